	.target	sm_100a

	.elftype	@"ET_EXEC"


//--------------------- .note.nv.tkinfo           --------------------------
	.section	.note.nv.tkinfo,"",@"SHT_NOTE"
	.sectionflags	@"SHF_NOTE_NV_TKINFO"
	.tkinfo
        /*0018*/ 	.word	0x00000002
        /*0030*/ 	.string	""
        /*0030*/ 	.string	"ptxas"
        /*0030*/ 	.string	"Cuda compilation tools, release 13.0, V13.0.88"
        /*0030*/ 	.string	"Build cuda_13.0.r13.0/compiler.36424714_0"
        /*0030*/ 	.string	"-arch sm_100a -m 64 "



//--------------------- .note.nv.cuinfo           --------------------------
	.section	.note.nv.cuinfo,"",@"SHT_NOTE"
	.sectionflags	@"SHF_NOTE_NV_CUINFO"
        /*0018*/ 	.short	0x0002
        /*001a*/ 	.short	0x0064
        /*001c*/ 	.short	0x0082
	.zero		2


//--------------------- .nv.info                  --------------------------
	.section	.nv.info,"",@"SHT_CUDA_INFO"
	.align	4


	//----- nvinfo : EIATTR_REGCOUNT
	.align		4
        /*0000*/ 	.byte	0x04, 0x2f
        /*0002*/ 	.short	(.L_12 - .L_11)
	.align		4
.L_11:
        /*0004*/ 	.word	index@(_ZN5flash25flash_bwd_dot_do_o_kernelILb1E23Flash_bwd_kernel_traitsILi256ELi64ELi64ELi8ELi4ELi2ELi2ELb0ELb0EN7cutlass10bfloat16_tE19Flash_kernel_traitsILi256ELi64ELi64ELi8ES3_EEEEvNS_16Flash_bwd_paramsE)
        /*0008*/ 	.word	0x0000005a


	//----- nvinfo : EIATTR_FRAME_SIZE
	.align		4
.L_12:
        /*000c*/ 	.byte	0x04, 0x11
        /*000e*/ 	.short	(.L_14 - .L_13)
	.align		4
.L_13:
        /*0010*/ 	.word	index@(_ZN5flash25flash_bwd_dot_do_o_kernelILb1E23Flash_bwd_kernel_traitsILi256ELi64ELi64ELi8ELi4ELi2ELi2ELb0ELb0EN7cutlass10bfloat16_tE19Flash_kernel_traitsILi256ELi64ELi64ELi8ES3_EEEEvNS_16Flash_bwd_paramsE)
        /*0014*/ 	.word	0x00000000


	//----- nvinfo : EIATTR_REGCOUNT
	.align		4
.L_14:
        /*0018*/ 	.byte	0x04, 0x2f
        /*001a*/ 	.short	(.L_16 - .L_15)
	.align		4
.L_15:
        /*001c*/ 	.word	index@(_ZN5flash25flash_bwd_dot_do_o_kernelILb0E23Flash_bwd_kernel_traitsILi256ELi64ELi64ELi8ELi4ELi2ELi2ELb0ELb0EN7cutlass10bfloat16_tE19Flash_kernel_traitsILi256ELi64ELi64ELi8ES3_EEEEvNS_16Flash_bwd_paramsE)
        /*0020*/ 	.word	0x00000051


	//----- nvinfo : EIATTR_FRAME_SIZE
	.align		4
.L_16:
        /*0024*/ 	.byte	0x04, 0x11
        /*0026*/ 	.short	(.L_18 - .L_17)
	.align		4
.L_17:
        /*0028*/ 	.word	index@(_ZN5flash25flash_bwd_dot_do_o_kernelILb0E23Flash_bwd_kernel_traitsILi256ELi64ELi64ELi8ELi4ELi2ELi2ELb0ELb0EN7cutlass10bfloat16_tE19Flash_kernel_traitsILi256ELi64ELi64ELi8ES3_EEEEvNS_16Flash_bwd_paramsE)
        /*002c*/ 	.word	0x00000000


	//----- nvinfo : EIATTR_REGCOUNT
	.align		4
.L_18:
        /*0030*/ 	.byte	0x04, 0x2f
        /*0032*/ 	.short	(.L_20 - .L_19)
	.align		4
.L_19:
        /*0034*/ 	.word	index@(_ZN5flash44flash_bwd_dq_dk_dv_loop_seqk_parallel_kernelI23Flash_bwd_kernel_traitsILi256ELi64ELi64ELi8ELi4ELi2ELi2ELb0ELb0EN7cutlass10bfloat16_tE19Flash_kernel_traitsILi256ELi64ELi64ELi8ES3_EELb0ELb0ELb1ELb1ELb0ELb0ELb1EEEvNS_16Flash_bwd_paramsE)
        /*0038*/ 	.word	0x000000ff


	//----- nvinfo : EIATTR_FRAME_SIZE
	.align		4
.L_20:
        /*003c*/ 	.byte	0x04, 0x11
        /*003e*/ 	.short	(.L_22 - .L_21)
	.align		4
.L_21:
        /*0040*/ 	.word	index@(_ZN5flash44flash_bwd_dq_dk_dv_loop_seqk_parallel_kernelI23Flash_bwd_kernel_traitsILi256ELi64ELi64ELi8ELi4ELi2ELi2ELb0ELb0EN7cutlass10bfloat16_tE19Flash_kernel_traitsILi256ELi64ELi64ELi8ES3_EELb0ELb0ELb1ELb1ELb0ELb0ELb1EEEvNS_16Flash_bwd_paramsE)
        /*0044*/ 	.word	0x00000000


	//----- nvinfo : EIATTR_REGCOUNT
	.align		4
.L_22:
        /*0048*/ 	.byte	0x04, 0x2f
        /*004a*/ 	.short	(.L_24 - .L_23)
	.align		4
.L_23:
        /*004c*/ 	.word	index@(_ZN5flash44flash_bwd_dq_dk_dv_loop_seqk_parallel_kernelI23Flash_bwd_kernel_traitsILi256ELi64ELi64ELi8ELi4ELi2ELi2ELb0ELb0EN7cutlass10bfloat16_tE19Flash_kernel_traitsILi256ELi64ELi64ELi8ES3_EELb1ELb0ELb1ELb1ELb0ELb0ELb0EEEvNS_16Flash_bwd_paramsE)
        /*0050*/ 	.word	0x000000fd


	//----- nvinfo : EIATTR_FRAME_SIZE
	.align		4
.L_24:
        /*0054*/ 	.byte	0x04, 0x11
        /*0056*/ 	.short	(.L_26 - .L_25)
	.align		4
.L_25:
        /*0058*/ 	.word	index@(_ZN5flash44flash_bwd_dq_dk_dv_loop_seqk_parallel_kernelI23Flash_bwd_kernel_traitsILi256ELi64ELi64ELi8ELi4ELi2ELi2ELb0ELb0EN7cutlass10bfloat16_tE19Flash_kernel_traitsILi256ELi64ELi64ELi8ES3_EELb1ELb0ELb1ELb1ELb0ELb0ELb0EEEvNS_16Flash_bwd_paramsE)
        /*005c*/ 	.word	0x00000008


	//----- nvinfo : EIATTR_REGCOUNT
	.align		4
.L_26:
        /*0060*/ 	.byte	0x04, 0x2f
        /*0062*/ 	.short	(.L_28 - .L_27)
	.align		4
.L_27:
        /*0064*/ 	.word	index@(_ZN5flash44flash_bwd_dq_dk_dv_loop_seqk_parallel_kernelI23Flash_bwd_kernel_traitsILi256ELi64ELi64ELi8ELi4ELi2ELi2ELb0ELb0EN7cutlass10bfloat16_tE19Flash_kernel_traitsILi256ELi64ELi64ELi8ES3_EELb0ELb0ELb1ELb0ELb0ELb1ELb1EEEvNS_16Flash_bwd_paramsE)
        /*0068*/ 	.word	0x000000fd


	//----- nvinfo : EIATTR_FRAME_SIZE
	.align		4
.L_28:
        /*006c*/ 	.byte	0x04, 0x11
        /*006e*/ 	.short	(.L_30 - .L_29)
	.align		4
.L_29:
        /*0070*/ 	.word	index@(_ZN5flash44flash_bwd_dq_dk_dv_loop_seqk_parallel_kernelI23Flash_bwd_kernel_traitsILi256ELi64ELi64ELi8ELi4ELi2ELi2ELb0ELb0EN7cutlass10bfloat16_tE19Flash_kernel_traitsILi256ELi64ELi64ELi8ES3_EELb0ELb0ELb1ELb0ELb0ELb1ELb1EEEvNS_16Flash_bwd_paramsE)
        /*0074*/ 	.word	0x00000010


	//----- nvinfo : EIATTR_REGCOUNT
	.align		4
.L_30:
        /*0078*/ 	.byte	0x04, 0x2f
        /*007a*/ 	.short	(.L_32 - .L_31)
	.align		4
.L_31:
        /*007c*/ 	.word	index@(_ZN5flash44flash_bwd_dq_dk_dv_loop_seqk_parallel_kernelI23Flash_bwd_kernel_traitsILi256ELi64ELi64ELi8ELi4ELi2ELi2ELb0ELb0EN7cutlass10bfloat16_tE19Flash_kernel_traitsILi256ELi64ELi64ELi8ES3_EELb1ELb0ELb1ELb0ELb0ELb1ELb0EEEvNS_16Flash_bwd_paramsE)
        /*0080*/ 	.word	0x000000fe


	//----- nvinfo : EIATTR_FRAME_SIZE
	.align		4
.L_32:
        /*0084*/ 	.byte	0x04, 0x11
        /*0086*/ 	.short	(.L_34 - .L_33)
	.align		4
.L_33:
        /*0088*/ 	.word	index@(_ZN5flash44flash_bwd_dq_dk_dv_loop_seqk_parallel_kernelI23Flash_bwd_kernel_traitsILi256ELi64ELi64ELi8ELi4ELi2ELi2ELb0ELb0EN7cutlass10bfloat16_tE19Flash_kernel_traitsILi256ELi64ELi64ELi8ES3_EELb1ELb0ELb1ELb0ELb0ELb1ELb0EEEvNS_16Flash_bwd_paramsE)
        /*008c*/ 	.word	0x00000008


	//----- nvinfo : EIATTR_REGCOUNT
	.align		4
.L_34:
        /*0090*/ 	.byte	0x04, 0x2f
        /*0092*/ 	.short	(.L_36 - .L_35)
	.align		4
.L_35:
        /*0094*/ 	.word	index@(_ZN5flash44flash_bwd_dq_dk_dv_loop_seqk_parallel_kernelI23Flash_bwd_kernel_traitsILi256ELi64ELi64ELi8ELi4ELi2ELi2ELb0ELb0EN7cutlass10bfloat16_tE19Flash_kernel_traitsILi256ELi64ELi64ELi8ES3_EELb0ELb0ELb0ELb1ELb0ELb0ELb1EEEvNS_16Flash_bwd_paramsE)
        /*0098*/ 	.word	0x000000ff


	//----- nvinfo : EIATTR_FRAME_SIZE
	.align		4
.L_36:
        /*009c*/ 	.byte	0x04, 0x11
        /*009e*/ 	.short	(.L_38 - .L_37)
	.align		4
.L_37:
        /*00a0*/ 	.word	index@(_ZN5flash44flash_bwd_dq_dk_dv_loop_seqk_parallel_kernelI23Flash_bwd_kernel_traitsILi256ELi64ELi64ELi8ELi4ELi2ELi2ELb0ELb0EN7cutlass10bfloat16_tE19Flash_kernel_traitsILi256ELi64ELi64ELi8ES3_EELb0ELb0ELb0ELb1ELb0ELb0ELb1EEEvNS_16Flash_bwd_paramsE)
        /*00a4*/ 	.word	0x00000008


	//----- nvinfo : EIATTR_REGCOUNT
	.align		4
.L_38:
        /*00a8*/ 	.byte	0x04, 0x2f
        /*00aa*/ 	.short	(.L_40 - .L_39)
	.align		4
.L_39:
        /*00ac*/ 	.word	index@(_ZN5flash44flash_bwd_dq_dk_dv_loop_seqk_parallel_kernelI23Flash_bwd_kernel_traitsILi256ELi64ELi64ELi8ELi4ELi2ELi2ELb0ELb0EN7cutlass10bfloat16_tE19Flash_kernel_traitsILi256ELi64ELi64ELi8ES3_EELb1ELb0ELb0ELb1ELb0ELb0ELb0EEEvNS_16Flash_bwd_paramsE)
        /*00b0*/ 	.word	0x000000ff


	//----- nvinfo : EIATTR_FRAME_SIZE
	.align		4
.L_40:
        /*00b4*/ 	.byte	0x04, 0x11
        /*00b6*/ 	.short	(.L_42 - .L_41)
	.align		4
.L_41:
        /*00b8*/ 	.word	index@(_ZN5flash44flash_bwd_dq_dk_dv_loop_seqk_parallel_kernelI23Flash_bwd_kernel_traitsILi256ELi64ELi64ELi8ELi4ELi2ELi2ELb0ELb0EN7cutlass10bfloat16_tE19Flash_kernel_traitsILi256ELi64ELi64ELi8ES3_EELb1ELb0ELb0ELb1ELb0ELb0ELb0EEEvNS_16Flash_bwd_paramsE)
        /*00bc*/ 	.word	0x00000020


	//----- nvinfo : EIATTR_REGCOUNT
	.align		4
.L_42:
        /*00c0*/ 	.byte	0x04, 0x2f
        /*00c2*/ 	.short	(.L_44 - .L_43)
	.align		4
.L_43:
        /*00c4*/ 	.word	index@(_ZN5flash44flash_bwd_dq_dk_dv_loop_seqk_parallel_kernelI23Flash_bwd_kernel_traitsILi256ELi64ELi64ELi8ELi4ELi2ELi2ELb0ELb0EN7cutlass10bfloat16_tE19Flash_kernel_traitsILi256ELi64ELi64ELi8ES3_EELb0ELb0ELb0ELb0ELb0ELb1ELb1EEEvNS_16Flash_bwd_paramsE)
        /*00c8*/ 	.word	0x000000fe


	//----- nvinfo : EIATTR_FRAME_SIZE
	.align		4
.L_44:
        /*00cc*/ 	.byte	0x04, 0x11
        /*00ce*/ 	.short	(.L_46 - .L_45)
	.align		4
.L_45:
        /*00d0*/ 	.word	index@(_ZN5flash44flash_bwd_dq_dk_dv_loop_seqk_parallel_kernelI23Flash_bwd_kernel_traitsILi256ELi64ELi64ELi8ELi4ELi2ELi2ELb0ELb0EN7cutlass10bfloat16_tE19Flash_kernel_traitsILi256ELi64ELi64ELi8ES3_EELb0ELb0ELb0ELb0ELb0ELb1ELb1EEEvNS_16Flash_bwd_paramsE)
        /*00d4*/ 	.word	0x00000008


	//----- nvinfo : EIATTR_REGCOUNT
	.align		4
.L_46:
        /*00d8*/ 	.byte	0x04, 0x2f
        /*00da*/ 	.short	(.L_48 - .L_47)
	.align		4
.L_47:
        /*00dc*/ 	.word	index@(_ZN5flash44flash_bwd_dq_dk_dv_loop_seqk_parallel_kernelI23Flash_bwd_kernel_traitsILi256ELi64ELi64ELi8ELi4ELi2ELi2ELb0ELb0EN7cutlass10bfloat16_tE19Flash_kernel_traitsILi256ELi64ELi64ELi8ES3_EELb1ELb0ELb0ELb0ELb0ELb1ELb0EEEvNS_16Flash_bwd_paramsE)
        /*00e0*/ 	.word	0x000000ff


	//----- nvinfo : EIATTR_FRAME_SIZE
	.align		4
.L_48:
        /*00e4*/ 	.byte	0x04, 0x11
        /*00e6*/ 	.short	(.L_50 - .L_49)
	.align		4
.L_49:
        /*00e8*/ 	.word	index@(_ZN5flash44flash_bwd_dq_dk_dv_loop_seqk_parallel_kernelI23Flash_bwd_kernel_traitsILi256ELi64ELi64ELi8ELi4ELi2ELi2ELb0ELb0EN7cutlass10bfloat16_tE19Flash_kernel_traitsILi256ELi64ELi64ELi8ES3_EELb1ELb0ELb0ELb0ELb0ELb1ELb0EEEvNS_16Flash_bwd_paramsE)
        /*00ec*/ 	.word	0x00000000


	//----- nvinfo : EIATTR_REGCOUNT
	.align		4
.L_50:
        /*00f0*/ 	.byte	0x04, 0x2f
        /*00f2*/ 	.short	(.L_52 - .L_51)
	.align		4
.L_51:
        /*00f4*/ 	.word	index@(_ZN5flash44flash_bwd_dq_dk_dv_loop_seqk_parallel_kernelI23Flash_bwd_kernel_traitsILi256ELi64ELi64ELi8ELi4ELi2ELi2ELb0ELb0EN7cutlass10bfloat16_tE19Flash_kernel_traitsILi256ELi64ELi64ELi8ES3_EELb0ELb0ELb1ELb0ELb0ELb0ELb1EEEvNS_16Flash_bwd_paramsE)
        /*00f8*/ 	.word	0x000000ff


	//----- nvinfo : EIATTR_FRAME_SIZE
	.align		4
.L_52:
        /*00fc*/ 	.byte	0x04, 0x11
        /*00fe*/ 	.short	(.L_54 - .L_53)
	.align		4
.L_53:
        /*0100*/ 	.word	index@(_ZN5flash44flash_bwd_dq_dk_dv_loop_seqk_parallel_kernelI23Flash_bwd_kernel_traitsILi256ELi64ELi64ELi8ELi4ELi2ELi2ELb0ELb0EN7cutlass10bfloat16_tE19Flash_kernel_traitsILi256ELi64ELi64ELi8ES3_EELb0ELb0ELb1ELb0ELb0ELb0ELb1EEEvNS_16Flash_bwd_paramsE)
        /*0104*/ 	.word	0x00000000


	//----- nvinfo : EIATTR_REGCOUNT
	.align		4
.L_54:
        /*0108*/ 	.byte	0x04, 0x2f
        /*010a*/ 	.short	(.L_56 - .L_55)
	.align		4
.L_55:
        /*010c*/ 	.word	index@(_ZN5flash44flash_bwd_dq_dk_dv_loop_seqk_parallel_kernelI23Flash_bwd_kernel_traitsILi256ELi64ELi64ELi8ELi4ELi2ELi2ELb0ELb0EN7cutlass10bfloat16_tE19Flash_kernel_traitsILi256ELi64ELi64ELi8ES3_EELb1ELb0ELb1ELb0ELb0ELb0ELb0EEEvNS_16Flash_bwd_paramsE)
        /*0110*/ 	.word	0x000000fd


	//----- nvinfo : EIATTR_FRAME_SIZE
	.align		4
.L_56:
        /*0114*/ 	.byte	0x04, 0x11
        /*0116*/ 	.short	(.L_58 - .L_57)
	.align		4
.L_57:
        /*0118*/ 	.word	index@(_ZN5flash44flash_bwd_dq_dk_dv_loop_seqk_parallel_kernelI23Flash_bwd_kernel_traitsILi256ELi64ELi64ELi8ELi4ELi2ELi2ELb0ELb0EN7cutlass10bfloat16_tE19Flash_kernel_traitsILi256ELi64ELi64ELi8ES3_EELb1ELb0ELb1ELb0ELb0ELb0ELb0EEEvNS_16Flash_bwd_paramsE)
        /*011c*/ 	.word	0x00000008


	//----- nvinfo : EIATTR_REGCOUNT
	.align		4
.L_58:
        /*0120*/ 	.byte	0x04, 0x2f
        /*0122*/ 	.short	(.L_60 - .L_59)
	.align		4
.L_59:
        /*0124*/ 	.word	index@(_ZN5flash44flash_bwd_dq_dk_dv_loop_seqk_parallel_kernelI23Flash_bwd_kernel_traitsILi256ELi64ELi64ELi8ELi4ELi2ELi2ELb0ELb0EN7cutlass10bfloat16_tE19Flash_kernel_traitsILi256ELi64ELi64ELi8ES3_EELb0ELb0ELb0ELb0ELb0ELb0ELb1EEEvNS_16Flash_bwd_paramsE)
        /*0128*/ 	.word	0x000000ff


	//----- nvinfo : EIATTR_FRAME_SIZE
	.align		4
.L_60:
        /*012c*/ 	.byte	0x04, 0x11
        /*012e*/ 	.short	(.L_62 - .L_61)
	.align		4
.L_61:
        /*0130*/ 	.word	index@(_ZN5flash44flash_bwd_dq_dk_dv_loop_seqk_parallel_kernelI23Flash_bwd_kernel_traitsILi256ELi64ELi64ELi8ELi4ELi2ELi2ELb0ELb0EN7cutlass10bfloat16_tE19Flash_kernel_traitsILi256ELi64ELi64ELi8ES3_EELb0ELb0ELb0ELb0ELb0ELb0ELb1EEEvNS_16Flash_bwd_paramsE)
        /*0134*/ 	.word	0x00000018


	//----- nvinfo : EIATTR_REGCOUNT
	.align		4
.L_62:
        /*0138*/ 	.byte	0x04, 0x2f
        /*013a*/ 	.short	(.L_64 - .L_63)
	.align		4
.L_63:
        /*013c*/ 	.word	index@(_ZN5flash44flash_bwd_dq_dk_dv_loop_seqk_parallel_kernelI23Flash_bwd_kernel_traitsILi256ELi64ELi64ELi8ELi4ELi2ELi2ELb0ELb0EN7cutlass10bfloat16_tE19Flash_kernel_traitsILi256ELi64ELi64ELi8ES3_EELb1ELb0ELb0ELb0ELb0ELb0ELb0EEEvNS_16Flash_bwd_paramsE)
        /*0140*/ 	.word	0x000000ff


	//----- nvinfo : EIATTR_FRAME_SIZE
	.align		4
.L_64:
        /*0144*/ 	.byte	0x04, 0x11
        /*0146*/ 	.short	(.L_66 - .L_65)
	.align		4
.L_65:
        /*0148*/ 	.word	index@(_ZN5flash44flash_bwd_dq_dk_dv_loop_seqk_parallel_kernelI23Flash_bwd_kernel_traitsILi256ELi64ELi64ELi8ELi4ELi2ELi2ELb0ELb0EN7cutlass10bfloat16_tE19Flash_kernel_traitsILi256ELi64ELi64ELi8ES3_EELb1ELb0ELb0ELb0ELb0ELb0ELb0EEEvNS_16Flash_bwd_paramsE)
        /*014c*/ 	.word	0x00000020


	//----- nvinfo : EIATTR_REGCOUNT
	.align		4
.L_66:
        /*0150*/ 	.byte	0x04, 0x2f
        /*0152*/ 	.short	(.L_68 - .L_67)
	.align		4
.L_67:
        /*0154*/ 	.word	index@(_ZN5flash27flash_bwd_convert_dq_kernelI23Flash_bwd_kernel_traitsILi256ELi64ELi64ELi8ELi4ELi2ELi2ELb0ELb0EN7cutlass10bfloat16_tE19Flash_kernel_traitsILi256ELi64ELi64ELi8ES3_EEEEvNS_16Flash_bwd_paramsEi)
        /*0158*/ 	.word	0x00000050


	//----- nvinfo : EIATTR_FRAME_SIZE
	.align		4
.L_68:
        /*015c*/ 	.byte	0x04, 0x11
        /*015e*/ 	.short	(.L_70 - .L_69)
	.align		4
.L_69:
        /*0160*/ 	.word	index@(_ZN5flash27flash_bwd_convert_dq_kernelI23Flash_bwd_kernel_traitsILi256ELi64ELi64ELi8ELi4ELi2ELi2ELb0ELb0EN7cutlass10bfloat16_tE19Flash_kernel_traitsILi256ELi64ELi64ELi8ES3_EEEEvNS_16Flash_bwd_paramsEi)
        /*0164*/ 	.word	0x00000000


	//----- nvinfo : EIATTR_REGCOUNT
	.align		4
.L_70:
        /*0168*/ 	.byte	0x04, 0x2f
        /*016a*/ 	.short	(.L_72 - .L_71)
	.align		4
.L_71:
        /*016c*/ 	.word	index@(_ZN5flash25flash_bwd_dot_do_o_kernelILb1E23Flash_bwd_kernel_traitsILi256ELi64ELi64ELi8ELi4ELi2ELi2ELb0ELb1EN7cutlass10bfloat16_tE19Flash_kernel_traitsILi256ELi64ELi64ELi8ES3_EEEEvNS_16Flash_bwd_paramsE)
        /*0170*/ 	.word	0x0000005a


	//----- nvinfo : EIATTR_FRAME_SIZE
	.align		4
.L_72:
        /*0174*/ 	.byte	0x04, 0x11
        /*0176*/ 	.short	(.L_74 - .L_73)
	.align		4
.L_73:
        /*0178*/ 	.word	index@(_ZN5flash25flash_bwd_dot_do_o_kernelILb1E23Flash_bwd_kernel_traitsILi256ELi64ELi64ELi8ELi4ELi2ELi2ELb0ELb1EN7cutlass10bfloat16_tE19Flash_kernel_traitsILi256ELi64ELi64ELi8ES3_EEEEvNS_16Flash_bwd_paramsE)
        /*017c*/ 	.word	0x00000000


	//----- nvinfo : EIATTR_REGCOUNT
	.align		4
.L_74:
        /*0180*/ 	.byte	0x04, 0x2f
        /*0182*/ 	.short	(.L_76 - .L_75)
	.align		4
.L_75:
        /*0184*/ 	.word	index@(_ZN5flash25flash_bwd_dot_do_o_kernelILb0E23Flash_bwd_kernel_traitsILi256ELi64ELi64ELi8ELi4ELi2ELi2ELb0ELb1EN7cutlass10bfloat16_tE19Flash_kernel_traitsILi256ELi64ELi64ELi8ES3_EEEEvNS_16Flash_bwd_paramsE)
        /*0188*/ 	.word	0x00000051


	//----- nvinfo : EIATTR_FRAME_SIZE
	.align		4
.L_76:
        /*018c*/ 	.byte	0x04, 0x11
        /*018e*/ 	.short	(.L_78 - .L_77)
	.align		4
.L_77:
        /*0190*/ 	.word	index@(_ZN5flash25flash_bwd_dot_do_o_kernelILb0E23Flash_bwd_kernel_traitsILi256ELi64ELi64ELi8ELi4ELi2ELi2ELb0ELb1EN7cutlass10bfloat16_tE19Flash_kernel_traitsILi256ELi64ELi64ELi8ES3_EEEEvNS_16Flash_bwd_paramsE)
        /*0194*/ 	.word	0x00000000


	//----- nvinfo : EIATTR_REGCOUNT
	.align		4
.L_78:
        /*0198*/ 	.byte	0x04, 0x2f
        /*019a*/ 	.short	(.L_80 - .L_79)
	.align		4
.L_79:
        /*019c*/ 	.word	index@(_ZN5flash44flash_bwd_dq_dk_dv_loop_seqk_parallel_kernelI23Flash_bwd_kernel_traitsILi256ELi64ELi64ELi8ELi4ELi2ELi2ELb0ELb1EN7cutlass10bfloat16_tE19Flash_kernel_traitsILi256ELi64ELi64ELi8ES3_EELb0ELb0ELb1ELb1ELb0ELb0ELb1EEEvNS_16Flash_bwd_paramsE)
        /*01a0*/ 	.word	0x000000fd


	//----- nvinfo : EIATTR_FRAME_SIZE
	.align		4
.L_80:
        /*01a4*/ 	.byte	0x04, 0x11
        /*01a6*/ 	.short	(.L_82 - .L_81)
	.align		4
.L_81:
        /*01a8*/ 	.word	index@(_ZN5flash44flash_bwd_dq_dk_dv_loop_seqk_parallel_kernelI23Flash_bwd_kernel_traitsILi256ELi64ELi64ELi8ELi4ELi2ELi2ELb0ELb1EN7cutlass10bfloat16_tE19Flash_kernel_traitsILi256ELi64ELi64ELi8ES3_EELb0ELb0ELb1ELb1ELb0ELb0ELb1EEEvNS_16Flash_bwd_paramsE)
        /*01ac*/ 	.word	0x00000008


	//----- nvinfo : EIATTR_REGCOUNT
	.align		4
.L_82:
        /*01b0*/ 	.byte	0x04, 0x2f
        /*01b2*/ 	.short	(.L_84 - .L_83)
	.align		4
.L_83:
        /*01b4*/ 	.word	index@(_ZN5flash44flash_bwd_dq_dk_dv_loop_seqk_parallel_kernelI23Flash_bwd_kernel_traitsILi256ELi64ELi64ELi8ELi4ELi2ELi2ELb0ELb1EN7cutlass10bfloat16_tE19Flash_kernel_traitsILi256ELi64ELi64ELi8ES3_EELb1ELb0ELb1ELb1ELb0ELb0ELb0EEEvNS_16Flash_bwd_paramsE)
        /*01b8*/ 	.word	0x000000fe


	//----- nvinfo : EIATTR_FRAME_SIZE
	.align		4
.L_84:
        /*01bc*/ 	.byte	0x04, 0x11
        /*01be*/ 	.short	(.L_86 - .L_85)
	.align		4
.L_85:
        /*01c0*/ 	.word	index@(_ZN5flash44flash_bwd_dq_dk_dv_loop_seqk_parallel_kernelI23Flash_bwd_kernel_traitsILi256ELi64ELi64ELi8ELi4ELi2ELi2ELb0ELb1EN7cutlass10bfloat16_tE19Flash_kernel_traitsILi256ELi64ELi64ELi8ES3_EELb1ELb0ELb1ELb1ELb0ELb0ELb0EEEvNS_16Flash_bwd_paramsE)
        /*01c4*/ 	.word	0x00000008


	//----- nvinfo : EIATTR_REGCOUNT
	.align		4
.L_86:
        /*01c8*/ 	.byte	0x04, 0x2f
        /*01ca*/ 	.short	(.L_88 - .L_87)
	.align		4
.L_87:
        /*01cc*/ 	.word	index@(_ZN5flash44flash_bwd_dq_dk_dv_loop_seqk_parallel_kernelI23Flash_bwd_kernel_traitsILi256ELi64ELi64ELi8ELi4ELi2ELi2ELb0ELb1EN7cutlass10bfloat16_tE19Flash_kernel_traitsILi256ELi64ELi64ELi8ES3_EELb0ELb0ELb1ELb0ELb0ELb1ELb1EEEvNS_16Flash_bwd_paramsE)
        /*01d0*/ 	.word	0x000000fe


	//----- nvinfo : EIATTR_FRAME_SIZE
	.align		4
.L_88:
        /*01d4*/ 	.byte	0x04, 0x11
        /*01d6*/ 	.short	(.L_90 - .L_89)
	.align		4
.L_89:
        /*01d8*/ 	.word	index@(_ZN5flash44flash_bwd_dq_dk_dv_loop_seqk_parallel_kernelI23Flash_bwd_kernel_traitsILi256ELi64ELi64ELi8ELi4ELi2ELi2ELb0ELb1EN7cutlass10bfloat16_tE19Flash_kernel_traitsILi256ELi64ELi64ELi8ES3_EELb0ELb0ELb1ELb0ELb0ELb1ELb1EEEvNS_16Flash_bwd_paramsE)
        /*01dc*/ 	.word	0x00000008


	//----- nvinfo : EIATTR_REGCOUNT
	.align		4
.L_90:
        /*01e0*/ 	.byte	0x04, 0x2f
        /*01e2*/ 	.short	(.L_92 - .L_91)
	.align		4
.L_91:
        /*01e4*/ 	.word	index@(_ZN5flash44flash_bwd_dq_dk_dv_loop_seqk_parallel_kernelI23Flash_bwd_kernel_traitsILi256ELi64ELi64ELi8ELi4ELi2ELi2ELb0ELb1EN7cutlass10bfloat16_tE19Flash_kernel_traitsILi256ELi64ELi64ELi8ES3_EELb1ELb0ELb1ELb0ELb0ELb1ELb0EEEvNS_16Flash_bwd_paramsE)
        /*01e8*/ 	.word	0x000000fe


	//----- nvinfo : EIATTR_FRAME_SIZE
	.align		4
.L_92:
        /*01ec*/ 	.byte	0x04, 0x11
        /*01ee*/ 	.short	(.L_94 - .L_93)
	.align		4
.L_93:
        /*01f0*/ 	.word	index@(_ZN5flash44flash_bwd_dq_dk_dv_loop_seqk_parallel_kernelI23Flash_bwd_kernel_traitsILi256ELi64ELi64ELi8ELi4ELi2ELi2ELb0ELb1EN7cutlass10bfloat16_tE19Flash_kernel_traitsILi256ELi64ELi64ELi8ES3_EELb1ELb0ELb1ELb0ELb0ELb1ELb0EEEvNS_16Flash_bwd_paramsE)
        /*01f4*/ 	.word	0x00000010


	//----- nvinfo : EIATTR_REGCOUNT
	.align		4
.L_94:
        /*01f8*/ 	.byte	0x04, 0x2f
        /*01fa*/ 	.short	(.L_96 - .L_95)
	.align		4
.L_95:
        /*01fc*/ 	.word	index@(_ZN5flash44flash_bwd_dq_dk_dv_loop_seqk_parallel_kernelI23Flash_bwd_kernel_traitsILi256ELi64ELi64ELi8ELi4ELi2ELi2ELb0ELb1EN7cutlass10bfloat16_tE19Flash_kernel_traitsILi256ELi64ELi64ELi8ES3_EELb0ELb0ELb0ELb1ELb0ELb0ELb1EEEvNS_16Flash_bwd_paramsE)
        /*0200*/ 	.word	0x000000ff


	//----- nvinfo : EIATTR_FRAME_SIZE
	.align		4
.L_96:
        /*0204*/ 	.byte	0x04, 0x11
        /*0206*/ 	.short	(.L_98 - .L_97)
	.align		4
.L_97:
        /*0208*/ 	.word	index@(_ZN5flash44flash_bwd_dq_dk_dv_loop_seqk_parallel_kernelI23Flash_bwd_kernel_traitsILi256ELi64ELi64ELi8ELi4ELi2ELi2ELb0ELb1EN7cutlass10bfloat16_tE19Flash_kernel_traitsILi256ELi64ELi64ELi8ES3_EELb0ELb0ELb0ELb1ELb0ELb0ELb1EEEvNS_16Flash_bwd_paramsE)
        /*020c*/ 	.word	0x00000000


	//----- nvinfo : EIATTR_REGCOUNT
	.align		4
.L_98:
        /*0210*/ 	.byte	0x04, 0x2f
        /*0212*/ 	.short	(.L_100 - .L_99)
	.align		4
.L_99:
        /*0214*/ 	.word	index@(_ZN5flash44flash_bwd_dq_dk_dv_loop_seqk_parallel_kernelI23Flash_bwd_kernel_traitsILi256ELi64ELi64ELi8ELi4ELi2ELi2ELb0ELb1EN7cutlass10bfloat16_tE19Flash_kernel_traitsILi256ELi64ELi64ELi8ES3_EELb1ELb0ELb0ELb1ELb0ELb0ELb0EEEvNS_16Flash_bwd_paramsE)
        /*0218*/ 	.word	0x000000fe


	//----- nvinfo : EIATTR_FRAME_SIZE
	.align		4
.L_100:
        /*021c*/ 	.byte	0x04, 0x11
        /*021e*/ 	.short	(.L_102 - .L_101)
	.align		4
.L_101:
        /*0220*/ 	.word	index@(_ZN5flash44flash_bwd_dq_dk_dv_loop_seqk_parallel_kernelI23Flash_bwd_kernel_traitsILi256ELi64ELi64ELi8ELi4ELi2ELi2ELb0ELb1EN7cutlass10bfloat16_tE19Flash_kernel_traitsILi256ELi64ELi64ELi8ES3_EELb1ELb0ELb0ELb1ELb0ELb0ELb0EEEvNS_16Flash_bwd_paramsE)
        /*0224*/ 	.word	0x00000000


	//----- nvinfo : EIATTR_REGCOUNT
	.align		4
.L_102:
        /*0228*/ 	.byte	0x04, 0x2f
        /*022a*/ 	.short	(.L_104 - .L_103)
	.align		4
.L_103:
        /*022c*/ 	.word	index@(_ZN5flash44flash_bwd_dq_dk_dv_loop_seqk_parallel_kernelI23Flash_bwd_kernel_traitsILi256ELi64ELi64ELi8ELi4ELi2ELi2ELb0ELb1EN7cutlass10bfloat16_tE19Flash_kernel_traitsILi256ELi64ELi64ELi8ES3_EELb0ELb0ELb0ELb0ELb0ELb1ELb1EEEvNS_16Flash_bwd_paramsE)
        /*0230*/ 	.word	0x000000ff


	//----- nvinfo : EIATTR_FRAME_SIZE
	.align		4
.L_104:
        /*0234*/ 	.byte	0x04, 0x11
        /*0236*/ 	.short	(.L_106 - .L_105)
	.align		4
.L_105:
        /*0238*/ 	.word	index@(_ZN5flash44flash_bwd_dq_dk_dv_loop_seqk_parallel_kernelI23Flash_bwd_kernel_traitsILi256ELi64ELi64ELi8ELi4ELi2ELi2ELb0ELb1EN7cutlass10bfloat16_tE19Flash_kernel_traitsILi256ELi64ELi64ELi8ES3_EELb0ELb0ELb0ELb0ELb0ELb1ELb1EEEvNS_16Flash_bwd_paramsE)
        /*023c*/ 	.word	0x00000000


	//----- nvinfo : EIATTR_REGCOUNT
	.align		4
.L_106:
        /*0240*/ 	.byte	0x04, 0x2f
        /*0242*/ 	.short	(.L_108 - .L_107)
	.align		4
.L_107:
        /*0244*/ 	.word	index@(_ZN5flash44flash_bwd_dq_dk_dv_loop_seqk_parallel_kernelI23Flash_bwd_kernel_traitsILi256ELi64ELi64ELi8ELi4ELi2ELi2ELb0ELb1EN7cutlass10bfloat16_tE19Flash_kernel_traitsILi256ELi64ELi64ELi8ES3_EELb1ELb0ELb0ELb0ELb0ELb1ELb0EEEvNS_16Flash_bwd_paramsE)
        /*0248*/ 	.word	0x000000fe


	//----- nvinfo : EIATTR_FRAME_SIZE
	.align		4
.L_108:
        /*024c*/ 	.byte	0x04, 0x11
        /*024e*/ 	.short	(.L_110 - .L_109)
	.align		4
.L_109:
        /*0250*/ 	.word	index@(_ZN5flash44flash_bwd_dq_dk_dv_loop_seqk_parallel_kernelI23Flash_bwd_kernel_traitsILi256ELi64ELi64ELi8ELi4ELi2ELi2ELb0ELb1EN7cutlass10bfloat16_tE19Flash_kernel_traitsILi256ELi64ELi64ELi8ES3_EELb1ELb0ELb0ELb0ELb0ELb1ELb0EEEvNS_16Flash_bwd_paramsE)
        /*0254*/ 	.word	0x00000000


	//----- nvinfo : EIATTR_REGCOUNT
	.align		4
.L_110:
        /*0258*/ 	.byte	0x04, 0x2f
        /*025a*/ 	.short	(.L_112 - .L_111)
	.align		4
.L_111:
        /*025c*/ 	.word	index@(_ZN5flash44flash_bwd_dq_dk_dv_loop_seqk_parallel_kernelI23Flash_bwd_kernel_traitsILi256ELi64ELi64ELi8ELi4ELi2ELi2ELb0ELb1EN7cutlass10bfloat16_tE19Flash_kernel_traitsILi256ELi64ELi64ELi8ES3_EELb0ELb0ELb1ELb0ELb0ELb0ELb1EEEvNS_16Flash_bwd_paramsE)
        /*0260*/ 	.word	0x000000fe


	//----- nvinfo : EIATTR_FRAME_SIZE
	.align		4
.L_112:
        /*0264*/ 	.byte	0x04, 0x11
        /*0266*/ 	.short	(.L_114 - .L_113)
	.align		4
.L_113:
        /*0268*/ 	.word	index@(_ZN5flash44flash_bwd_dq_dk_dv_loop_seqk_parallel_kernelI23Flash_bwd_kernel_traitsILi256ELi64ELi64ELi8ELi4ELi2ELi2ELb0ELb1EN7cutlass10bfloat16_tE19Flash_kernel_traitsILi256ELi64ELi64ELi8ES3_EELb0ELb0ELb1ELb0ELb0ELb0ELb1EEEvNS_16Flash_bwd_paramsE)
        /*026c*/ 	.word	0x00000008


	//----- nvinfo : EIATTR_REGCOUNT
	.align		4
.L_114:
        /*0270*/ 	.byte	0x04, 0x2f
        /*0272*/ 	.short	(.L_116 - .L_115)
	.align		4
.L_115:
        /*0274*/ 	.word	index@(_ZN5flash44flash_bwd_dq_dk_dv_loop_seqk_parallel_kernelI23Flash_bwd_kernel_traitsILi256ELi64ELi64ELi8ELi4ELi2ELi2ELb0ELb1EN7cutlass10bfloat16_tE19Flash_kernel_traitsILi256ELi64ELi64ELi8ES3_EELb1ELb0ELb1ELb0ELb0ELb0ELb0EEEvNS_16Flash_bwd_paramsE)
        /*0278*/ 	.word	0x000000fe


	//----- nvinfo : EIATTR_FRAME_SIZE
	.align		4
.L_116:
        /*027c*/ 	.byte	0x04, 0x11
        /*027e*/ 	.short	(.L_118 - .L_117)
	.align		4
.L_117:
        /*0280*/ 	.word	index@(_ZN5flash44flash_bwd_dq_dk_dv_loop_seqk_parallel_kernelI23Flash_bwd_kernel_traitsILi256ELi64ELi64ELi8ELi4ELi2ELi2ELb0ELb1EN7cutlass10bfloat16_tE19Flash_kernel_traitsILi256ELi64ELi64ELi8ES3_EELb1ELb0ELb1ELb0ELb0ELb0ELb0EEEvNS_16Flash_bwd_paramsE)
        /*0284*/ 	.word	0x00000008


	//----- nvinfo : EIATTR_REGCOUNT
	.align		4
.L_118:
        /*0288*/ 	.byte	0x04, 0x2f
        /*028a*/ 	.short	(.L_120 - .L_119)
	.align		4
.L_119:
        /*028c*/ 	.word	index@(_ZN5flash44flash_bwd_dq_dk_dv_loop_seqk_parallel_kernelI23Flash_bwd_kernel_traitsILi256ELi64ELi64ELi8ELi4ELi2ELi2ELb0ELb1EN7cutlass10bfloat16_tE19Flash_kernel_traitsILi256ELi64ELi64ELi8ES3_EELb0ELb0ELb0ELb0ELb0ELb0ELb1EEEvNS_16Flash_bwd_paramsE)
        /*0290*/ 	.word	0x000000fe


	//----- nvinfo : EIATTR_FRAME_SIZE
	.align		4
.L_120:
        /*0294*/ 	.byte	0x04, 0x11
        /*0296*/ 	.short	(.L_122 - .L_121)
	.align		4
.L_121:
        /*0298*/ 	.word	index@(_ZN5flash44flash_bwd_dq_dk_dv_loop_seqk_parallel_kernelI23Flash_bwd_kernel_traitsILi256ELi64ELi64ELi8ELi4ELi2ELi2ELb0ELb1EN7cutlass10bfloat16_tE19Flash_kernel_traitsILi256ELi64ELi64ELi8ES3_EELb0ELb0ELb0ELb0ELb0ELb0ELb1EEEvNS_16Flash_bwd_paramsE)
        /*029c*/ 	.word	0x00000000


	//----- nvinfo : EIATTR_REGCOUNT
	.align		4
.L_122:
        /*02a0*/ 	.byte	0x04, 0x2f
        /*02a2*/ 	.short	(.L_124 - .L_123)
	.align		4
.L_123:
        /*02a4*/ 	.word	index@(_ZN5flash44flash_bwd_dq_dk_dv_loop_seqk_parallel_kernelI23Flash_bwd_kernel_traitsILi256ELi64ELi64ELi8ELi4ELi2ELi2ELb0ELb1EN7cutlass10bfloat16_tE19Flash_kernel_traitsILi256ELi64ELi64ELi8ES3_EELb1ELb0ELb0ELb0ELb0ELb0ELb0EEEvNS_16Flash_bwd_paramsE)
        /*02a8*/ 	.word	0x000000fe


	//----- nvinfo : EIATTR_FRAME_SIZE
	.align		4
.L_124:
        /*02ac*/ 	.byte	0x04, 0x11
        /*02ae*/ 	.short	(.L_126 - .L_125)
	.align		4
.L_125:
        /*02b0*/ 	.word	index@(_ZN5flash44flash_bwd_dq_dk_dv_loop_seqk_parallel_kernelI23Flash_bwd_kernel_traitsILi256ELi64ELi64ELi8ELi4ELi2ELi2ELb0ELb1EN7cutlass10bfloat16_tE19Flash_kernel_traitsILi256ELi64ELi64ELi8ES3_EELb1ELb0ELb0ELb0ELb0ELb0ELb0EEEvNS_16Flash_bwd_paramsE)
        /*02b4*/ 	.word	0x00000000


	//----- nvinfo : EIATTR_REGCOUNT
	.align		4
.L_126:
        /*02b8*/ 	.byte	0x04, 0x2f
        /*02ba*/ 	.short	(.L_128 - .L_127)
	.align		4
.L_127:
        /*02bc*/ 	.word	index@(_ZN5flash27flash_bwd_convert_dq_kernelI23Flash_bwd_kernel_traitsILi256ELi64ELi64ELi8ELi4ELi2ELi2ELb0ELb1EN7cutlass10bfloat16_tE19Flash_kernel_traitsILi256ELi64ELi64ELi8ES3_EEEEvNS_16Flash_bwd_paramsEi)
        /*02c0*/ 	.word	0x00000050


	//----- nvinfo : EIATTR_FRAME_SIZE
	.align		4
.L_128:
        /*02c4*/ 	.byte	0x04, 0x11
        /*02c6*/ 	.short	(.L_130 - .L_129)
	.align		4
.L_129:
        /*02c8*/ 	.word	index@(_ZN5flash27flash_bwd_convert_dq_kernelI23Flash_bwd_kernel_traitsILi256ELi64ELi64ELi8ELi4ELi2ELi2ELb0ELb1EN7cutlass10bfloat16_tE19Flash_kernel_traitsILi256ELi64ELi64ELi8ES3_EEEEvNS_16Flash_bwd_paramsEi)
        /*02cc*/ 	.word	0x00000000


	//----- nvinfo : EIATTR_REGCOUNT
	.align		4
.L_130:
        /*02d0*/ 	.byte	0x04, 0x2f
        /*02d2*/ 	.short	(.L_132 - .L_131)
	.align		4
.L_131:
        /*02d4*/ 	.word	index@(_ZN5flash44flash_bwd_dq_dk_dv_loop_seqk_parallel_kernelI23Flash_bwd_kernel_traitsILi256ELi64ELi64ELi8ELi4ELi2ELi2ELb0ELb0EN7cutlass10bfloat16_tE19Flash_kernel_traitsILi256ELi64ELi64ELi8ES3_EELb0ELb0ELb1ELb1ELb0ELb0ELb0EEEvNS_16Flash_bwd_paramsE)
        /*02d8*/ 	.word	0x000000fe


	//----- nvinfo : EIATTR_FRAME_SIZE
	.align		4
.L_132:
        /*02dc*/ 	.byte	0x04, 0x11
        /*02de*/ 	.short	(.L_134 - .L_133)
	.align		4
.L_133:
        /*02e0*/ 	.word	index@(_ZN5flash44flash_bwd_dq_dk_dv_loop_seqk_parallel_kernelI23Flash_bwd_kernel_traitsILi256ELi64ELi64ELi8ELi4ELi2ELi2ELb0ELb0EN7cutlass10bfloat16_tE19Flash_kernel_traitsILi256ELi64ELi64ELi8ES3_EELb0ELb0ELb1ELb1ELb0ELb0ELb0EEEvNS_16Flash_bwd_paramsE)
        /*02e4*/ 	.word	0x00000008


	//----- nvinfo : EIATTR_REGCOUNT
	.align		4
.L_134:
        /*02e8*/ 	.byte	0x04, 0x2f
        /*02ea*/ 	.short	(.L_136 - .L_135)
	.align		4
.L_135:
        /*02ec*/ 	.word	index@(_ZN5flash44flash_bwd_dq_dk_dv_loop_seqk_parallel_kernelI23Flash_bwd_kernel_traitsILi256ELi64ELi64ELi8ELi4ELi2ELi2ELb0ELb0EN7cutlass10bfloat16_tE19Flash_kernel_traitsILi256ELi64ELi64ELi8ES3_EELb0ELb0ELb1ELb0ELb0ELb1ELb0EEEvNS_16Flash_bwd_paramsE)
        /*02f0*/ 	.word	0x000000fd


	//----- nvinfo : EIATTR_FRAME_SIZE
	.align		4
.L_136:
        /*02f4*/ 	.byte	0x04, 0x11
        /*02f6*/ 	.short	(.L_138 - .L_137)
	.align		4
.L_137:
        /*02f8*/ 	.word	index@(_ZN5flash44flash_bwd_dq_dk_dv_loop_seqk_parallel_kernelI23Flash_bwd_kernel_traitsILi256ELi64ELi64ELi8ELi4ELi2ELi2ELb0ELb0EN7cutlass10bfloat16_tE19Flash_kernel_traitsILi256ELi64ELi64ELi8ES3_EELb0ELb0ELb1ELb0ELb0ELb1ELb0EEEvNS_16Flash_bwd_paramsE)
        /*02fc*/ 	.word	0x00000000


	//----- nvinfo : EIATTR_REGCOUNT
	.align		4
.L_138:
        /*0300*/ 	.byte	0x04, 0x2f
        /*0302*/ 	.short	(.L_140 - .L_139)
	.align		4
.L_139:
        /*0304*/ 	.word	index@(_ZN5flash44flash_bwd_dq_dk_dv_loop_seqk_parallel_kernelI23Flash_bwd_kernel_traitsILi256ELi64ELi64ELi8ELi4ELi2ELi2ELb0ELb0EN7cutlass10bfloat16_tE19Flash_kernel_traitsILi256ELi64ELi64ELi8ES3_EELb0ELb0ELb0ELb1ELb0ELb0ELb0EEEvNS_16Flash_bwd_paramsE)
        /*0308*/ 	.word	0x000000ff


	//----- nvinfo : EIATTR_FRAME_SIZE
	.align		4
.L_140:
        /*030c*/ 	.byte	0x04, 0x11
        /*030e*/ 	.short	(.L_142 - .L_141)
	.align		4
.L_141:
        /*0310*/ 	.word	index@(_ZN5flash44flash_bwd_dq_dk_dv_loop_seqk_parallel_kernelI23Flash_bwd_kernel_traitsILi256ELi64ELi64ELi8ELi4ELi2ELi2ELb0ELb0EN7cutlass10bfloat16_tE19Flash_kernel_traitsILi256ELi64ELi64ELi8ES3_EELb0ELb0ELb0ELb1ELb0ELb0ELb0EEEvNS_16Flash_bwd_paramsE)
        /*0314*/ 	.word	0x00000000


	//----- nvinfo : EIATTR_REGCOUNT
	.align		4
.L_142:
        /*0318*/ 	.byte	0x04, 0x2f
        /*031a*/ 	.short	(.L_144 - .L_143)
	.align		4
.L_143:
        /*031c*/ 	.word	index@(_ZN5flash44flash_bwd_dq_dk_dv_loop_seqk_parallel_kernelI23Flash_bwd_kernel_traitsILi256ELi64ELi64ELi8ELi4ELi2ELi2ELb0ELb0EN7cutlass10bfloat16_tE19Flash_kernel_traitsILi256ELi64ELi64ELi8ES3_EELb0ELb0ELb0ELb0ELb0ELb1ELb0EEEvNS_16Flash_bwd_paramsE)
        /*0320*/ 	.word	0x000000fe


	//----- nvinfo : EIATTR_FRAME_SIZE
	.align		4
.L_144:
        /*0324*/ 	.byte	0x04, 0x11
        /*0326*/ 	.short	(.L_146 - .L_145)
	.align		4
.L_145:
        /*0328*/ 	.word	index@(_ZN5flash44flash_bwd_dq_dk_dv_loop_seqk_parallel_kernelI23Flash_bwd_kernel_traitsILi256ELi64ELi64ELi8ELi4ELi2ELi2ELb0ELb0EN7cutlass10bfloat16_tE19Flash_kernel_traitsILi256ELi64ELi64ELi8ES3_EELb0ELb0ELb0ELb0ELb0ELb1ELb0EEEvNS_16Flash_bwd_paramsE)
        /*032c*/ 	.word	0x00000000


	//----- nvinfo : EIATTR_REGCOUNT
	.align		4
.L_146:
        /*0330*/ 	.byte	0x04, 0x2f
        /*0332*/ 	.short	(.L_148 - .L_147)
	.align		4
.L_147:
        /*0334*/ 	.word	index@(_ZN5flash44flash_bwd_dq_dk_dv_loop_seqk_parallel_kernelI23Flash_bwd_kernel_traitsILi256ELi64ELi64ELi8ELi4ELi2ELi2ELb0ELb0EN7cutlass10bfloat16_tE19Flash_kernel_traitsILi256ELi64ELi64ELi8ES3_EELb0ELb0ELb1ELb0ELb0ELb0ELb0EEEvNS_16Flash_bwd_paramsE)
        /*0338*/ 	.word	0x000000fe


	//----- nvinfo : EIATTR_FRAME_SIZE
	.align		4
.L_148:
        /*033c*/ 	.byte	0x04, 0x11
        /*033e*/ 	.short	(.L_150 - .L_149)
	.align		4
.L_149:
        /*0340*/ 	.word	index@(_ZN5flash44flash_bwd_dq_dk_dv_loop_seqk_parallel_kernelI23Flash_bwd_kernel_traitsILi256ELi64ELi64ELi8ELi4ELi2ELi2ELb0ELb0EN7cutlass10bfloat16_tE19Flash_kernel_traitsILi256ELi64ELi64ELi8ES3_EELb0ELb0ELb1ELb0ELb0ELb0ELb0EEEvNS_16Flash_bwd_paramsE)
        /*0344*/ 	.word	0x00000008


	//----- nvinfo : EIATTR_REGCOUNT
	.align		4
.L_150:
        /*0348*/ 	.byte	0x04, 0x2f
        /*034a*/ 	.short	(.L_152 - .L_151)
	.align		4
.L_151:
        /*034c*/ 	.word	index@(_ZN5flash44flash_bwd_dq_dk_dv_loop_seqk_parallel_kernelI23Flash_bwd_kernel_traitsILi256ELi64ELi64ELi8ELi4ELi2ELi2ELb0ELb0EN7cutlass10bfloat16_tE19Flash_kernel_traitsILi256ELi64ELi64ELi8ES3_EELb0ELb0ELb0ELb0ELb0ELb0ELb0EEEvNS_16Flash_bwd_paramsE)
        /*0350*/ 	.word	0x000000ff


	//----- nvinfo : EIATTR_FRAME_SIZE
	.align		4
.L_152:
        /*0354*/ 	.byte	0x04, 0x11
        /*0356*/ 	.short	(.L_154 - .L_153)
	.align		4
.L_153:
        /*0358*/ 	.word	index@(_ZN5flash44flash_bwd_dq_dk_dv_loop_seqk_parallel_kernelI23Flash_bwd_kernel_traitsILi256ELi64ELi64ELi8ELi4ELi2ELi2ELb0ELb0EN7cutlass10bfloat16_tE19Flash_kernel_traitsILi256ELi64ELi64ELi8ES3_EELb0ELb0ELb0ELb0ELb0ELb0ELb0EEEvNS_16Flash_bwd_paramsE)
        /*035c*/ 	.word	0x00000000


	//----- nvinfo : EIATTR_REGCOUNT
	.align		4
.L_154:
        /*0360*/ 	.byte	0x04, 0x2f
        /*0362*/ 	.short	(.L_156 - .L_155)
	.align		4
.L_155:
        /*0364*/ 	.word	index@(_ZN5flash44flash_bwd_dq_dk_dv_loop_seqk_parallel_kernelI23Flash_bwd_kernel_traitsILi256ELi64ELi64ELi8ELi4ELi2ELi2ELb0ELb1EN7cutlass10bfloat16_tE19Flash_kernel_traitsILi256ELi64ELi64ELi8ES3_EELb0ELb0ELb1ELb1ELb0ELb0ELb0EEEvNS_16Flash_bwd_paramsE)
        /*0368*/ 	.word	0x000000fe


	//----- nvinfo : EIATTR_FRAME_SIZE
	.align		4
.L_156:
        /*036c*/ 	.byte	0x04, 0x11
        /*036e*/ 	.short	(.L_158 - .L_157)
	.align		4
.L_157:
        /*0370*/ 	.word	index@(_ZN5flash44flash_bwd_dq_dk_dv_loop_seqk_parallel_kernelI23Flash_bwd_kernel_traitsILi256ELi64ELi64ELi8ELi4ELi2ELi2ELb0ELb1EN7cutlass10bfloat16_tE19Flash_kernel_traitsILi256ELi64ELi64ELi8ES3_EELb0ELb0ELb1ELb1ELb0ELb0ELb0EEEvNS_16Flash_bwd_paramsE)
        /*0374*/ 	.word	0x00000008


	//----- nvinfo : EIATTR_REGCOUNT
	.align		4
.L_158:
        /*0378*/ 	.byte	0x04, 0x2f
        /*037a*/ 	.short	(.L_160 - .L_159)
	.align		4
.L_159:
        /*037c*/ 	.word	index@(_ZN5flash44flash_bwd_dq_dk_dv_loop_seqk_parallel_kernelI23Flash_bwd_kernel_traitsILi256ELi64ELi64ELi8ELi4ELi2ELi2ELb0ELb1EN7cutlass10bfloat16_tE19Flash_kernel_traitsILi256ELi64ELi64ELi8ES3_EELb0ELb0ELb1ELb0ELb0ELb1ELb0EEEvNS_16Flash_bwd_paramsE)
        /*0380*/ 	.word	0x000000fe


	//----- nvinfo : EIATTR_FRAME_SIZE
	.align		4
.L_160:
        /*0384*/ 	.byte	0x04, 0x11
        /*0386*/ 	.short	(.L_162 - .L_161)
	.align		4
.L_161:
        /*0388*/ 	.word	index@(_ZN5flash44flash_bwd_dq_dk_dv_loop_seqk_parallel_kernelI23Flash_bwd_kernel_traitsILi256ELi64ELi64ELi8ELi4ELi2ELi2ELb0ELb1EN7cutlass10bfloat16_tE19Flash_kernel_traitsILi256ELi64ELi64ELi8ES3_EELb0ELb0ELb1ELb0ELb0ELb1ELb0EEEvNS_16Flash_bwd_paramsE)
        /*038c*/ 	.word	0x00000008


	//----- nvinfo : EIATTR_REGCOUNT
	.align		4
.L_162:
        /*0390*/ 	.byte	0x04, 0x2f
        /*0392*/ 	.short	(.L_164 - .L_163)
	.align		4
.L_163:
        /*0394*/ 	.word	index@(_ZN5flash44flash_bwd_dq_dk_dv_loop_seqk_parallel_kernelI23Flash_bwd_kernel_traitsILi256ELi64ELi64ELi8ELi4ELi2ELi2ELb0ELb1EN7cutlass10bfloat16_tE19Flash_kernel_traitsILi256ELi64ELi64ELi8ES3_EELb0ELb0ELb0ELb1ELb0ELb0ELb0EEEvNS_16Flash_bwd_paramsE)
        /*0398*/ 	.word	0x000000ff


	//----- nvinfo : EIATTR_FRAME_SIZE
	.align		4
.L_164:
        /*039c*/ 	.byte	0x04, 0x11
        /*039e*/ 	.short	(.L_166 - .L_165)
	.align		4
.L_165:
        /*03a0*/ 	.word	index@(_ZN5flash44flash_bwd_dq_dk_dv_loop_seqk_parallel_kernelI23Flash_bwd_kernel_traitsILi256ELi64ELi64ELi8ELi4ELi2ELi2ELb0ELb1EN7cutlass10bfloat16_tE19Flash_kernel_traitsILi256ELi64ELi64ELi8ES3_EELb0ELb0ELb0ELb1ELb0ELb0ELb0EEEvNS_16Flash_bwd_paramsE)
        /*03a4*/ 	.word	0x00000000


	//----- nvinfo : EIATTR_REGCOUNT
	.align		4
.L_166:
        /*03a8*/ 	.byte	0x04, 0x2f
        /*03aa*/ 	.short	(.L_168 - .L_167)
	.align		4
.L_167:
        /*03ac*/ 	.word	index@(_ZN5flash44flash_bwd_dq_dk_dv_loop_seqk_parallel_kernelI23Flash_bwd_kernel_traitsILi256ELi64ELi64ELi8ELi4ELi2ELi2ELb0ELb1EN7cutlass10bfloat16_tE19Flash_kernel_traitsILi256ELi64ELi64ELi8ES3_EELb0ELb0ELb0ELb0ELb0ELb1ELb0EEEvNS_16Flash_bwd_paramsE)
        /*03b0*/ 	.word	0x000000ff


	//----- nvinfo : EIATTR_FRAME_SIZE
	.align		4
.L_168:
        /*03b4*/ 	.byte	0x04, 0x11
        /*03b6*/ 	.short	(.L_170 - .L_169)
	.align		4
.L_169:
        /*03b8*/ 	.word	index@(_ZN5flash44flash_bwd_dq_dk_dv_loop_seqk_parallel_kernelI23Flash_bwd_kernel_traitsILi256ELi64ELi64ELi8ELi4ELi2ELi2ELb0ELb1EN7cutlass10bfloat16_tE19Flash_kernel_traitsILi256ELi64ELi64ELi8ES3_EELb0ELb0ELb0ELb0ELb0ELb1ELb0EEEvNS_16Flash_bwd_paramsE)
        /*03bc*/ 	.word	0x00000000


	//----- nvinfo : EIATTR_REGCOUNT
	.align		4
.L_170:
        /*03c0*/ 	.byte	0x04, 0x2f
        /*03c2*/ 	.short	(.L_172 - .L_171)
	.align		4
.L_171:
        /*03c4*/ 	.word	index@(_ZN5flash44flash_bwd_dq_dk_dv_loop_seqk_parallel_kernelI23Flash_bwd_kernel_traitsILi256ELi64ELi64ELi8ELi4ELi2ELi2ELb0ELb1EN7cutlass10bfloat16_tE19Flash_kernel_traitsILi256ELi64ELi64ELi8ES3_EELb0ELb0ELb1ELb0ELb0ELb0ELb0EEEvNS_16Flash_bwd_paramsE)
        /*03c8*/ 	.word	0x000000fe


	//----- nvinfo : EIATTR_FRAME_SIZE
	.align		4
.L_172:
        /*03cc*/ 	.byte	0x04, 0x11
        /*03ce*/ 	.short	(.L_174 - .L_173)
	.align		4
.L_173:
        /*03d0*/ 	.word	index@(_ZN5flash44flash_bwd_dq_dk_dv_loop_seqk_parallel_kernelI23Flash_bwd_kernel_traitsILi256ELi64ELi64ELi8ELi4ELi2ELi2ELb0ELb1EN7cutlass10bfloat16_tE19Flash_kernel_traitsILi256ELi64ELi64ELi8ES3_EELb0ELb0ELb1ELb0ELb0ELb0ELb0EEEvNS_16Flash_bwd_paramsE)
        /*03d4*/ 	.word	0x00000008


	//----- nvinfo : EIATTR_REGCOUNT
	.align		4
.L_174:
        /*03d8*/ 	.byte	0x04, 0x2f
        /*03da*/ 	.short	(.L_176 - .L_175)
	.align		4
.L_175:
        /*03dc*/ 	.word	index@(_ZN5flash44flash_bwd_dq_dk_dv_loop_seqk_parallel_kernelI23Flash_bwd_kernel_traitsILi256ELi64ELi64ELi8ELi4ELi2ELi2ELb0ELb1EN7cutlass10bfloat16_tE19Flash_kernel_traitsILi256ELi64ELi64ELi8ES3_EELb0ELb0ELb0ELb0ELb0ELb0ELb0EEEvNS_16Flash_bwd_paramsE)
        /*03e0*/ 	.word	0x000000fe


	//----- nvinfo : EIATTR_FRAME_SIZE
	.align		4
.L_176:
        /*03e4*/ 	.byte	0x04, 0x11
        /*03e6*/ 	.short	(.L_178 - .L_177)
	.align		4
.L_177:
        /*03e8*/ 	.word	index@(_ZN5flash44flash_bwd_dq_dk_dv_loop_seqk_parallel_kernelI23Flash_bwd_kernel_traitsILi256ELi64ELi64ELi8ELi4ELi2ELi2ELb0ELb1EN7cutlass10bfloat16_tE19Flash_kernel_traitsILi256ELi64ELi64ELi8ES3_EELb0ELb0ELb0ELb0ELb0ELb0ELb0EEEvNS_16Flash_bwd_paramsE)
        /*03ec*/ 	.word	0x00000000


	//----- nvinfo : EIATTR_REGCOUNT
	.align		4
.L_178:
        /*03f0*/ 	.byte	0x04, 0x2f
        /*03f2*/ 	.short	(.L_180 - .L_179)
	.align		4
.L_179:
        /*03f4*/ 	.word	index@(_ZN5flash25flash_bwd_dot_do_o_kernelILb1E23Flash_bwd_kernel_traitsILi256ELi64ELi32ELi8ELi4ELi1ELi2ELb1ELb1EN7cutlass10bfloat16_tE19Flash_kernel_traitsILi256ELi64ELi32ELi8ES3_EEEEvNS_16Flash_bwd_paramsE)
        /*03f8*/ 	.word	0x0000005a


	//----- nvinfo : EIATTR_FRAME_SIZE
	.align		4
.L_180:
        /*03fc*/ 	.byte	0x04, 0x11
        /*03fe*/ 	.short	(.L_182 - .L_181)
	.align		4
.L_181:
        /*0400*/ 	.word	index@(_ZN5flash25flash_bwd_dot_do_o_kernelILb1E23Flash_bwd_kernel_traitsILi256ELi64ELi32ELi8ELi4ELi1ELi2ELb1ELb1EN7cutlass10bfloat16_tE19Flash_kernel_traitsILi256ELi64ELi32ELi8ES3_EEEEvNS_16Flash_bwd_paramsE)
        /*0404*/ 	.word	0x00000000


	//----- nvinfo : EIATTR_REGCOUNT
	.align		4
.L_182:
        /*0408*/ 	.byte	0x04, 0x2f
        /*040a*/ 	.short	(.L_184 - .L_183)
	.align		4
.L_183:
        /*040c*/ 	.word	index@(_ZN5flash25flash_bwd_dot_do_o_kernelILb0E23Flash_bwd_kernel_traitsILi256ELi64ELi32ELi8ELi4ELi1ELi2ELb1ELb1EN7cutlass10bfloat16_tE19Flash_kernel_traitsILi256ELi64ELi32ELi8ES3_EEEEvNS_16Flash_bwd_paramsE)
        /*0410*/ 	.word	0x00000051


	//----- nvinfo : EIATTR_FRAME_SIZE
	.align		4
.L_184:
        /*0414*/ 	.byte	0x04, 0x11
        /*0416*/ 	.short	(.L_186 - .L_185)
	.align		4
.L_185:
        /*0418*/ 	.word	index@(_ZN5flash25flash_bwd_dot_do_o_kernelILb0E23Flash_bwd_kernel_traitsILi256ELi64ELi32ELi8ELi4ELi1ELi2ELb1ELb1EN7cutlass10bfloat16_tE19Flash_kernel_traitsILi256ELi64ELi32ELi8ES3_EEEEvNS_16Flash_bwd_paramsE)
        /*041c*/ 	.word	0x00000000


	//----- nvinfo : EIATTR_REGCOUNT
	.align		4
.L_186:
        /*0420*/ 	.byte	0x04, 0x2f
        /*0422*/ 	.short	(.L_188 - .L_187)
	.align		4
.L_187:
        /*0424*/ 	.word	index@(_ZN5flash44flash_bwd_dq_dk_dv_loop_seqk_parallel_kernelI23Flash_bwd_kernel_traitsILi256ELi64ELi32ELi8ELi4ELi1ELi2ELb1ELb1EN7cutlass10bfloat16_tE19Flash_kernel_traitsILi256ELi64ELi32ELi8ES3_EELb0ELb0ELb1ELb1ELb0ELb0ELb1EEEvNS_16Flash_bwd_paramsE)
        /*0428*/ 	.word	0x000000fe


	//----- nvinfo : EIATTR_FRAME_SIZE
	.align		4
.L_188:
        /*042c*/ 	.byte	0x04, 0x11
        /*042e*/ 	.short	(.L_190 - .L_189)
	.align		4
.L_189:
        /*0430*/ 	.word	index@(_ZN5flash44flash_bwd_dq_dk_dv_loop_seqk_parallel_kernelI23Flash_bwd_kernel_traitsILi256ELi64ELi32ELi8ELi4ELi1ELi2ELb1ELb1EN7cutlass10bfloat16_tE19Flash_kernel_traitsILi256ELi64ELi32ELi8ES3_EELb0ELb0ELb1ELb1ELb0ELb0ELb1EEEvNS_16Flash_bwd_paramsE)
        /*0434*/ 	.word	0x00000000


	//----- nvinfo : EIATTR_REGCOUNT
	.align		4
.L_190:
        /*0438*/ 	.byte	0x04, 0x2f
        /*043a*/ 	.short	(.L_192 - .L_191)
	.align		4
.L_191:
        /*043c*/ 	.word	index@(_ZN5flash44flash_bwd_dq_dk_dv_loop_seqk_parallel_kernelI23Flash_bwd_kernel_traitsILi256ELi64ELi32ELi8ELi4ELi1ELi2ELb1ELb1EN7cutlass10bfloat16_tE19Flash_kernel_traitsILi256ELi64ELi32ELi8ES3_EELb0ELb0ELb1ELb1ELb0ELb0ELb0EEEvNS_16Flash_bwd_paramsE)
        /*0440*/ 	.word	0x000000fe


	//----- nvinfo : EIATTR_FRAME_SIZE
	.align		4
.L_192:
        /*0444*/ 	.byte	0x04, 0x11
        /*0446*/ 	.short	(.L_194 - .L_193)
	.align		4
.L_193:
        /*0448*/ 	.word	index@(_ZN5flash44flash_bwd_dq_dk_dv_loop_seqk_parallel_kernelI23Flash_bwd_kernel_traitsILi256ELi64ELi32ELi8ELi4ELi1ELi2ELb1ELb1EN7cutlass10bfloat16_tE19Flash_kernel_traitsILi256ELi64ELi32ELi8ES3_EELb0ELb0ELb1ELb1ELb0ELb0ELb0EEEvNS_16Flash_bwd_paramsE)
        /*044c*/ 	.word	0x00000000


	//----- nvinfo : EIATTR_REGCOUNT
	.align		4
.L_194:
        /*0450*/ 	.byte	0x04, 0x2f
        /*0452*/ 	.short	(.L_196 - .L_195)
	.align		4
.L_195:
        /*0454*/ 	.word	index@(_ZN5flash44flash_bwd_dq_dk_dv_loop_seqk_parallel_kernelI23Flash_bwd_kernel_traitsILi256ELi64ELi32ELi8ELi4ELi1ELi2ELb1ELb1EN7cutlass10bfloat16_tE19Flash_kernel_traitsILi256ELi64ELi32ELi8ES3_EELb0ELb0ELb1ELb0ELb0ELb1ELb1EEEvNS_16Flash_bwd_paramsE)
        /*0458*/ 	.word	0x000000fe


	//----- nvinfo : EIATTR_FRAME_SIZE
	.align		4
.L_196:
        /*045c*/ 	.byte	0x04, 0x11
        /*045e*/ 	.short	(.L_198 - .L_197)
	.align		4
.L_197:
        /*0460*/ 	.word	index@(_ZN5flash44flash_bwd_dq_dk_dv_loop_seqk_parallel_kernelI23Flash_bwd_kernel_traitsILi256ELi64ELi32ELi8ELi4ELi1ELi2ELb1ELb1EN7cutlass10bfloat16_tE19Flash_kernel_traitsILi256ELi64ELi32ELi8ES3_EELb0ELb0ELb1ELb0ELb0ELb1ELb1EEEvNS_16Flash_bwd_paramsE)
        /*0464*/ 	.word	0x00000008


	//----- nvinfo : EIATTR_REGCOUNT
	.align		4
.L_198:
        /*0468*/ 	.byte	0x04, 0x2f
        /*046a*/ 	.short	(.L_200 - .L_199)
	.align		4
.L_199:
        /*046c*/ 	.word	index@(_ZN5flash44flash_bwd_dq_dk_dv_loop_seqk_parallel_kernelI23Flash_bwd_kernel_traitsILi256ELi64ELi32ELi8ELi4ELi1ELi2ELb1ELb1EN7cutlass10bfloat16_tE19Flash_kernel_traitsILi256ELi64ELi32ELi8ES3_EELb0ELb0ELb1ELb0ELb0ELb1ELb0EEEvNS_16Flash_bwd_paramsE)
        /*0470*/ 	.word	0x000000fe


	//----- nvinfo : EIATTR_FRAME_SIZE
	.align		4
.L_200:
        /*0474*/ 	.byte	0x04, 0x11
        /*0476*/ 	.short	(.L_202 - .L_201)
	.align		4
.L_201:
        /*0478*/ 	.word	index@(_ZN5flash44flash_bwd_dq_dk_dv_loop_seqk_parallel_kernelI23Flash_bwd_kernel_traitsILi256ELi64ELi32ELi8ELi4ELi1ELi2ELb1ELb1EN7cutlass10bfloat16_tE19Flash_kernel_traitsILi256ELi64ELi32ELi8ES3_EELb0ELb0ELb1ELb0ELb0ELb1ELb0EEEvNS_16Flash_bwd_paramsE)
        /*047c*/ 	.word	0x00000008


	//----- nvinfo : EIATTR_REGCOUNT
	.align		4
.L_202:
        /*0480*/ 	.byte	0x04, 0x2f
        /*0482*/ 	.short	(.L_204 - .L_203)
	.align		4
.L_203:
        /*0484*/ 	.word	index@(_ZN5flash44flash_bwd_dq_dk_dv_loop_seqk_parallel_kernelI23Flash_bwd_kernel_traitsILi256ELi64ELi32ELi8ELi4ELi1ELi2ELb1ELb1EN7cutlass10bfloat16_tE19Flash_kernel_traitsILi256ELi64ELi32ELi8ES3_EELb0ELb0ELb0ELb1ELb0ELb0ELb1EEEvNS_16Flash_bwd_paramsE)
        /*0488*/ 	.word	0x000000ff


	//----- nvinfo : EIATTR_FRAME_SIZE
	.align		4
.L_204:
        /*048c*/ 	.byte	0x04, 0x11
        /*048e*/ 	.short	(.L_206 - .L_205)
	.align		4
.L_205:
        /*0490*/ 	.word	index@(_ZN5flash44flash_bwd_dq_dk_dv_loop_seqk_parallel_kernelI23Flash_bwd_kernel_traitsILi256ELi64ELi32ELi8ELi4ELi1ELi2ELb1ELb1EN7cutlass10bfloat16_tE19Flash_kernel_traitsILi256ELi64ELi32ELi8ES3_EELb0ELb0ELb0ELb1ELb0ELb0ELb1EEEvNS_16Flash_bwd_paramsE)
        /*0494*/ 	.word	0x00000000


	//----- nvinfo : EIATTR_REGCOUNT
	.align		4
.L_206:
        /*0498*/ 	.byte	0x04, 0x2f
        /*049a*/ 	.short	(.L_208 - .L_207)
	.align		4
.L_207:
        /*049c*/ 	.word	index@(_ZN5flash44flash_bwd_dq_dk_dv_loop_seqk_parallel_kernelI23Flash_bwd_kernel_traitsILi256ELi64ELi32ELi8ELi4ELi1ELi2ELb1ELb1EN7cutlass10bfloat16_tE19Flash_kernel_traitsILi256ELi64ELi32ELi8ES3_EELb0ELb0ELb0ELb1ELb0ELb0ELb0EEEvNS_16Flash_bwd_paramsE)
        /*04a0*/ 	.word	0x000000fd


	//----- nvinfo : EIATTR_FRAME_SIZE
	.align		4
.L_208:
        /*04a4*/ 	.byte	0x04, 0x11
        /*04a6*/ 	.short	(.L_210 - .L_209)
	.align		4
.L_209:
        /*04a8*/ 	.word	index@(_ZN5flash44flash_bwd_dq_dk_dv_loop_seqk_parallel_kernelI23Flash_bwd_kernel_traitsILi256ELi64ELi32ELi8ELi4ELi1ELi2ELb1ELb1EN7cutlass10bfloat16_tE19Flash_kernel_traitsILi256ELi64ELi32ELi8ES3_EELb0ELb0ELb0ELb1ELb0ELb0ELb0EEEvNS_16Flash_bwd_paramsE)
        /*04ac*/ 	.word	0x00000008


	//----- nvinfo : EIATTR_REGCOUNT
	.align		4
.L_210:
        /*04b0*/ 	.byte	0x04, 0x2f
        /*04b2*/ 	.short	(.L_212 - .L_211)
	.align		4
.L_211:
        /*04b4*/ 	.word	index@(_ZN5flash44flash_bwd_dq_dk_dv_loop_seqk_parallel_kernelI23Flash_bwd_kernel_traitsILi256ELi64ELi32ELi8ELi4ELi1ELi2ELb1ELb1EN7cutlass10bfloat16_tE19Flash_kernel_traitsILi256ELi64ELi32ELi8ES3_EELb0ELb0ELb0ELb0ELb0ELb1ELb1EEEvNS_16Flash_bwd_paramsE)
        /*04b8*/ 	.word	0x000000fe


	//----- nvinfo : EIATTR_FRAME_SIZE
	.align		4
.L_212:
        /*04bc*/ 	.byte	0x04, 0x11
        /*04be*/ 	.short	(.L_214 - .L_213)
	.align		4
.L_213:
        /*04c0*/ 	.word	index@(_ZN5flash44flash_bwd_dq_dk_dv_loop_seqk_parallel_kernelI23Flash_bwd_kernel_traitsILi256ELi64ELi32ELi8ELi4ELi1ELi2ELb1ELb1EN7cutlass10bfloat16_tE19Flash_kernel_traitsILi256ELi64ELi32ELi8ES3_EELb0ELb0ELb0ELb0ELb0ELb1ELb1EEEvNS_16Flash_bwd_paramsE)
        /*04c4*/ 	.word	0x00000000


	//----- nvinfo : EIATTR_REGCOUNT
	.align		4
.L_214:
        /*04c8*/ 	.byte	0x04, 0x2f
        /*04ca*/ 	.short	(.L_216 - .L_215)
	.align		4
.L_215:
        /*04cc*/ 	.word	index@(_ZN5flash44flash_bwd_dq_dk_dv_loop_seqk_parallel_kernelI23Flash_bwd_kernel_traitsILi256ELi64ELi32ELi8ELi4ELi1ELi2ELb1ELb1EN7cutlass10bfloat16_tE19Flash_kernel_traitsILi256ELi64ELi32ELi8ES3_EELb0ELb0ELb0ELb0ELb0ELb1ELb0EEEvNS_16Flash_bwd_paramsE)
        /*04d0*/ 	.word	0x000000fe


	//----- nvinfo : EIATTR_FRAME_SIZE
	.align		4
.L_216:
        /*04d4*/ 	.byte	0x04, 0x11
        /*04d6*/ 	.short	(.L_218 - .L_217)
	.align		4
.L_217:
        /*04d8*/ 	.word	index@(_ZN5flash44flash_bwd_dq_dk_dv_loop_seqk_parallel_kernelI23Flash_bwd_kernel_traitsILi256ELi64ELi32ELi8ELi4ELi1ELi2ELb1ELb1EN7cutlass10bfloat16_tE19Flash_kernel_traitsILi256ELi64ELi32ELi8ES3_EELb0ELb0ELb0ELb0ELb0ELb1ELb0EEEvNS_16Flash_bwd_paramsE)
        /*04dc*/ 	.word	0x00000000


	//----- nvinfo : EIATTR_REGCOUNT
	.align		4
.L_218:
        /*04e0*/ 	.byte	0x04, 0x2f
        /*04e2*/ 	.short	(.L_220 - .L_219)
	.align		4
.L_219:
        /*04e4*/ 	.word	index@(_ZN5flash44flash_bwd_dq_dk_dv_loop_seqk_parallel_kernelI23Flash_bwd_kernel_traitsILi256ELi64ELi32ELi8ELi4ELi1ELi2ELb1ELb1EN7cutlass10bfloat16_tE19Flash_kernel_traitsILi256ELi64ELi32ELi8ES3_EELb0ELb0ELb1ELb0ELb0ELb0ELb1EEEvNS_16Flash_bwd_paramsE)
        /*04e8*/ 	.word	0x000000fe


	//----- nvinfo : EIATTR_FRAME_SIZE
	.align		4
.L_220:
        /*04ec*/ 	.byte	0x04, 0x11
        /*04ee*/ 	.short	(.L_222 - .L_221)
	.align		4
.L_221:
        /*04f0*/ 	.word	index@(_ZN5flash44flash_bwd_dq_dk_dv_loop_seqk_parallel_kernelI23Flash_bwd_kernel_traitsILi256ELi64ELi32ELi8ELi4ELi1ELi2ELb1ELb1EN7cutlass10bfloat16_tE19Flash_kernel_traitsILi256ELi64ELi32ELi8ES3_EELb0ELb0ELb1ELb0ELb0ELb0ELb1EEEvNS_16Flash_bwd_paramsE)
        /*04f4*/ 	.word	0x00000008


	//----- nvinfo : EIATTR_REGCOUNT
	.align		4
.L_222:
        /*04f8*/ 	.byte	0x04, 0x2f
        /*04fa*/ 	.short	(.L_224 - .L_223)
	.align		4
.L_223:
        /*04fc*/ 	.word	index@(_ZN5flash44flash_bwd_dq_dk_dv_loop_seqk_parallel_kernelI23Flash_bwd_kernel_traitsILi256ELi64ELi32ELi8ELi4ELi1ELi2ELb1ELb1EN7cutlass10bfloat16_tE19Flash_kernel_traitsILi256ELi64ELi32ELi8ES3_EELb0ELb0ELb1ELb0ELb0ELb0ELb0EEEvNS_16Flash_bwd_paramsE)
        /*0500*/ 	.word	0x000000fe


	//----- nvinfo : EIATTR_FRAME_SIZE
	.align		4
.L_224:
        /*0504*/ 	.byte	0x04, 0x11
        /*0506*/ 	.short	(.L_226 - .L_225)
	.align		4
.L_225:
        /*0508*/ 	.word	index@(_ZN5flash44flash_bwd_dq_dk_dv_loop_seqk_parallel_kernelI23Flash_bwd_kernel_traitsILi256ELi64ELi32ELi8ELi4ELi1ELi2ELb1ELb1EN7cutlass10bfloat16_tE19Flash_kernel_traitsILi256ELi64ELi32ELi8ES3_EELb0ELb0ELb1ELb0ELb0ELb0ELb0EEEvNS_16Flash_bwd_paramsE)
        /*050c*/ 	.word	0x00000008


	//----- nvinfo : EIATTR_REGCOUNT
	.align		4
.L_226:
        /*0510*/ 	.byte	0x04, 0x2f
        /*0512*/ 	.short	(.L_228 - .L_227)
	.align		4
.L_227:
        /*0514*/ 	.word	index@(_ZN5flash44flash_bwd_dq_dk_dv_loop_seqk_parallel_kernelI23Flash_bwd_kernel_traitsILi256ELi64ELi32ELi8ELi4ELi1ELi2ELb1ELb1EN7cutlass10bfloat16_tE19Flash_kernel_traitsILi256ELi64ELi32ELi8ES3_EELb0ELb0ELb0ELb0ELb0ELb0ELb1EEEvNS_16Flash_bwd_paramsE)
        /*0518*/ 	.word	0x000000ff


	//----- nvinfo : EIATTR_FRAME_SIZE
	.align		4
.L_228:
        /*051c*/ 	.byte	0x04, 0x11
        /*051e*/ 	.short	(.L_230 - .L_229)
	.align		4
.L_229:
        /*0520*/ 	.word	index@(_ZN5flash44flash_bwd_dq_dk_dv_loop_seqk_parallel_kernelI23Flash_bwd_kernel_traitsILi256ELi64ELi32ELi8ELi4ELi1ELi2ELb1ELb1EN7cutlass10bfloat16_tE19Flash_kernel_traitsILi256ELi64ELi32ELi8ES3_EELb0ELb0ELb0ELb0ELb0ELb0ELb1EEEvNS_16Flash_bwd_paramsE)
        /*0524*/ 	.word	0x00000030


	//----- nvinfo : EIATTR_REGCOUNT
	.align		4
.L_230:
        /*0528*/ 	.byte	0x04, 0x2f
        /*052a*/ 	.short	(.L_232 - .L_231)
	.align		4
.L_231:
        /*052c*/ 	.word	index@(_ZN5flash44flash_bwd_dq_dk_dv_loop_seqk_parallel_kernelI23Flash_bwd_kernel_traitsILi256ELi64ELi32ELi8ELi4ELi1ELi2ELb1ELb1EN7cutlass10bfloat16_tE19Flash_kernel_traitsILi256ELi64ELi32ELi8ES3_EELb0ELb0ELb0ELb0ELb0ELb0ELb0EEEvNS_16Flash_bwd_paramsE)
        /*0530*/ 	.word	0x000000ff


	//----- nvinfo : EIATTR_FRAME_SIZE
	.align		4
.L_232:
        /*0534*/ 	.byte	0x04, 0x11
        /*0536*/ 	.short	(.L_234 - .L_233)
	.align		4
.L_233:
        /*0538*/ 	.word	index@(_ZN5flash44flash_bwd_dq_dk_dv_loop_seqk_parallel_kernelI23Flash_bwd_kernel_traitsILi256ELi64ELi32ELi8ELi4ELi1ELi2ELb1ELb1EN7cutlass10bfloat16_tE19Flash_kernel_traitsILi256ELi64ELi32ELi8ES3_EELb0ELb0ELb0ELb0ELb0ELb0ELb0EEEvNS_16Flash_bwd_paramsE)
        /*053c*/ 	.word	0x00000020


	//----- nvinfo : EIATTR_REGCOUNT
	.align		4
.L_234:
        /*0540*/ 	.byte	0x04, 0x2f
        /*0542*/ 	.short	(.L_236 - .L_235)
	.align		4
.L_235:
        /*0544*/ 	.word	index@(_ZN5flash27flash_bwd_convert_dq_kernelI23Flash_bwd_kernel_traitsILi256ELi64ELi32ELi8ELi4ELi1ELi2ELb1ELb1EN7cutlass10bfloat16_tE19Flash_kernel_traitsILi256ELi64ELi32ELi8ES3_EEEEvNS_16Flash_bwd_paramsEi)
        /*0548*/ 	.word	0x00000050


	//----- nvinfo : EIATTR_FRAME_SIZE
	.align		4
.L_236:
        /*054c*/ 	.byte	0x04, 0x11
        /*054e*/ 	.short	(.L_238 - .L_237)
	.align		4
.L_237:
        /*0550*/ 	.word	index@(_ZN5flash27flash_bwd_convert_dq_kernelI23Flash_bwd_kernel_traitsILi256ELi64ELi32ELi8ELi4ELi1ELi2ELb1ELb1EN7cutlass10bfloat16_tE19Flash_kernel_traitsILi256ELi64ELi32ELi8ES3_EEEEvNS_16Flash_bwd_paramsEi)
        /*0554*/ 	.word	0x00000000


	//----- nvinfo : EIATTR_MIN_STACK_SIZE
	.align		4
.L_238:
        /*0558*/ 	.byte	0x04, 0x12
        /*055a*/ 	.short	(.L_240 - .L_239)
	.align		4
.L_239:
        /*055c*/ 	.word	index@(_ZN5flash27flash_bwd_convert_dq_kernelI23Flash_bwd_kernel_traitsILi256ELi64ELi32ELi8ELi4ELi1ELi2ELb1ELb1EN7cutlass10bfloat16_tE19Flash_kernel_traitsILi256ELi64ELi32ELi8ES3_EEEEvNS_16Flash_bwd_paramsEi)
        /*0560*/ 	.word	0x00000000


	//----- nvinfo : EIATTR_MIN_STACK_SIZE
	.align		4
.L_240:
        /*0564*/ 	.byte	0x04, 0x12
        /*0566*/ 	.short	(.L_242 - .L_241)
	.align		4
.L_241:
        /*0568*/ 	.word	index@(_ZN5flash44flash_bwd_dq_dk_dv_loop_seqk_parallel_kernelI23Flash_bwd_kernel_traitsILi256ELi64ELi32ELi8ELi4ELi1ELi2ELb1ELb1EN7cutlass10bfloat16_tE19Flash_kernel_traitsILi256ELi64ELi32ELi8ES3_EELb0ELb0ELb0ELb0ELb0ELb0ELb0EEEvNS_16Flash_bwd_paramsE)
        /*056c*/ 	.word	0x00000020


	//----- nvinfo : EIATTR_MIN_STACK_SIZE
	.align		4
.L_242:
        /*0570*/ 	.byte	0x04, 0x12
        /*0572*/ 	.short	(.L_244 - .L_243)
	.align		4
.L_243:
        /*0574*/ 	.word	index@(_ZN5flash44flash_bwd_dq_dk_dv_loop_seqk_parallel_kernelI23Flash_bwd_kernel_traitsILi256ELi64ELi32ELi8ELi4ELi1ELi2ELb1ELb1EN7cutlass10bfloat16_tE19Flash_kernel_traitsILi256ELi64ELi32ELi8ES3_EELb0ELb0ELb0ELb0ELb0ELb0ELb1EEEvNS_16Flash_bwd_paramsE)
        /*0578*/ 	.word	0x00000030


	//----- nvinfo : EIATTR_MIN_STACK_SIZE
	.align		4
.L_244:
        /*057c*/ 	.byte	0x04, 0x12
        /*057e*/ 	.short	(.L_246 - .L_245)
	.align		4
.L_245:
        /*0580*/ 	.word	index@(_ZN5flash44flash_bwd_dq_dk_dv_loop_seqk_parallel_kernelI23Flash_bwd_kernel_traitsILi256ELi64ELi32ELi8ELi4ELi1ELi2ELb1ELb1EN7cutlass10bfloat16_tE19Flash_kernel_traitsILi256ELi64ELi32ELi8ES3_EELb0ELb0ELb1ELb0ELb0ELb0ELb0EEEvNS_16Flash_bwd_paramsE)
        /*0584*/ 	.word	0x00000008


	//----- nvinfo : EIATTR_MIN_STACK_SIZE
	.align		4
.L_246:
        /*0588*/ 	.byte	0x04, 0x12
        /*058a*/ 	.short	(.L_248 - .L_247)
	.align		4
.L_247:
        /*058c*/ 	.word	index@(_ZN5flash44flash_bwd_dq_dk_dv_loop_seqk_parallel_kernelI23Flash_bwd_kernel_traitsILi256ELi64ELi32ELi8ELi4ELi1ELi2ELb1ELb1EN7cutlass10bfloat16_tE19Flash_kernel_traitsILi256ELi64ELi32ELi8ES3_EELb0ELb0ELb1ELb0ELb0ELb0ELb1EEEvNS_16Flash_bwd_paramsE)
        /*0590*/ 	.word	0x00000008


	//----- nvinfo : EIATTR_MIN_STACK_SIZE
	.align		4
.L_248:
        /*0594*/ 	.byte	0x04, 0x12
        /*0596*/ 	.short	(.L_250 - .L_249)
	.align		4
.L_249:
        /*0598*/ 	.word	index@(_ZN5flash44flash_bwd_dq_dk_dv_loop_seqk_parallel_kernelI23Flash_bwd_kernel_traitsILi256ELi64ELi32ELi8ELi4ELi1ELi2ELb1ELb1EN7cutlass10bfloat16_tE19Flash_kernel_traitsILi256ELi64ELi32ELi8ES3_EELb0ELb0ELb0ELb0ELb0ELb1ELb0EEEvNS_16Flash_bwd_paramsE)
        /*059c*/ 	.word	0x00000000


	//----- nvinfo : EIATTR_MIN_STACK_SIZE
	.align		4
.L_250:
        /*05a0*/ 	.byte	0x04, 0x12
        /*05a2*/ 	.short	(.L_252 - .L_251)
	.align		4
.L_251:
        /*05a4*/ 	.word	index@(_ZN5flash44flash_bwd_dq_dk_dv_loop_seqk_parallel_kernelI23Flash_bwd_kernel_traitsILi256ELi64ELi32ELi8ELi4ELi1ELi2ELb1ELb1EN7cutlass10bfloat16_tE19Flash_kernel_traitsILi256ELi64ELi32ELi8ES3_EELb0ELb0ELb0ELb0ELb0ELb1ELb1EEEvNS_16Flash_bwd_paramsE)
        /*05a8*/ 	.word	0x00000000


	//----- nvinfo : EIATTR_MIN_STACK_SIZE
	.align		4
.L_252:
        /*05ac*/ 	.byte	0x04, 0x12
        /*05ae*/ 	.short	(.L_254 - .L_253)
	.align		4
.L_253:
        /*05b0*/ 	.word	index@(_ZN5flash44flash_bwd_dq_dk_dv_loop_seqk_parallel_kernelI23Flash_bwd_kernel_traitsILi256ELi64ELi32ELi8ELi4ELi1ELi2ELb1ELb1EN7cutlass10bfloat16_tE19Flash_kernel_traitsILi256ELi64ELi32ELi8ES3_EELb0ELb0ELb0ELb1ELb0ELb0ELb0EEEvNS_16Flash_bwd_paramsE)
        /*05b4*/ 	.word	0x00000008


	//----- nvinfo : EIATTR_MIN_STACK_SIZE
	.align		4
.L_254:
        /*05b8*/ 	.byte	0x04, 0x12
        /*05ba*/ 	.short	(.L_256 - .L_255)
	.align		4
.L_255:
        /*05bc*/ 	.word	index@(_ZN5flash44flash_bwd_dq_dk_dv_loop_seqk_parallel_kernelI23Flash_bwd_kernel_traitsILi256ELi64ELi32ELi8ELi4ELi1ELi2ELb1ELb1EN7cutlass10bfloat16_tE19Flash_kernel_traitsILi256ELi64ELi32ELi8ES3_EELb0ELb0ELb0ELb1ELb0ELb0ELb1EEEvNS_16Flash_bwd_paramsE)
        /*05c0*/ 	.word	0x00000000


	//----- nvinfo : EIATTR_MIN_STACK_SIZE
	.align		4
.L_256:
        /*05c4*/ 	.byte	0x04, 0x12
        /*05c6*/ 	.short	(.L_258 - .L_257)
	.align		4
.L_257:
        /*05c8*/ 	.word	index@(_ZN5flash44flash_bwd_dq_dk_dv_loop_seqk_parallel_kernelI23Flash_bwd_kernel_traitsILi256ELi64ELi32ELi8ELi4ELi1ELi2ELb1ELb1EN7cutlass10bfloat16_tE19Flash_kernel_traitsILi256ELi64ELi32ELi8ES3_EELb0ELb0ELb1ELb0ELb0ELb1ELb0EEEvNS_16Flash_bwd_paramsE)
        /*05cc*/ 	.word	0x00000008


	//----- nvinfo : EIATTR_MIN_STACK_SIZE
	.align		4
.L_258:
        /*05d0*/ 	.byte	0x04, 0x12
        /*05d2*/ 	.short	(.L_260 - .L_259)
	.align		4
.L_259:
        /*05d4*/ 	.word	index@(_ZN5flash44flash_bwd_dq_dk_dv_loop_seqk_parallel_kernelI23Flash_bwd_kernel_traitsILi256ELi64ELi32ELi8ELi4ELi1ELi2ELb1ELb1EN7cutlass10bfloat16_tE19Flash_kernel_traitsILi256ELi64ELi32ELi8ES3_EELb0ELb0ELb1ELb0ELb0ELb1ELb1EEEvNS_16Flash_bwd_paramsE)
        /*05d8*/ 	.word	0x00000008


	//----- nvinfo : EIATTR_MIN_STACK_SIZE
	.align		4
.L_260:
        /*05dc*/ 	.byte	0x04, 0x12
        /*05de*/ 	.short	(.L_262 - .L_261)
	.align		4
.L_261:
        /*05e0*/ 	.word	index@(_ZN5flash44flash_bwd_dq_dk_dv_loop_seqk_parallel_kernelI23Flash_bwd_kernel_traitsILi256ELi64ELi32ELi8ELi4ELi1ELi2ELb1ELb1EN7cutlass10bfloat16_tE19Flash_kernel_traitsILi256ELi64ELi32ELi8ES3_EELb0ELb0ELb1ELb1ELb0ELb0ELb0EEEvNS_16Flash_bwd_paramsE)
        /*05e4*/ 	.word	0x00000000


	//----- nvinfo : EIATTR_MIN_STACK_SIZE
	.align		4
.L_262:
        /*05e8*/ 	.byte	0x04, 0x12
        /*05ea*/ 	.short	(.L_264 - .L_263)
	.align		4
.L_263:
        /*05ec*/ 	.word	index@(_ZN5flash44flash_bwd_dq_dk_dv_loop_seqk_parallel_kernelI23Flash_bwd_kernel_traitsILi256ELi64ELi32ELi8ELi4ELi1ELi2ELb1ELb1EN7cutlass10bfloat16_tE19Flash_kernel_traitsILi256ELi64ELi32ELi8ES3_EELb0ELb0ELb1ELb1ELb0ELb0ELb1EEEvNS_16Flash_bwd_paramsE)
        /*05f0*/ 	.word	0x00000000


	//----- nvinfo : EIATTR_MIN_STACK_SIZE
	.align		4
.L_264:
        /*05f4*/ 	.byte	0x04, 0x12
        /*05f6*/ 	.short	(.L_266 - .L_265)
	.align		4
.L_265:
        /*05f8*/ 	.word	index@(_ZN5flash25flash_bwd_dot_do_o_kernelILb0E23Flash_bwd_kernel_traitsILi256ELi64ELi32ELi8ELi4ELi1ELi2ELb1ELb1EN7cutlass10bfloat16_tE19Flash_kernel_traitsILi256ELi64ELi32ELi8ES3_EEEEvNS_16Flash_bwd_paramsE)
        /*05fc*/ 	.word	0x00000000


	//----- nvinfo : EIATTR_MIN_STACK_SIZE
	.align		4
.L_266:
        /*0600*/ 	.byte	0x04, 0x12
        /*0602*/ 	.short	(.L_268 - .L_267)
	.align		4
.L_267:
        /*0604*/ 	.word	index@(_ZN5flash25flash_bwd_dot_do_o_kernelILb1E23Flash_bwd_kernel_traitsILi256ELi64ELi32ELi8ELi4ELi1ELi2ELb1ELb1EN7cutlass10bfloat16_tE19Flash_kernel_traitsILi256ELi64ELi32ELi8ES3_EEEEvNS_16Flash_bwd_paramsE)
        /*0608*/ 	.word	0x00000000


	//----- nvinfo : EIATTR_MIN_STACK_SIZE
	.align		4
.L_268:
        /*060c*/ 	.byte	0x04, 0x12
        /*060e*/ 	.short	(.L_270 - .L_269)
	.align		4
.L_269:
        /*0610*/ 	.word	index@(_ZN5flash44flash_bwd_dq_dk_dv_loop_seqk_parallel_kernelI23Flash_bwd_kernel_traitsILi256ELi64ELi64ELi8ELi4ELi2ELi2ELb0ELb1EN7cutlass10bfloat16_tE19Flash_kernel_traitsILi256ELi64ELi64ELi8ES3_EELb0ELb0ELb0ELb0ELb0ELb0ELb0EEEvNS_16Flash_bwd_paramsE)
        /*0614*/ 	.word	0x00000000


	//----- nvinfo : EIATTR_MIN_STACK_SIZE
	.align		4
.L_270:
        /*0618*/ 	.byte	0x04, 0x12
        /*061a*/ 	.short	(.L_272 - .L_271)
	.align		4
.L_271:
        /*061c*/ 	.word	index@(_ZN5flash44flash_bwd_dq_dk_dv_loop_seqk_parallel_kernelI23Flash_bwd_kernel_traitsILi256ELi64ELi64ELi8ELi4ELi2ELi2ELb0ELb1EN7cutlass10bfloat16_tE19Flash_kernel_traitsILi256ELi64ELi64ELi8ES3_EELb0ELb0ELb1ELb0ELb0ELb0ELb0EEEvNS_16Flash_bwd_paramsE)
        /*0620*/ 	.word	0x00000008


	//----- nvinfo : EIATTR_MIN_STACK_SIZE
	.align		4
.L_272:
        /*0624*/ 	.byte	0x04, 0x12
        /*0626*/ 	.short	(.L_274 - .L_273)
	.align		4
.L_273:
        /*0628*/ 	.word	index@(_ZN5flash44flash_bwd_dq_dk_dv_loop_seqk_parallel_kernelI23Flash_bwd_kernel_traitsILi256ELi64ELi64ELi8ELi4ELi2ELi2ELb0ELb1EN7cutlass10bfloat16_tE19Flash_kernel_traitsILi256ELi64ELi64ELi8ES3_EELb0ELb0ELb0ELb0ELb0ELb1ELb0EEEvNS_16Flash_bwd_paramsE)
        /*062c*/ 	.word	0x00000000


	//----- nvinfo : EIATTR_MIN_STACK_SIZE
	.align		4
.L_274:
        /*0630*/ 	.byte	0x04, 0x12
        /*0632*/ 	.short	(.L_276 - .L_275)
	.align		4
.L_275:
        /*0634*/ 	.word	index@(_ZN5flash44flash_bwd_dq_dk_dv_loop_seqk_parallel_kernelI23Flash_bwd_kernel_traitsILi256ELi64ELi64ELi8ELi4ELi2ELi2ELb0ELb1EN7cutlass10bfloat16_tE19Flash_kernel_traitsILi256ELi64ELi64ELi8ES3_EELb0ELb0ELb0ELb1ELb0ELb0ELb0EEEvNS_16Flash_bwd_paramsE)
        /*0638*/ 	.word	0x00000000


	//----- nvinfo : EIATTR_MIN_STACK_SIZE
	.align		4
.L_276:
        /*063c*/ 	.byte	0x04, 0x12
        /*063e*/ 	.short	(.L_278 - .L_277)
	.align		4
.L_277:
        /*0640*/ 	.word	index@(_ZN5flash44flash_bwd_dq_dk_dv_loop_seqk_parallel_kernelI23Flash_bwd_kernel_traitsILi256ELi64ELi64ELi8ELi4ELi2ELi2ELb0ELb1EN7cutlass10bfloat16_tE19Flash_kernel_traitsILi256ELi64ELi64ELi8ES3_EELb0ELb0ELb1ELb0ELb0ELb1ELb0EEEvNS_16Flash_bwd_paramsE)
        /*0644*/ 	.word	0x00000008


	//----- nvinfo : EIATTR_MIN_STACK_SIZE
	.align		4
.L_278:
        /*0648*/ 	.byte	0x04, 0x12
        /*064a*/ 	.short	(.L_280 - .L_279)
	.align		4
.L_279:
        /*064c*/ 	.word	index@(_ZN5flash44flash_bwd_dq_dk_dv_loop_seqk_parallel_kernelI23Flash_bwd_kernel_traitsILi256ELi64ELi64ELi8ELi4ELi2ELi2ELb0ELb1EN7cutlass10bfloat16_tE19Flash_kernel_traitsILi256ELi64ELi64ELi8ES3_EELb0ELb0ELb1ELb1ELb0ELb0ELb0EEEvNS_16Flash_bwd_paramsE)
        /*0650*/ 	.word	0x00000008


	//----- nvinfo : EIATTR_MIN_STACK_SIZE
	.align		4
.L_280:
        /*0654*/ 	.byte	0x04, 0x12
        /*0656*/ 	.short	(.L_282 - .L_281)
	.align		4
.L_281:
        /*0658*/ 	.word	index@(_ZN5flash44flash_bwd_dq_dk_dv_loop_seqk_parallel_kernelI23Flash_bwd_kernel_traitsILi256ELi64ELi64ELi8ELi4ELi2ELi2ELb0ELb0EN7cutlass10bfloat16_tE19Flash_kernel_traitsILi256ELi64ELi64ELi8ES3_EELb0ELb0ELb0ELb0ELb0ELb0ELb0EEEvNS_16Flash_bwd_paramsE)
        /*065c*/ 	.word	0x00000000


	//----- nvinfo : EIATTR_MIN_STACK_SIZE
	.align		4
.L_282:
        /*0660*/ 	.byte	0x04, 0x12
        /*0662*/ 	.short	(.L_284 - .L_283)
	.align		4
.L_283:
        /*0664*/ 	.word	index@(_ZN5flash44flash_bwd_dq_dk_dv_loop_seqk_parallel_kernelI23Flash_bwd_kernel_traitsILi256ELi64ELi64ELi8ELi4ELi2ELi2ELb0ELb0EN7cutlass10bfloat16_tE19Flash_kernel_traitsILi256ELi64ELi64ELi8ES3_EELb0ELb0ELb1ELb0ELb0ELb0ELb0EEEvNS_16Flash_bwd_paramsE)
        /*0668*/ 	.word	0x00000008


	//----- nvinfo : EIATTR_MIN_STACK_SIZE
	.align		4
.L_284:
        /*066c*/ 	.byte	0x04, 0x12
        /*066e*/ 	.short	(.L_286 - .L_285)
	.align		4
.L_285:
        /*0670*/ 	.word	index@(_ZN5flash44flash_bwd_dq_dk_dv_loop_seqk_parallel_kernelI23Flash_bwd_kernel_traitsILi256ELi64ELi64ELi8ELi4ELi2ELi2ELb0ELb0EN7cutlass10bfloat16_tE19Flash_kernel_traitsILi256ELi64ELi64ELi8ES3_EELb0ELb0ELb0ELb0ELb0ELb1ELb0EEEvNS_16Flash_bwd_paramsE)
        /*0674*/ 	.word	0x00000000


	//----- nvinfo : EIATTR_MIN_STACK_SIZE
	.align		4
.L_286:
        /*0678*/ 	.byte	0x04, 0x12
        /*067a*/ 	.short	(.L_288 - .L_287)
	.align		4
.L_287:
        /*067c*/ 	.word	index@(_ZN5flash44flash_bwd_dq_dk_dv_loop_seqk_parallel_kernelI23Flash_bwd_kernel_traitsILi256ELi64ELi64ELi8ELi4ELi2ELi2ELb0ELb0EN7cutlass10bfloat16_tE19Flash_kernel_traitsILi256ELi64ELi64ELi8ES3_EELb0ELb0ELb0ELb1ELb0ELb0ELb0EEEvNS_16Flash_bwd_paramsE)
        /*0680*/ 	.word	0x00000000


	//----- nvinfo : EIATTR_MIN_STACK_SIZE
	.align		4
.L_288:
        /*0684*/ 	.byte	0x04, 0x12
        /*0686*/ 	.short	(.L_290 - .L_289)
	.align		4
.L_289:
        /*0688*/ 	.word	index@(_ZN5flash44flash_bwd_dq_dk_dv_loop_seqk_parallel_kernelI23Flash_bwd_kernel_traitsILi256ELi64ELi64ELi8ELi4ELi2ELi2ELb0ELb0EN7cutlass10bfloat16_tE19Flash_kernel_traitsILi256ELi64ELi64ELi8ES3_EELb0ELb0ELb1ELb0ELb0ELb1ELb0EEEvNS_16Flash_bwd_paramsE)
        /*068c*/ 	.word	0x00000000


	//----- nvinfo : EIATTR_MIN_STACK_SIZE
	.align		4
.L_290:
        /*0690*/ 	.byte	0x04, 0x12
        /*0692*/ 	.short	(.L_292 - .L_291)
	.align		4
.L_291:
        /*0694*/ 	.word	index@(_ZN5flash44flash_bwd_dq_dk_dv_loop_seqk_parallel_kernelI23Flash_bwd_kernel_traitsILi256ELi64ELi64ELi8ELi4ELi2ELi2ELb0ELb0EN7cutlass10bfloat16_tE19Flash_kernel_traitsILi256ELi64ELi64ELi8ES3_EELb0ELb0ELb1ELb1ELb0ELb0ELb0EEEvNS_16Flash_bwd_paramsE)
        /*0698*/ 	.word	0x00000008


	//----- nvinfo : EIATTR_MIN_STACK_SIZE
	.align		4
.L_292:
        /*069c*/ 	.byte	0x04, 0x12
        /*069e*/ 	.short	(.L_294 - .L_293)
	.align		4
.L_293:
        /*06a0*/ 	.word	index@(_ZN5flash27flash_bwd_convert_dq_kernelI23Flash_bwd_kernel_traitsILi256ELi64ELi64ELi8ELi4ELi2ELi2ELb0ELb1EN7cutlass10bfloat16_tE19Flash_kernel_traitsILi256ELi64ELi64ELi8ES3_EEEEvNS_16Flash_bwd_paramsEi)
        /*06a4*/ 	.word	0x00000000


	//----- nvinfo : EIATTR_MIN_STACK_SIZE
	.align		4
.L_294:
        /*06a8*/ 	.byte	0x04, 0x12
        /*06aa*/ 	.short	(.L_296 - .L_295)
	.align		4
.L_295:
        /*06ac*/ 	.word	index@(_ZN5flash44flash_bwd_dq_dk_dv_loop_seqk_parallel_kernelI23Flash_bwd_kernel_traitsILi256ELi64ELi64ELi8ELi4ELi2ELi2ELb0ELb1EN7cutlass10bfloat16_tE19Flash_kernel_traitsILi256ELi64ELi64ELi8ES3_EELb1ELb0ELb0ELb0ELb0ELb0ELb0EEEvNS_16Flash_bwd_paramsE)
        /*06b0*/ 	.word	0x00000000


	//----- nvinfo : EIATTR_MIN_STACK_SIZE
	.align		4
.L_296:
        /*06b4*/ 	.byte	0x04, 0x12
        /*06b6*/ 	.short	(.L_298 - .L_297)
	.align		4
.L_297:
        /*06b8*/ 	.word	index@(_ZN5flash44flash_bwd_dq_dk_dv_loop_seqk_parallel_kernelI23Flash_bwd_kernel_traitsILi256ELi64ELi64ELi8ELi4ELi2ELi2ELb0ELb1EN7cutlass10bfloat16_tE19Flash_kernel_traitsILi256ELi64ELi64ELi8ES3_EELb0ELb0ELb0ELb0ELb0ELb0ELb1EEEvNS_16Flash_bwd_paramsE)
        /*06bc*/ 	.word	0x00000000


	//----- nvinfo : EIATTR_MIN_STACK_SIZE
	.align		4
.L_298:
        /*06c0*/ 	.byte	0x04, 0x12
        /*06c2*/ 	.short	(.L_300 - .L_299)
	.align		4
.L_299:
        /*06c4*/ 	.word	index@(_ZN5flash44flash_bwd_dq_dk_dv_loop_seqk_parallel_kernelI23Flash_bwd_kernel_traitsILi256ELi64ELi64ELi8ELi4ELi2ELi2ELb0ELb1EN7cutlass10bfloat16_tE19Flash_kernel_traitsILi256ELi64ELi64ELi8ES3_EELb1ELb0ELb1ELb0ELb0ELb0ELb0EEEvNS_16Flash_bwd_paramsE)
        /*06c8*/ 	.word	0x00000008


	//----- nvinfo : EIATTR_MIN_STACK_SIZE
	.align		4
.L_300:
        /*06cc*/ 	.byte	0x04, 0x12
        /*06ce*/ 	.short	(.L_302 - .L_301)
	.align		4
.L_301:
        /*06d0*/ 	.word	index@(_ZN5flash44flash_bwd_dq_dk_dv_loop_seqk_parallel_kernelI23Flash_bwd_kernel_traitsILi256ELi64ELi64ELi8ELi4ELi2ELi2ELb0ELb1EN7cutlass10bfloat16_tE19Flash_kernel_traitsILi256ELi64ELi64ELi8ES3_EELb0ELb0ELb1ELb0ELb0ELb0ELb1EEEvNS_16Flash_bwd_paramsE)
        /*06d4*/ 	.word	0x00000008


	//----- nvinfo : EIATTR_MIN_STACK_SIZE
	.align		4
.L_302:
        /*06d8*/ 	.byte	0x04, 0x12
        /*06da*/ 	.short	(.L_304 - .L_303)
	.align		4
.L_303:
        /*06dc*/ 	.word	index@(_ZN5flash44flash_bwd_dq_dk_dv_loop_seqk_parallel_kernelI23Flash_bwd_kernel_traitsILi256ELi64ELi64ELi8ELi4ELi2ELi2ELb0ELb1EN7cutlass10bfloat16_tE19Flash_kernel_traitsILi256ELi64ELi64ELi8ES3_EELb1ELb0ELb0ELb0ELb0ELb1ELb0EEEvNS_16Flash_bwd_paramsE)
        /*06e0*/ 	.word	0x00000000


	//----- nvinfo : EIATTR_MIN_STACK_SIZE
	.align		4
.L_304:
        /*06e4*/ 	.byte	0x04, 0x12
        /*06e6*/ 	.short	(.L_306 - .L_305)
	.align		4
.L_305:
        /*06e8*/ 	.word	index@(_ZN5flash44flash_bwd_dq_dk_dv_loop_seqk_parallel_kernelI23Flash_bwd_kernel_traitsILi256ELi64ELi64ELi8ELi4ELi2ELi2ELb0ELb1EN7cutlass10bfloat16_tE19Flash_kernel_traitsILi256ELi64ELi64ELi8ES3_EELb0ELb0ELb0ELb0ELb0ELb1ELb1EEEvNS_16Flash_bwd_paramsE)
        /*06ec*/ 	.word	0x00000000


	//----- nvinfo : EIATTR_MIN_STACK_SIZE
	.align		4
.L_306:
        /*06f0*/ 	.byte	0x04, 0x12
        /*06f2*/ 	.short	(.L_308 - .L_307)
	.align		4
.L_307:
        /*06f4*/ 	.word	index@(_ZN5flash44flash_bwd_dq_dk_dv_loop_seqk_parallel_kernelI23Flash_bwd_kernel_traitsILi256ELi64ELi64ELi8ELi4ELi2ELi2ELb0ELb1EN7cutlass10bfloat16_tE19Flash_kernel_traitsILi256ELi64ELi64ELi8ES3_EELb1ELb0ELb0ELb1ELb0ELb0ELb0EEEvNS_16Flash_bwd_paramsE)
        /*06f8*/ 	.word	0x00000000


	//----- nvinfo : EIATTR_MIN_STACK_SIZE
	.align		4
.L_308:
        /*06fc*/ 	.byte	0x04, 0x12
        /*06fe*/ 	.short	(.L_310 - .L_309)
	.align		4
.L_309:
        /*0700*/ 	.word	index@(_ZN5flash44flash_bwd_dq_dk_dv_loop_seqk_parallel_kernelI23Flash_bwd_kernel_traitsILi256ELi64ELi64ELi8ELi4ELi2ELi2ELb0ELb1EN7cutlass10bfloat16_tE19Flash_kernel_traitsILi256ELi64ELi64ELi8ES3_EELb0ELb0ELb0ELb1ELb0ELb0ELb1EEEvNS_16Flash_bwd_paramsE)
        /*0704*/ 	.word	0x00000000


	//----- nvinfo : EIATTR_MIN_STACK_SIZE
	.align		4
.L_310:
        /*0708*/ 	.byte	0x04, 0x12
        /*070a*/ 	.short	(.L_312 - .L_311)
	.align		4
.L_311:
        /*070c*/ 	.word	index@(_ZN5flash44flash_bwd_dq_dk_dv_loop_seqk_parallel_kernelI23Flash_bwd_kernel_traitsILi256ELi64ELi64ELi8ELi4ELi2ELi2ELb0ELb1EN7cutlass10bfloat16_tE19Flash_kernel_traitsILi256ELi64ELi64ELi8ES3_EELb1ELb0ELb1ELb0ELb0ELb1ELb0EEEvNS_16Flash_bwd_paramsE)
        /*0710*/ 	.word	0x00000010


	//----- nvinfo : EIATTR_MIN_STACK_SIZE
	.align		4
.L_312:
        /*0714*/ 	.byte	0x04, 0x12
        /*0716*/ 	.short	(.L_314 - .L_313)
	.align		4
.L_313:
        /*0718*/ 	.word	index@(_ZN5flash44flash_bwd_dq_dk_dv_loop_seqk_parallel_kernelI23Flash_bwd_kernel_traitsILi256ELi64ELi64ELi8ELi4ELi2ELi2ELb0ELb1EN7cutlass10bfloat16_tE19Flash_kernel_traitsILi256ELi64ELi64ELi8ES3_EELb0ELb0ELb1ELb0ELb0ELb1ELb1EEEvNS_16Flash_bwd_paramsE)
        /*071c*/ 	.word	0x00000008


	//----- nvinfo : EIATTR_MIN_STACK_SIZE
	.align		4
.L_314:
        /*0720*/ 	.byte	0x04, 0x12
        /*0722*/ 	.short	(.L_316 - .L_315)
	.align		4
.L_315:
        /*0724*/ 	.word	index@(_ZN5flash44flash_bwd_dq_dk_dv_loop_seqk_parallel_kernelI23Flash_bwd_kernel_traitsILi256ELi64ELi64ELi8ELi4ELi2ELi2ELb0ELb1EN7cutlass10bfloat16_tE19Flash_kernel_traitsILi256ELi64ELi64ELi8ES3_EELb1ELb0ELb1ELb1ELb0ELb0ELb0EEEvNS_16Flash_bwd_paramsE)
        /*0728*/ 	.word	0x00000008


	//----- nvinfo : EIATTR_MIN_STACK_SIZE
	.align		4
.L_316:
        /*072c*/ 	.byte	0x04, 0x12
        /*072e*/ 	.short	(.L_318 - .L_317)
	.align		4
.L_317:
        /*0730*/ 	.word	index@(_ZN5flash44flash_bwd_dq_dk_dv_loop_seqk_parallel_kernelI23Flash_bwd_kernel_traitsILi256ELi64ELi64ELi8ELi4ELi2ELi2ELb0ELb1EN7cutlass10bfloat16_tE19Flash_kernel_traitsILi256ELi64ELi64ELi8ES3_EELb0ELb0ELb1ELb1ELb0ELb0ELb1EEEvNS_16Flash_bwd_paramsE)
        /*0734*/ 	.word	0x00000008


	//----- nvinfo : EIATTR_MIN_STACK_SIZE
	.align		4
.L_318:
        /*0738*/ 	.byte	0x04, 0x12
        /*073a*/ 	.short	(.L_320 - .L_319)
	.align		4
.L_319:
        /*073c*/ 	.word	index@(_ZN5flash25flash_bwd_dot_do_o_kernelILb0E23Flash_bwd_kernel_traitsILi256ELi64ELi64ELi8ELi4ELi2ELi2ELb0ELb1EN7cutlass10bfloat16_tE19Flash_kernel_traitsILi256ELi64ELi64ELi8ES3_EEEEvNS_16Flash_bwd_paramsE)
        /*0740*/ 	.word	0x00000000


	//----- nvinfo : EIATTR_MIN_STACK_SIZE
	.align		4
.L_320:
        /*0744*/ 	.byte	0x04, 0x12
        /*0746*/ 	.short	(.L_322 - .L_321)
	.align		4
.L_321:
        /*0748*/ 	.word	index@(_ZN5flash25flash_bwd_dot_do_o_kernelILb1E23Flash_bwd_kernel_traitsILi256ELi64ELi64ELi8ELi4ELi2ELi2ELb0ELb1EN7cutlass10bfloat16_tE19Flash_kernel_traitsILi256ELi64ELi64ELi8ES3_EEEEvNS_16Flash_bwd_paramsE)
        /*074c*/ 	.word	0x00000000


	//----- nvinfo : EIATTR_MIN_STACK_SIZE
	.align		4
.L_322:
        /*0750*/ 	.byte	0x04, 0x12
        /*0752*/ 	.short	(.L_324 - .L_323)
	.align		4
.L_323:
        /*0754*/ 	.word	index@(_ZN5flash27flash_bwd_convert_dq_kernelI23Flash_bwd_kernel_traitsILi256ELi64ELi64ELi8ELi4ELi2ELi2ELb0ELb0EN7cutlass10bfloat16_tE19Flash_kernel_traitsILi256ELi64ELi64ELi8ES3_EEEEvNS_16Flash_bwd_paramsEi)
        /*0758*/ 	.word	0x00000000


	//----- nvinfo : EIATTR_MIN_STACK_SIZE
	.align		4
.L_324:
        /*075c*/ 	.byte	0x04, 0x12
        /*075e*/ 	.short	(.L_326 - .L_325)
	.align		4
.L_325:
        /*0760*/ 	.word	index@(_ZN5flash44flash_bwd_dq_dk_dv_loop_seqk_parallel_kernelI23Flash_bwd_kernel_traitsILi256ELi64ELi64ELi8ELi4ELi2ELi2ELb0ELb0EN7cutlass10bfloat16_tE19Flash_kernel_traitsILi256ELi64ELi64ELi8ES3_EELb1ELb0ELb0ELb0ELb0ELb0ELb0EEEvNS_16Flash_bwd_paramsE)
        /*0764*/ 	.word	0x00000020


	//----- nvinfo : EIATTR_MIN_STACK_SIZE
	.align		4
.L_326:
        /*0768*/ 	.byte	0x04, 0x12
        /*076a*/ 	.short	(.L_328 - .L_327)
	.align		4
.L_327:
        /*076c*/ 	.word	index@(_ZN5flash44flash_bwd_dq_dk_dv_loop_seqk_parallel_kernelI23Flash_bwd_kernel_traitsILi256ELi64ELi64ELi8ELi4ELi2ELi2ELb0ELb0EN7cutlass10bfloat16_tE19Flash_kernel_traitsILi256ELi64ELi64ELi8ES3_EELb0ELb0ELb0ELb0ELb0ELb0ELb1EEEvNS_16Flash_bwd_paramsE)
        /*0770*/ 	.word	0x00000018


	//----- nvinfo : EIATTR_MIN_STACK_SIZE
	.align		4
.L_328:
        /*0774*/ 	.byte	0x04, 0x12
        /*0776*/ 	.short	(.L_330 - .L_329)
	.align		4
.L_329:
        /*0778*/ 	.word	index@(_ZN5flash44flash_bwd_dq_dk_dv_loop_seqk_parallel_kernelI23Flash_bwd_kernel_traitsILi256ELi64ELi64ELi8ELi4ELi2ELi2ELb0ELb0EN7cutlass10bfloat16_tE19Flash_kernel_traitsILi256ELi64ELi64ELi8ES3_EELb1ELb0ELb1ELb0ELb0ELb0ELb0EEEvNS_16Flash_bwd_paramsE)
        /*077c*/ 	.word	0x00000008


	//----- nvinfo : EIATTR_MIN_STACK_SIZE
	.align		4
.L_330:
        /*0780*/ 	.byte	0x04, 0x12
        /*0782*/ 	.short	(.L_332 - .L_331)
	.align		4
.L_331:
        /*0784*/ 	.word	index@(_ZN5flash44flash_bwd_dq_dk_dv_loop_seqk_parallel_kernelI23Flash_bwd_kernel_traitsILi256ELi64ELi64ELi8ELi4ELi2ELi2ELb0ELb0EN7cutlass10bfloat16_tE19Flash_kernel_traitsILi256ELi64ELi64ELi8ES3_EELb0ELb0ELb1ELb0ELb0ELb0ELb1EEEvNS_16Flash_bwd_paramsE)
        /*0788*/ 	.word	0x00000000


	//----- nvinfo : EIATTR_MIN_STACK_SIZE
	.align		4
.L_332:
        /*078c*/ 	.byte	0x04, 0x12
        /*078e*/ 	.short	(.L_334 - .L_333)
	.align		4
.L_333:
        /*0790*/ 	.word	index@(_ZN5flash44flash_bwd_dq_dk_dv_loop_seqk_parallel_kernelI23Flash_bwd_kernel_traitsILi256ELi64ELi64ELi8ELi4ELi2ELi2ELb0ELb0EN7cutlass10bfloat16_tE19Flash_kernel_traitsILi256ELi64ELi64ELi8ES3_EELb1ELb0ELb0ELb0ELb0ELb1ELb0EEEvNS_16Flash_bwd_paramsE)
        /*0794*/ 	.word	0x00000000


	//----- nvinfo : EIATTR_MIN_STACK_SIZE
	.align		4
.L_334:
        /*0798*/ 	.byte	0x04, 0x12
        /*079a*/ 	.short	(.L_336 - .L_335)
	.align		4
.L_335:
        /*079c*/ 	.word	index@(_ZN5flash44flash_bwd_dq_dk_dv_loop_seqk_parallel_kernelI23Flash_bwd_kernel_traitsILi256ELi64ELi64ELi8ELi4ELi2ELi2ELb0ELb0EN7cutlass10bfloat16_tE19Flash_kernel_traitsILi256ELi64ELi64ELi8ES3_EELb0ELb0ELb0ELb0ELb0ELb1ELb1EEEvNS_16Flash_bwd_paramsE)
        /*07a0*/ 	.word	0x00000008


	//----- nvinfo : EIATTR_MIN_STACK_SIZE
	.align		4
.L_336:
        /*07a4*/ 	.byte	0x04, 0x12
        /*07a6*/ 	.short	(.L_338 - .L_337)
	.align		4
.L_337:
        /*07a8*/ 	.word	index@(_ZN5flash44flash_bwd_dq_dk_dv_loop_seqk_parallel_kernelI23Flash_bwd_kernel_traitsILi256ELi64ELi64ELi8ELi4ELi2ELi2ELb0ELb0EN7cutlass10bfloat16_tE19Flash_kernel_traitsILi256ELi64ELi64ELi8ES3_EELb1ELb0ELb0ELb1ELb0ELb0ELb0EEEvNS_16Flash_bwd_paramsE)
        /*07ac*/ 	.word	0x00000020


	//----- nvinfo : EIATTR_MIN_STACK_SIZE
	.align		4
.L_338:
        /*07b0*/ 	.byte	0x04, 0x12
        /*07b2*/ 	.short	(.L_340 - .L_339)
	.align		4
.L_339:
        /*07b4*/ 	.word	index@(_ZN5flash44flash_bwd_dq_dk_dv_loop_seqk_parallel_kernelI23Flash_bwd_kernel_traitsILi256ELi64ELi64ELi8ELi4ELi2ELi2ELb0ELb0EN7cutlass10bfloat16_tE19Flash_kernel_traitsILi256ELi64ELi64ELi8ES3_EELb0ELb0ELb0ELb1ELb0ELb0ELb1EEEvNS_16Flash_bwd_paramsE)
        /*07b8*/ 	.word	0x00000008


	//----- nvinfo : EIATTR_MIN_STACK_SIZE
	.align		4
.L_340:
        /*07bc*/ 	.byte	0x04, 0x12
        /*07be*/ 	.short	(.L_342 - .L_341)
	.align		4
.L_341:
        /*07c0*/ 	.word	index@(_ZN5flash44flash_bwd_dq_dk_dv_loop_seqk_parallel_kernelI23Flash_bwd_kernel_traitsILi256ELi64ELi64ELi8ELi4ELi2ELi2ELb0ELb0EN7cutlass10bfloat16_tE19Flash_kernel_traitsILi256ELi64ELi64ELi8ES3_EELb1ELb0ELb1ELb0ELb0ELb1ELb0EEEvNS_16Flash_bwd_paramsE)
        /*07c4*/ 	.word	0x00000008


	//----- nvinfo : EIATTR_MIN_STACK_SIZE
	.align		4
.L_342:
        /*07c8*/ 	.byte	0x04, 0x12
        /*07ca*/ 	.short	(.L_344 - .L_343)
	.align		4
.L_343:
        /*07cc*/ 	.word	index@(_ZN5flash44flash_bwd_dq_dk_dv_loop_seqk_parallel_kernelI23Flash_bwd_kernel_traitsILi256ELi64ELi64ELi8ELi4ELi2ELi2ELb0ELb0EN7cutlass10bfloat16_tE19Flash_kernel_traitsILi256ELi64ELi64ELi8ES3_EELb0ELb0ELb1ELb0ELb0ELb1ELb1EEEvNS_16Flash_bwd_paramsE)
        /*07d0*/ 	.word	0x00000010


	//----- nvinfo : EIATTR_MIN_STACK_SIZE
	.align		4
.L_344:
        /*07d4*/ 	.byte	0x04, 0x12
        /*07d6*/ 	.short	(.L_346 - .L_345)
	.align		4
.L_345:
        /*07d8*/ 	.word	index@(_ZN5flash44flash_bwd_dq_dk_dv_loop_seqk_parallel_kernelI23Flash_bwd_kernel_traitsILi256ELi64ELi64ELi8ELi4ELi2ELi2ELb0ELb0EN7cutlass10bfloat16_tE19Flash_kernel_traitsILi256ELi64ELi64ELi8ES3_EELb1ELb0ELb1ELb1ELb0ELb0ELb0EEEvNS_16Flash_bwd_paramsE)
        /*07dc*/ 	.word	0x00000008


	//----- nvinfo : EIATTR_MIN_STACK_SIZE
	.align		4
.L_346:
        /*07e0*/ 	.byte	0x04, 0x12
        /*07e2*/ 	.short	(.L_348 - .L_347)
	.align		4
.L_347:
        /*07e4*/ 	.word	index@(_ZN5flash44flash_bwd_dq_dk_dv_loop_seqk_parallel_kernelI23Flash_bwd_kernel_traitsILi256ELi64ELi64ELi8ELi4ELi2ELi2ELb0ELb0EN7cutlass10bfloat16_tE19Flash_kernel_traitsILi256ELi64ELi64ELi8ES3_EELb0ELb0ELb1ELb1ELb0ELb0ELb1EEEvNS_16Flash_bwd_paramsE)
        /*07e8*/ 	.word	0x00000000


	//----- nvinfo : EIATTR_MIN_STACK_SIZE
	.align		4
.L_348:
        /*07ec*/ 	.byte	0x04, 0x12
        /*07ee*/ 	.short	(.L_350 - .L_349)
	.align		4
.L_349:
        /*07f0*/ 	.word	index@(_ZN5flash25flash_bwd_dot_do_o_kernelILb0E23Flash_bwd_kernel_traitsILi256ELi64ELi64ELi8ELi4ELi2ELi2ELb0ELb0EN7cutlass10bfloat16_tE19Flash_kernel_traitsILi256ELi64ELi64ELi8ES3_EEEEvNS_16Flash_bwd_paramsE)
        /*07f4*/ 	.word	0x00000000


	//----- nvinfo : EIATTR_MIN_STACK_SIZE
	.align		4
.L_350:
        /*07f8*/ 	.byte	0x04, 0x12
        /*07fa*/ 	.short	(.L_352 - .L_351)
	.align		4
.L_351:
        /*07fc*/ 	.word	index@(_ZN5flash25flash_bwd_dot_do_o_kernelILb1E23Flash_bwd_kernel_traitsILi256ELi64ELi64ELi8ELi4ELi2ELi2ELb0ELb0EN7cutlass10bfloat16_tE19Flash_kernel_traitsILi256ELi64ELi64ELi8ES3_EEEEvNS_16Flash_bwd_paramsE)
        /*0800*/ 	.word	0x00000000
.L_352:


//--------------------- .nv.compat                --------------------------
	.section	.nv.compat,"",@"SHT_CUDA_COMPAT_INFO"
	.align	4
        /*0000*/ 	.byte	0x02, 0x09, 0x01, 0x00, 0x02, 0x02, 0x01, 0x00, 0x02, 0x05, 0x05, 0x00, 0x03, 0x07, 0x01, 0x01
        /*0010*/ 	.byte	0x02, 0x03, 0x00, 0x00, 0x02, 0x06, 0x01, 0x00, 0x04, 0x0b, 0x08, 0x00, 0x01, 0x00, 0x00, 0x00
        /*0020*/ 	.byte	0x00, 0x00, 0x00, 0x00


//--------------------- .nv.info._ZN5flash27flash_bwd_convert_dq_kernelI23Flash_bwd_kernel_traitsILi256ELi64ELi32ELi8ELi4ELi1ELi2ELb1ELb1EN7cutlass10bfloat16_tE19Flash_kernel_traitsILi256ELi64ELi32ELi8ES3_EEEEvNS_16Flash_bwd_paramsEi --------------------------
	.section	.nv.info._ZN5flash27flash_bwd_convert_dq_kernelI23Flash_bwd_kernel_traitsILi256ELi64ELi32ELi8ELi4ELi1ELi2ELb1ELb1EN7cutlass10bfloat16_tE19Flash_kernel_traitsILi256ELi64ELi32ELi8ES3_EEEEvNS_16Flash_bwd_paramsEi,"",@"SHT_CUDA_INFO"
	.sectionflags	@""
	.align	4


	//----- nvinfo : EIATTR_CUDA_API_VERSION
	.align		4
        /*0000*/ 	.byte	0x04, 0x37
        /*0002*/ 	.short	(.L_354 - .L_353)
.L_353:
        /*0004*/ 	.word	0x00000082


	//----- nvinfo : EIATTR_KPARAM_INFO
	.align		4
.L_354:
        /*0008*/ 	.byte	0x04, 0x17
        /*000a*/ 	.short	(.L_356 - .L_355)
.L_355:
        /*000c*/ 	.word	0x00000000
        /*0010*/ 	.short	0x0001
        /*0012*/ 	.short	0x0280
        /*0014*/ 	.byte	0x00, 0xf0, 0x11, 0x00


	//----- nvinfo : EIATTR_KPARAM_INFO
	.align		4
.L_356:
        /*0018*/ 	.byte	0x04, 0x17
        /*001a*/ 	.short	(.L_358 - .L_357)
.L_357:
        /*001c*/ 	.word	0x00000000
        /*0020*/ 	.short	0x0000
        /*0022*/ 	.short	0x0000
        /*0024*/ 	.byte	0x00, 0xf0, 0x01, 0x0a


	//----- nvinfo : EIATTR_SPARSE_MMA_MASK
	.align		4
.L_358:
        /*0028*/ 	.byte	0x03, 0x50
        /*002a*/ 	.short	0x0000


	//----- nvinfo : EIATTR_MAXREG_COUNT
	.align		4
        /*002c*/ 	.byte	0x03, 0x1b
        /*002e*/ 	.short	0x00ff


	//----- nvinfo : EIATTR_NUM_BARRIERS
	.align		4
        /*0030*/ 	.byte	0x02, 0x4c
        /*0032*/ 	.byte	0x01
	.zero		1


	//----- nvinfo : EIATTR_MERCURY_ISA_VERSION
	.align		4
        /*0034*/ 	.byte	0x03, 0x5f
        /*0036*/ 	.short	0x0101


	//----- nvinfo : EIATTR_VRC_CTA_INIT_COUNT
	.align		4
        /*0038*/ 	.byte	0x02, 0x4a
	.zero		1
	.zero		1


	//----- nvinfo : EIATTR_EXIT_INSTR_OFFSETS
	.align		4
        /*003c*/ 	.byte	0x04, 0x1c
        /*003e*/ 	.short	(.L_360 - .L_359)


	//   ....[0]....
.L_359:
        /*0040*/ 	.word	0x00000120


	//   ....[1]....
        /*0044*/ 	.word	0x00001c60


	//   ....[2]....
        /*0048*/ 	.word	0x00001db0


	//   ....[3]....
        /*004c*/ 	.word	0x00001dd0


	//----- nvinfo : EIATTR_CRS_STACK_SIZE
	.align		4
.L_360:
        /*0050*/ 	.byte	0x04, 0x1e
        /*0052*/ 	.short	(.L_362 - .L_361)
.L_361:
        /*0054*/ 	.word	0x00000000


	//----- nvinfo : EIATTR_CBANK_PARAM_SIZE
	.align		4
.L_362:
        /*0058*/ 	.byte	0x03, 0x19
        /*005a*/ 	.short	0x0284


	//----- nvinfo : EIATTR_PARAM_CBANK
	.align		4
        /*005c*/ 	.byte	0x04, 0x0a
        /*005e*/ 	.short	(.L_364 - .L_363)
	.align		4
.L_363:
        /*0060*/ 	.word	index@(.nv.constant0._ZN5flash27flash_bwd_convert_dq_kernelI23Flash_bwd_kernel_traitsILi256ELi64ELi32ELi8ELi4ELi1ELi2ELb1ELb1EN7cutlass10bfloat16_tE19Flash_kernel_traitsILi256ELi64ELi32ELi8ES3_EEEEvNS_16Flash_bwd_paramsEi)
        /*0064*/ 	.short	0x0380
        /*0066*/ 	.short	0x0284


	//----- nvinfo : EIATTR_SW_WAR
	.align		4
.L_364:
        /*0068*/ 	.byte	0x04, 0x36
        /*006a*/ 	.short	(.L_366 - .L_365)
.L_365:
        /*006c*/ 	.word	0x00000008
.L_366:


//--------------------- .nv.info._ZN5flash44flash_bwd_dq_dk_dv_loop_seqk_parallel_kernelI23Flash_bwd_kernel_traitsILi256ELi64ELi32ELi8ELi4ELi1ELi2ELb1ELb1EN7cutlass10bfloat16_tE19Flash_kernel_traitsILi256ELi64ELi32ELi8ES3_EELb0ELb0ELb0ELb0ELb0ELb0ELb0EEEvNS_16Flash_bwd_paramsE --------------------------
	.section	.nv.info._ZN5flash44flash_bwd_dq_dk_dv_loop_seqk_parallel_kernelI23Flash_bwd_kernel_traitsILi256ELi64ELi32ELi8ELi4ELi1ELi2ELb1ELb1EN7cutlass10bfloat16_tE19Flash_kernel_traitsILi256ELi64ELi32ELi8ES3_EELb0ELb0ELb0ELb0ELb0ELb0ELb0EEEvNS_16Flash_bwd_paramsE,"",@"SHT_CUDA_INFO"
	.sectionflags	@""
	.align	4


	//----- nvinfo : EIATTR_CUDA_API_VERSION
	.align		4
        /*0000*/ 	.byte	0x04, 0x37
        /*0002*/ 	.short	(.L_368 - .L_367)
.L_367:
        /*0004*/ 	.word	0x00000082


	//----- nvinfo : EIATTR_KPARAM_INFO
	.align		4
.L_368:
        /*0008*/ 	.byte	0x04, 0x17
        /*000a*/ 	.short	(.L_370 - .L_369)
.L_369:
        /*000c*/ 	.word	0x00000000
        /*0010*/ 	.short	0x0000
        /*0012*/ 	.short	0x0000
        /*0014*/ 	.byte	0x00, 0xf0, 0x01, 0x0a


	//----- nvinfo : EIATTR_SPARSE_MMA_MASK
	.align		4
.L_370:
        /*0018*/ 	.byte	0x03, 0x50
        /*001a*/ 	.short	0x0000


	//----- nvinfo : EIATTR_MAXREG_COUNT
	.align		4
        /*001c*/ 	.byte	0x03, 0x1b
        /*001e*/ 	.short	0x00ff


	//----- nvinfo : EIATTR_NUM_BARRIERS
	.align		4
        /*0020*/ 	.byte	0x02, 0x4c
        /*0022*/ 	.byte	0x01
	.zero		1


	//----- nvinfo : EIATTR_ANNOTATIONS
	.align		4
        /*0024*/ 	.byte	0x04, 0x55
        /*0026*/ 	.short	(.L_372 - .L_371)


	//   ....[0]....
.L_371:
        /*0028*/ 	.word	0x00000001
        /*002c*/ 	.byte	0xe0, 0x12, 0x00, 0x00, 0x01, 0x00, 0x00, 0x00, 0x20, 0x13, 0x00, 0x00, 0x01, 0x00, 0x00, 0x00
        /*003c*/ 	.byte	0x60, 0x13, 0x00, 0x00, 0x01, 0x00, 0x00, 0x00, 0xb0, 0x2f, 0x00, 0x00, 0x01, 0x00, 0x00, 0x00
        /*004c*/ 	.byte	0x00, 0x30, 0x00, 0x00, 0x01, 0x00, 0x00, 0x00, 0xd0, 0x40, 0x00, 0x00, 0x01, 0x00, 0x00, 0x00
        /*005c*/ 	.byte	0x70, 0x44, 0x00, 0x00, 0x01, 0x00, 0x00, 0x00, 0x90, 0x48, 0x00, 0x00, 0x01, 0x00, 0x00, 0x00
        /*006c*/ 	.byte	0xd0, 0x4e, 0x00, 0x00, 0x01, 0x00, 0x00, 0x00, 0x40, 0x56, 0x00, 0x00, 0x01, 0x00, 0x00, 0x00
        /*007c*/ 	.byte	0xf0, 0x56, 0x00, 0x00, 0x01, 0x00, 0x00, 0x00, 0x90, 0x5a, 0x00, 0x00


	//----- nvinfo : EIATTR_MERCURY_ISA_VERSION
	.align		4
.L_372:
        /*0088*/ 	.byte	0x03, 0x5f
        /*008a*/ 	.short	0x0101


	//----- nvinfo : EIATTR_VRC_CTA_INIT_COUNT
	.align		4
        /*008c*/ 	.byte	0x02, 0x4a
	.zero		1
	.zero		1


	//----- nvinfo : EIATTR_EXIT_INSTR_OFFSETS
	.align		4
        /*0090*/ 	.byte	0x04, 0x1c
        /*0092*/ 	.short	(.L_374 - .L_373)


	//   ....[0]....
.L_373:
        /*0094*/ 	.word	0x00000090


	//   ....[1]....
        /*0098*/ 	.word	0x000067d0


	//----- nvinfo : EIATTR_CRS_STACK_SIZE
	.align		4
.L_374:
        /*009c*/ 	.byte	0x04, 0x1e
        /*009e*/ 	.short	(.L_376 - .L_375)
.L_375:
        /*00a0*/ 	.word	0x00000000


	//----- nvinfo : EIATTR_CBANK_PARAM_SIZE
	.align		4
.L_376:
        /*00a4*/ 	.byte	0x03, 0x19
        /*00a6*/ 	.short	0x0280


	//----- nvinfo : EIATTR_PARAM_CBANK
	.align		4
        /*00a8*/ 	.byte	0x04, 0x0a
        /*00aa*/ 	.short	(.L_378 - .L_377)
	.align		4
.L_377:
        /*00ac*/ 	.word	index@(.nv.constant0._ZN5flash44flash_bwd_dq_dk_dv_loop_seqk_parallel_kernelI23Flash_bwd_kernel_traitsILi256ELi64ELi32ELi8ELi4ELi1ELi2ELb1ELb1EN7cutlass10bfloat16_tE19Flash_kernel_traitsILi256ELi64ELi32ELi8ES3_EELb0ELb0ELb0ELb0ELb0ELb0ELb0EEEvNS_16Flash_bwd_paramsE)
        /*00b0*/ 	.short	0x0380
        /*00b2*/ 	.short	0x0280


	//----- nvinfo : EIATTR_SW_WAR
	.align		4
.L_378:
        /*00b4*/ 	.byte	0x04, 0x36
        /*00b6*/ 	.short	(.L_380 - .L_379)
.L_379:
        /*00b8*/ 	.word	0x00000008
.L_380:


//--------------------- .nv.info._ZN5flash44flash_bwd_dq_dk_dv_loop_seqk_parallel_kernelI23Flash_bwd_kernel_traitsILi256ELi64ELi32ELi8ELi4ELi1ELi2ELb1ELb1EN7cutlass10bfloat16_tE19Flash_kernel_traitsILi256ELi64ELi32ELi8ES3_EELb0ELb0ELb0ELb0ELb0ELb0ELb1EEEvNS_16Flash_bwd_paramsE --------------------------
	.section	.nv.info._ZN5flash44flash_bwd_dq_dk_dv_loop_seqk_parallel_kernelI23Flash_bwd_kernel_traitsILi256ELi64ELi32ELi8ELi4ELi1ELi2ELb1ELb1EN7cutlass10bfloat16_tE19Flash_kernel_traitsILi256ELi64ELi32ELi8ES3_EELb0ELb0ELb0ELb0ELb0ELb0ELb1EEEvNS_16Flash_bwd_paramsE,"",@"SHT_CUDA_INFO"
	.sectionflags	@""
	.align	4


	//----- nvinfo : EIATTR_CUDA_API_VERSION
	.align		4
        /*0000*/ 	.byte	0x04, 0x37
        /*0002*/ 	.short	(.L_382 - .L_381)
.L_381:
        /*0004*/ 	.word	0x00000082


	//----- nvinfo : EIATTR_KPARAM_INFO
	.align		4
.L_382:
        /*0008*/ 	.byte	0x04, 0x17
        /*000a*/ 	.short	(.L_384 - .L_383)
.L_383:
        /*000c*/ 	.word	0x00000000
        /*0010*/ 	.short	0x0000
        /*0012*/ 	.short	0x0000
        /*0014*/ 	.byte	0x00, 0xf0, 0x01, 0x0a


	//----- nvinfo : EIATTR_SPARSE_MMA_MASK
	.align		4
.L_384:
        /*0018*/ 	.byte	0x03, 0x50
        /*001a*/ 	.short	0x0000


	//----- nvinfo : EIATTR_MAXREG_COUNT
	.align		4
        /*001c*/ 	.byte	0x03, 0x1b
        /*001e*/ 	.short	0x00ff


	//----- nvinfo : EIATTR_NUM_BARRIERS
	.align		4
        /*0020*/ 	.byte	0x02, 0x4c
        /*0022*/ 	.byte	0x01
	.zero		1


	//----- nvinfo : EIATTR_ANNOTATIONS
	.align		4
        /*0024*/ 	.byte	0x04, 0x55
        /*0026*/ 	.short	(.L_386 - .L_385)


	//   ....[0]....
.L_385:
        /*0028*/ 	.word	0x00000001
        /*002c*/ 	.byte	0x20, 0x13, 0x00, 0x00, 0x01, 0x00, 0x00, 0x00, 0x60, 0x13, 0x00, 0x00, 0x01, 0x00, 0x00, 0x00
        /*003c*/ 	.byte	0x90, 0x13, 0x00, 0x00, 0x01, 0x00, 0x00, 0x00, 0x00, 0x30, 0x00, 0x00, 0x01, 0x00, 0x00, 0x00
        /*004c*/ 	.byte	0x80, 0x30, 0x00, 0x00, 0x01, 0x00, 0x00, 0x00, 0xb0, 0x44, 0x00, 0x00, 0x01, 0x00, 0x00, 0x00
        /*005c*/ 	.byte	0x50, 0x48, 0x00, 0x00, 0x01, 0x00, 0x00, 0x00, 0x70, 0x48, 0x00, 0x00, 0x01, 0x00, 0x00, 0x00
        /*006c*/ 	.byte	0x90, 0x48, 0x00, 0x00, 0x01, 0x00, 0x00, 0x00, 0x20, 0x49, 0x00, 0x00, 0x01, 0x00, 0x00, 0x00
        /*007c*/ 	.byte	0x60, 0x52, 0x00, 0x00, 0x01, 0x00, 0x00, 0x00, 0x50, 0x5a, 0x00, 0x00, 0x01, 0x00, 0x00, 0x00
        /*008c*/ 	.byte	0xa0, 0x5a, 0x00, 0x00, 0x01, 0x00, 0x00, 0x00, 0x10, 0x5b, 0x00, 0x00, 0x01, 0x00, 0x00, 0x00
        /*009c*/ 	.byte	0xb0, 0x5e, 0x00, 0x00


	//----- nvinfo : EIATTR_MERCURY_ISA_VERSION
	.align		4
.L_386:
        /*00a0*/ 	.byte	0x03, 0x5f
        /*00a2*/ 	.short	0x0101


	//----- nvinfo : EIATTR_VRC_CTA_INIT_COUNT
	.align		4
        /*00a4*/ 	.byte	0x02, 0x4a
	.zero		1
	.zero		1


	//----- nvinfo : EIATTR_EXIT_INSTR_OFFSETS
	.align		4
        /*00a8*/ 	.byte	0x04, 0x1c
        /*00aa*/ 	.short	(.L_388 - .L_387)


	//   ....[0]....
.L_387:
        /*00ac*/ 	.word	0x00000090


	//   ....[1]....
        /*00b0*/ 	.word	0x00006c30


	//----- nvinfo : EIATTR_CRS_STACK_SIZE
	.align		4
.L_388:
        /*00b4*/ 	.byte	0x04, 0x1e
        /*00b6*/ 	.short	(.L_390 - .L_389)
.L_389:
        /*00b8*/ 	.word	0x00000000


	//----- nvinfo : EIATTR_CBANK_PARAM_SIZE
	.align		4
.L_390:
        /*00bc*/ 	.byte	0x03, 0x19
        /*00be*/ 	.short	0x0280


	//----- nvinfo : EIATTR_PARAM_CBANK
	.align		4
        /*00c0*/ 	.byte	0x04, 0x0a
        /*00c2*/ 	.short	(.L_392 - .L_391)
	.align		4
.L_391:
        /*00c4*/ 	.word	index@(.nv.constant0._ZN5flash44flash_bwd_dq_dk_dv_loop_seqk_parallel_kernelI23Flash_bwd_kernel_traitsILi256ELi64ELi32ELi8ELi4ELi1ELi2ELb1ELb1EN7cutlass10bfloat16_tE19Flash_kernel_traitsILi256ELi64ELi32ELi8ES3_EELb0ELb0ELb0ELb0ELb0ELb0ELb1EEEvNS_16Flash_bwd_paramsE)
        /*00c8*/ 	.short	0x0380
        /*00ca*/ 	.short	0x0280


	//----- nvinfo : EIATTR_SW_WAR
	.align		4
.L_392:
        /*00cc*/ 	.byte	0x04, 0x36
        /*00ce*/ 	.short	(.L_394 - .L_393)
.L_393:
        /*00d0*/ 	.word	0x00000008
.L_394:


//--------------------- .nv.info._ZN5flash44flash_bwd_dq_dk_dv_loop_seqk_parallel_kernelI23Flash_bwd_kernel_traitsILi256ELi64ELi32ELi8ELi4ELi1ELi2ELb1ELb1EN7cutlass10bfloat16_tE19Flash_kernel_traitsILi256ELi64ELi32ELi8ES3_EELb0ELb0ELb1ELb0ELb0ELb0ELb0EEEvNS_16Flash_bwd_paramsE --------------------------
	.section	.nv.info._ZN5flash44flash_bwd_dq_dk_dv_loop_seqk_parallel_kernelI23Flash_bwd_kernel_traitsILi256ELi64ELi32ELi8ELi4ELi1ELi2ELb1ELb1EN7cutlass10bfloat16_tE19Flash_kernel_traitsILi256ELi64ELi32ELi8ES3_EELb0ELb0ELb1ELb0ELb0ELb0ELb0EEEvNS_16Flash_bwd_paramsE,"",@"SHT_CUDA_INFO"
	.sectionflags	@""
	.align	4


	//----- nvinfo : EIATTR_CUDA_API_VERSION
	.align		4
        /*0000*/ 	.byte	0x04, 0x37
        /*0002*/ 	.short	(.L_396 - .L_395)
.L_395:
        /*0004*/ 	.word	0x00000082


	//----- nvinfo : EIATTR_KPARAM_INFO
	.align		4
.L_396:
        /*0008*/ 	.byte	0x04, 0x17
        /*000a*/ 	.short	(.L_398 - .L_397)
.L_397:
        /*000c*/ 	.word	0x00000000
        /*0010*/ 	.short	0x0000
        /*0012*/ 	.short	0x0000
        /*0014*/ 	.byte	0x00, 0xf0, 0x01, 0x0a


	//----- nvinfo : EIATTR_SPARSE_MMA_MASK
	.align		4
.L_398:
        /*0018*/ 	.byte	0x03, 0x50
        /*001a*/ 	.short	0x0000


	//----- nvinfo : EIATTR_MAXREG_COUNT
	.align		4
        /*001c*/ 	.byte	0x03, 0x1b
        /*001e*/ 	.short	0x00ff


	//----- nvinfo : EIATTR_NUM_BARRIERS
	.align		4
        /*0020*/ 	.byte	0x02, 0x4c
        /*0022*/ 	.byte	0x01
	.zero		1


	//----- nvinfo : EIATTR_ANNOTATIONS
	.align		4
        /*0024*/ 	.byte	0x04, 0x55
        /*0026*/ 	.short	(.L_400 - .L_399)


	//   ....[0]....
.L_399:
        /*0028*/ 	.word	0x00000001
        /*002c*/ 	.byte	0x00, 0x4a, 0x00, 0x00, 0x01, 0x00, 0x00, 0x00, 0xe0, 0x56, 0x00, 0x00


	//----- nvinfo : EIATTR_MERCURY_ISA_VERSION
	.align		4
.L_400:
        /*0038*/ 	.byte	0x03, 0x5f
        /*003a*/ 	.short	0x0101


	//----- nvinfo : EIATTR_VRC_CTA_INIT_COUNT
	.align		4
        /*003c*/ 	.byte	0x02, 0x4a
	.zero		1
	.zero		1


	//----- nvinfo : EIATTR_EXIT_INSTR_OFFSETS
	.align		4
        /*0040*/ 	.byte	0x04, 0x1c
        /*0042*/ 	.short	(.L_402 - .L_401)


	//   ....[0]....
.L_401:
        /*0044*/ 	.word	0x00000090


	//   ....[1]....
        /*0048*/ 	.word	0x00006c70


	//----- nvinfo : EIATTR_CRS_STACK_SIZE
	.align		4
.L_402:
        /*004c*/ 	.byte	0x04, 0x1e
        /*004e*/ 	.short	(.L_404 - .L_403)
.L_403:
        /*0050*/ 	.word	0x00000000


	//----- nvinfo : EIATTR_CBANK_PARAM_SIZE
	.align		4
.L_404:
        /*0054*/ 	.byte	0x03, 0x19
        /*0056*/ 	.short	0x0280


	//----- nvinfo : EIATTR_PARAM_CBANK
	.align		4
        /*0058*/ 	.byte	0x04, 0x0a
        /*005a*/ 	.short	(.L_406 - .L_405)
	.align		4
.L_405:
        /*005c*/ 	.word	index@(.nv.constant0._ZN5flash44flash_bwd_dq_dk_dv_loop_seqk_parallel_kernelI23Flash_bwd_kernel_traitsILi256ELi64ELi32ELi8ELi4ELi1ELi2ELb1ELb1EN7cutlass10bfloat16_tE19Flash_kernel_traitsILi256ELi64ELi32ELi8ES3_EELb0ELb0ELb1ELb0ELb0ELb0ELb0EEEvNS_16Flash_bwd_paramsE)
        /*0060*/ 	.short	0x0380
        /*0062*/ 	.short	0x0280


	//----- nvinfo : EIATTR_SW_WAR
	.align		4
.L_406:
        /*0064*/ 	.byte	0x04, 0x36
        /*0066*/ 	.short	(.L_408 - .L_407)
.L_407:
        /*0068*/ 	.word	0x00000008
.L_408:


//--------------------- .nv.info._ZN5flash44flash_bwd_dq_dk_dv_loop_seqk_parallel_kernelI23Flash_bwd_kernel_traitsILi256ELi64ELi32ELi8ELi4ELi1ELi2ELb1ELb1EN7cutlass10bfloat16_tE19Flash_kernel_traitsILi256ELi64ELi32ELi8ES3_EELb0ELb0ELb1ELb0ELb0ELb0ELb1EEEvNS_16Flash_bwd_paramsE --------------------------
	.section	.nv.info._ZN5flash44flash_bwd_dq_dk_dv_loop_seqk_parallel_kernelI23Flash_bwd_kernel_traitsILi256ELi64ELi32ELi8ELi4ELi1ELi2ELb1ELb1EN7cutlass10bfloat16_tE19Flash_kernel_traitsILi256ELi64ELi32ELi8ES3_EELb0ELb0ELb1ELb0ELb0ELb0ELb1EEEvNS_16Flash_bwd_paramsE,"",@"SHT_CUDA_INFO"
	.sectionflags	@""
	.align	4


	//----- nvinfo : EIATTR_CUDA_API_VERSION
	.align		4
        /*0000*/ 	.byte	0x04, 0x37
        /*0002*/ 	.short	(.L_410 - .L_409)
.L_409:
        /*0004*/ 	.word	0x00000082


	//----- nvinfo : EIATTR_KPARAM_INFO
	.align		4
.L_410:
        /*0008*/ 	.byte	0x04, 0x17
        /*000a*/ 	.short	(.L_412 - .L_411)
.L_411:
        /*000c*/ 	.word	0x00000000
        /*0010*/ 	.short	0x0000
        /*0012*/ 	.short	0x0000
        /*0014*/ 	.byte	0x00, 0xf0, 0x01, 0x0a


	//----- nvinfo : EIATTR_SPARSE_MMA_MASK
	.align		4
.L_412:
        /*0018*/ 	.byte	0x03, 0x50
        /*001a*/ 	.short	0x0000


	//----- nvinfo : EIATTR_MAXREG_COUNT
	.align		4
        /*001c*/ 	.byte	0x03, 0x1b
        /*001e*/ 	.short	0x00ff


	//----- nvinfo : EIATTR_NUM_BARRIERS
	.align		4
        /*0020*/ 	.byte	0x02, 0x4c
        /*0022*/ 	.byte	0x01
	.zero		1


	//----- nvinfo : EIATTR_ANNOTATIONS
	.align		4
        /*0024*/ 	.byte	0x04, 0x55
        /*0026*/ 	.short	(.L_414 - .L_413)


	//   ....[0]....
.L_413:
        /*0028*/ 	.word	0x00000001
        /*002c*/ 	.byte	0x60, 0x4d, 0x00, 0x00, 0x01, 0x00, 0x00, 0x00, 0x40, 0x5a, 0x00, 0x00


	//----- nvinfo : EIATTR_MERCURY_ISA_VERSION
	.align		4
.L_414:
        /*0038*/ 	.byte	0x03, 0x5f
        /*003a*/ 	.short	0x0101


	//----- nvinfo : EIATTR_VRC_CTA_INIT_COUNT
	.align		4
        /*003c*/ 	.byte	0x02, 0x4a
	.zero		1
	.zero		1


	//----- nvinfo : EIATTR_EXIT_INSTR_OFFSETS
	.align		4
        /*0040*/ 	.byte	0x04, 0x1c
        /*0042*/ 	.short	(.L_416 - .L_415)


	//   ....[0]....
.L_415:
        /*0044*/ 	.word	0x00000090


	//   ....[1]....
        /*0048*/ 	.word	0x00006fd0


	//----- nvinfo : EIATTR_CRS_STACK_SIZE
	.align		4
.L_416:
        /*004c*/ 	.byte	0x04, 0x1e
        /*004e*/ 	.short	(.L_418 - .L_417)
.L_417:
        /*0050*/ 	.word	0x00000000


	//----- nvinfo : EIATTR_CBANK_PARAM_SIZE
	.align		4
.L_418:
        /*0054*/ 	.byte	0x03, 0x19
        /*0056*/ 	.short	0x0280


	//----- nvinfo : EIATTR_PARAM_CBANK
	.align		4
        /*0058*/ 	.byte	0x04, 0x0a
        /*005a*/ 	.short	(.L_420 - .L_419)
	.align		4
.L_419:
        /*005c*/ 	.word	index@(.nv.constant0._ZN5flash44flash_bwd_dq_dk_dv_loop_seqk_parallel_kernelI23Flash_bwd_kernel_traitsILi256ELi64ELi32ELi8ELi4ELi1ELi2ELb1ELb1EN7cutlass10bfloat16_tE19Flash_kernel_traitsILi256ELi64ELi32ELi8ES3_EELb0ELb0ELb1ELb0ELb0ELb0ELb1EEEvNS_16Flash_bwd_paramsE)
        /*0060*/ 	.short	0x0380
        /*0062*/ 	.short	0x0280


	//----- nvinfo : EIATTR_SW_WAR
	.align		4
.L_420:
        /*0064*/ 	.byte	0x04, 0x36
        /*0066*/ 	.short	(.L_422 - .L_421)
.L_421:
        /*0068*/ 	.word	0x00000008
.L_422:


//--------------------- .nv.info._ZN5flash44flash_bwd_dq_dk_dv_loop_seqk_parallel_kernelI23Flash_bwd_kernel_traitsILi256ELi64ELi32ELi8ELi4ELi1ELi2ELb1ELb1EN7cutlass10bfloat16_tE19Flash_kernel_traitsILi256ELi64ELi32ELi8ES3_EELb0ELb0ELb0ELb0ELb0ELb1ELb0EEEvNS_16Flash_bwd_paramsE --------------------------
	.section	.nv.info._ZN5flash44flash_bwd_dq_dk_dv_loop_seqk_parallel_kernelI23Flash_bwd_kernel_traitsILi256ELi64ELi32ELi8ELi4ELi1ELi2ELb1ELb1EN7cutlass10bfloat16_tE19Flash_kernel_traitsILi256ELi64ELi32ELi8ES3_EELb0ELb0ELb0ELb0ELb0ELb1ELb0EEEvNS_16Flash_bwd_paramsE,"",@"SHT_CUDA_INFO"
	.sectionflags	@""
	.align	4


	//----- nvinfo : EIATTR_CUDA_API_VERSION
	.align		4
        /*0000*/ 	.byte	0x04, 0x37
        /*0002*/ 	.short	(.L_424 - .L_423)
.L_423:
        /*0004*/ 	.word	0x00000082


	//----- nvinfo : EIATTR_KPARAM_INFO
	.align		4
.L_424:
        /*0008*/ 	.byte	0x04, 0x17
        /*000a*/ 	.short	(.L_426 - .L_425)
.L_425:
        /*000c*/ 	.word	0x00000000
        /*0010*/ 	.short	0x0000
        /*0012*/ 	.short	0x0000
        /*0014*/ 	.byte	0x00, 0xf0, 0x01, 0x0a


	//----- nvinfo : EIATTR_SPARSE_MMA_MASK
	.align		4
.L_426:
        /*0018*/ 	.byte	0x03, 0x50
        /*001a*/ 	.short	0x0000


	//----- nvinfo : EIATTR_MAXREG_COUNT
	.align		4
        /*001c*/ 	.byte	0x03, 0x1b
        /*001e*/ 	.short	0x00ff


	//----- nvinfo : EIATTR_NUM_BARRIERS
	.align		4
        /*0020*/ 	.byte	0x02, 0x4c
        /*0022*/ 	.byte	0x01
	.zero		1


	//----- nvinfo : EIATTR_MERCURY_ISA_VERSION
	.align		4
        /*0024*/ 	.byte	0x03, 0x5f
        /*0026*/ 	.short	0x0101


	//----- nvinfo : EIATTR_VRC_CTA_INIT_COUNT
	.align		4
        /*0028*/ 	.byte	0x02, 0x4a
	.zero		1
	.zero		1


	//----- nvinfo : EIATTR_EXIT_INSTR_OFFSETS
	.align		4
        /*002c*/ 	.byte	0x04, 0x1c
        /*002e*/ 	.short	(.L_428 - .L_427)


	//   ....[0]....
.L_427:
        /*0030*/ 	.word	0x00000080


	//   ....[1]....
        /*0034*/ 	.word	0x00005910


	//----- nvinfo : EIATTR_CRS_STACK_SIZE
	.align		4
.L_428:
        /*0038*/ 	.byte	0x04, 0x1e
        /*003a*/ 	.short	(.L_430 - .L_429)
.L_429:
        /*003c*/ 	.word	0x00000000


	//----- nvinfo : EIATTR_CBANK_PARAM_SIZE
	.align		4
.L_430:
        /*0040*/ 	.byte	0x03, 0x19
        /*0042*/ 	.short	0x0280


	//----- nvinfo : EIATTR_PARAM_CBANK
	.align		4
        /*0044*/ 	.byte	0x04, 0x0a
        /*0046*/ 	.short	(.L_432 - .L_431)
	.align		4
.L_431:
        /*0048*/ 	.word	index@(.nv.constant0._ZN5flash44flash_bwd_dq_dk_dv_loop_seqk_parallel_kernelI23Flash_bwd_kernel_traitsILi256ELi64ELi32ELi8ELi4ELi1ELi2ELb1ELb1EN7cutlass10bfloat16_tE19Flash_kernel_traitsILi256ELi64ELi32ELi8ES3_EELb0ELb0ELb0ELb0ELb0ELb1ELb0EEEvNS_16Flash_bwd_paramsE)
        /*004c*/ 	.short	0x0380
        /*004e*/ 	.short	0x0280


	//----- nvinfo : EIATTR_SW_WAR
	.align		4
.L_432:
        /*0050*/ 	.byte	0x04, 0x36
        /*0052*/ 	.short	(.L_434 - .L_433)
.L_433:
        /*0054*/ 	.word	0x00000008
.L_434:


//--------------------- .nv.info._ZN5flash44flash_bwd_dq_dk_dv_loop_seqk_parallel_kernelI23Flash_bwd_kernel_traitsILi256ELi64ELi32ELi8ELi4ELi1ELi2ELb1ELb1EN7cutlass10bfloat16_tE19Flash_kernel_traitsILi256ELi64ELi32ELi8ES3_EELb0ELb0ELb0ELb0ELb0ELb1ELb1EEEvNS_16Flash_bwd_paramsE --------------------------
	.section	.nv.info._ZN5flash44flash_bwd_dq_dk_dv_loop_seqk_parallel_kernelI23Flash_bwd_kernel_traitsILi256ELi64ELi32ELi8ELi4ELi1ELi2ELb1ELb1EN7cutlass10bfloat16_tE19Flash_kernel_traitsILi256ELi64ELi32ELi8ES3_EELb0ELb0ELb0ELb0ELb0ELb1ELb1EEEvNS_16Flash_bwd_paramsE,"",@"SHT_CUDA_INFO"
	.sectionflags	@""
	.align	4


	//----- nvinfo : EIATTR_CUDA_API_VERSION
	.align		4
        /*0000*/ 	.byte	0x04, 0x37
        /*0002*/ 	.short	(.L_436 - .L_435)
.L_435:
        /*0004*/ 	.word	0x00000082


	//----- nvinfo : EIATTR_KPARAM_INFO
	.align		4
.L_436:
        /*0008*/ 	.byte	0x04, 0x17
        /*000a*/ 	.short	(.L_438 - .L_437)
.L_437:
        /*000c*/ 	.word	0x00000000
        /*0010*/ 	.short	0x0000
        /*0012*/ 	.short	0x0000
        /*0014*/ 	.byte	0x00, 0xf0, 0x01, 0x0a


	//----- nvinfo : EIATTR_SPARSE_MMA_MASK
	.align		4
.L_438:
        /*0018*/ 	.byte	0x03, 0x50
        /*001a*/ 	.short	0x0000


	//----- nvinfo : EIATTR_MAXREG_COUNT
	.align		4
        /*001c*/ 	.byte	0x03, 0x1b
        /*001e*/ 	.short	0x00ff


	//----- nvinfo : EIATTR_NUM_BARRIERS
	.align		4
        /*0020*/ 	.byte	0x02, 0x4c
        /*0022*/ 	.byte	0x01
	.zero		1


	//----- nvinfo : EIATTR_MERCURY_ISA_VERSION
	.align		4
        /*0024*/ 	.byte	0x03, 0x5f
        /*0026*/ 	.short	0x0101


	//----- nvinfo : EIATTR_VRC_CTA_INIT_COUNT
	.align		4
        /*0028*/ 	.byte	0x02, 0x4a
	.zero		1
	.zero		1


	//----- nvinfo : EIATTR_EXIT_INSTR_OFFSETS
	.align		4
        /*002c*/ 	.byte	0x04, 0x1c
        /*002e*/ 	.short	(.L_440 - .L_439)


	//   ....[0]....
.L_439:
        /*0030*/ 	.word	0x00000080


	//   ....[1]....
        /*0034*/ 	.word	0x00005bf0


	//----- nvinfo : EIATTR_CRS_STACK_SIZE
	.align		4
.L_440:
        /*0038*/ 	.byte	0x04, 0x1e
        /*003a*/ 	.short	(.L_442 - .L_441)
.L_441:
        /*003c*/ 	.word	0x00000000


	//----- nvinfo : EIATTR_CBANK_PARAM_SIZE
	.align		4
.L_442:
        /*0040*/ 	.byte	0x03, 0x19
        /*0042*/ 	.short	0x0280


	//----- nvinfo : EIATTR_PARAM_CBANK
	.align		4
        /*0044*/ 	.byte	0x04, 0x0a
        /*0046*/ 	.short	(.L_444 - .L_443)
	.align		4
.L_443:
        /*0048*/ 	.word	index@(.nv.constant0._ZN5flash44flash_bwd_dq_dk_dv_loop_seqk_parallel_kernelI23Flash_bwd_kernel_traitsILi256ELi64ELi32ELi8ELi4ELi1ELi2ELb1ELb1EN7cutlass10bfloat16_tE19Flash_kernel_traitsILi256ELi64ELi32ELi8ES3_EELb0ELb0ELb0ELb0ELb0ELb1ELb1EEEvNS_16Flash_bwd_paramsE)
        /*004c*/ 	.short	0x0380
        /*004e*/ 	.short	0x0280


	//----- nvinfo : EIATTR_SW_WAR
	.align		4
.L_444:
        /*0050*/ 	.byte	0x04, 0x36
        /*0052*/ 	.short	(.L_446 - .L_445)
.L_445:
        /*0054*/ 	.word	0x00000008
.L_446:


//--------------------- .nv.info._ZN5flash44flash_bwd_dq_dk_dv_loop_seqk_parallel_kernelI23Flash_bwd_kernel_traitsILi256ELi64ELi32ELi8ELi4ELi1ELi2ELb1ELb1EN7cutlass10bfloat16_tE19Flash_kernel_traitsILi256ELi64ELi32ELi8ES3_EELb0ELb0ELb0ELb1ELb0ELb0ELb0EEEvNS_16Flash_bwd_paramsE --------------------------
	.section	.nv.info._ZN5flash44flash_bwd_dq_dk_dv_loop_seqk_parallel_kernelI23Flash_bwd_kernel_traitsILi256ELi64ELi32ELi8ELi4ELi1ELi2ELb1ELb1EN7cutlass10bfloat16_tE19Flash_kernel_traitsILi256ELi64ELi32ELi8ES3_EELb0ELb0ELb0ELb1ELb0ELb0ELb0EEEvNS_16Flash_bwd_paramsE,"",@"SHT_CUDA_INFO"
	.sectionflags	@""
	.align	4


	//----- nvinfo : EIATTR_CUDA_API_VERSION
	.align		4
        /*0000*/ 	.byte	0x04, 0x37
        /*0002*/ 	.short	(.L_448 - .L_447)
.L_447:
        /*0004*/ 	.word	0x00000082


	//----- nvinfo : EIATTR_KPARAM_INFO
	.align		4
.L_448:
        /*0008*/ 	.byte	0x04, 0x17
        /*000a*/ 	.short	(.L_450 - .L_449)
.L_449:
        /*000c*/ 	.word	0x00000000
        /*0010*/ 	.short	0x0000
        /*0012*/ 	.short	0x0000
        /*0014*/ 	.byte	0x00, 0xf0, 0x01, 0x0a


	//----- nvinfo : EIATTR_SPARSE_MMA_MASK
	.align		4
.L_450:
        /*0018*/ 	.byte	0x03, 0x50
        /*001a*/ 	.short	0x0000


	//----- nvinfo : EIATTR_MAXREG_COUNT
	.align		4
        /*001c*/ 	.byte	0x03, 0x1b
        /*001e*/ 	.short	0x00ff


	//----- nvinfo : EIATTR_NUM_BARRIERS
	.align		4
        /*0020*/ 	.byte	0x02, 0x4c
        /*0022*/ 	.byte	0x01
	.zero		1


	//----- nvinfo : EIATTR_ANNOTATIONS
	.align		4
        /*0024*/ 	.byte	0x04, 0x55
        /*0026*/ 	.short	(.L_452 - .L_451)


	//   ....[0]....
.L_451:
        /*0028*/ 	.word	0x00000001
        /*002c*/ 	.byte	0x70, 0x4b, 0x00, 0x00, 0x01, 0x00, 0x00, 0x00, 0x50, 0x54, 0x00, 0x00


	//----- nvinfo : EIATTR_MERCURY_ISA_VERSION
	.align		4
.L_452:
        /*0038*/ 	.byte	0x03, 0x5f
        /*003a*/ 	.short	0x0101


	//----- nvinfo : EIATTR_VRC_CTA_INIT_COUNT
	.align		4
        /*003c*/ 	.byte	0x02, 0x4a
	.zero		1
	.zero		1


	//----- nvinfo : EIATTR_EXIT_INSTR_OFFSETS
	.align		4
        /*0040*/ 	.byte	0x04, 0x1c
        /*0042*/ 	.short	(.L_454 - .L_453)


	//   ....[0]....
.L_453:
        /*0044*/ 	.word	0x00000090


	//   ....[1]....
        /*0048*/ 	.word	0x00006e30


	//----- nvinfo : EIATTR_CRS_STACK_SIZE
	.align		4
.L_454:
        /*004c*/ 	.byte	0x04, 0x1e
        /*004e*/ 	.short	(.L_456 - .L_455)
.L_455:
        /*0050*/ 	.word	0x00000000


	//----- nvinfo : EIATTR_CBANK_PARAM_SIZE
	.align		4
.L_456:
        /*0054*/ 	.byte	0x03, 0x19
        /*0056*/ 	.short	0x0280


	//----- nvinfo : EIATTR_PARAM_CBANK
	.align		4
        /*0058*/ 	.byte	0x04, 0x0a
        /*005a*/ 	.short	(.L_458 - .L_457)
	.align		4
.L_457:
        /*005c*/ 	.word	index@(.nv.constant0._ZN5flash44flash_bwd_dq_dk_dv_loop_seqk_parallel_kernelI23Flash_bwd_kernel_traitsILi256ELi64ELi32ELi8ELi4ELi1ELi2ELb1ELb1EN7cutlass10bfloat16_tE19Flash_kernel_traitsILi256ELi64ELi32ELi8ES3_EELb0ELb0ELb0ELb1ELb0ELb0ELb0EEEvNS_16Flash_bwd_paramsE)
        /*0060*/ 	.short	0x0380
        /*0062*/ 	.short	0x0280


	//----- nvinfo : EIATTR_SW_WAR
	.align		4
.L_458:
        /*0064*/ 	.byte	0x04, 0x36
        /*0066*/ 	.short	(.L_460 - .L_459)
.L_459:
        /*0068*/ 	.word	0x00000008
.L_460:


//--------------------- .nv.info._ZN5flash44flash_bwd_dq_dk_dv_loop_seqk_parallel_kernelI23Flash_bwd_kernel_traitsILi256ELi64ELi32ELi8ELi4ELi1ELi2ELb1ELb1EN7cutlass10bfloat16_tE19Flash_kernel_traitsILi256ELi64ELi32ELi8ES3_EELb0ELb0ELb0ELb1ELb0ELb0ELb1EEEvNS_16Flash_bwd_paramsE --------------------------
	.section	.nv.info._ZN5flash44flash_bwd_dq_dk_dv_loop_seqk_parallel_kernelI23Flash_bwd_kernel_traitsILi256ELi64ELi32ELi8ELi4ELi1ELi2ELb1ELb1EN7cutlass10bfloat16_tE19Flash_kernel_traitsILi256ELi64ELi32ELi8ES3_EELb0ELb0ELb0ELb1ELb0ELb0ELb1EEEvNS_16Flash_bwd_paramsE,"",@"SHT_CUDA_INFO"
	.sectionflags	@""
	.align	4


	//----- nvinfo : EIATTR_CUDA_API_VERSION
	.align		4
        /*0000*/ 	.byte	0x04, 0x37
        /*0002*/ 	.short	(.L_462 - .L_461)
.L_461:
        /*0004*/ 	.word	0x00000082


	//----- nvinfo : EIATTR_KPARAM_INFO
	.align		4
.L_462:
        /*0008*/ 	.byte	0x04, 0x17
        /*000a*/ 	.short	(.L_464 - .L_463)
.L_463:
        /*000c*/ 	.word	0x00000000
        /*0010*/ 	.short	0x0000
        /*0012*/ 	.short	0x0000
        /*0014*/ 	.byte	0x00, 0xf0, 0x01, 0x0a


	//----- nvinfo : EIATTR_SPARSE_MMA_MASK
	.align		4
.L_464:
        /*0018*/ 	.byte	0x03, 0x50
        /*001a*/ 	.short	0x0000


	//----- nvinfo : EIATTR_MAXREG_COUNT
	.align		4
        /*001c*/ 	.byte	0x03, 0x1b
        /*001e*/ 	.short	0x00ff


	//----- nvinfo : EIATTR_NUM_BARRIERS
	.align		4
        /*0020*/ 	.byte	0x02, 0x4c
        /*0022*/ 	.byte	0x01
	.zero		1


	//----- nvinfo : EIATTR_MERCURY_ISA_VERSION
	.align		4
        /*0024*/ 	.byte	0x03, 0x5f
        /*0026*/ 	.short	0x0101


	//----- nvinfo : EIATTR_VRC_CTA_INIT_COUNT
	.align		4
        /*0028*/ 	.byte	0x02, 0x4a
	.zero		1
	.zero		1


	//----- nvinfo : EIATTR_EXIT_INSTR_OFFSETS
	.align		4
        /*002c*/ 	.byte	0x04, 0x1c
        /*002e*/ 	.short	(.L_466 - .L_465)


	//   ....[0]....
.L_465:
        /*0030*/ 	.word	0x00000080


	//   ....[1]....
        /*0034*/ 	.word	0x00007110


	//----- nvinfo : EIATTR_CRS_STACK_SIZE
	.align		4
.L_466:
        /*0038*/ 	.byte	0x04, 0x1e
        /*003a*/ 	.short	(.L_468 - .L_467)
.L_467:
        /*003c*/ 	.word	0x00000000


	//----- nvinfo : EIATTR_CBANK_PARAM_SIZE
	.align		4
.L_468:
        /*0040*/ 	.byte	0x03, 0x19
        /*0042*/ 	.short	0x0280


	//----- nvinfo : EIATTR_PARAM_CBANK
	.align		4
        /*0044*/ 	.byte	0x04, 0x0a
        /*0046*/ 	.short	(.L_470 - .L_469)
	.align		4
.L_469:
        /*0048*/ 	.word	index@(.nv.constant0._ZN5flash44flash_bwd_dq_dk_dv_loop_seqk_parallel_kernelI23Flash_bwd_kernel_traitsILi256ELi64ELi32ELi8ELi4ELi1ELi2ELb1ELb1EN7cutlass10bfloat16_tE19Flash_kernel_traitsILi256ELi64ELi32ELi8ES3_EELb0ELb0ELb0ELb1ELb0ELb0ELb1EEEvNS_16Flash_bwd_paramsE)
        /*004c*/ 	.short	0x0380
        /*004e*/ 	.short	0x0280


	//----- nvinfo : EIATTR_SW_WAR
	.align		4
.L_470:
        /*0050*/ 	.byte	0x04, 0x36
        /*0052*/ 	.short	(.L_472 - .L_471)
.L_471:
        /*0054*/ 	.word	0x00000008
.L_472:


//--------------------- .nv.info._ZN5flash44flash_bwd_dq_dk_dv_loop_seqk_parallel_kernelI23Flash_bwd_kernel_traitsILi256ELi64ELi32ELi8ELi4ELi1ELi2ELb1ELb1EN7cutlass10bfloat16_tE19Flash_kernel_traitsILi256ELi64ELi32ELi8ES3_EELb0ELb0ELb1ELb0ELb0ELb1ELb0EEEvNS_16Flash_bwd_paramsE --------------------------
	.section	.nv.info._ZN5flash44flash_bwd_dq_dk_dv_loop_seqk_parallel_kernelI23Flash_bwd_kernel_traitsILi256ELi64ELi32ELi8ELi4ELi1ELi2ELb1ELb1EN7cutlass10bfloat16_tE19Flash_kernel_traitsILi256ELi64ELi32ELi8ES3_EELb0ELb0ELb1ELb0ELb0ELb1ELb0EEEvNS_16Flash_bwd_paramsE,"",@"SHT_CUDA_INFO"
	.sectionflags	@""
	.align	4


	//----- nvinfo : EIATTR_CUDA_API_VERSION
	.align		4
        /*0000*/ 	.byte	0x04, 0x37
        /*0002*/ 	.short	(.L_474 - .L_473)
.L_473:
        /*0004*/ 	.word	0x00000082


	//----- nvinfo : EIATTR_KPARAM_INFO
	.align		4
.L_474:
        /*0008*/ 	.byte	0x04, 0x17
        /*000a*/ 	.short	(.L_476 - .L_475)
.L_475:
        /*000c*/ 	.word	0x00000000
        /*0010*/ 	.short	0x0000
        /*0012*/ 	.short	0x0000
        /*0014*/ 	.byte	0x00, 0xf0, 0x01, 0x0a


	//----- nvinfo : EIATTR_SPARSE_MMA_MASK
	.align		4
.L_476:
        /*0018*/ 	.byte	0x03, 0x50
        /*001a*/ 	.short	0x0000


	//----- nvinfo : EIATTR_MAXREG_COUNT
	.align		4
        /*001c*/ 	.byte	0x03, 0x1b
        /*001e*/ 	.short	0x00ff


	//----- nvinfo : EIATTR_NUM_BARRIERS
	.align		4
        /*0020*/ 	.byte	0x02, 0x4c
        /*0022*/ 	.byte	0x01
	.zero		1


	//----- nvinfo : EIATTR_ANNOTATIONS
	.align		4
        /*0024*/ 	.byte	0x04, 0x55
        /*0026*/ 	.short	(.L_478 - .L_477)


	//   ....[0]....
.L_477:
        /*0028*/ 	.word	0x00000001
        /*002c*/ 	.byte	0x50, 0x3f, 0x00, 0x00, 0x01, 0x00, 0x00, 0x00, 0x30, 0x4c, 0x00, 0x00


	//----- nvinfo : EIATTR_MERCURY_ISA_VERSION
	.align		4
.L_478:
        /*0038*/ 	.byte	0x03, 0x5f
        /*003a*/ 	.short	0x0101


	//----- nvinfo : EIATTR_VRC_CTA_INIT_COUNT
	.align		4
        /*003c*/ 	.byte	0x02, 0x4a
	.zero		1
	.zero		1


	//----- nvinfo : EIATTR_EXIT_INSTR_OFFSETS
	.align		4
        /*0040*/ 	.byte	0x04, 0x1c
        /*0042*/ 	.short	(.L_480 - .L_479)


	//   ....[0]....
.L_479:
        /*0044*/ 	.word	0x00000090


	//   ....[1]....
        /*0048*/ 	.word	0x00005f90


	//----- nvinfo : EIATTR_CRS_STACK_SIZE
	.align		4
.L_480:
        /*004c*/ 	.byte	0x04, 0x1e
        /*004e*/ 	.short	(.L_482 - .L_481)
.L_481:
        /*0050*/ 	.word	0x00000000


	//----- nvinfo : EIATTR_CBANK_PARAM_SIZE
	.align		4
.L_482:
        /*0054*/ 	.byte	0x03, 0x19
        /*0056*/ 	.short	0x0280


	//----- nvinfo : EIATTR_PARAM_CBANK
	.align		4
        /*0058*/ 	.byte	0x04, 0x0a
        /*005a*/ 	.short	(.L_484 - .L_483)
	.align		4
.L_483:
        /*005c*/ 	.word	index@(.nv.constant0._ZN5flash44flash_bwd_dq_dk_dv_loop_seqk_parallel_kernelI23Flash_bwd_kernel_traitsILi256ELi64ELi32ELi8ELi4ELi1ELi2ELb1ELb1EN7cutlass10bfloat16_tE19Flash_kernel_traitsILi256ELi64ELi32ELi8ES3_EELb0ELb0ELb1ELb0ELb0ELb1ELb0EEEvNS_16Flash_bwd_paramsE)
        /*0060*/ 	.short	0x0380
        /*0062*/ 	.short	0x0280


	//----- nvinfo : EIATTR_SW_WAR
	.align		4
.L_484:
        /*0064*/ 	.byte	0x04, 0x36
        /*0066*/ 	.short	(.L_486 - .L_485)
.L_485:
        /*0068*/ 	.word	0x00000008
.L_486:


//--------------------- .nv.info._ZN5flash44flash_bwd_dq_dk_dv_loop_seqk_parallel_kernelI23Flash_bwd_kernel_traitsILi256ELi64ELi32ELi8ELi4ELi1ELi2ELb1ELb1EN7cutlass10bfloat16_tE19Flash_kernel_traitsILi256ELi64ELi32ELi8ES3_EELb0ELb0ELb1ELb0ELb0ELb1ELb1EEEvNS_16Flash_bwd_paramsE --------------------------
	.section	.nv.info._ZN5flash44flash_bwd_dq_dk_dv_loop_seqk_parallel_kernelI23Flash_bwd_kernel_traitsILi256ELi64ELi32ELi8ELi4ELi1ELi2ELb1ELb1EN7cutlass10bfloat16_tE19Flash_kernel_traitsILi256ELi64ELi32ELi8ES3_EELb0ELb0ELb1ELb0ELb0ELb1ELb1EEEvNS_16Flash_bwd_paramsE,"",@"SHT_CUDA_INFO"
	.sectionflags	@""
	.align	4


	//----- nvinfo : EIATTR_CUDA_API_VERSION
	.align		4
        /*0000*/ 	.byte	0x04, 0x37
        /*0002*/ 	.short	(.L_488 - .L_487)
.L_487:
        /*0004*/ 	.word	0x00000082


	//----- nvinfo : EIATTR_KPARAM_INFO
	.align		4
.L_488:
        /*0008*/ 	.byte	0x04, 0x17
        /*000a*/ 	.short	(.L_490 - .L_489)
.L_489:
        /*000c*/ 	.word	0x00000000
        /*0010*/ 	.short	0x0000
        /*0012*/ 	.short	0x0000
        /*0014*/ 	.byte	0x00, 0xf0, 0x01, 0x0a


	//----- nvinfo : EIATTR_SPARSE_MMA_MASK
	.align		4
.L_490:
        /*0018*/ 	.byte	0x03, 0x50
        /*001a*/ 	.short	0x0000


	//----- nvinfo : EIATTR_MAXREG_COUNT
	.align		4
        /*001c*/ 	.byte	0x03, 0x1b
        /*001e*/ 	.short	0x00ff


	//----- nvinfo : EIATTR_NUM_BARRIERS
	.align		4
        /*0020*/ 	.byte	0x02, 0x4c
        /*0022*/ 	.byte	0x01
	.zero		1


	//----- nvinfo : EIATTR_ANNOTATIONS
	.align		4
        /*0024*/ 	.byte	0x04, 0x55
        /*0026*/ 	.short	(.L_492 - .L_491)


	//   ....[0]....
.L_491:
        /*0028*/ 	.word	0x00000001
        /*002c*/ 	.byte	0x80, 0x42, 0x00, 0x00, 0x01, 0x00, 0x00, 0x00, 0x60, 0x4f, 0x00, 0x00


	//----- nvinfo : EIATTR_MERCURY_ISA_VERSION
	.align		4
.L_492:
        /*0038*/ 	.byte	0x03, 0x5f
        /*003a*/ 	.short	0x0101


	//----- nvinfo : EIATTR_VRC_CTA_INIT_COUNT
	.align		4
        /*003c*/ 	.byte	0x02, 0x4a
	.zero		1
	.zero		1


	//----- nvinfo : EIATTR_EXIT_INSTR_OFFSETS
	.align		4
        /*0040*/ 	.byte	0x04, 0x1c
        /*0042*/ 	.short	(.L_494 - .L_493)


	//   ....[0]....
.L_493:
        /*0044*/ 	.word	0x00000090


	//   ....[1]....
        /*0048*/ 	.word	0x000062c0


	//----- nvinfo : EIATTR_CRS_STACK_SIZE
	.align		4
.L_494:
        /*004c*/ 	.byte	0x04, 0x1e
        /*004e*/ 	.short	(.L_496 - .L_495)
.L_495:
        /*0050*/ 	.word	0x00000000


	//----- nvinfo : EIATTR_CBANK_PARAM_SIZE
	.align		4
.L_496:
        /*0054*/ 	.byte	0x03, 0x19
        /*0056*/ 	.short	0x0280


	//----- nvinfo : EIATTR_PARAM_CBANK
	.align		4
        /*0058*/ 	.byte	0x04, 0x0a
        /*005a*/ 	.short	(.L_498 - .L_497)
	.align		4
.L_497:
        /*005c*/ 	.word	index@(.nv.constant0._ZN5flash44flash_bwd_dq_dk_dv_loop_seqk_parallel_kernelI23Flash_bwd_kernel_traitsILi256ELi64ELi32ELi8ELi4ELi1ELi2ELb1ELb1EN7cutlass10bfloat16_tE19Flash_kernel_traitsILi256ELi64ELi32ELi8ES3_EELb0ELb0ELb1ELb0ELb0ELb1ELb1EEEvNS_16Flash_bwd_paramsE)
        /*0060*/ 	.short	0x0380
        /*0062*/ 	.short	0x0280


	//----- nvinfo : EIATTR_SW_WAR
	.align		4
.L_498:
        /*0064*/ 	.byte	0x04, 0x36
        /*0066*/ 	.short	(.L_500 - .L_499)
.L_499:
        /*0068*/ 	.word	0x00000008
.L_500:


//--------------------- .nv.info._ZN5flash44flash_bwd_dq_dk_dv_loop_seqk_parallel_kernelI23Flash_bwd_kernel_traitsILi256ELi64ELi32ELi8ELi4ELi1ELi2ELb1ELb1EN7cutlass10bfloat16_tE19Flash_kernel_traitsILi256ELi64ELi32ELi8ES3_EELb0ELb0ELb1ELb1ELb0ELb0ELb0EEEvNS_16Flash_bwd_paramsE --------------------------
	.section	.nv.info._ZN5flash44flash_bwd_dq_dk_dv_loop_seqk_parallel_kernelI23Flash_bwd_kernel_traitsILi256ELi64ELi32ELi8ELi4ELi1ELi2ELb1ELb1EN7cutlass10bfloat16_tE19Flash_kernel_traitsILi256ELi64ELi32ELi8ES3_EELb0ELb0ELb1ELb1ELb0ELb0ELb0EEEvNS_16Flash_bwd_paramsE,"",@"SHT_CUDA_INFO"
	.sectionflags	@""
	.align	4


	//----- nvinfo : EIATTR_CUDA_API_VERSION
	.align		4
        /*0000*/ 	.byte	0x04, 0x37
        /*0002*/ 	.short	(.L_502 - .L_501)
.L_501:
        /*0004*/ 	.word	0x00000082


	//----- nvinfo : EIATTR_KPARAM_INFO
	.align		4
.L_502:
        /*0008*/ 	.byte	0x04, 0x17
        /*000a*/ 	.short	(.L_504 - .L_503)
.L_503:
        /*000c*/ 	.word	0x00000000
        /*0010*/ 	.short	0x0000
        /*0012*/ 	.short	0x0000
        /*0014*/ 	.byte	0x00, 0xf0, 0x01, 0x0a


	//----- nvinfo : EIATTR_SPARSE_MMA_MASK
	.align		4
.L_504:
        /*0018*/ 	.byte	0x03, 0x50
        /*001a*/ 	.short	0x0000


	//----- nvinfo : EIATTR_MAXREG_COUNT
	.align		4
        /*001c*/ 	.byte	0x03, 0x1b
        /*001e*/ 	.short	0x00ff


	//----- nvinfo : EIATTR_NUM_BARRIERS
	.align		4
        /*0020*/ 	.byte	0x02, 0x4c
        /*0022*/ 	.byte	0x01
	.zero		1


	//----- nvinfo : EIATTR_MERCURY_ISA_VERSION
	.align		4
        /*0024*/ 	.byte	0x03, 0x5f
        /*0026*/ 	.short	0x0101


	//----- nvinfo : EIATTR_VRC_CTA_INIT_COUNT
	.align		4
        /*0028*/ 	.byte	0x02, 0x4a
	.zero		1
	.zero		1


	//----- nvinfo : EIATTR_EXIT_INSTR_OFFSETS
	.align		4
        /*002c*/ 	.byte	0x04, 0x1c
        /*002e*/ 	.short	(.L_506 - .L_505)


	//   ....[0]....
.L_505:
        /*0030*/ 	.word	0x00000080


	//   ....[1]....
        /*0034*/ 	.word	0x000072b0


	//----- nvinfo : EIATTR_CRS_STACK_SIZE
	.align		4
.L_506:
        /*0038*/ 	.byte	0x04, 0x1e
        /*003a*/ 	.short	(.L_508 - .L_507)
.L_507:
        /*003c*/ 	.word	0x00000000


	//----- nvinfo : EIATTR_CBANK_PARAM_SIZE
	.align		4
.L_508:
        /*0040*/ 	.byte	0x03, 0x19
        /*0042*/ 	.short	0x0280


	//----- nvinfo : EIATTR_PARAM_CBANK
	.align		4
        /*0044*/ 	.byte	0x04, 0x0a
        /*0046*/ 	.short	(.L_510 - .L_509)
	.align		4
.L_509:
        /*0048*/ 	.word	index@(.nv.constant0._ZN5flash44flash_bwd_dq_dk_dv_loop_seqk_parallel_kernelI23Flash_bwd_kernel_traitsILi256ELi64ELi32ELi8ELi4ELi1ELi2ELb1ELb1EN7cutlass10bfloat16_tE19Flash_kernel_traitsILi256ELi64ELi32ELi8ES3_EELb0ELb0ELb1ELb1ELb0ELb0ELb0EEEvNS_16Flash_bwd_paramsE)
        /*004c*/ 	.short	0x0380
        /*004e*/ 	.short	0x0280


	//----- nvinfo : EIATTR_SW_WAR
	.align		4
.L_510:
        /*0050*/ 	.byte	0x04, 0x36
        /*0052*/ 	.short	(.L_512 - .L_511)
.L_511:
        /*0054*/ 	.word	0x00000008
.L_512:


//--------------------- .nv.info._ZN5flash44flash_bwd_dq_dk_dv_loop_seqk_parallel_kernelI23Flash_bwd_kernel_traitsILi256ELi64ELi32ELi8ELi4ELi1ELi2ELb1ELb1EN7cutlass10bfloat16_tE19Flash_kernel_traitsILi256ELi64ELi32ELi8ES3_EELb0ELb0ELb1ELb1ELb0ELb0ELb1EEEvNS_16Flash_bwd_paramsE --------------------------
	.section	.nv.info._ZN5flash44flash_bwd_dq_dk_dv_loop_seqk_parallel_kernelI23Flash_bwd_kernel_traitsILi256ELi64ELi32ELi8ELi4ELi1ELi2ELb1ELb1EN7cutlass10bfloat16_tE19Flash_kernel_traitsILi256ELi64ELi32ELi8ES3_EELb0ELb0ELb1ELb1ELb0ELb0ELb1EEEvNS_16Flash_bwd_paramsE,"",@"SHT_CUDA_INFO"
	.sectionflags	@""
	.align	4


	//----- nvinfo : EIATTR_CUDA_API_VERSION
	.align		4
        /*0000*/ 	.byte	0x04, 0x37
        /*0002*/ 	.short	(.L_514 - .L_513)
.L_513:
        /*0004*/ 	.word	0x00000082


	//----- nvinfo : EIATTR_KPARAM_INFO
	.align		4
.L_514:
        /*0008*/ 	.byte	0x04, 0x17
        /*000a*/ 	.short	(.L_516 - .L_515)
.L_515:
        /*000c*/ 	.word	0x00000000
        /*0010*/ 	.short	0x0000
        /*0012*/ 	.short	0x0000
        /*0014*/ 	.byte	0x00, 0xf0, 0x01, 0x0a


	//----- nvinfo : EIATTR_SPARSE_MMA_MASK
	.align		4
.L_516:
        /*0018*/ 	.byte	0x03, 0x50
        /*001a*/ 	.short	0x0000


	//----- nvinfo : EIATTR_MAXREG_COUNT
	.align		4
        /*001c*/ 	.byte	0x03, 0x1b
        /*001e*/ 	.short	0x00ff


	//----- nvinfo : EIATTR_NUM_BARRIERS
	.align		4
        /*0020*/ 	.byte	0x02, 0x4c
        /*0022*/ 	.byte	0x01
	.zero		1


	//----- nvinfo : EIATTR_MERCURY_ISA_VERSION
	.align		4
        /*0024*/ 	.byte	0x03, 0x5f
        /*0026*/ 	.short	0x0101


	//----- nvinfo : EIATTR_VRC_CTA_INIT_COUNT
	.align		4
        /*0028*/ 	.byte	0x02, 0x4a
	.zero		1
	.zero		1


	//----- nvinfo : EIATTR_EXIT_INSTR_OFFSETS
	.align		4
        /*002c*/ 	.byte	0x04, 0x1c
        /*002e*/ 	.short	(.L_518 - .L_517)


	//   ....[0]....
.L_517:
        /*0030*/ 	.word	0x00000080


	//   ....[1]....
        /*0034*/ 	.word	0x00007560


	//----- nvinfo : EIATTR_CRS_STACK_SIZE
	.align		4
.L_518:
        /*0038*/ 	.byte	0x04, 0x1e
        /*003a*/ 	.short	(.L_520 - .L_519)
.L_519:
        /*003c*/ 	.word	0x00000000


	//----- nvinfo : EIATTR_CBANK_PARAM_SIZE
	.align		4
.L_520:
        /*0040*/ 	.byte	0x03, 0x19
        /*0042*/ 	.short	0x0280


	//----- nvinfo : EIATTR_PARAM_CBANK
	.align		4
        /*0044*/ 	.byte	0x04, 0x0a
        /*0046*/ 	.short	(.L_522 - .L_521)
	.align		4
.L_521:
        /*0048*/ 	.word	index@(.nv.constant0._ZN5flash44flash_bwd_dq_dk_dv_loop_seqk_parallel_kernelI23Flash_bwd_kernel_traitsILi256ELi64ELi32ELi8ELi4ELi1ELi2ELb1ELb1EN7cutlass10bfloat16_tE19Flash_kernel_traitsILi256ELi64ELi32ELi8ES3_EELb0ELb0ELb1ELb1ELb0ELb0ELb1EEEvNS_16Flash_bwd_paramsE)
        /*004c*/ 	.short	0x0380
        /*004e*/ 	.short	0x0280


	//----- nvinfo : EIATTR_SW_WAR
	.align		4
.L_522:
        /*0050*/ 	.byte	0x04, 0x36
        /*0052*/ 	.short	(.L_524 - .L_523)
.L_523:
        /*0054*/ 	.word	0x00000008
.L_524:


//--------------------- .nv.info._ZN5flash25flash_bwd_dot_do_o_kernelILb0E23Flash_bwd_kernel_traitsILi256ELi64ELi32ELi8ELi4ELi1ELi2ELb1ELb1EN7cutlass10bfloat16_tE19Flash_kernel_traitsILi256ELi64ELi32ELi8ES3_EEEEvNS_16Flash_bwd_paramsE --------------------------
	.section	.nv.info._ZN5flash25flash_bwd_dot_do_o_kernelILb0E23Flash_bwd_kernel_traitsILi256ELi64ELi32ELi8ELi4ELi1ELi2ELb1ELb1EN7cutlass10bfloat16_tE19Flash_kernel_traitsILi256ELi64ELi32ELi8ES3_EEEEvNS_16Flash_bwd_paramsE,"",@"SHT_CUDA_INFO"
	.sectionflags	@""
	.align	4


	//----- nvinfo : EIATTR_CUDA_API_VERSION
	.align		4
        /*0000*/ 	.byte	0x04, 0x37
        /*0002*/ 	.short	(.L_526 - .L_525)
.L_525:
        /*0004*/ 	.word	0x00000082


	//----- nvinfo : EIATTR_KPARAM_INFO
	.align		4
.L_526:
        /*0008*/ 	.byte	0x04, 0x17
        /*000a*/ 	.short	(.L_528 - .L_527)
.L_527:
        /*000c*/ 	.word	0x00000000
        /*0010*/ 	.short	0x0000
        /*0012*/ 	.short	0x0000
        /*0014*/ 	.byte	0x00, 0xf0, 0x01, 0x0a


	//----- nvinfo : EIATTR_SPARSE_MMA_MASK
	.align		4
.L_528:
        /*0018*/ 	.byte	0x03, 0x50
        /*001a*/ 	.short	0x0000


	//----- nvinfo : EIATTR_MAXREG_COUNT
	.align		4
        /*001c*/ 	.byte	0x03, 0x1b
        /*001e*/ 	.short	0x00ff


	//----- nvinfo : EIATTR_MERCURY_ISA_VERSION
	.align		4
        /*0020*/ 	.byte	0x03, 0x5f
        /*0022*/ 	.short	0x0101


	//----- nvinfo : EIATTR_COOP_GROUP_MASK_REGIDS
	.align		4
        /*0024*/ 	.byte	0x04, 0x29
        /*0026*/ 	.short	(.L_530 - .L_529)


	//   ....[0]....
.L_529:
        /*0028*/ 	.word	0xffffffff


	//   ....[1]....
        /*002c*/ 	.word	0xffffffff


	//   ....[2]....
        /*0030*/ 	.word	0xffffffff


	//   ....[3]....
        /*0034*/ 	.word	0xffffffff


	//   ....[4]....
        /*0038*/ 	.word	0xffffffff


	//   ....[5]....
        /*003c*/ 	.word	0xffffffff


	//----- nvinfo : EIATTR_COOP_GROUP_INSTR_OFFSETS
	.align		4
.L_530:
        /*0040*/ 	.byte	0x04, 0x28
        /*0042*/ 	.short	(.L_532 - .L_531)


	//   ....[0]....
.L_531:
        /*0044*/ 	.word	0x000018b0


	//   ....[1]....
        /*0048*/ 	.word	0x000018c0


	//   ....[2]....
        /*004c*/ 	.word	0x00001900


	//   ....[3]....
        /*0050*/ 	.word	0x00001920


	//   ....[4]....
        /*0054*/ 	.word	0x00001970


	//   ....[5]....
        /*0058*/ 	.word	0x000019a0


	//----- nvinfo : EIATTR_VRC_CTA_INIT_COUNT
	.align		4
.L_532:
        /*005c*/ 	.byte	0x02, 0x4a
	.zero		1
	.zero		1


	//----- nvinfo : EIATTR_EXIT_INSTR_OFFSETS
	.align		4
        /*0060*/ 	.byte	0x04, 0x1c
        /*0062*/ 	.short	(.L_534 - .L_533)


	//   ....[0]....
.L_533:
        /*0064*/ 	.word	0x00000140


	//   ....[1]....
        /*0068*/ 	.word	0x00001a10


	//   ....[2]....
        /*006c*/ 	.word	0x00001a30


	//----- nvinfo : EIATTR_CRS_STACK_SIZE
	.align		4
.L_534:
        /*0070*/ 	.byte	0x04, 0x1e
        /*0072*/ 	.short	(.L_536 - .L_535)
.L_535:
        /*0074*/ 	.word	0x00000000


	//----- nvinfo : EIATTR_CBANK_PARAM_SIZE
	.align		4
.L_536:
        /*0078*/ 	.byte	0x03, 0x19
        /*007a*/ 	.short	0x0280


	//----- nvinfo : EIATTR_PARAM_CBANK
	.align		4
        /*007c*/ 	.byte	0x04, 0x0a
        /*007e*/ 	.short	(.L_538 - .L_537)
	.align		4
.L_537:
        /*0080*/ 	.word	index@(.nv.constant0._ZN5flash25flash_bwd_dot_do_o_kernelILb0E23Flash_bwd_kernel_traitsILi256ELi64ELi32ELi8ELi4ELi1ELi2ELb1ELb1EN7cutlass10bfloat16_tE19Flash_kernel_traitsILi256ELi64ELi32ELi8ES3_EEEEvNS_16Flash_bwd_paramsE)
        /*0084*/ 	.short	0x0380
        /*0086*/ 	.short	0x0280


	//----- nvinfo : EIATTR_SW_WAR
	.align		4
.L_538:
        /*0088*/ 	.byte	0x04, 0x36
        /*008a*/ 	.short	(.L_540 - .L_539)
.L_539:
        /*008c*/ 	.word	0x00000008
.L_540:


//--------------------- .nv.info._ZN5flash25flash_bwd_dot_do_o_kernelILb1E23Flash_bwd_kernel_traitsILi256ELi64ELi32ELi8ELi4ELi1ELi2ELb1ELb1EN7cutlass10bfloat16_tE19Flash_kernel_traitsILi256ELi64ELi32ELi8ES3_EEEEvNS_16Flash_bwd_paramsE --------------------------
	.section	.nv.info._ZN5flash25flash_bwd_dot_do_o_kernelILb1E23Flash_bwd_kernel_traitsILi256ELi64ELi32ELi8ELi4ELi1ELi2ELb1ELb1EN7cutlass10bfloat16_tE19Flash_kernel_traitsILi256ELi64ELi32ELi8ES3_EEEEvNS_16Flash_bwd_paramsE,"",@"SHT_CUDA_INFO"
	.sectionflags	@""
	.align	4


	//----- nvinfo : EIATTR_CUDA_API_VERSION
	.align		4
        /*0000*/ 	.byte	0x04, 0x37
        /*0002*/ 	.short	(.L_542 - .L_541)
.L_541:
        /*0004*/ 	.word	0x00000082


	//----- nvinfo : EIATTR_KPARAM_INFO
	.align		4
.L_542:
        /*0008*/ 	.byte	0x04, 0x17
        /*000a*/ 	.short	(.L_544 - .L_543)
.L_543:
        /*000c*/ 	.word	0x00000000
        /*0010*/ 	.short	0x0000
        /*0012*/ 	.short	0x0000
        /*0014*/ 	.byte	0x00, 0xf0, 0x01, 0x0a


	//----- nvinfo : EIATTR_SPARSE_MMA_MASK
	.align		4
.L_544:
        /*0018*/ 	.byte	0x03, 0x50
        /*001a*/ 	.short	0x0000


	//----- nvinfo : EIATTR_MAXREG_COUNT
	.align		4
        /*001c*/ 	.byte	0x03, 0x1b
        /*001e*/ 	.short	0x00ff


	//----- nvinfo : EIATTR_MERCURY_ISA_VERSION
	.align		4
        /*0020*/ 	.byte	0x03, 0x5f
        /*0022*/ 	.short	0x0101


	//----- nvinfo : EIATTR_COOP_GROUP_MASK_REGIDS
	.align		4
        /*0024*/ 	.byte	0x04, 0x29
        /*0026*/ 	.short	(.L_546 - .L_545)


	//   ....[0]....
.L_545:
        /*0028*/ 	.word	0xffffffff


	//   ....[1]....
        /*002c*/ 	.word	0xffffffff


	//   ....[2]....
        /*0030*/ 	.word	0xffffffff


	//   ....[3]....
        /*0034*/ 	.word	0xffffffff


	//   ....[4]....
        /*0038*/ 	.word	0xffffffff


	//   ....[5]....
        /*003c*/ 	.word	0xffffffff


	//----- nvinfo : EIATTR_COOP_GROUP_INSTR_OFFSETS
	.align		4
.L_546:
        /*0040*/ 	.byte	0x04, 0x28
        /*0042*/ 	.short	(.L_548 - .L_547)


	//   ....[0]....
.L_547:
        /*0044*/ 	.word	0x00001b90


	//   ....[1]....
        /*0048*/ 	.word	0x00001bc0


	//   ....[2]....
        /*004c*/ 	.word	0x00001c00


	//   ....[3]....
        /*0050*/ 	.word	0x00001c30


	//   ....[4]....
        /*0054*/ 	.word	0x00001ce0


	//   ....[5]....
        /*0058*/ 	.word	0x00001d00


	//----- nvinfo : EIATTR_VRC_CTA_INIT_COUNT
	.align		4
.L_548:
        /*005c*/ 	.byte	0x02, 0x4a
	.zero		1
	.zero		1


	//----- nvinfo : EIATTR_EXIT_INSTR_OFFSETS
	.align		4
        /*0060*/ 	.byte	0x04, 0x1c
        /*0062*/ 	.short	(.L_550 - .L_549)


	//   ....[0]....
.L_549:
        /*0064*/ 	.word	0x00000140


	//   ....[1]....
        /*0068*/ 	.word	0x00001ee0


	//----- nvinfo : EIATTR_CRS_STACK_SIZE
	.align		4
.L_550:
        /*006c*/ 	.byte	0x04, 0x1e
        /*006e*/ 	.short	(.L_552 - .L_551)
.L_551:
        /*0070*/ 	.word	0x00000000


	//----- nvinfo : EIATTR_CBANK_PARAM_SIZE
	.align		4
.L_552:
        /*0074*/ 	.byte	0x03, 0x19
        /*0076*/ 	.short	0x0280


	//----- nvinfo : EIATTR_PARAM_CBANK
	.align		4
        /*0078*/ 	.byte	0x04, 0x0a
        /*007a*/ 	.short	(.L_554 - .L_553)
	.align		4
.L_553:
        /*007c*/ 	.word	index@(.nv.constant0._ZN5flash25flash_bwd_dot_do_o_kernelILb1E23Flash_bwd_kernel_traitsILi256ELi64ELi32ELi8ELi4ELi1ELi2ELb1ELb1EN7cutlass10bfloat16_tE19Flash_kernel_traitsILi256ELi64ELi32ELi8ES3_EEEEvNS_16Flash_bwd_paramsE)
        /*0080*/ 	.short	0x0380
        /*0082*/ 	.short	0x0280


	//----- nvinfo : EIATTR_SW_WAR
	.align		4
.L_554:
        /*0084*/ 	.byte	0x04, 0x36
        /*0086*/ 	.short	(.L_556 - .L_555)
.L_555:
        /*0088*/ 	.word	0x00000008
.L_556:


//--------------------- .nv.info._ZN5flash44flash_bwd_dq_dk_dv_loop_seqk_parallel_kernelI23Flash_bwd_kernel_traitsILi256ELi64ELi64ELi8ELi4ELi2ELi2ELb0ELb1EN7cutlass10bfloat16_tE19Flash_kernel_traitsILi256ELi64ELi64ELi8ES3_EELb0ELb0ELb0ELb0ELb0ELb0ELb0EEEvNS_16Flash_bwd_paramsE --------------------------
	.section	.nv.info._ZN5flash44flash_bwd_dq_dk_dv_loop_seqk_parallel_kernelI23Flash_bwd_kernel_traitsILi256ELi64ELi64ELi8ELi4ELi2ELi2ELb0ELb1EN7cutlass10bfloat16_tE19Flash_kernel_traitsILi256ELi64ELi64ELi8ES3_EELb0ELb0ELb0ELb0ELb0ELb0ELb0EEEvNS_16Flash_bwd_paramsE,"",@"SHT_CUDA_INFO"
	.sectionflags	@""
	.align	4


	//----- nvinfo : EIATTR_CUDA_API_VERSION
	.align		4
        /*0000*/ 	.byte	0x04, 0x37
        /*0002*/ 	.short	(.L_558 - .L_557)
.L_557:
        /*0004*/ 	.word	0x00000082


	//----- nvinfo : EIATTR_KPARAM_INFO
	.align		4
.L_558:
        /*0008*/ 	.byte	0x04, 0x17
        /*000a*/ 	.short	(.L_560 - .L_559)
.L_559:
        /*000c*/ 	.word	0x00000000
        /*0010*/ 	.short	0x0000
        /*0012*/ 	.short	0x0000
        /*0014*/ 	.byte	0x00, 0xf0, 0x01, 0x0a


	//----- nvinfo : EIATTR_SPARSE_MMA_MASK
	.align		4
.L_560:
        /*0018*/ 	.byte	0x03, 0x50
        /*001a*/ 	.short	0x0000


	//----- nvinfo : EIATTR_MAXREG_COUNT
	.align		4
        /*001c*/ 	.byte	0x03, 0x1b
        /*001e*/ 	.short	0x00ff


	//----- nvinfo : EIATTR_NUM_BARRIERS
	.align		4
        /*0020*/ 	.byte	0x02, 0x4c
        /*0022*/ 	.byte	0x01
	.zero		1


	//----- nvinfo : EIATTR_MERCURY_ISA_VERSION
	.align		4
        /*0024*/ 	.byte	0x03, 0x5f
        /*0026*/ 	.short	0x0101


	//----- nvinfo : EIATTR_VRC_CTA_INIT_COUNT
	.align		4
        /*0028*/ 	.byte	0x02, 0x4a
	.zero		1
	.zero		1


	//----- nvinfo : EIATTR_EXIT_INSTR_OFFSETS
	.align		4
        /*002c*/ 	.byte	0x04, 0x1c
        /*002e*/ 	.short	(.L_562 - .L_561)


	//   ....[0]....
.L_561:
        /*0030*/ 	.word	0x00000080


	//   ....[1]....
        /*0034*/ 	.word	0x00009480


	//----- nvinfo : EIATTR_CRS_STACK_SIZE
	.align		4
.L_562:
        /*0038*/ 	.byte	0x04, 0x1e
        /*003a*/ 	.short	(.L_564 - .L_563)
.L_563:
        /*003c*/ 	.word	0x00000000


	//----- nvinfo : EIATTR_CBANK_PARAM_SIZE
	.align		4
.L_564:
        /*0040*/ 	.byte	0x03, 0x19
        /*0042*/ 	.short	0x0280


	//----- nvinfo : EIATTR_PARAM_CBANK
	.align		4
        /*0044*/ 	.byte	0x04, 0x0a
        /*0046*/ 	.short	(.L_566 - .L_565)
	.align		4
.L_565:
        /*0048*/ 	.word	index@(.nv.constant0._ZN5flash44flash_bwd_dq_dk_dv_loop_seqk_parallel_kernelI23Flash_bwd_kernel_traitsILi256ELi64ELi64ELi8ELi4ELi2ELi2ELb0ELb1EN7cutlass10bfloat16_tE19Flash_kernel_traitsILi256ELi64ELi64ELi8ES3_EELb0ELb0ELb0ELb0ELb0ELb0ELb0EEEvNS_16Flash_bwd_paramsE)
        /*004c*/ 	.short	0x0380
        /*004e*/ 	.short	0x0280


	//----- nvinfo : EIATTR_SW_WAR
	.align		4
.L_566:
        /*0050*/ 	.byte	0x04, 0x36
        /*0052*/ 	.short	(.L_568 - .L_567)
.L_567:
        /*0054*/ 	.word	0x00000008
.L_568:


//--------------------- .nv.info._ZN5flash44flash_bwd_dq_dk_dv_loop_seqk_parallel_kernelI23Flash_bwd_kernel_traitsILi256ELi64ELi64ELi8ELi4ELi2ELi2ELb0ELb1EN7cutlass10bfloat16_tE19Flash_kernel_traitsILi256ELi64ELi64ELi8ES3_EELb0ELb0ELb1ELb0ELb0ELb0ELb0EEEvNS_16Flash_bwd_paramsE --------------------------
	.section	.nv.info._ZN5flash44flash_bwd_dq_dk_dv_loop_seqk_parallel_kernelI23Flash_bwd_kernel_traitsILi256ELi64ELi64ELi8ELi4ELi2ELi2ELb0ELb1EN7cutlass10bfloat16_tE19Flash_kernel_traitsILi256ELi64ELi64ELi8ES3_EELb0ELb0ELb1ELb0ELb0ELb0ELb0EEEvNS_16Flash_bwd_paramsE,"",@"SHT_CUDA_INFO"
	.sectionflags	@""
	.align	4


	//----- nvinfo : EIATTR_CUDA_API_VERSION
	.align		4
        /*0000*/ 	.byte	0x04, 0x37
        /*0002*/ 	.short	(.L_570 - .L_569)
.L_569:
        /*0004*/ 	.word	0x00000082


	//----- nvinfo : EIATTR_KPARAM_INFO
	.align		4
.L_570:
        /*0008*/ 	.byte	0x04, 0x17
        /*000a*/ 	.short	(.L_572 - .L_571)
.L_571:
        /*000c*/ 	.word	0x00000000
        /*0010*/ 	.short	0x0000
        /*0012*/ 	.short	0x0000
        /*0014*/ 	.byte	0x00, 0xf0, 0x01, 0x0a


	//----- nvinfo : EIATTR_SPARSE_MMA_MASK
	.align		4
.L_572:
        /*0018*/ 	.byte	0x03, 0x50
        /*001a*/ 	.short	0x0000


	//----- nvinfo : EIATTR_MAXREG_COUNT
	.align		4
        /*001c*/ 	.byte	0x03, 0x1b
        /*001e*/ 	.short	0x00ff


	//----- nvinfo : EIATTR_NUM_BARRIERS
	.align		4
        /*0020*/ 	.byte	0x02, 0x4c
        /*0022*/ 	.byte	0x01
	.zero		1


	//----- nvinfo : EIATTR_ANNOTATIONS
	.align		4
        /*0024*/ 	.byte	0x04, 0x55
        /*0026*/ 	.short	(.L_574 - .L_573)


	//   ....[0]....
.L_573:
        /*0028*/ 	.word	0x00000001
        /*002c*/ 	.byte	0x50, 0x65, 0x00, 0x00, 0x01, 0x00, 0x00, 0x00, 0x70, 0x76, 0x00, 0x00


	//----- nvinfo : EIATTR_MERCURY_ISA_VERSION
	.align		4
.L_574:
        /*0038*/ 	.byte	0x03, 0x5f
        /*003a*/ 	.short	0x0101


	//----- nvinfo : EIATTR_VRC_CTA_INIT_COUNT
	.align		4
        /*003c*/ 	.byte	0x02, 0x4a
	.zero		1
	.zero		1


	//----- nvinfo : EIATTR_EXIT_INSTR_OFFSETS
	.align		4
        /*0040*/ 	.byte	0x04, 0x1c
        /*0042*/ 	.short	(.L_576 - .L_575)


	//   ....[0]....
.L_575:
        /*0044*/ 	.word	0x00000090


	//   ....[1]....
        /*0048*/ 	.word	0x000097c0


	//----- nvinfo : EIATTR_CRS_STACK_SIZE
	.align		4
.L_576:
        /*004c*/ 	.byte	0x04, 0x1e
        /*004e*/ 	.short	(.L_578 - .L_577)
.L_577:
        /*0050*/ 	.word	0x00000000


	//----- nvinfo : EIATTR_CBANK_PARAM_SIZE
	.align		4
.L_578:
        /*0054*/ 	.byte	0x03, 0x19
        /*0056*/ 	.short	0x0280


	//----- nvinfo : EIATTR_PARAM_CBANK
	.align		4
        /*0058*/ 	.byte	0x04, 0x0a
        /*005a*/ 	.short	(.L_580 - .L_579)
	.align		4
.L_579:
        /*005c*/ 	.word	index@(.nv.constant0._ZN5flash44flash_bwd_dq_dk_dv_loop_seqk_parallel_kernelI23Flash_bwd_kernel_traitsILi256ELi64ELi64ELi8ELi4ELi2ELi2ELb0ELb1EN7cutlass10bfloat16_tE19Flash_kernel_traitsILi256ELi64ELi64ELi8ES3_EELb0ELb0ELb1ELb0ELb0ELb0ELb0EEEvNS_16Flash_bwd_paramsE)
        /*0060*/ 	.short	0x0380
        /*0062*/ 	.short	0x0280


	//----- nvinfo : EIATTR_SW_WAR
	.align		4
.L_580:
        /*0064*/ 	.byte	0x04, 0x36
        /*0066*/ 	.short	(.L_582 - .L_581)
.L_581:
        /*0068*/ 	.word	0x00000008
.L_582:


//--------------------- .nv.info._ZN5flash44flash_bwd_dq_dk_dv_loop_seqk_parallel_kernelI23Flash_bwd_kernel_traitsILi256ELi64ELi64ELi8ELi4ELi2ELi2ELb0ELb1EN7cutlass10bfloat16_tE19Flash_kernel_traitsILi256ELi64ELi64ELi8ES3_EELb0ELb0ELb0ELb0ELb0ELb1ELb0EEEvNS_16Flash_bwd_paramsE --------------------------
	.section	.nv.info._ZN5flash44flash_bwd_dq_dk_dv_loop_seqk_parallel_kernelI23Flash_bwd_kernel_traitsILi256ELi64ELi64ELi8ELi4ELi2ELi2ELb0ELb1EN7cutlass10bfloat16_tE19Flash_kernel_traitsILi256ELi64ELi64ELi8ES3_EELb0ELb0ELb0ELb0ELb0ELb1ELb0EEEvNS_16Flash_bwd_paramsE,"",@"SHT_CUDA_INFO"
	.sectionflags	@""
	.align	4


	//----- nvinfo : EIATTR_CUDA_API_VERSION
	.align		4
        /*0000*/ 	.byte	0x04, 0x37
        /*0002*/ 	.short	(.L_584 - .L_583)
.L_583:
        /*0004*/ 	.word	0x00000082


	//----- nvinfo : EIATTR_KPARAM_INFO
	.align		4
.L_584:
        /*0008*/ 	.byte	0x04, 0x17
        /*000a*/ 	.short	(.L_586 - .L_585)
.L_585:
        /*000c*/ 	.word	0x00000000
        /*0010*/ 	.short	0x0000
        /*0012*/ 	.short	0x0000
        /*0014*/ 	.byte	0x00, 0xf0, 0x01, 0x0a


	//----- nvinfo : EIATTR_SPARSE_MMA_MASK
	.align		4
.L_586:
        /*0018*/ 	.byte	0x03, 0x50
        /*001a*/ 	.short	0x0000


	//----- nvinfo : EIATTR_MAXREG_COUNT
	.align		4
        /*001c*/ 	.byte	0x03, 0x1b
        /*001e*/ 	.short	0x00ff


	//----- nvinfo : EIATTR_NUM_BARRIERS
	.align		4
        /*0020*/ 	.byte	0x02, 0x4c
        /*0022*/ 	.byte	0x01
	.zero		1


	//----- nvinfo : EIATTR_MERCURY_ISA_VERSION
	.align		4
        /*0024*/ 	.byte	0x03, 0x5f
        /*0026*/ 	.short	0x0101


	//----- nvinfo : EIATTR_VRC_CTA_INIT_COUNT
	.align		4
        /*0028*/ 	.byte	0x02, 0x4a
	.zero		1
	.zero		1


	//----- nvinfo : EIATTR_EXIT_INSTR_OFFSETS
	.align		4
        /*002c*/ 	.byte	0x04, 0x1c
        /*002e*/ 	.short	(.L_588 - .L_587)


	//   ....[0]....
.L_587:
        /*0030*/ 	.word	0x00000080


	//   ....[1]....
        /*0034*/ 	.word	0x000081c0


	//----- nvinfo : EIATTR_CRS_STACK_SIZE
	.align		4
.L_588:
        /*0038*/ 	.byte	0x04, 0x1e
        /*003a*/ 	.short	(.L_590 - .L_589)
.L_589:
        /*003c*/ 	.word	0x00000000


	//----- nvinfo : EIATTR_CBANK_PARAM_SIZE
	.align		4
.L_590:
        /*0040*/ 	.byte	0x03, 0x19
        /*0042*/ 	.short	0x0280


	//----- nvinfo : EIATTR_PARAM_CBANK
	.align		4
        /*0044*/ 	.byte	0x04, 0x0a
        /*0046*/ 	.short	(.L_592 - .L_591)
	.align		4
.L_591:
        /*0048*/ 	.word	index@(.nv.constant0._ZN5flash44flash_bwd_dq_dk_dv_loop_seqk_parallel_kernelI23Flash_bwd_kernel_traitsILi256ELi64ELi64ELi8ELi4ELi2ELi2ELb0ELb1EN7cutlass10bfloat16_tE19Flash_kernel_traitsILi256ELi64ELi64ELi8ES3_EELb0ELb0ELb0ELb0ELb0ELb1ELb0EEEvNS_16Flash_bwd_paramsE)
        /*004c*/ 	.short	0x0380
        /*004e*/ 	.short	0x0280


	//----- nvinfo : EIATTR_SW_WAR
	.align		4
.L_592:
        /*0050*/ 	.byte	0x04, 0x36
        /*0052*/ 	.short	(.L_594 - .L_593)
.L_593:
        /*0054*/ 	.word	0x00000008
.L_594:


//--------------------- .nv.info._ZN5flash44flash_bwd_dq_dk_dv_loop_seqk_parallel_kernelI23Flash_bwd_kernel_traitsILi256ELi64ELi64ELi8ELi4ELi2ELi2ELb0ELb1EN7cutlass10bfloat16_tE19Flash_kernel_traitsILi256ELi64ELi64ELi8ES3_EELb0ELb0ELb0ELb1ELb0ELb0ELb0EEEvNS_16Flash_bwd_paramsE --------------------------
	.section	.nv.info._ZN5flash44flash_bwd_dq_dk_dv_loop_seqk_parallel_kernelI23Flash_bwd_kernel_traitsILi256ELi64ELi64ELi8ELi4ELi2ELi2ELb0ELb1EN7cutlass10bfloat16_tE19Flash_kernel_traitsILi256ELi64ELi64ELi8ES3_EELb0ELb0ELb0ELb1ELb0ELb0ELb0EEEvNS_16Flash_bwd_paramsE,"",@"SHT_CUDA_INFO"
	.sectionflags	@""
	.align	4


	//----- nvinfo : EIATTR_CUDA_API_VERSION
	.align		4
        /*0000*/ 	.byte	0x04, 0x37
        /*0002*/ 	.short	(.L_596 - .L_595)
.L_595:
        /*0004*/ 	.word	0x00000082


	//----- nvinfo : EIATTR_KPARAM_INFO
	.align		4
.L_596:
        /*0008*/ 	.byte	0x04, 0x17
        /*000a*/ 	.short	(.L_598 - .L_597)
.L_597:
        /*000c*/ 	.word	0x00000000
        /*0010*/ 	.short	0x0000
        /*0012*/ 	.short	0x0000
        /*0014*/ 	.byte	0x00, 0xf0, 0x01, 0x0a


	//----- nvinfo : EIATTR_SPARSE_MMA_MASK
	.align		4
.L_598:
        /*0018*/ 	.byte	0x03, 0x50
        /*001a*/ 	.short	0x0000


	//----- nvinfo : EIATTR_MAXREG_COUNT
	.align		4
        /*001c*/ 	.byte	0x03, 0x1b
        /*001e*/ 	.short	0x00ff


	//----- nvinfo : EIATTR_NUM_BARRIERS
	.align		4
        /*0020*/ 	.byte	0x02, 0x4c
        /*0022*/ 	.byte	0x01
	.zero		1


	//----- nvinfo : EIATTR_MERCURY_ISA_VERSION
	.align		4
        /*0024*/ 	.byte	0x03, 0x5f
        /*0026*/ 	.short	0x0101


	//----- nvinfo : EIATTR_VRC_CTA_INIT_COUNT
	.align		4
        /*0028*/ 	.byte	0x02, 0x4a
	.zero		1
	.zero		1


	//----- nvinfo : EIATTR_EXIT_INSTR_OFFSETS
	.align		4
        /*002c*/ 	.byte	0x04, 0x1c
        /*002e*/ 	.short	(.L_600 - .L_599)


	//   ....[0]....
.L_599:
        /*0030*/ 	.word	0x00000080


	//   ....[1]....
        /*0034*/ 	.word	0x00009950


	//----- nvinfo : EIATTR_CRS_STACK_SIZE
	.align		4
.L_600:
        /*0038*/ 	.byte	0x04, 0x1e
        /*003a*/ 	.short	(.L_602 - .L_601)
.L_601:
        /*003c*/ 	.word	0x00000000


	//----- nvinfo : EIATTR_CBANK_PARAM_SIZE
	.align		4
.L_602:
        /*0040*/ 	.byte	0x03, 0x19
        /*0042*/ 	.short	0x0280


	//----- nvinfo : EIATTR_PARAM_CBANK
	.align		4
        /*0044*/ 	.byte	0x04, 0x0a
        /*0046*/ 	.short	(.L_604 - .L_603)
	.align		4
.L_603:
        /*0048*/ 	.word	index@(.nv.constant0._ZN5flash44flash_bwd_dq_dk_dv_loop_seqk_parallel_kernelI23Flash_bwd_kernel_traitsILi256ELi64ELi64ELi8ELi4ELi2ELi2ELb0ELb1EN7cutlass10bfloat16_tE19Flash_kernel_traitsILi256ELi64ELi64ELi8ES3_EELb0ELb0ELb0ELb1ELb0ELb0ELb0EEEvNS_16Flash_bwd_paramsE)
        /*004c*/ 	.short	0x0380
        /*004e*/ 	.short	0x0280


	//----- nvinfo : EIATTR_SW_WAR
	.align		4
.L_604:
        /*0050*/ 	.byte	0x04, 0x36
        /*0052*/ 	.short	(.L_606 - .L_605)
.L_605:
        /*0054*/ 	.word	0x00000008
.L_606:


//--------------------- .nv.info._ZN5flash44flash_bwd_dq_dk_dv_loop_seqk_parallel_kernelI23Flash_bwd_kernel_traitsILi256ELi64ELi64ELi8ELi4ELi2ELi2ELb0ELb1EN7cutlass10bfloat16_tE19Flash_kernel_traitsILi256ELi64ELi64ELi8ES3_EELb0ELb0ELb1ELb0ELb0ELb1ELb0EEEvNS_16Flash_bwd_paramsE --------------------------
	.section	.nv.info._ZN5flash44flash_bwd_dq_dk_dv_loop_seqk_parallel_kernelI23Flash_bwd_kernel_traitsILi256ELi64ELi64ELi8ELi4ELi2ELi2ELb0ELb1EN7cutlass10bfloat16_tE19Flash_kernel_traitsILi256ELi64ELi64ELi8ES3_EELb0ELb0ELb1ELb0ELb0ELb1ELb0EEEvNS_16Flash_bwd_paramsE,"",@"SHT_CUDA_INFO"
	.sectionflags	@""
	.align	4


	//----- nvinfo : EIATTR_CUDA_API_VERSION
	.align		4
        /*0000*/ 	.byte	0x04, 0x37
        /*0002*/ 	.short	(.L_608 - .L_607)
.L_607:
        /*0004*/ 	.word	0x00000082


	//----- nvinfo : EIATTR_KPARAM_INFO
	.align		4
.L_608:
        /*0008*/ 	.byte	0x04, 0x17
        /*000a*/ 	.short	(.L_610 - .L_609)
.L_609:
        /*000c*/ 	.word	0x00000000
        /*0010*/ 	.short	0x0000
        /*0012*/ 	.short	0x0000
        /*0014*/ 	.byte	0x00, 0xf0, 0x01, 0x0a


	//----- nvinfo : EIATTR_SPARSE_MMA_MASK
	.align		4
.L_610:
        /*0018*/ 	.byte	0x03, 0x50
        /*001a*/ 	.short	0x0000


	//----- nvinfo : EIATTR_MAXREG_COUNT
	.align		4
        /*001c*/ 	.byte	0x03, 0x1b
        /*001e*/ 	.short	0x00ff


	//----- nvinfo : EIATTR_NUM_BARRIERS
	.align		4
        /*0020*/ 	.byte	0x02, 0x4c
        /*0022*/ 	.byte	0x01
	.zero		1


	//----- nvinfo : EIATTR_ANNOTATIONS
	.align		4
        /*0024*/ 	.byte	0x04, 0x55
        /*0026*/ 	.short	(.L_612 - .L_611)


	//   ....[0]....
.L_611:
        /*0028*/ 	.word	0x00000001
        /*002c*/ 	.byte	0x20, 0x56, 0x00, 0x00, 0x01, 0x00, 0x00, 0x00, 0x50, 0x67, 0x00, 0x00


	//----- nvinfo : EIATTR_MERCURY_ISA_VERSION
	.align		4
.L_612:
        /*0038*/ 	.byte	0x03, 0x5f
        /*003a*/ 	.short	0x0101


	//----- nvinfo : EIATTR_VRC_CTA_INIT_COUNT
	.align		4
        /*003c*/ 	.byte	0x02, 0x4a
	.zero		1
	.zero		1


	//----- nvinfo : EIATTR_EXIT_INSTR_OFFSETS
	.align		4
        /*0040*/ 	.byte	0x04, 0x1c
        /*0042*/ 	.short	(.L_614 - .L_613)


	//   ....[0]....
.L_613:
        /*0044*/ 	.word	0x00000090


	//   ....[1]....
        /*0048*/ 	.word	0x00008550


	//----- nvinfo : EIATTR_CRS_STACK_SIZE
	.align		4
.L_614:
        /*004c*/ 	.byte	0x04, 0x1e
        /*004e*/ 	.short	(.L_616 - .L_615)
.L_615:
        /*0050*/ 	.word	0x00000000


	//----- nvinfo : EIATTR_CBANK_PARAM_SIZE
	.align		4
.L_616:
        /*0054*/ 	.byte	0x03, 0x19
        /*0056*/ 	.short	0x0280


	//----- nvinfo : EIATTR_PARAM_CBANK
	.align		4
        /*0058*/ 	.byte	0x04, 0x0a
        /*005a*/ 	.short	(.L_618 - .L_617)
	.align		4
.L_617:
        /*005c*/ 	.word	index@(.nv.constant0._ZN5flash44flash_bwd_dq_dk_dv_loop_seqk_parallel_kernelI23Flash_bwd_kernel_traitsILi256ELi64ELi64ELi8ELi4ELi2ELi2ELb0ELb1EN7cutlass10bfloat16_tE19Flash_kernel_traitsILi256ELi64ELi64ELi8ES3_EELb0ELb0ELb1ELb0ELb0ELb1ELb0EEEvNS_16Flash_bwd_paramsE)
        /*0060*/ 	.short	0x0380
        /*0062*/ 	.short	0x0280


	//----- nvinfo : EIATTR_SW_WAR
	.align		4
.L_618:
        /*0064*/ 	.byte	0x04, 0x36
        /*0066*/ 	.short	(.L_620 - .L_619)
.L_619:
        /*0068*/ 	.word	0x00000008
.L_620:


//--------------------- .nv.info._ZN5flash44flash_bwd_dq_dk_dv_loop_seqk_parallel_kernelI23Flash_bwd_kernel_traitsILi256ELi64ELi64ELi8ELi4ELi2ELi2ELb0ELb1EN7cutlass10bfloat16_tE19Flash_kernel_traitsILi256ELi64ELi64ELi8ES3_EELb0ELb0ELb1ELb1ELb0ELb0ELb0EEEvNS_16Flash_bwd_paramsE --------------------------
	.section	.nv.info._ZN5flash44flash_bwd_dq_dk_dv_loop_seqk_parallel_kernelI23Flash_bwd_kernel_traitsILi256ELi64ELi64ELi8ELi4ELi2ELi2ELb0ELb1EN7cutlass10bfloat16_tE19Flash_kernel_traitsILi256ELi64ELi64ELi8ES3_EELb0ELb0ELb1ELb1ELb0ELb0ELb0EEEvNS_16Flash_bwd_paramsE,"",@"SHT_CUDA_INFO"
	.sectionflags	@""
	.align	4


	//----- nvinfo : EIATTR_CUDA_API_VERSION
	.align		4
        /*0000*/ 	.byte	0x04, 0x37
        /*0002*/ 	.short	(.L_622 - .L_621)
.L_621:
        /*0004*/ 	.word	0x00000082


	//----- nvinfo : EIATTR_KPARAM_INFO
	.align		4
.L_622:
        /*0008*/ 	.byte	0x04, 0x17
        /*000a*/ 	.short	(.L_624 - .L_623)
.L_623:
        /*000c*/ 	.word	0x00000000
        /*0010*/ 	.short	0x0000
        /*0012*/ 	.short	0x0000
        /*0014*/ 	.byte	0x00, 0xf0, 0x01, 0x0a


	//----- nvinfo : EIATTR_SPARSE_MMA_MASK
	.align		4
.L_624:
        /*0018*/ 	.byte	0x03, 0x50
        /*001a*/ 	.short	0x0000


	//----- nvinfo : EIATTR_MAXREG_COUNT
	.align		4
        /*001c*/ 	.byte	0x03, 0x1b
        /*001e*/ 	.short	0x00ff


	//----- nvinfo : EIATTR_NUM_BARRIERS
	.align		4
        /*0020*/ 	.byte	0x02, 0x4c
        /*0022*/ 	.byte	0x01
	.zero		1


	//----- nvinfo : EIATTR_ANNOTATIONS
	.align		4
        /*0024*/ 	.byte	0x04, 0x55
        /*0026*/ 	.short	(.L_626 - .L_625)


	//   ....[0]....
.L_625:
        /*0028*/ 	.word	0x00000001
        /*002c*/ 	.byte	0xe0, 0x69, 0x00, 0x00, 0x01, 0x00, 0x00, 0x00, 0x00, 0x7b, 0x00, 0x00


	//----- nvinfo : EIATTR_MERCURY_ISA_VERSION
	.align		4
.L_626:
        /*0038*/ 	.byte	0x03, 0x5f
        /*003a*/ 	.short	0x0101


	//----- nvinfo : EIATTR_VRC_CTA_INIT_COUNT
	.align		4
        /*003c*/ 	.byte	0x02, 0x4a
	.zero		1
	.zero		1


	//----- nvinfo : EIATTR_EXIT_INSTR_OFFSETS
	.align		4
        /*0040*/ 	.byte	0x04, 0x1c
        /*0042*/ 	.short	(.L_628 - .L_627)


	//   ....[0]....
.L_627:
        /*0044*/ 	.word	0x00000090


	//   ....[1]....
        /*0048*/ 	.word	0x00009c50


	//----- nvinfo : EIATTR_CRS_STACK_SIZE
	.align		4
.L_628:
        /*004c*/ 	.byte	0x04, 0x1e
        /*004e*/ 	.short	(.L_630 - .L_629)
.L_629:
        /*0050*/ 	.word	0x00000000


	//----- nvinfo : EIATTR_CBANK_PARAM_SIZE
	.align		4
.L_630:
        /*0054*/ 	.byte	0x03, 0x19
        /*0056*/ 	.short	0x0280


	//----- nvinfo : EIATTR_PARAM_CBANK
	.align		4
        /*0058*/ 	.byte	0x04, 0x0a
        /*005a*/ 	.short	(.L_632 - .L_631)
	.align		4
.L_631:
        /*005c*/ 	.word	index@(.nv.constant0._ZN5flash44flash_bwd_dq_dk_dv_loop_seqk_parallel_kernelI23Flash_bwd_kernel_traitsILi256ELi64ELi64ELi8ELi4ELi2ELi2ELb0ELb1EN7cutlass10bfloat16_tE19Flash_kernel_traitsILi256ELi64ELi64ELi8ES3_EELb0ELb0ELb1ELb1ELb0ELb0ELb0EEEvNS_16Flash_bwd_paramsE)
        /*0060*/ 	.short	0x0380
        /*0062*/ 	.short	0x0280


	//----- nvinfo : EIATTR_SW_WAR
	.align		4
.L_632:
        /*0064*/ 	.byte	0x04, 0x36
        /*0066*/ 	.short	(.L_634 - .L_633)
.L_633:
        /*0068*/ 	.word	0x00000008
.L_634:


//--------------------- .nv.info._ZN5flash44flash_bwd_dq_dk_dv_loop_seqk_parallel_kernelI23Flash_bwd_kernel_traitsILi256ELi64ELi64ELi8ELi4ELi2ELi2ELb0ELb0EN7cutlass10bfloat16_tE19Flash_kernel_traitsILi256ELi64ELi64ELi8ES3_EELb0ELb0ELb0ELb0ELb0ELb0ELb0EEEvNS_16Flash_bwd_paramsE --------------------------
	.section	.nv.info._ZN5flash44flash_bwd_dq_dk_dv_loop_seqk_parallel_kernelI23Flash_bwd_kernel_traitsILi256ELi64ELi64ELi8ELi4ELi2ELi2ELb0ELb0EN7cutlass10bfloat16_tE19Flash_kernel_traitsILi256ELi64ELi64ELi8ES3_EELb0ELb0ELb0ELb0ELb0ELb0ELb0EEEvNS_16Flash_bwd_paramsE,"",@"SHT_CUDA_INFO"
	.sectionflags	@""
	.align	4


	//----- nvinfo : EIATTR_CUDA_API_VERSION
	.align		4
        /*0000*/ 	.byte	0x04, 0x37
        /*0002*/ 	.short	(.L_636 - .L_635)
.L_635:
        /*0004*/ 	.word	0x00000082


	//----- nvinfo : EIATTR_KPARAM_INFO
	.align		4
.L_636:
        /*0008*/ 	.byte	0x04, 0x17
        /*000a*/ 	.short	(.L_638 - .L_637)
.L_637:
        /*000c*/ 	.word	0x00000000
        /*0010*/ 	.short	0x0000
        /*0012*/ 	.short	0x0000
        /*0014*/ 	.byte	0x00, 0xf0, 0x01, 0x0a


	//----- nvinfo : EIATTR_SPARSE_MMA_MASK
	.align		4
.L_638:
        /*0018*/ 	.byte	0x03, 0x50
        /*001a*/ 	.short	0x0000


	//----- nvinfo : EIATTR_MAXREG_COUNT
	.align		4
        /*001c*/ 	.byte	0x03, 0x1b
        /*001e*/ 	.short	0x00ff


	//----- nvinfo : EIATTR_NUM_BARRIERS
	.align		4
        /*0020*/ 	.byte	0x02, 0x4c
        /*0022*/ 	.byte	0x01
	.zero		1


	//----- nvinfo : EIATTR_MERCURY_ISA_VERSION
	.align		4
        /*0024*/ 	.byte	0x03, 0x5f
        /*0026*/ 	.short	0x0101


	//----- nvinfo : EIATTR_VRC_CTA_INIT_COUNT
	.align		4
        /*0028*/ 	.byte	0x02, 0x4a
	.zero		1
	.zero		1


	//----- nvinfo : EIATTR_EXIT_INSTR_OFFSETS
	.align		4
        /*002c*/ 	.byte	0x04, 0x1c
        /*002e*/ 	.short	(.L_640 - .L_639)


	//   ....[0]....
.L_639:
        /*0030*/ 	.word	0x00000080


	//   ....[1]....
        /*0034*/ 	.word	0x00009750


	//----- nvinfo : EIATTR_CRS_STACK_SIZE
	.align		4
.L_640:
        /*0038*/ 	.byte	0x04, 0x1e
        /*003a*/ 	.short	(.L_642 - .L_641)
.L_641:
        /*003c*/ 	.word	0x00000000


	//----- nvinfo : EIATTR_CBANK_PARAM_SIZE
	.align		4
.L_642:
        /*0040*/ 	.byte	0x03, 0x19
        /*0042*/ 	.short	0x0280


	//----- nvinfo : EIATTR_PARAM_CBANK
	.align		4
        /*0044*/ 	.byte	0x04, 0x0a
        /*0046*/ 	.short	(.L_644 - .L_643)
	.align		4
.L_643:
        /*0048*/ 	.word	index@(.nv.constant0._ZN5flash44flash_bwd_dq_dk_dv_loop_seqk_parallel_kernelI23Flash_bwd_kernel_traitsILi256ELi64ELi64ELi8ELi4ELi2ELi2ELb0ELb0EN7cutlass10bfloat16_tE19Flash_kernel_traitsILi256ELi64ELi64ELi8ES3_EELb0ELb0ELb0ELb0ELb0ELb0ELb0EEEvNS_16Flash_bwd_paramsE)
        /*004c*/ 	.short	0x0380
        /*004e*/ 	.short	0x0280


	//----- nvinfo : EIATTR_SW_WAR
	.align		4
.L_644:
        /*0050*/ 	.byte	0x04, 0x36
        /*0052*/ 	.short	(.L_646 - .L_645)
.L_645:
        /*0054*/ 	.word	0x00000008
.L_646:


//--------------------- .nv.info._ZN5flash44flash_bwd_dq_dk_dv_loop_seqk_parallel_kernelI23Flash_bwd_kernel_traitsILi256ELi64ELi64ELi8ELi4ELi2ELi2ELb0ELb0EN7cutlass10bfloat16_tE19Flash_kernel_traitsILi256ELi64ELi64ELi8ES3_EELb0ELb0ELb1ELb0ELb0ELb0ELb0EEEvNS_16Flash_bwd_paramsE --------------------------
	.section	.nv.info._ZN5flash44flash_bwd_dq_dk_dv_loop_seqk_parallel_kernelI23Flash_bwd_kernel_traitsILi256ELi64ELi64ELi8ELi4ELi2ELi2ELb0ELb0EN7cutlass10bfloat16_tE19Flash_kernel_traitsILi256ELi64ELi64ELi8ES3_EELb0ELb0ELb1ELb0ELb0ELb0ELb0EEEvNS_16Flash_bwd_paramsE,"",@"SHT_CUDA_INFO"
	.sectionflags	@""
	.align	4


	//----- nvinfo : EIATTR_CUDA_API_VERSION
	.align		4
        /*0000*/ 	.byte	0x04, 0x37
        /*0002*/ 	.short	(.L_648 - .L_647)
.L_647:
        /*0004*/ 	.word	0x00000082


	//----- nvinfo : EIATTR_KPARAM_INFO
	.align		4
.L_648:
        /*0008*/ 	.byte	0x04, 0x17
        /*000a*/ 	.short	(.L_650 - .L_649)
.L_649:
        /*000c*/ 	.word	0x00000000
        /*0010*/ 	.short	0x0000
        /*0012*/ 	.short	0x0000
        /*0014*/ 	.byte	0x00, 0xf0, 0x01, 0x0a


	//----- nvinfo : EIATTR_SPARSE_MMA_MASK
	.align		4
.L_650:
        /*0018*/ 	.byte	0x03, 0x50
        /*001a*/ 	.short	0x0000


	//----- nvinfo : EIATTR_MAXREG_COUNT
	.align		4
        /*001c*/ 	.byte	0x03, 0x1b
        /*001e*/ 	.short	0x00ff


	//----- nvinfo : EIATTR_NUM_BARRIERS
	.align		4
        /*0020*/ 	.byte	0x02, 0x4c
        /*0022*/ 	.byte	0x01
	.zero		1


	//----- nvinfo : EIATTR_ANNOTATIONS
	.align		4
        /*0024*/ 	.byte	0x04, 0x55
        /*0026*/ 	.short	(.L_652 - .L_651)


	//   ....[0]....
.L_651:
        /*0028*/ 	.word	0x00000001
        /*002c*/ 	.byte	0x80, 0x6b, 0x00, 0x00, 0x01, 0x00, 0x00, 0x00, 0x40, 0x7c, 0x00, 0x00


	//----- nvinfo : EIATTR_MERCURY_ISA_VERSION
	.align		4
.L_652:
        /*0038*/ 	.byte	0x03, 0x5f
        /*003a*/ 	.short	0x0101


	//----- nvinfo : EIATTR_VRC_CTA_INIT_COUNT
	.align		4
        /*003c*/ 	.byte	0x02, 0x4a
	.zero		1
	.zero		1


	//----- nvinfo : EIATTR_EXIT_INSTR_OFFSETS
	.align		4
        /*0040*/ 	.byte	0x04, 0x1c
        /*0042*/ 	.short	(.L_654 - .L_653)


	//   ....[0]....
.L_653:
        /*0044*/ 	.word	0x00000090


	//   ....[1]....
        /*0048*/ 	.word	0x00009ab0


	//----- nvinfo : EIATTR_CRS_STACK_SIZE
	.align		4
.L_654:
        /*004c*/ 	.byte	0x04, 0x1e
        /*004e*/ 	.short	(.L_656 - .L_655)
.L_655:
        /*0050*/ 	.word	0x00000000


	//----- nvinfo : EIATTR_CBANK_PARAM_SIZE
	.align		4
.L_656:
        /*0054*/ 	.byte	0x03, 0x19
        /*0056*/ 	.short	0x0280


	//----- nvinfo : EIATTR_PARAM_CBANK
	.align		4
        /*0058*/ 	.byte	0x04, 0x0a
        /*005a*/ 	.short	(.L_658 - .L_657)
	.align		4
.L_657:
        /*005c*/ 	.word	index@(.nv.constant0._ZN5flash44flash_bwd_dq_dk_dv_loop_seqk_parallel_kernelI23Flash_bwd_kernel_traitsILi256ELi64ELi64ELi8ELi4ELi2ELi2ELb0ELb0EN7cutlass10bfloat16_tE19Flash_kernel_traitsILi256ELi64ELi64ELi8ES3_EELb0ELb0ELb1ELb0ELb0ELb0ELb0EEEvNS_16Flash_bwd_paramsE)
        /*0060*/ 	.short	0x0380
        /*0062*/ 	.short	0x0280


	//----- nvinfo : EIATTR_SW_WAR
	.align		4
.L_658:
        /*0064*/ 	.byte	0x04, 0x36
        /*0066*/ 	.short	(.L_660 - .L_659)
.L_659:
        /*0068*/ 	.word	0x00000008
.L_660:


//--------------------- .nv.info._ZN5flash44flash_bwd_dq_dk_dv_loop_seqk_parallel_kernelI23Flash_bwd_kernel_traitsILi256ELi64ELi64ELi8ELi4ELi2ELi2ELb0ELb0EN7cutlass10bfloat16_tE19Flash_kernel_traitsILi256ELi64ELi64ELi8ES3_EELb0ELb0ELb0ELb0ELb0ELb1ELb0EEEvNS_16Flash_bwd_paramsE --------------------------
	.section	.nv.info._ZN5flash44flash_bwd_dq_dk_dv_loop_seqk_parallel_kernelI23Flash_bwd_kernel_traitsILi256ELi64ELi64ELi8ELi4ELi2ELi2ELb0ELb0EN7cutlass10bfloat16_tE19Flash_kernel_traitsILi256ELi64ELi64ELi8ES3_EELb0ELb0ELb0ELb0ELb0ELb1ELb0EEEvNS_16Flash_bwd_paramsE,"",@"SHT_CUDA_INFO"
	.sectionflags	@""
	.align	4


	//----- nvinfo : EIATTR_CUDA_API_VERSION
	.align		4
        /*0000*/ 	.byte	0x04, 0x37
        /*0002*/ 	.short	(.L_662 - .L_661)
.L_661:
        /*0004*/ 	.word	0x00000082


	//----- nvinfo : EIATTR_KPARAM_INFO
	.align		4
.L_662:
        /*0008*/ 	.byte	0x04, 0x17
        /*000a*/ 	.short	(.L_664 - .L_663)
.L_663:
        /*000c*/ 	.word	0x00000000
        /*0010*/ 	.short	0x0000
        /*0012*/ 	.short	0x0000
        /*0014*/ 	.byte	0x00, 0xf0, 0x01, 0x0a


	//----- nvinfo : EIATTR_SPARSE_MMA_MASK
	.align		4
.L_664:
        /*0018*/ 	.byte	0x03, 0x50
        /*001a*/ 	.short	0x0000


	//----- nvinfo : EIATTR_MAXREG_COUNT
	.align		4
        /*001c*/ 	.byte	0x03, 0x1b
        /*001e*/ 	.short	0x00ff


	//----- nvinfo : EIATTR_NUM_BARRIERS
	.align		4
        /*0020*/ 	.byte	0x02, 0x4c
        /*0022*/ 	.byte	0x01
	.zero		1


	//----- nvinfo : EIATTR_MERCURY_ISA_VERSION
	.align		4
        /*0024*/ 	.byte	0x03, 0x5f
        /*0026*/ 	.short	0x0101


	//----- nvinfo : EIATTR_VRC_CTA_INIT_COUNT
	.align		4
        /*0028*/ 	.byte	0x02, 0x4a
	.zero		1
	.zero		1


	//----- nvinfo : EIATTR_EXIT_INSTR_OFFSETS
	.align		4
        /*002c*/ 	.byte	0x04, 0x1c
        /*002e*/ 	.short	(.L_666 - .L_665)


	//   ....[0]....
.L_665:
        /*0030*/ 	.word	0x00000080


	//   ....[1]....
        /*0034*/ 	.word	0x000083f0


	//----- nvinfo : EIATTR_CRS_STACK_SIZE
	.align		4
.L_666:
        /*0038*/ 	.byte	0x04, 0x1e
        /*003a*/ 	.short	(.L_668 - .L_667)
.L_667:
        /*003c*/ 	.word	0x00000000


	//----- nvinfo : EIATTR_CBANK_PARAM_SIZE
	.align		4
.L_668:
        /*0040*/ 	.byte	0x03, 0x19
        /*0042*/ 	.short	0x0280


	//----- nvinfo : EIATTR_PARAM_CBANK
	.align		4
        /*0044*/ 	.byte	0x04, 0x0a
        /*0046*/ 	.short	(.L_670 - .L_669)
	.align		4
.L_669:
        /*0048*/ 	.word	index@(.nv.constant0._ZN5flash44flash_bwd_dq_dk_dv_loop_seqk_parallel_kernelI23Flash_bwd_kernel_traitsILi256ELi64ELi64ELi8ELi4ELi2ELi2ELb0ELb0EN7cutlass10bfloat16_tE19Flash_kernel_traitsILi256ELi64ELi64ELi8ES3_EELb0ELb0ELb0ELb0ELb0ELb1ELb0EEEvNS_16Flash_bwd_paramsE)
        /*004c*/ 	.short	0x0380
        /*004e*/ 	.short	0x0280


	//----- nvinfo : EIATTR_SW_WAR
	.align		4
.L_670:
        /*0050*/ 	.byte	0x04, 0x36
        /*0052*/ 	.short	(.L_672 - .L_671)
.L_671:
        /*0054*/ 	.word	0x00000008
.L_672:


//--------------------- .nv.info._ZN5flash44flash_bwd_dq_dk_dv_loop_seqk_parallel_kernelI23Flash_bwd_kernel_traitsILi256ELi64ELi64ELi8ELi4ELi2ELi2ELb0ELb0EN7cutlass10bfloat16_tE19Flash_kernel_traitsILi256ELi64ELi64ELi8ES3_EELb0ELb0ELb0ELb1ELb0ELb0ELb0EEEvNS_16Flash_bwd_paramsE --------------------------
	.section	.nv.info._ZN5flash44flash_bwd_dq_dk_dv_loop_seqk_parallel_kernelI23Flash_bwd_kernel_traitsILi256ELi64ELi64ELi8ELi4ELi2ELi2ELb0ELb0EN7cutlass10bfloat16_tE19Flash_kernel_traitsILi256ELi64ELi64ELi8ES3_EELb0ELb0ELb0ELb1ELb0ELb0ELb0EEEvNS_16Flash_bwd_paramsE,"",@"SHT_CUDA_INFO"
	.sectionflags	@""
	.align	4


	//----- nvinfo : EIATTR_CUDA_API_VERSION
	.align		4
        /*0000*/ 	.byte	0x04, 0x37
        /*0002*/ 	.short	(.L_674 - .L_673)
.L_673:
        /*0004*/ 	.word	0x00000082


	//----- nvinfo : EIATTR_KPARAM_INFO
	.align		4
.L_674:
        /*0008*/ 	.byte	0x04, 0x17
        /*000a*/ 	.short	(.L_676 - .L_675)
.L_675:
        /*000c*/ 	.word	0x00000000
        /*0010*/ 	.short	0x0000
        /*0012*/ 	.short	0x0000
        /*0014*/ 	.byte	0x00, 0xf0, 0x01, 0x0a


	//----- nvinfo : EIATTR_SPARSE_MMA_MASK
	.align		4
.L_676:
        /*0018*/ 	.byte	0x03, 0x50
        /*001a*/ 	.short	0x0000


	//----- nvinfo : EIATTR_MAXREG_COUNT
	.align		4
        /*001c*/ 	.byte	0x03, 0x1b
        /*001e*/ 	.short	0x00ff


	//----- nvinfo : EIATTR_NUM_BARRIERS
	.align		4
        /*0020*/ 	.byte	0x02, 0x4c
        /*0022*/ 	.byte	0x01
	.zero		1


	//----- nvinfo : EIATTR_MERCURY_ISA_VERSION
	.align		4
        /*0024*/ 	.byte	0x03, 0x5f
        /*0026*/ 	.short	0x0101


	//----- nvinfo : EIATTR_VRC_CTA_INIT_COUNT
	.align		4
        /*0028*/ 	.byte	0x02, 0x4a
	.zero		1
	.zero		1


	//----- nvinfo : EIATTR_EXIT_INSTR_OFFSETS
	.align		4
        /*002c*/ 	.byte	0x04, 0x1c
        /*002e*/ 	.short	(.L_678 - .L_677)


	//   ....[0]....
.L_677:
        /*0030*/ 	.word	0x00000080


	//   ....[1]....
        /*0034*/ 	.word	0x00009c70


	//----- nvinfo : EIATTR_CRS_STACK_SIZE
	.align		4
.L_678:
        /*0038*/ 	.byte	0x04, 0x1e
        /*003a*/ 	.short	(.L_680 - .L_679)
.L_679:
        /*003c*/ 	.word	0x00000000


	//----- nvinfo : EIATTR_CBANK_PARAM_SIZE
	.align		4
.L_680:
        /*0040*/ 	.byte	0x03, 0x19
        /*0042*/ 	.short	0x0280


	//----- nvinfo : EIATTR_PARAM_CBANK
	.align		4
        /*0044*/ 	.byte	0x04, 0x0a
        /*0046*/ 	.short	(.L_682 - .L_681)
	.align		4
.L_681:
        /*0048*/ 	.word	index@(.nv.constant0._ZN5flash44flash_bwd_dq_dk_dv_loop_seqk_parallel_kernelI23Flash_bwd_kernel_traitsILi256ELi64ELi64ELi8ELi4ELi2ELi2ELb0ELb0EN7cutlass10bfloat16_tE19Flash_kernel_traitsILi256ELi64ELi64ELi8ES3_EELb0ELb0ELb0ELb1ELb0ELb0ELb0EEEvNS_16Flash_bwd_paramsE)
        /*004c*/ 	.short	0x0380
        /*004e*/ 	.short	0x0280


	//----- nvinfo : EIATTR_SW_WAR
	.align		4
.L_682:
        /*0050*/ 	.byte	0x04, 0x36
        /*0052*/ 	.short	(.L_684 - .L_683)
.L_683:
        /*0054*/ 	.word	0x00000008
.L_684:


//--------------------- .nv.info._ZN5flash44flash_bwd_dq_dk_dv_loop_seqk_parallel_kernelI23Flash_bwd_kernel_traitsILi256ELi64ELi64ELi8ELi4ELi2ELi2ELb0ELb0EN7cutlass10bfloat16_tE19Flash_kernel_traitsILi256ELi64ELi64ELi8ES3_EELb0ELb0ELb1ELb0ELb0ELb1ELb0EEEvNS_16Flash_bwd_paramsE --------------------------
	.section	.nv.info._ZN5flash44flash_bwd_dq_dk_dv_loop_seqk_parallel_kernelI23Flash_bwd_kernel_traitsILi256ELi64ELi64ELi8ELi4ELi2ELi2ELb0ELb0EN7cutlass10bfloat16_tE19Flash_kernel_traitsILi256ELi64ELi64ELi8ES3_EELb0ELb0ELb1ELb0ELb0ELb1ELb0EEEvNS_16Flash_bwd_paramsE,"",@"SHT_CUDA_INFO"
	.sectionflags	@""
	.align	4


	//----- nvinfo : EIATTR_CUDA_API_VERSION
	.align		4
        /*0000*/ 	.byte	0x04, 0x37
        /*0002*/ 	.short	(.L_686 - .L_685)
.L_685:
        /*0004*/ 	.word	0x00000082


	//----- nvinfo : EIATTR_KPARAM_INFO
	.align		4
.L_686:
        /*0008*/ 	.byte	0x04, 0x17
        /*000a*/ 	.short	(.L_688 - .L_687)
.L_687:
        /*000c*/ 	.word	0x00000000
        /*0010*/ 	.short	0x0000
        /*0012*/ 	.short	0x0000
        /*0014*/ 	.byte	0x00, 0xf0, 0x01, 0x0a


	//----- nvinfo : EIATTR_SPARSE_MMA_MASK
	.align		4
.L_688:
        /*0018*/ 	.byte	0x03, 0x50
        /*001a*/ 	.short	0x0000


	//----- nvinfo : EIATTR_MAXREG_COUNT
	.align		4
        /*001c*/ 	.byte	0x03, 0x1b
        /*001e*/ 	.short	0x00ff


	//----- nvinfo : EIATTR_NUM_BARRIERS
	.align		4
        /*0020*/ 	.byte	0x02, 0x4c
        /*0022*/ 	.byte	0x01
	.zero		1


	//----- nvinfo : EIATTR_MERCURY_ISA_VERSION
	.align		4
        /*0024*/ 	.byte	0x03, 0x5f
        /*0026*/ 	.short	0x0101


	//----- nvinfo : EIATTR_VRC_CTA_INIT_COUNT
	.align		4
        /*0028*/ 	.byte	0x02, 0x4a
	.zero		1
	.zero		1


	//----- nvinfo : EIATTR_EXIT_INSTR_OFFSETS
	.align		4
        /*002c*/ 	.byte	0x04, 0x1c
        /*002e*/ 	.short	(.L_690 - .L_689)


	//   ....[0]....
.L_689:
        /*0030*/ 	.word	0x00000080


	//   ....[1]....
        /*0034*/ 	.word	0x00008720


	//----- nvinfo : EIATTR_CRS_STACK_SIZE
	.align		4
.L_690:
        /*0038*/ 	.byte	0x04, 0x1e
        /*003a*/ 	.short	(.L_692 - .L_691)
.L_691:
        /*003c*/ 	.word	0x00000000


	//----- nvinfo : EIATTR_CBANK_PARAM_SIZE
	.align		4
.L_692:
        /*0040*/ 	.byte	0x03, 0x19
        /*0042*/ 	.short	0x0280


	//----- nvinfo : EIATTR_PARAM_CBANK
	.align		4
        /*0044*/ 	.byte	0x04, 0x0a
        /*0046*/ 	.short	(.L_694 - .L_693)
	.align		4
.L_693:
        /*0048*/ 	.word	index@(.nv.constant0._ZN5flash44flash_bwd_dq_dk_dv_loop_seqk_parallel_kernelI23Flash_bwd_kernel_traitsILi256ELi64ELi64ELi8ELi4ELi2ELi2ELb0ELb0EN7cutlass10bfloat16_tE19Flash_kernel_traitsILi256ELi64ELi64ELi8ES3_EELb0ELb0ELb1ELb0ELb0ELb1ELb0EEEvNS_16Flash_bwd_paramsE)
        /*004c*/ 	.short	0x0380
        /*004e*/ 	.short	0x0280


	//----- nvinfo : EIATTR_SW_WAR
	.align		4
.L_694:
        /*0050*/ 	.byte	0x04, 0x36
        /*0052*/ 	.short	(.L_696 - .L_695)
.L_695:
        /*0054*/ 	.word	0x00000008
.L_696:


//--------------------- .nv.info._ZN5flash44flash_bwd_dq_dk_dv_loop_seqk_parallel_kernelI23Flash_bwd_kernel_traitsILi256ELi64ELi64ELi8ELi4ELi2ELi2ELb0ELb0EN7cutlass10bfloat16_tE19Flash_kernel_traitsILi256ELi64ELi64ELi8ES3_EELb0ELb0ELb1ELb1ELb0ELb0ELb0EEEvNS_16Flash_bwd_paramsE --------------------------
	.section	.nv.info._ZN5flash44flash_bwd_dq_dk_dv_loop_seqk_parallel_kernelI23Flash_bwd_kernel_traitsILi256ELi64ELi64ELi8ELi4ELi2ELi2ELb0ELb0EN7cutlass10bfloat16_tE19Flash_kernel_traitsILi256ELi64ELi64ELi8ES3_EELb0ELb0ELb1ELb1ELb0ELb0ELb0EEEvNS_16Flash_bwd_paramsE,"",@"SHT_CUDA_INFO"
	.sectionflags	@""
	.align	4


	//----- nvinfo : EIATTR_CUDA_API_VERSION
	.align		4
        /*0000*/ 	.byte	0x04, 0x37
        /*0002*/ 	.short	(.L_698 - .L_697)
.L_697:
        /*0004*/ 	.word	0x00000082


	//----- nvinfo : EIATTR_KPARAM_INFO
	.align		4
.L_698:
        /*0008*/ 	.byte	0x04, 0x17
        /*000a*/ 	.short	(.L_700 - .L_699)
.L_699:
        /*000c*/ 	.word	0x00000000
        /*0010*/ 	.short	0x0000
        /*0012*/ 	.short	0x0000
        /*0014*/ 	.byte	0x00, 0xf0, 0x01, 0x0a


	//----- nvinfo : EIATTR_SPARSE_MMA_MASK
	.align		4
.L_700:
        /*0018*/ 	.byte	0x03, 0x50
        /*001a*/ 	.short	0x0000


	//----- nvinfo : EIATTR_MAXREG_COUNT
	.align		4
        /*001c*/ 	.byte	0x03, 0x1b
        /*001e*/ 	.short	0x00ff


	//----- nvinfo : EIATTR_NUM_BARRIERS
	.align		4
        /*0020*/ 	.byte	0x02, 0x4c
        /*0022*/ 	.byte	0x01
	.zero		1


	//----- nvinfo : EIATTR_ANNOTATIONS
	.align		4
        /*0024*/ 	.byte	0x04, 0x55
        /*0026*/ 	.short	(.L_702 - .L_701)


	//   ....[0]....
.L_701:
        /*0028*/ 	.word	0x00000001
        /*002c*/ 	.byte	0x40, 0x70, 0x00, 0x00, 0x01, 0x00, 0x00, 0x00, 0x60, 0x81, 0x00, 0x00


	//----- nvinfo : EIATTR_MERCURY_ISA_VERSION
	.align		4
.L_702:
        /*0038*/ 	.byte	0x03, 0x5f
        /*003a*/ 	.short	0x0101


	//----- nvinfo : EIATTR_VRC_CTA_INIT_COUNT
	.align		4
        /*003c*/ 	.byte	0x02, 0x4a
	.zero		1
	.zero		1


	//----- nvinfo : EIATTR_EXIT_INSTR_OFFSETS
	.align		4
        /*0040*/ 	.byte	0x04, 0x1c
        /*0042*/ 	.short	(.L_704 - .L_703)


	//   ....[0]....
.L_703:
        /*0044*/ 	.word	0x00000090


	//   ....[1]....
        /*0048*/ 	.word	0x00009f40


	//----- nvinfo : EIATTR_CRS_STACK_SIZE
	.align		4
.L_704:
        /*004c*/ 	.byte	0x04, 0x1e
        /*004e*/ 	.short	(.L_706 - .L_705)
.L_705:
        /*0050*/ 	.word	0x00000000


	//----- nvinfo : EIATTR_CBANK_PARAM_SIZE
	.align		4
.L_706:
        /*0054*/ 	.byte	0x03, 0x19
        /*0056*/ 	.short	0x0280


	//----- nvinfo : EIATTR_PARAM_CBANK
	.align		4
        /*0058*/ 	.byte	0x04, 0x0a
        /*005a*/ 	.short	(.L_708 - .L_707)
	.align		4
.L_707:
        /*005c*/ 	.word	index@(.nv.constant0._ZN5flash44flash_bwd_dq_dk_dv_loop_seqk_parallel_kernelI23Flash_bwd_kernel_traitsILi256ELi64ELi64ELi8ELi4ELi2ELi2ELb0ELb0EN7cutlass10bfloat16_tE19Flash_kernel_traitsILi256ELi64ELi64ELi8ES3_EELb0ELb0ELb1ELb1ELb0ELb0ELb0EEEvNS_16Flash_bwd_paramsE)
        /*0060*/ 	.short	0x0380
        /*0062*/ 	.short	0x0280


	//----- nvinfo : EIATTR_SW_WAR
	.align		4
.L_708:
        /*0064*/ 	.byte	0x04, 0x36
        /*0066*/ 	.short	(.L_710 - .L_709)
.L_709:
        /*0068*/ 	.word	0x00000008
.L_710:


//--------------------- .nv.info._ZN5flash27flash_bwd_convert_dq_kernelI23Flash_bwd_kernel_traitsILi256ELi64ELi64ELi8ELi4ELi2ELi2ELb0ELb1EN7cutlass10bfloat16_tE19Flash_kernel_traitsILi256ELi64ELi64ELi8ES3_EEEEvNS_16Flash_bwd_paramsEi --------------------------
	.section	.nv.info._ZN5flash27flash_bwd_convert_dq_kernelI23Flash_bwd_kernel_traitsILi256ELi64ELi64ELi8ELi4ELi2ELi2ELb0ELb1EN7cutlass10bfloat16_tE19Flash_kernel_traitsILi256ELi64ELi64ELi8ES3_EEEEvNS_16Flash_bwd_paramsEi,"",@"SHT_CUDA_INFO"
	.sectionflags	@""
	.align	4


	//----- nvinfo : EIATTR_CUDA_API_VERSION
	.align		4
        /*0000*/ 	.byte	0x04, 0x37
        /*0002*/ 	.short	(.L_712 - .L_711)
.L_711:
        /*0004*/ 	.word	0x00000082


	//----- nvinfo : EIATTR_KPARAM_INFO
	.align		4
.L_712:
        /*0008*/ 	.byte	0x04, 0x17
        /*000a*/ 	.short	(.L_714 - .L_713)
.L_713:
        /*000c*/ 	.word	0x00000000
        /*0010*/ 	.short	0x0001
        /*0012*/ 	.short	0x0280
        /*0014*/ 	.byte	0x00, 0xf0, 0x11, 0x00


	//----- nvinfo : EIATTR_KPARAM_INFO
	.align		4
.L_714:
        /*0018*/ 	.byte	0x04, 0x17
        /*001a*/ 	.short	(.L_716 - .L_715)
.L_715:
        /*001c*/ 	.word	0x00000000
        /*0020*/ 	.short	0x0000
        /*0022*/ 	.short	0x0000
        /*0024*/ 	.byte	0x00, 0xf0, 0x01, 0x0a


	//----- nvinfo : EIATTR_SPARSE_MMA_MASK
	.align		4
.L_716:
        /*0028*/ 	.byte	0x03, 0x50
        /*002a*/ 	.short	0x0000


	//----- nvinfo : EIATTR_MAXREG_COUNT
	.align		4
        /*002c*/ 	.byte	0x03, 0x1b
        /*002e*/ 	.short	0x00ff


	//----- nvinfo : EIATTR_NUM_BARRIERS
	.align		4
        /*0030*/ 	.byte	0x02, 0x4c
        /*0032*/ 	.byte	0x01
	.zero		1


	//----- nvinfo : EIATTR_MERCURY_ISA_VERSION
	.align		4
        /*0034*/ 	.byte	0x03, 0x5f
        /*0036*/ 	.short	0x0101


	//----- nvinfo : EIATTR_VRC_CTA_INIT_COUNT
	.align		4
        /*0038*/ 	.byte	0x02, 0x4a
	.zero		1
	.zero		1


	//----- nvinfo : EIATTR_EXIT_INSTR_OFFSETS
	.align		4
        /*003c*/ 	.byte	0x04, 0x1c
        /*003e*/ 	.short	(.L_718 - .L_717)


	//   ....[0]....
.L_717:
        /*0040*/ 	.word	0x00000120


	//   ....[1]....
        /*0044*/ 	.word	0x00001c60


	//   ....[2]....
        /*0048*/ 	.word	0x00001db0


	//   ....[3]....
        /*004c*/ 	.word	0x00001dd0


	//----- nvinfo : EIATTR_CRS_STACK_SIZE
	.align		4
.L_718:
        /*0050*/ 	.byte	0x04, 0x1e
        /*0052*/ 	.short	(.L_720 - .L_719)
.L_719:
        /*0054*/ 	.word	0x00000000


	//----- nvinfo : EIATTR_CBANK_PARAM_SIZE
	.align		4
.L_720:
        /*0058*/ 	.byte	0x03, 0x19
        /*005a*/ 	.short	0x0284


	//----- nvinfo : EIATTR_PARAM_CBANK
	.align		4
        /*005c*/ 	.byte	0x04, 0x0a
        /*005e*/ 	.short	(.L_722 - .L_721)
	.align		4
.L_721:
        /*0060*/ 	.word	index@(.nv.constant0._ZN5flash27flash_bwd_convert_dq_kernelI23Flash_bwd_kernel_traitsILi256ELi64ELi64ELi8ELi4ELi2ELi2ELb0ELb1EN7cutlass10bfloat16_tE19Flash_kernel_traitsILi256ELi64ELi64ELi8ES3_EEEEvNS_16Flash_bwd_paramsEi)
        /*0064*/ 	.short	0x0380
        /*0066*/ 	.short	0x0284


	//----- nvinfo : EIATTR_SW_WAR
	.align		4
.L_722:
        /*0068*/ 	.byte	0x04, 0x36
        /*006a*/ 	.short	(.L_724 - .L_723)
.L_723:
        /*006c*/ 	.word	0x00000008
.L_724:


//--------------------- .nv.info._ZN5flash44flash_bwd_dq_dk_dv_loop_seqk_parallel_kernelI23Flash_bwd_kernel_traitsILi256ELi64ELi64ELi8ELi4ELi2ELi2ELb0ELb1EN7cutlass10bfloat16_tE19Flash_kernel_traitsILi256ELi64ELi64ELi8ES3_EELb1ELb0ELb0ELb0ELb0ELb0ELb0EEEvNS_16Flash_bwd_paramsE --------------------------
	.section	.nv.info._ZN5flash44flash_bwd_dq_dk_dv_loop_seqk_parallel_kernelI23Flash_bwd_kernel_traitsILi256ELi64ELi64ELi8ELi4ELi2ELi2ELb0ELb1EN7cutlass10bfloat16_tE19Flash_kernel_traitsILi256ELi64ELi64ELi8ES3_EELb1ELb0ELb0ELb0ELb0ELb0ELb0EEEvNS_16Flash_bwd_paramsE,"",@"SHT_CUDA_INFO"
	.sectionflags	@""
	.align	4


	//----- nvinfo : EIATTR_CUDA_API_VERSION
	.align		4
        /*0000*/ 	.byte	0x04, 0x37
        /*0002*/ 	.short	(.L_726 - .L_725)
.L_725:
        /*0004*/ 	.word	0x00000082


	//----- nvinfo : EIATTR_KPARAM_INFO
	.align		4
.L_726:
        /*0008*/ 	.byte	0x04, 0x17
        /*000a*/ 	.short	(.L_728 - .L_727)
.L_727:
        /*000c*/ 	.word	0x00000000
        /*0010*/ 	.short	0x0000
        /*0012*/ 	.short	0x0000
        /*0014*/ 	.byte	0x00, 0xf0, 0x01, 0x0a


	//----- nvinfo : EIATTR_SPARSE_MMA_MASK
	.align		4
.L_728:
        /*0018*/ 	.byte	0x03, 0x50
        /*001a*/ 	.short	0x0000


	//----- nvinfo : EIATTR_MAXREG_COUNT
	.align		4
        /*001c*/ 	.byte	0x03, 0x1b
        /*001e*/ 	.short	0x00ff


	//----- nvinfo : EIATTR_NUM_BARRIERS
	.align		4
        /*0020*/ 	.byte	0x02, 0x4c
        /*0022*/ 	.byte	0x01
	.zero		1


	//----- nvinfo : EIATTR_MERCURY_ISA_VERSION
	.align		4
        /*0024*/ 	.byte	0x03, 0x5f
        /*0026*/ 	.short	0x0101


	//----- nvinfo : EIATTR_VRC_CTA_INIT_COUNT
	.align		4
        /*0028*/ 	.byte	0x02, 0x4a
	.zero		1
	.zero		1


	//----- nvinfo : EIATTR_EXIT_INSTR_OFFSETS
	.align		4
        /*002c*/ 	.byte	0x04, 0x1c
        /*002e*/ 	.short	(.L_730 - .L_729)


	//   ....[0]....
.L_729:
        /*0030*/ 	.word	0x00000080


	//   ....[1]....
        /*0034*/ 	.word	0x0000a120


	//----- nvinfo : EIATTR_CRS_STACK_SIZE
	.align		4
.L_730:
        /*0038*/ 	.byte	0x04, 0x1e
        /*003a*/ 	.short	(.L_732 - .L_731)
.L_731:
        /*003c*/ 	.word	0x00000000


	//----- nvinfo : EIATTR_CBANK_PARAM_SIZE
	.align		4
.L_732:
        /*0040*/ 	.byte	0x03, 0x19
        /*0042*/ 	.short	0x0280


	//----- nvinfo : EIATTR_PARAM_CBANK
	.align		4
        /*0044*/ 	.byte	0x04, 0x0a
        /*0046*/ 	.short	(.L_734 - .L_733)
	.align		4
.L_733:
        /*0048*/ 	.word	index@(.nv.constant0._ZN5flash44flash_bwd_dq_dk_dv_loop_seqk_parallel_kernelI23Flash_bwd_kernel_traitsILi256ELi64ELi64ELi8ELi4ELi2ELi2ELb0ELb1EN7cutlass10bfloat16_tE19Flash_kernel_traitsILi256ELi64ELi64ELi8ES3_EELb1ELb0ELb0ELb0ELb0ELb0ELb0EEEvNS_16Flash_bwd_paramsE)
        /*004c*/ 	.short	0x0380
        /*004e*/ 	.short	0x0280


	//----- nvinfo : EIATTR_SW_WAR
	.align		4
.L_734:
        /*0050*/ 	.byte	0x04, 0x36
        /*0052*/ 	.short	(.L_736 - .L_735)
.L_735:
        /*0054*/ 	.word	0x00000008
.L_736:


//--------------------- .nv.info._ZN5flash44flash_bwd_dq_dk_dv_loop_seqk_parallel_kernelI23Flash_bwd_kernel_traitsILi256ELi64ELi64ELi8ELi4ELi2ELi2ELb0ELb1EN7cutlass10bfloat16_tE19Flash_kernel_traitsILi256ELi64ELi64ELi8ES3_EELb0ELb0ELb0ELb0ELb0ELb0ELb1EEEvNS_16Flash_bwd_paramsE --------------------------
	.section	.nv.info._ZN5flash44flash_bwd_dq_dk_dv_loop_seqk_parallel_kernelI23Flash_bwd_kernel_traitsILi256ELi64ELi64ELi8ELi4ELi2ELi2ELb0ELb1EN7cutlass10bfloat16_tE19Flash_kernel_traitsILi256ELi64ELi64ELi8ES3_EELb0ELb0ELb0ELb0ELb0ELb0ELb1EEEvNS_16Flash_bwd_paramsE,"",@"SHT_CUDA_INFO"
	.sectionflags	@""
	.align	4


	//----- nvinfo : EIATTR_CUDA_API_VERSION
	.align		4
        /*0000*/ 	.byte	0x04, 0x37
        /*0002*/ 	.short	(.L_738 - .L_737)
.L_737:
        /*0004*/ 	.word	0x00000082


	//----- nvinfo : EIATTR_KPARAM_INFO
	.align		4
.L_738:
        /*0008*/ 	.byte	0x04, 0x17
        /*000a*/ 	.short	(.L_740 - .L_739)
.L_739:
        /*000c*/ 	.word	0x00000000
        /*0010*/ 	.short	0x0000
        /*0012*/ 	.short	0x0000
        /*0014*/ 	.byte	0x00, 0xf0, 0x01, 0x0a


	//----- nvinfo : EIATTR_SPARSE_MMA_MASK
	.align		4
.L_740:
        /*0018*/ 	.byte	0x03, 0x50
        /*001a*/ 	.short	0x0000


	//----- nvinfo : EIATTR_MAXREG_COUNT
	.align		4
        /*001c*/ 	.byte	0x03, 0x1b
        /*001e*/ 	.short	0x00ff


	//----- nvinfo : EIATTR_NUM_BARRIERS
	.align		4
        /*0020*/ 	.byte	0x02, 0x4c
        /*0022*/ 	.byte	0x01
	.zero		1


	//----- nvinfo : EIATTR_MERCURY_ISA_VERSION
	.align		4
        /*0024*/ 	.byte	0x03, 0x5f
        /*0026*/ 	.short	0x0101


	//----- nvinfo : EIATTR_VRC_CTA_INIT_COUNT
	.align		4
        /*0028*/ 	.byte	0x02, 0x4a
	.zero		1
	.zero		1


	//----- nvinfo : EIATTR_EXIT_INSTR_OFFSETS
	.align		4
        /*002c*/ 	.byte	0x04, 0x1c
        /*002e*/ 	.short	(.L_742 - .L_741)


	//   ....[0]....
.L_741:
        /*0030*/ 	.word	0x00000080


	//   ....[1]....
        /*0034*/ 	.word	0x00009a90


	//----- nvinfo : EIATTR_CRS_STACK_SIZE
	.align		4
.L_742:
        /*0038*/ 	.byte	0x04, 0x1e
        /*003a*/ 	.short	(.L_744 - .L_743)
.L_743:
        /*003c*/ 	.word	0x00000000


	//----- nvinfo : EIATTR_CBANK_PARAM_SIZE
	.align		4
.L_744:
        /*0040*/ 	.byte	0x03, 0x19
        /*0042*/ 	.short	0x0280


	//----- nvinfo : EIATTR_PARAM_CBANK
	.align		4
        /*0044*/ 	.byte	0x04, 0x0a
        /*0046*/ 	.short	(.L_746 - .L_745)
	.align		4
.L_745:
        /*0048*/ 	.word	index@(.nv.constant0._ZN5flash44flash_bwd_dq_dk_dv_loop_seqk_parallel_kernelI23Flash_bwd_kernel_traitsILi256ELi64ELi64ELi8ELi4ELi2ELi2ELb0ELb1EN7cutlass10bfloat16_tE19Flash_kernel_traitsILi256ELi64ELi64ELi8ES3_EELb0ELb0ELb0ELb0ELb0ELb0ELb1EEEvNS_16Flash_bwd_paramsE)
        /*004c*/ 	.short	0x0380
        /*004e*/ 	.short	0x0280


	//----- nvinfo : EIATTR_SW_WAR
	.align		4
.L_746:
        /*0050*/ 	.byte	0x04, 0x36
        /*0052*/ 	.short	(.L_748 - .L_747)
.L_747:
        /*0054*/ 	.word	0x00000008
.L_748:


//--------------------- .nv.info._ZN5flash44flash_bwd_dq_dk_dv_loop_seqk_parallel_kernelI23Flash_bwd_kernel_traitsILi256ELi64ELi64ELi8ELi4ELi2ELi2ELb0ELb1EN7cutlass10bfloat16_tE19Flash_kernel_traitsILi256ELi64ELi64ELi8ES3_EELb1ELb0ELb1ELb0ELb0ELb0ELb0EEEvNS_16Flash_bwd_paramsE --------------------------
	.section	.nv.info._ZN5flash44flash_bwd_dq_dk_dv_loop_seqk_parallel_kernelI23Flash_bwd_kernel_traitsILi256ELi64ELi64ELi8ELi4ELi2ELi2ELb0ELb1EN7cutlass10bfloat16_tE19Flash_kernel_traitsILi256ELi64ELi64ELi8ES3_EELb1ELb0ELb1ELb0ELb0ELb0ELb0EEEvNS_16Flash_bwd_paramsE,"",@"SHT_CUDA_INFO"
	.sectionflags	@""
	.align	4


	//----- nvinfo : EIATTR_CUDA_API_VERSION
	.align		4
        /*0000*/ 	.byte	0x04, 0x37
        /*0002*/ 	.short	(.L_750 - .L_749)
.L_749:
        /*0004*/ 	.word	0x00000082


	//----- nvinfo : EIATTR_KPARAM_INFO
	.align		4
.L_750:
        /*0008*/ 	.byte	0x04, 0x17
        /*000a*/ 	.short	(.L_752 - .L_751)
.L_751:
        /*000c*/ 	.word	0x00000000
        /*0010*/ 	.short	0x0000
        /*0012*/ 	.short	0x0000
        /*0014*/ 	.byte	0x00, 0xf0, 0x01, 0x0a


	//----- nvinfo : EIATTR_SPARSE_MMA_MASK
	.align		4
.L_752:
        /*0018*/ 	.byte	0x03, 0x50
        /*001a*/ 	.short	0x0000


	//----- nvinfo : EIATTR_MAXREG_COUNT
	.align		4
        /*001c*/ 	.byte	0x03, 0x1b
        /*001e*/ 	.short	0x00ff


	//----- nvinfo : EIATTR_NUM_BARRIERS
	.align		4
        /*0020*/ 	.byte	0x02, 0x4c
        /*0022*/ 	.byte	0x01
	.zero		1


	//----- nvinfo : EIATTR_ANNOTATIONS
	.align		4
        /*0024*/ 	.byte	0x04, 0x55
        /*0026*/ 	.short	(.L_754 - .L_753)


	//   ....[0]....
.L_753:
        /*0028*/ 	.word	0x00000001
        /*002c*/ 	.byte	0x10, 0x6e, 0x00, 0x00, 0x01, 0x00, 0x00, 0x00, 0x30, 0x7f, 0x00, 0x00


	//----- nvinfo : EIATTR_MERCURY_ISA_VERSION
	.align		4
.L_754:
        /*0038*/ 	.byte	0x03, 0x5f
        /*003a*/ 	.short	0x0101


	//----- nvinfo : EIATTR_VRC_CTA_INIT_COUNT
	.align		4
        /*003c*/ 	.byte	0x02, 0x4a
	.zero		1
	.zero		1


	//----- nvinfo : EIATTR_EXIT_INSTR_OFFSETS
	.align		4
        /*0040*/ 	.byte	0x04, 0x1c
        /*0042*/ 	.short	(.L_756 - .L_755)


	//   ....[0]....
.L_755:
        /*0044*/ 	.word	0x00000090


	//   ....[1]....
        /*0048*/ 	.word	0x0000a480


	//----- nvinfo : EIATTR_CRS_STACK_SIZE
	.align		4
.L_756:
        /*004c*/ 	.byte	0x04, 0x1e
        /*004e*/ 	.short	(.L_758 - .L_757)
.L_757:
        /*0050*/ 	.word	0x00000000


	//----- nvinfo : EIATTR_CBANK_PARAM_SIZE
	.align		4
.L_758:
        /*0054*/ 	.byte	0x03, 0x19
        /*0056*/ 	.short	0x0280


	//----- nvinfo : EIATTR_PARAM_CBANK
	.align		4
        /*0058*/ 	.byte	0x04, 0x0a
        /*005a*/ 	.short	(.L_760 - .L_759)
	.align		4
.L_759:
        /*005c*/ 	.word	index@(.nv.constant0._ZN5flash44flash_bwd_dq_dk_dv_loop_seqk_parallel_kernelI23Flash_bwd_kernel_traitsILi256ELi64ELi64ELi8ELi4ELi2ELi2ELb0ELb1EN7cutlass10bfloat16_tE19Flash_kernel_traitsILi256ELi64ELi64ELi8ES3_EELb1ELb0ELb1ELb0ELb0ELb0ELb0EEEvNS_16Flash_bwd_paramsE)
        /*0060*/ 	.short	0x0380
        /*0062*/ 	.short	0x0280


	//----- nvinfo : EIATTR_SW_WAR
	.align		4
.L_760:
        /*0064*/ 	.byte	0x04, 0x36
        /*0066*/ 	.short	(.L_762 - .L_761)
.L_761:
        /*0068*/ 	.word	0x00000008
.L_762:


//--------------------- .nv.info._ZN5flash44flash_bwd_dq_dk_dv_loop_seqk_parallel_kernelI23Flash_bwd_kernel_traitsILi256ELi64ELi64ELi8ELi4ELi2ELi2ELb0ELb1EN7cutlass10bfloat16_tE19Flash_kernel_traitsILi256ELi64ELi64ELi8ES3_EELb0ELb0ELb1ELb0ELb0ELb0ELb1EEEvNS_16Flash_bwd_paramsE --------------------------
	.section	.nv.info._ZN5flash44flash_bwd_dq_dk_dv_loop_seqk_parallel_kernelI23Flash_bwd_kernel_traitsILi256ELi64ELi64ELi8ELi4ELi2ELi2ELb0ELb1EN7cutlass10bfloat16_tE19Flash_kernel_traitsILi256ELi64ELi64ELi8ES3_EELb0ELb0ELb1ELb0ELb0ELb0ELb1EEEvNS_16Flash_bwd_paramsE,"",@"SHT_CUDA_INFO"
	.sectionflags	@""
	.align	4


	//----- nvinfo : EIATTR_CUDA_API_VERSION
	.align		4
        /*0000*/ 	.byte	0x04, 0x37
        /*0002*/ 	.short	(.L_764 - .L_763)
.L_763:
        /*0004*/ 	.word	0x00000082


	//----- nvinfo : EIATTR_KPARAM_INFO
	.align		4
.L_764:
        /*0008*/ 	.byte	0x04, 0x17
        /*000a*/ 	.short	(.L_766 - .L_765)
.L_765:
        /*000c*/ 	.word	0x00000000
        /*0010*/ 	.short	0x0000
        /*0012*/ 	.short	0x0000
        /*0014*/ 	.byte	0x00, 0xf0, 0x01, 0x0a


	//----- nvinfo : EIATTR_SPARSE_MMA_MASK
	.align		4
.L_766:
        /*0018*/ 	.byte	0x03, 0x50
        /*001a*/ 	.short	0x0000


	//----- nvinfo : EIATTR_MAXREG_COUNT
	.align		4
        /*001c*/ 	.byte	0x03, 0x1b
        /*001e*/ 	.short	0x00ff


	//----- nvinfo : EIATTR_NUM_BARRIERS
	.align		4
        /*0020*/ 	.byte	0x02, 0x4c
        /*0022*/ 	.byte	0x01
	.zero		1


	//----- nvinfo : EIATTR_ANNOTATIONS
	.align		4
        /*0024*/ 	.byte	0x04, 0x55
        /*0026*/ 	.short	(.L_768 - .L_767)


	//   ....[0]....
.L_767:
        /*0028*/ 	.word	0x00000001
        /*002c*/ 	.byte	0x50, 0x6b, 0x00, 0x00, 0x01, 0x00, 0x00, 0x00, 0x70, 0x7c, 0x00, 0x00


	//----- nvinfo : EIATTR_MERCURY_ISA_VERSION
	.align		4
.L_768:
        /*0038*/ 	.byte	0x03, 0x5f
        /*003a*/ 	.short	0x0101


	//----- nvinfo : EIATTR_VRC_CTA_INIT_COUNT
	.align		4
        /*003c*/ 	.byte	0x02, 0x4a
	.zero		1
	.zero		1


	//----- nvinfo : EIATTR_EXIT_INSTR_OFFSETS
	.align		4
        /*0040*/ 	.byte	0x04, 0x1c
        /*0042*/ 	.short	(.L_770 - .L_769)


	//   ....[0]....
.L_769:
        /*0044*/ 	.word	0x00000090


	//   ....[1]....
        /*0048*/ 	.word	0x00009dc0


	//----- nvinfo : EIATTR_CRS_STACK_SIZE
	.align		4
.L_770:
        /*004c*/ 	.byte	0x04, 0x1e
        /*004e*/ 	.short	(.L_772 - .L_771)
.L_771:
        /*0050*/ 	.word	0x00000000


	//----- nvinfo : EIATTR_CBANK_PARAM_SIZE
	.align		4
.L_772:
        /*0054*/ 	.byte	0x03, 0x19
        /*0056*/ 	.short	0x0280


	//----- nvinfo : EIATTR_PARAM_CBANK
	.align		4
        /*0058*/ 	.byte	0x04, 0x0a
        /*005a*/ 	.short	(.L_774 - .L_773)
	.align		4
.L_773:
        /*005c*/ 	.word	index@(.nv.constant0._ZN5flash44flash_bwd_dq_dk_dv_loop_seqk_parallel_kernelI23Flash_bwd_kernel_traitsILi256ELi64ELi64ELi8ELi4ELi2ELi2ELb0ELb1EN7cutlass10bfloat16_tE19Flash_kernel_traitsILi256ELi64ELi64ELi8ES3_EELb0ELb0ELb1ELb0ELb0ELb0ELb1EEEvNS_16Flash_bwd_paramsE)
        /*0060*/ 	.short	0x0380
        /*0062*/ 	.short	0x0280


	//----- nvinfo : EIATTR_SW_WAR
	.align		4
.L_774:
        /*0064*/ 	.byte	0x04, 0x36
        /*0066*/ 	.short	(.L_776 - .L_775)
.L_775:
        /*0068*/ 	.word	0x00000008
.L_776:


//--------------------- .nv.info._ZN5flash44flash_bwd_dq_dk_dv_loop_seqk_parallel_kernelI23Flash_bwd_kernel_traitsILi256ELi64ELi64ELi8ELi4ELi2ELi2ELb0ELb1EN7cutlass10bfloat16_tE19Flash_kernel_traitsILi256ELi64ELi64ELi8ES3_EELb1ELb0ELb0ELb0ELb0ELb1ELb0EEEvNS_16Flash_bwd_paramsE --------------------------
	.section	.nv.info._ZN5flash44flash_bwd_dq_dk_dv_loop_seqk_parallel_kernelI23Flash_bwd_kernel_traitsILi256ELi64ELi64ELi8ELi4ELi2ELi2ELb0ELb1EN7cutlass10bfloat16_tE19Flash_kernel_traitsILi256ELi64ELi64ELi8ES3_EELb1ELb0ELb0ELb0ELb0ELb1ELb0EEEvNS_16Flash_bwd_paramsE,"",@"SHT_CUDA_INFO"
	.sectionflags	@""
	.align	4


	//----- nvinfo : EIATTR_CUDA_API_VERSION
	.align		4
        /*0000*/ 	.byte	0x04, 0x37
        /*0002*/ 	.short	(.L_778 - .L_777)
.L_777:
        /*0004*/ 	.word	0x00000082


	//----- nvinfo : EIATTR_KPARAM_INFO
	.align		4
.L_778:
        /*0008*/ 	.byte	0x04, 0x17
        /*000a*/ 	.short	(.L_780 - .L_779)
.L_779:
        /*000c*/ 	.word	0x00000000
        /*0010*/ 	.short	0x0000
        /*0012*/ 	.short	0x0000
        /*0014*/ 	.byte	0x00, 0xf0, 0x01, 0x0a


	//----- nvinfo : EIATTR_SPARSE_MMA_MASK
	.align		4
.L_780:
        /*0018*/ 	.byte	0x03, 0x50
        /*001a*/ 	.short	0x0000


	//----- nvinfo : EIATTR_MAXREG_COUNT
	.align		4
        /*001c*/ 	.byte	0x03, 0x1b
        /*001e*/ 	.short	0x00ff


	//----- nvinfo : EIATTR_NUM_BARRIERS
	.align		4
        /*0020*/ 	.byte	0x02, 0x4c
        /*0022*/ 	.byte	0x01
	.zero		1


	//----- nvinfo : EIATTR_MERCURY_ISA_VERSION
	.align		4
        /*0024*/ 	.byte	0x03, 0x5f
        /*0026*/ 	.short	0x0101


	//----- nvinfo : EIATTR_VRC_CTA_INIT_COUNT
	.align		4
        /*0028*/ 	.byte	0x02, 0x4a
	.zero		1
	.zero		1


	//----- nvinfo : EIATTR_EXIT_INSTR_OFFSETS
	.align		4
        /*002c*/ 	.byte	0x04, 0x1c
        /*002e*/ 	.short	(.L_782 - .L_781)


	//   ....[0]....
.L_781:
        /*0030*/ 	.word	0x00000080


	//   ....[1]....
        /*0034*/ 	.word	0x00008ed0


	//----- nvinfo : EIATTR_CRS_STACK_SIZE
	.align		4
.L_782:
        /*0038*/ 	.byte	0x04, 0x1e
        /*003a*/ 	.short	(.L_784 - .L_783)
.L_783:
        /*003c*/ 	.word	0x00000000


	//----- nvinfo : EIATTR_CBANK_PARAM_SIZE
	.align		4
.L_784:
        /*0040*/ 	.byte	0x03, 0x19
        /*0042*/ 	.short	0x0280


	//----- nvinfo : EIATTR_PARAM_CBANK
	.align		4
        /*0044*/ 	.byte	0x04, 0x0a
        /*0046*/ 	.short	(.L_786 - .L_785)
	.align		4
.L_785:
        /*0048*/ 	.word	index@(.nv.constant0._ZN5flash44flash_bwd_dq_dk_dv_loop_seqk_parallel_kernelI23Flash_bwd_kernel_traitsILi256ELi64ELi64ELi8ELi4ELi2ELi2ELb0ELb1EN7cutlass10bfloat16_tE19Flash_kernel_traitsILi256ELi64ELi64ELi8ES3_EELb1ELb0ELb0ELb0ELb0ELb1ELb0EEEvNS_16Flash_bwd_paramsE)
        /*004c*/ 	.short	0x0380
        /*004e*/ 	.short	0x0280


	//----- nvinfo : EIATTR_SW_WAR
	.align		4
.L_786:
        /*0050*/ 	.byte	0x04, 0x36
        /*0052*/ 	.short	(.L_788 - .L_787)
.L_787:
        /*0054*/ 	.word	0x00000008
.L_788:


//--------------------- .nv.info._ZN5flash44flash_bwd_dq_dk_dv_loop_seqk_parallel_kernelI23Flash_bwd_kernel_traitsILi256ELi64ELi64ELi8ELi4ELi2ELi2ELb0ELb1EN7cutlass10bfloat16_tE19Flash_kernel_traitsILi256ELi64ELi64ELi8ES3_EELb0ELb0ELb0ELb0ELb0ELb1ELb1EEEvNS_16Flash_bwd_paramsE --------------------------
	.section	.nv.info._ZN5flash44flash_bwd_dq_dk_dv_loop_seqk_parallel_kernelI23Flash_bwd_kernel_traitsILi256ELi64ELi64ELi8ELi4ELi2ELi2ELb0ELb1EN7cutlass10bfloat16_tE19Flash_kernel_traitsILi256ELi64ELi64ELi8ES3_EELb0ELb0ELb0ELb0ELb0ELb1ELb1EEEvNS_16Flash_bwd_paramsE,"",@"SHT_CUDA_INFO"
	.sectionflags	@""
	.align	4


	//----- nvinfo : EIATTR_CUDA_API_VERSION
	.align		4
        /*0000*/ 	.byte	0x04, 0x37
        /*0002*/ 	.short	(.L_790 - .L_789)
.L_789:
        /*0004*/ 	.word	0x00000082


	//----- nvinfo : EIATTR_KPARAM_INFO
	.align		4
.L_790:
        /*0008*/ 	.byte	0x04, 0x17
        /*000a*/ 	.short	(.L_792 - .L_791)
.L_791:
        /*000c*/ 	.word	0x00000000
        /*0010*/ 	.short	0x0000
        /*0012*/ 	.short	0x0000
        /*0014*/ 	.byte	0x00, 0xf0, 0x01, 0x0a


	//----- nvinfo : EIATTR_SPARSE_MMA_MASK
	.align		4
.L_792:
        /*0018*/ 	.byte	0x03, 0x50
        /*001a*/ 	.short	0x0000


	//----- nvinfo : EIATTR_MAXREG_COUNT
	.align		4
        /*001c*/ 	.byte	0x03, 0x1b
        /*001e*/ 	.short	0x00ff


	//----- nvinfo : EIATTR_NUM_BARRIERS
	.align		4
        /*0020*/ 	.byte	0x02, 0x4c
        /*0022*/ 	.byte	0x01
	.zero		1


	//----- nvinfo : EIATTR_MERCURY_ISA_VERSION
	.align		4
        /*0024*/ 	.byte	0x03, 0x5f
        /*0026*/ 	.short	0x0101


	//----- nvinfo : EIATTR_VRC_CTA_INIT_COUNT
	.align		4
        /*0028*/ 	.byte	0x02, 0x4a
	.zero		1
	.zero		1


	//----- nvinfo : EIATTR_EXIT_INSTR_OFFSETS
	.align		4
        /*002c*/ 	.byte	0x04, 0x1c
        /*002e*/ 	.short	(.L_794 - .L_793)


	//   ....[0]....
.L_793:
        /*0030*/ 	.word	0x00000080


	//   ....[1]....
        /*0034*/ 	.word	0x000087d0


	//----- nvinfo : EIATTR_CRS_STACK_SIZE
	.align		4
.L_794:
        /*0038*/ 	.byte	0x04, 0x1e
        /*003a*/ 	.short	(.L_796 - .L_795)
.L_795:
        /*003c*/ 	.word	0x00000000


	//----- nvinfo : EIATTR_CBANK_PARAM_SIZE
	.align		4
.L_796:
        /*0040*/ 	.byte	0x03, 0x19
        /*0042*/ 	.short	0x0280


	//----- nvinfo : EIATTR_PARAM_CBANK
	.align		4
        /*0044*/ 	.byte	0x04, 0x0a
        /*0046*/ 	.short	(.L_798 - .L_797)
	.align		4
.L_797:
        /*0048*/ 	.word	index@(.nv.constant0._ZN5flash44flash_bwd_dq_dk_dv_loop_seqk_parallel_kernelI23Flash_bwd_kernel_traitsILi256ELi64ELi64ELi8ELi4ELi2ELi2ELb0ELb1EN7cutlass10bfloat16_tE19Flash_kernel_traitsILi256ELi64ELi64ELi8ES3_EELb0ELb0ELb0ELb0ELb0ELb1ELb1EEEvNS_16Flash_bwd_paramsE)
        /*004c*/ 	.short	0x0380
        /*004e*/ 	.short	0x0280


	//----- nvinfo : EIATTR_SW_WAR
	.align		4
.L_798:
        /*0050*/ 	.byte	0x04, 0x36
        /*0052*/ 	.short	(.L_800 - .L_799)
.L_799:
        /*0054*/ 	.word	0x00000008
.L_800:


//--------------------- .nv.info._ZN5flash44flash_bwd_dq_dk_dv_loop_seqk_parallel_kernelI23Flash_bwd_kernel_traitsILi256ELi64ELi64ELi8ELi4ELi2ELi2ELb0ELb1EN7cutlass10bfloat16_tE19Flash_kernel_traitsILi256ELi64ELi64ELi8ES3_EELb1ELb0ELb0ELb1ELb0ELb0ELb0EEEvNS_16Flash_bwd_paramsE --------------------------
	.section	.nv.info._ZN5flash44flash_bwd_dq_dk_dv_loop_seqk_parallel_kernelI23Flash_bwd_kernel_traitsILi256ELi64ELi64ELi8ELi4ELi2ELi2ELb0ELb1EN7cutlass10bfloat16_tE19Flash_kernel_traitsILi256ELi64ELi64ELi8ES3_EELb1ELb0ELb0ELb1ELb0ELb0ELb0EEEvNS_16Flash_bwd_paramsE,"",@"SHT_CUDA_INFO"
	.sectionflags	@""
	.align	4


	//----- nvinfo : EIATTR_CUDA_API_VERSION
	.align		4
        /*0000*/ 	.byte	0x04, 0x37
        /*0002*/ 	.short	(.L_802 - .L_801)
.L_801:
        /*0004*/ 	.word	0x00000082


	//----- nvinfo : EIATTR_KPARAM_INFO
	.align		4
.L_802:
        /*0008*/ 	.byte	0x04, 0x17
        /*000a*/ 	.short	(.L_804 - .L_803)
.L_803:
        /*000c*/ 	.word	0x00000000
        /*0010*/ 	.short	0x0000
        /*0012*/ 	.short	0x0000
        /*0014*/ 	.byte	0x00, 0xf0, 0x01, 0x0a


	//----- nvinfo : EIATTR_SPARSE_MMA_MASK
	.align		4
.L_804:
        /*0018*/ 	.byte	0x03, 0x50
        /*001a*/ 	.short	0x0000


	//----- nvinfo : EIATTR_MAXREG_COUNT
	.align		4
        /*001c*/ 	.byte	0x03, 0x1b
        /*001e*/ 	.short	0x00ff


	//----- nvinfo : EIATTR_NUM_BARRIERS
	.align		4
        /*0020*/ 	.byte	0x02, 0x4c
        /*0022*/ 	.byte	0x01
	.zero		1


	//----- nvinfo : EIATTR_MERCURY_ISA_VERSION
	.align		4
        /*0024*/ 	.byte	0x03, 0x5f
        /*0026*/ 	.short	0x0101


	//----- nvinfo : EIATTR_VRC_CTA_INIT_COUNT
	.align		4
        /*0028*/ 	.byte	0x02, 0x4a
	.zero		1
	.zero		1


	//----- nvinfo : EIATTR_EXIT_INSTR_OFFSETS
	.align		4
        /*002c*/ 	.byte	0x04, 0x1c
        /*002e*/ 	.short	(.L_806 - .L_805)


	//   ....[0]....
.L_805:
        /*0030*/ 	.word	0x00000080


	//   ....[1]....
        /*0034*/ 	.word	0x0000a660


	//----- nvinfo : EIATTR_CRS_STACK_SIZE
	.align		4
.L_806:
        /*0038*/ 	.byte	0x04, 0x1e
        /*003a*/ 	.short	(.L_808 - .L_807)
.L_807:
        /*003c*/ 	.word	0x00000000


	//----- nvinfo : EIATTR_CBANK_PARAM_SIZE
	.align		4
.L_808:
        /*0040*/ 	.byte	0x03, 0x19
        /*0042*/ 	.short	0x0280


	//----- nvinfo : EIATTR_PARAM_CBANK
	.align		4
        /*0044*/ 	.byte	0x04, 0x0a
        /*0046*/ 	.short	(.L_810 - .L_809)
	.align		4
.L_809:
        /*0048*/ 	.word	index@(.nv.constant0._ZN5flash44flash_bwd_dq_dk_dv_loop_seqk_parallel_kernelI23Flash_bwd_kernel_traitsILi256ELi64ELi64ELi8ELi4ELi2ELi2ELb0ELb1EN7cutlass10bfloat16_tE19Flash_kernel_traitsILi256ELi64ELi64ELi8ES3_EELb1ELb0ELb0ELb1ELb0ELb0ELb0EEEvNS_16Flash_bwd_paramsE)
        /*004c*/ 	.short	0x0380
        /*004e*/ 	.short	0x0280


	//----- nvinfo : EIATTR_SW_WAR
	.align		4
.L_810:
        /*0050*/ 	.byte	0x04, 0x36
        /*0052*/ 	.short	(.L_812 - .L_811)
.L_811:
        /*0054*/ 	.word	0x00000008
.L_812:


//--------------------- .nv.info._ZN5flash44flash_bwd_dq_dk_dv_loop_seqk_parallel_kernelI23Flash_bwd_kernel_traitsILi256ELi64ELi64ELi8ELi4ELi2ELi2ELb0ELb1EN7cutlass10bfloat16_tE19Flash_kernel_traitsILi256ELi64ELi64ELi8ES3_EELb0ELb0ELb0ELb1ELb0ELb0ELb1EEEvNS_16Flash_bwd_paramsE --------------------------
	.section	.nv.info._ZN5flash44flash_bwd_dq_dk_dv_loop_seqk_parallel_kernelI23Flash_bwd_kernel_traitsILi256ELi64ELi64ELi8ELi4ELi2ELi2ELb0ELb1EN7cutlass10bfloat16_tE19Flash_kernel_traitsILi256ELi64ELi64ELi8ES3_EELb0ELb0ELb0ELb1ELb0ELb0ELb1EEEvNS_16Flash_bwd_paramsE,"",@"SHT_CUDA_INFO"
	.sectionflags	@""
	.align	4


	//----- nvinfo : EIATTR_CUDA_API_VERSION
	.align		4
        /*0000*/ 	.byte	0x04, 0x37
        /*0002*/ 	.short	(.L_814 - .L_813)
.L_813:
        /*0004*/ 	.word	0x00000082


	//----- nvinfo : EIATTR_KPARAM_INFO
	.align		4
.L_814:
        /*0008*/ 	.byte	0x04, 0x17
        /*000a*/ 	.short	(.L_816 - .L_815)
.L_815:
        /*000c*/ 	.word	0x00000000
        /*0010*/ 	.short	0x0000
        /*0012*/ 	.short	0x0000
        /*0014*/ 	.byte	0x00, 0xf0, 0x01, 0x0a


	//----- nvinfo : EIATTR_SPARSE_MMA_MASK
	.align		4
.L_816:
        /*0018*/ 	.byte	0x03, 0x50
        /*001a*/ 	.short	0x0000


	//----- nvinfo : EIATTR_MAXREG_COUNT
	.align		4
        /*001c*/ 	.byte	0x03, 0x1b
        /*001e*/ 	.short	0x00ff


	//----- nvinfo : EIATTR_NUM_BARRIERS
	.align		4
        /*0020*/ 	.byte	0x02, 0x4c
        /*0022*/ 	.byte	0x01
	.zero		1


	//----- nvinfo : EIATTR_MERCURY_ISA_VERSION
	.align		4
        /*0024*/ 	.byte	0x03, 0x5f
        /*0026*/ 	.short	0x0101


	//----- nvinfo : EIATTR_VRC_CTA_INIT_COUNT
	.align		4
        /*0028*/ 	.byte	0x02, 0x4a
	.zero		1
	.zero		1


	//----- nvinfo : EIATTR_EXIT_INSTR_OFFSETS
	.align		4
        /*002c*/ 	.byte	0x04, 0x1c
        /*002e*/ 	.short	(.L_818 - .L_817)


	//   ....[0]....
.L_817:
        /*0030*/ 	.word	0x00000080


	//   ....[1]....
        /*0034*/ 	.word	0x00009e80


	//----- nvinfo : EIATTR_CRS_STACK_SIZE
	.align		4
.L_818:
        /*0038*/ 	.byte	0x04, 0x1e
        /*003a*/ 	.short	(.L_820 - .L_819)
.L_819:
        /*003c*/ 	.word	0x00000000


	//----- nvinfo : EIATTR_CBANK_PARAM_SIZE
	.align		4
.L_820:
        /*0040*/ 	.byte	0x03, 0x19
        /*0042*/ 	.short	0x0280


	//----- nvinfo : EIATTR_PARAM_CBANK
	.align		4
        /*0044*/ 	.byte	0x04, 0x0a
        /*0046*/ 	.short	(.L_822 - .L_821)
	.align		4
.L_821:
        /*0048*/ 	.word	index@(.nv.constant0._ZN5flash44flash_bwd_dq_dk_dv_loop_seqk_parallel_kernelI23Flash_bwd_kernel_traitsILi256ELi64ELi64ELi8ELi4ELi2ELi2ELb0ELb1EN7cutlass10bfloat16_tE19Flash_kernel_traitsILi256ELi64ELi64ELi8ES3_EELb0ELb0ELb0ELb1ELb0ELb0ELb1EEEvNS_16Flash_bwd_paramsE)
        /*004c*/ 	.short	0x0380
        /*004e*/ 	.short	0x0280


	//----- nvinfo : EIATTR_SW_WAR
	.align		4
.L_822:
        /*0050*/ 	.byte	0x04, 0x36
        /*0052*/ 	.short	(.L_824 - .L_823)
.L_823:
        /*0054*/ 	.word	0x00000008
.L_824:


//--------------------- .nv.info._ZN5flash44flash_bwd_dq_dk_dv_loop_seqk_parallel_kernelI23Flash_bwd_kernel_traitsILi256ELi64ELi64ELi8ELi4ELi2ELi2ELb0ELb1EN7cutlass10bfloat16_tE19Flash_kernel_traitsILi256ELi64ELi64ELi8ES3_EELb1ELb0ELb1ELb0ELb0ELb1ELb0EEEvNS_16Flash_bwd_paramsE --------------------------
	.section	.nv.info._ZN5flash44flash_bwd_dq_dk_dv_loop_seqk_parallel_kernelI23Flash_bwd_kernel_traitsILi256ELi64ELi64ELi8ELi4ELi2ELi2ELb0ELb1EN7cutlass10bfloat16_tE19Flash_kernel_traitsILi256ELi64ELi64ELi8ES3_EELb1ELb0ELb1ELb0ELb0ELb1ELb0EEEvNS_16Flash_bwd_paramsE,"",@"SHT_CUDA_INFO"
	.sectionflags	@""
	.align	4


	//----- nvinfo : EIATTR_CUDA_API_VERSION
	.align		4
        /*0000*/ 	.byte	0x04, 0x37
        /*0002*/ 	.short	(.L_826 - .L_825)
.L_825:
        /*0004*/ 	.word	0x00000082


	//----- nvinfo : EIATTR_KPARAM_INFO
	.align		4
.L_826:
        /*0008*/ 	.byte	0x04, 0x17
        /*000a*/ 	.short	(.L_828 - .L_827)
.L_827:
        /*000c*/ 	.word	0x00000000
        /*0010*/ 	.short	0x0000
        /*0012*/ 	.short	0x0000
        /*0014*/ 	.byte	0x00, 0xf0, 0x01, 0x0a


	//----- nvinfo : EIATTR_SPARSE_MMA_MASK
	.align		4
.L_828:
        /*0018*/ 	.byte	0x03, 0x50
        /*001a*/ 	.short	0x0000


	//----- nvinfo : EIATTR_MAXREG_COUNT
	.align		4
        /*001c*/ 	.byte	0x03, 0x1b
        /*001e*/ 	.short	0x00ff


	//----- nvinfo : EIATTR_NUM_BARRIERS
	.align		4
        /*0020*/ 	.byte	0x02, 0x4c
        /*0022*/ 	.byte	0x01
	.zero		1


	//----- nvinfo : EIATTR_ANNOTATIONS
	.align		4
        /*0024*/ 	.byte	0x04, 0x55
        /*0026*/ 	.short	(.L_830 - .L_829)


	//   ....[0]....
.L_829:
        /*0028*/ 	.word	0x00000001
        /*002c*/ 	.byte	0x00, 0x5f, 0x00, 0x00, 0x01, 0x00, 0x00, 0x00, 0x10, 0x5f, 0x00, 0x00, 0x01, 0x00, 0x00, 0x00
        /*003c*/ 	.byte	0x10, 0x70, 0x00, 0x00, 0x01, 0x00, 0x00, 0x00, 0x20, 0x70, 0x00, 0x00


	//----- nvinfo : EIATTR_MERCURY_ISA_VERSION
	.align		4
.L_830:
        /*0048*/ 	.byte	0x03, 0x5f
        /*004a*/ 	.short	0x0101


	//----- nvinfo : EIATTR_VRC_CTA_INIT_COUNT
	.align		4
        /*004c*/ 	.byte	0x02, 0x4a
	.zero		1
	.zero		1


	//----- nvinfo : EIATTR_EXIT_INSTR_OFFSETS
	.align		4
        /*0050*/ 	.byte	0x04, 0x1c
        /*0052*/ 	.short	(.L_832 - .L_831)


	//   ....[0]....
.L_831:
        /*0054*/ 	.word	0x00000090


	//   ....[1]....
        /*0058*/ 	.word	0x00009230


	//----- nvinfo : EIATTR_CRS_STACK_SIZE
	.align		4
.L_832:
        /*005c*/ 	.byte	0x04, 0x1e
        /*005e*/ 	.short	(.L_834 - .L_833)
.L_833:
        /*0060*/ 	.word	0x00000000


	//----- nvinfo : EIATTR_CBANK_PARAM_SIZE
	.align		4
.L_834:
        /*0064*/ 	.byte	0x03, 0x19
        /*0066*/ 	.short	0x0280


	//----- nvinfo : EIATTR_PARAM_CBANK
	.align		4
        /*0068*/ 	.byte	0x04, 0x0a
        /*006a*/ 	.short	(.L_836 - .L_835)
	.align		4
.L_835:
        /*006c*/ 	.word	index@(.nv.constant0._ZN5flash44flash_bwd_dq_dk_dv_loop_seqk_parallel_kernelI23Flash_bwd_kernel_traitsILi256ELi64ELi64ELi8ELi4ELi2ELi2ELb0ELb1EN7cutlass10bfloat16_tE19Flash_kernel_traitsILi256ELi64ELi64ELi8ES3_EELb1ELb0ELb1ELb0ELb0ELb1ELb0EEEvNS_16Flash_bwd_paramsE)
        /*0070*/ 	.short	0x0380
        /*0072*/ 	.short	0x0280


	//----- nvinfo : EIATTR_SW_WAR
	.align		4
.L_836:
        /*0074*/ 	.byte	0x04, 0x36
        /*0076*/ 	.short	(.L_838 - .L_837)
.L_837:
        /*0078*/ 	.word	0x00000008
.L_838:


//--------------------- .nv.info._ZN5flash44flash_bwd_dq_dk_dv_loop_seqk_parallel_kernelI23Flash_bwd_kernel_traitsILi256ELi64ELi64ELi8ELi4ELi2ELi2ELb0ELb1EN7cutlass10bfloat16_tE19Flash_kernel_traitsILi256ELi64ELi64ELi8ES3_EELb0ELb0ELb1ELb0ELb0ELb1ELb1EEEvNS_16Flash_bwd_paramsE --------------------------
	.section	.nv.info._ZN5flash44flash_bwd_dq_dk_dv_loop_seqk_parallel_kernelI23Flash_bwd_kernel_traitsILi256ELi64ELi64ELi8ELi4ELi2ELi2ELb0ELb1EN7cutlass10bfloat16_tE19Flash_kernel_traitsILi256ELi64ELi64ELi8ES3_EELb0ELb0ELb1ELb0ELb0ELb1ELb1EEEvNS_16Flash_bwd_paramsE,"",@"SHT_CUDA_INFO"
	.sectionflags	@""
	.align	4


	//----- nvinfo : EIATTR_CUDA_API_VERSION
	.align		4
        /*0000*/ 	.byte	0x04, 0x37
        /*0002*/ 	.short	(.L_840 - .L_839)
.L_839:
        /*0004*/ 	.word	0x00000082


	//----- nvinfo : EIATTR_KPARAM_INFO
	.align		4
.L_840:
        /*0008*/ 	.byte	0x04, 0x17
        /*000a*/ 	.short	(.L_842 - .L_841)
.L_841:
        /*000c*/ 	.word	0x00000000
        /*0010*/ 	.short	0x0000
        /*0012*/ 	.short	0x0000
        /*0014*/ 	.byte	0x00, 0xf0, 0x01, 0x0a


	//----- nvinfo : EIATTR_SPARSE_MMA_MASK
	.align		4
.L_842:
        /*0018*/ 	.byte	0x03, 0x50
        /*001a*/ 	.short	0x0000


	//----- nvinfo : EIATTR_MAXREG_COUNT
	.align		4
        /*001c*/ 	.byte	0x03, 0x1b
        /*001e*/ 	.short	0x00ff


	//----- nvinfo : EIATTR_NUM_BARRIERS
	.align		4
        /*0020*/ 	.byte	0x02, 0x4c
        /*0022*/ 	.byte	0x01
	.zero		1


	//----- nvinfo : EIATTR_ANNOTATIONS
	.align		4
        /*0024*/ 	.byte	0x04, 0x55
        /*0026*/ 	.short	(.L_844 - .L_843)


	//   ....[0]....
.L_843:
        /*0028*/ 	.word	0x00000001
        /*002c*/ 	.byte	0x20, 0x5c, 0x00, 0x00, 0x01, 0x00, 0x00, 0x00, 0x50, 0x6d, 0x00, 0x00


	//----- nvinfo : EIATTR_MERCURY_ISA_VERSION
	.align		4
.L_844:
        /*0038*/ 	.byte	0x03, 0x5f
        /*003a*/ 	.short	0x0101


	//----- nvinfo : EIATTR_VRC_CTA_INIT_COUNT
	.align		4
        /*003c*/ 	.byte	0x02, 0x4a
	.zero		1
	.zero		1


	//----- nvinfo : EIATTR_EXIT_INSTR_OFFSETS
	.align		4
        /*0040*/ 	.byte	0x04, 0x1c
        /*0042*/ 	.short	(.L_846 - .L_845)


	//   ....[0]....
.L_845:
        /*0044*/ 	.word	0x00000090


	//   ....[1]....
        /*0048*/ 	.word	0x00008b50


	//----- nvinfo : EIATTR_CRS_STACK_SIZE
	.align		4
.L_846:
        /*004c*/ 	.byte	0x04, 0x1e
        /*004e*/ 	.short	(.L_848 - .L_847)
.L_847:
        /*0050*/ 	.word	0x00000000


	//----- nvinfo : EIATTR_CBANK_PARAM_SIZE
	.align		4
.L_848:
        /*0054*/ 	.byte	0x03, 0x19
        /*0056*/ 	.short	0x0280


	//----- nvinfo : EIATTR_PARAM_CBANK
	.align		4
        /*0058*/ 	.byte	0x04, 0x0a
        /*005a*/ 	.short	(.L_850 - .L_849)
	.align		4
.L_849:
        /*005c*/ 	.word	index@(.nv.constant0._ZN5flash44flash_bwd_dq_dk_dv_loop_seqk_parallel_kernelI23Flash_bwd_kernel_traitsILi256ELi64ELi64ELi8ELi4ELi2ELi2ELb0ELb1EN7cutlass10bfloat16_tE19Flash_kernel_traitsILi256ELi64ELi64ELi8ES3_EELb0ELb0ELb1ELb0ELb0ELb1ELb1EEEvNS_16Flash_bwd_paramsE)
        /*0060*/ 	.short	0x0380
        /*0062*/ 	.short	0x0280


	//----- nvinfo : EIATTR_SW_WAR
	.align		4
.L_850:
        /*0064*/ 	.byte	0x04, 0x36
        /*0066*/ 	.short	(.L_852 - .L_851)
.L_851:
        /*0068*/ 	.word	0x00000008
.L_852:


//--------------------- .nv.info._ZN5flash44flash_bwd_dq_dk_dv_loop_seqk_parallel_kernelI23Flash_bwd_kernel_traitsILi256ELi64ELi64ELi8ELi4ELi2ELi2ELb0ELb1EN7cutlass10bfloat16_tE19Flash_kernel_traitsILi256ELi64ELi64ELi8ES3_EELb1ELb0ELb1ELb1ELb0ELb0ELb0EEEvNS_16Flash_bwd_paramsE --------------------------
	.section	.nv.info._ZN5flash44flash_bwd_dq_dk_dv_loop_seqk_parallel_kernelI23Flash_bwd_kernel_traitsILi256ELi64ELi64ELi8ELi4ELi2ELi2ELb0ELb1EN7cutlass10bfloat16_tE19Flash_kernel_traitsILi256ELi64ELi64ELi8ES3_EELb1ELb0ELb1ELb1ELb0ELb0ELb0EEEvNS_16Flash_bwd_paramsE,"",@"SHT_CUDA_INFO"
	.sectionflags	@""
	.align	4


	//----- nvinfo : EIATTR_CUDA_API_VERSION
	.align		4
        /*0000*/ 	.byte	0x04, 0x37
        /*0002*/ 	.short	(.L_854 - .L_853)
.L_853:
        /*0004*/ 	.word	0x00000082


	//----- nvinfo : EIATTR_KPARAM_INFO
	.align		4
.L_854:
        /*0008*/ 	.byte	0x04, 0x17
        /*000a*/ 	.short	(.L_856 - .L_855)
.L_855:
        /*000c*/ 	.word	0x00000000
        /*0010*/ 	.short	0x0000
        /*0012*/ 	.short	0x0000
        /*0014*/ 	.byte	0x00, 0xf0, 0x01, 0x0a


	//----- nvinfo : EIATTR_SPARSE_MMA_MASK
	.align		4
.L_856:
        /*0018*/ 	.byte	0x03, 0x50
        /*001a*/ 	.short	0x0000


	//----- nvinfo : EIATTR_MAXREG_COUNT
	.align		4
        /*001c*/ 	.byte	0x03, 0x1b
        /*001e*/ 	.short	0x00ff


	//----- nvinfo : EIATTR_NUM_BARRIERS
	.align		4
        /*0020*/ 	.byte	0x02, 0x4c
        /*0022*/ 	.byte	0x01
	.zero		1


	//----- nvinfo : EIATTR_ANNOTATIONS
	.align		4
        /*0024*/ 	.byte	0x04, 0x55
        /*0026*/ 	.short	(.L_858 - .L_857)


	//   ....[0]....
.L_857:
        /*0028*/ 	.word	0x00000001
        /*002c*/ 	.byte	0x90, 0x72, 0x00, 0x00, 0x01, 0x00, 0x00, 0x00, 0xb0, 0x83, 0x00, 0x00


	//----- nvinfo : EIATTR_MERCURY_ISA_VERSION
	.align		4
.L_858:
        /*0038*/ 	.byte	0x03, 0x5f
        /*003a*/ 	.short	0x0101


	//----- nvinfo : EIATTR_VRC_CTA_INIT_COUNT
	.align		4
        /*003c*/ 	.byte	0x02, 0x4a
	.zero		1
	.zero		1


	//----- nvinfo : EIATTR_EXIT_INSTR_OFFSETS
	.align		4
        /*0040*/ 	.byte	0x04, 0x1c
        /*0042*/ 	.short	(.L_860 - .L_859)


	//   ....[0]....
.L_859:
        /*0044*/ 	.word	0x00000090


	//   ....[1]....
        /*0048*/ 	.word	0x0000a8f0


	//----- nvinfo : EIATTR_CRS_STACK_SIZE
	.align		4
.L_860:
        /*004c*/ 	.byte	0x04, 0x1e
        /*004e*/ 	.short	(.L_862 - .L_861)
.L_861:
        /*0050*/ 	.word	0x00000000


	//----- nvinfo : EIATTR_CBANK_PARAM_SIZE
	.align		4
.L_862:
        /*0054*/ 	.byte	0x03, 0x19
        /*0056*/ 	.short	0x0280


	//----- nvinfo : EIATTR_PARAM_CBANK
	.align		4
        /*0058*/ 	.byte	0x04, 0x0a
        /*005a*/ 	.short	(.L_864 - .L_863)
	.align		4
.L_863:
        /*005c*/ 	.word	index@(.nv.constant0._ZN5flash44flash_bwd_dq_dk_dv_loop_seqk_parallel_kernelI23Flash_bwd_kernel_traitsILi256ELi64ELi64ELi8ELi4ELi2ELi2ELb0ELb1EN7cutlass10bfloat16_tE19Flash_kernel_traitsILi256ELi64ELi64ELi8ES3_EELb1ELb0ELb1ELb1ELb0ELb0ELb0EEEvNS_16Flash_bwd_paramsE)
        /*0060*/ 	.short	0x0380
        /*0062*/ 	.short	0x0280


	//----- nvinfo : EIATTR_SW_WAR
	.align		4
.L_864:
        /*0064*/ 	.byte	0x04, 0x36
        /*0066*/ 	.short	(.L_866 - .L_865)
.L_865:
        /*0068*/ 	.word	0x00000008
.L_866:


//--------------------- .nv.info._ZN5flash44flash_bwd_dq_dk_dv_loop_seqk_parallel_kernelI23Flash_bwd_kernel_traitsILi256ELi64ELi64ELi8ELi4ELi2ELi2ELb0ELb1EN7cutlass10bfloat16_tE19Flash_kernel_traitsILi256ELi64ELi64ELi8ES3_EELb0ELb0ELb1ELb1ELb0ELb0ELb1EEEvNS_16Flash_bwd_paramsE --------------------------
	.section	.nv.info._ZN5flash44flash_bwd_dq_dk_dv_loop_seqk_parallel_kernelI23Flash_bwd_kernel_traitsILi256ELi64ELi64ELi8ELi4ELi2ELi2ELb0ELb1EN7cutlass10bfloat16_tE19Flash_kernel_traitsILi256ELi64ELi64ELi8ES3_EELb0ELb0ELb1ELb1ELb0ELb0ELb1EEEvNS_16Flash_bwd_paramsE,"",@"SHT_CUDA_INFO"
	.sectionflags	@""
	.align	4


	//----- nvinfo : EIATTR_CUDA_API_VERSION
	.align		4
        /*0000*/ 	.byte	0x04, 0x37
        /*0002*/ 	.short	(.L_868 - .L_867)
.L_867:
        /*0004*/ 	.word	0x00000082


	//----- nvinfo : EIATTR_KPARAM_INFO
	.align		4
.L_868:
        /*0008*/ 	.byte	0x04, 0x17
        /*000a*/ 	.short	(.L_870 - .L_869)
.L_869:
        /*000c*/ 	.word	0x00000000
        /*0010*/ 	.short	0x0000
        /*0012*/ 	.short	0x0000
        /*0014*/ 	.byte	0x00, 0xf0, 0x01, 0x0a


	//----- nvinfo : EIATTR_SPARSE_MMA_MASK
	.align		4
.L_870:
        /*0018*/ 	.byte	0x03, 0x50
        /*001a*/ 	.short	0x0000


	//----- nvinfo : EIATTR_MAXREG_COUNT
	.align		4
        /*001c*/ 	.byte	0x03, 0x1b
        /*001e*/ 	.short	0x00ff


	//----- nvinfo : EIATTR_NUM_BARRIERS
	.align		4
        /*0020*/ 	.byte	0x02, 0x4c
        /*0022*/ 	.byte	0x01
	.zero		1


	//----- nvinfo : EIATTR_ANNOTATIONS
	.align		4
        /*0024*/ 	.byte	0x04, 0x55
        /*0026*/ 	.short	(.L_872 - .L_871)


	//   ....[0]....
.L_871:
        /*0028*/ 	.word	0x00000001
        /*002c*/ 	.byte	0xd0, 0x6e, 0x00, 0x00, 0x01, 0x00, 0x00, 0x00, 0x00, 0x80, 0x00, 0x00


	//----- nvinfo : EIATTR_MERCURY_ISA_VERSION
	.align		4
.L_872:
        /*0038*/ 	.byte	0x03, 0x5f
        /*003a*/ 	.short	0x0101


	//----- nvinfo : EIATTR_VRC_CTA_INIT_COUNT
	.align		4
        /*003c*/ 	.byte	0x02, 0x4a
	.zero		1
	.zero		1


	//----- nvinfo : EIATTR_EXIT_INSTR_OFFSETS
	.align		4
        /*0040*/ 	.byte	0x04, 0x1c
        /*0042*/ 	.short	(.L_874 - .L_873)


	//   ....[0]....
.L_873:
        /*0044*/ 	.word	0x00000090


	//   ....[1]....
        /*0048*/ 	.word	0x0000a130


	//----- nvinfo : EIATTR_CRS_STACK_SIZE
	.align		4
.L_874:
        /*004c*/ 	.byte	0x04, 0x1e
        /*004e*/ 	.short	(.L_876 - .L_875)
.L_875:
        /*0050*/ 	.word	0x00000000


	//----- nvinfo : EIATTR_CBANK_PARAM_SIZE
	.align		4
.L_876:
        /*0054*/ 	.byte	0x03, 0x19
        /*0056*/ 	.short	0x0280


	//----- nvinfo : EIATTR_PARAM_CBANK
	.align		4
        /*0058*/ 	.byte	0x04, 0x0a
        /*005a*/ 	.short	(.L_878 - .L_877)
	.align		4
.L_877:
        /*005c*/ 	.word	index@(.nv.constant0._ZN5flash44flash_bwd_dq_dk_dv_loop_seqk_parallel_kernelI23Flash_bwd_kernel_traitsILi256ELi64ELi64ELi8ELi4ELi2ELi2ELb0ELb1EN7cutlass10bfloat16_tE19Flash_kernel_traitsILi256ELi64ELi64ELi8ES3_EELb0ELb0ELb1ELb1ELb0ELb0ELb1EEEvNS_16Flash_bwd_paramsE)
        /*0060*/ 	.short	0x0380
        /*0062*/ 	.short	0x0280


	//----- nvinfo : EIATTR_SW_WAR
	.align		4
.L_878:
        /*0064*/ 	.byte	0x04, 0x36
        /*0066*/ 	.short	(.L_880 - .L_879)
.L_879:
        /*0068*/ 	.word	0x00000008
.L_880:


//--------------------- .nv.info._ZN5flash25flash_bwd_dot_do_o_kernelILb0E23Flash_bwd_kernel_traitsILi256ELi64ELi64ELi8ELi4ELi2ELi2ELb0ELb1EN7cutlass10bfloat16_tE19Flash_kernel_traitsILi256ELi64ELi64ELi8ES3_EEEEvNS_16Flash_bwd_paramsE --------------------------
	.section	.nv.info._ZN5flash25flash_bwd_dot_do_o_kernelILb0E23Flash_bwd_kernel_traitsILi256ELi64ELi64ELi8ELi4ELi2ELi2ELb0ELb1EN7cutlass10bfloat16_tE19Flash_kernel_traitsILi256ELi64ELi64ELi8ES3_EEEEvNS_16Flash_bwd_paramsE,"",@"SHT_CUDA_INFO"
	.sectionflags	@""
	.align	4


	//----- nvinfo : EIATTR_CUDA_API_VERSION
	.align		4
        /*0000*/ 	.byte	0x04, 0x37
        /*0002*/ 	.short	(.L_882 - .L_881)
.L_881:
        /*0004*/ 	.word	0x00000082


	//----- nvinfo : EIATTR_KPARAM_INFO
	.align		4
.L_882:
        /*0008*/ 	.byte	0x04, 0x17
        /*000a*/ 	.short	(.L_884 - .L_883)
.L_883:
        /*000c*/ 	.word	0x00000000
        /*0010*/ 	.short	0x0000
        /*0012*/ 	.short	0x0000
        /*0014*/ 	.byte	0x00, 0xf0, 0x01, 0x0a


	//----- nvinfo : EIATTR_SPARSE_MMA_MASK
	.align		4
.L_884:
        /*0018*/ 	.byte	0x03, 0x50
        /*001a*/ 	.short	0x0000


	//----- nvinfo : EIATTR_MAXREG_COUNT
	.align		4
        /*001c*/ 	.byte	0x03, 0x1b
        /*001e*/ 	.short	0x00ff


	//----- nvinfo : EIATTR_MERCURY_ISA_VERSION
	.align		4
        /*0020*/ 	.byte	0x03, 0x5f
        /*0022*/ 	.short	0x0101


	//----- nvinfo : EIATTR_COOP_GROUP_MASK_REGIDS
	.align		4
        /*0024*/ 	.byte	0x04, 0x29
        /*0026*/ 	.short	(.L_886 - .L_885)


	//   ....[0]....
.L_885:
        /*0028*/ 	.word	0xffffffff


	//   ....[1]....
        /*002c*/ 	.word	0xffffffff


	//   ....[2]....
        /*0030*/ 	.word	0xffffffff


	//   ....[3]....
        /*0034*/ 	.word	0xffffffff


	//   ....[4]....
        /*0038*/ 	.word	0xffffffff


	//   ....[5]....
        /*003c*/ 	.word	0xffffffff


	//----- nvinfo : EIATTR_COOP_GROUP_INSTR_OFFSETS
	.align		4
.L_886:
        /*0040*/ 	.byte	0x04, 0x28
        /*0042*/ 	.short	(.L_888 - .L_887)


	//   ....[0]....
.L_887:
        /*0044*/ 	.word	0x000018b0


	//   ....[1]....
        /*0048*/ 	.word	0x000018c0


	//   ....[2]....
        /*004c*/ 	.word	0x00001900


	//   ....[3]....
        /*0050*/ 	.word	0x00001920


	//   ....[4]....
        /*0054*/ 	.word	0x00001970


	//   ....[5]....
        /*0058*/ 	.word	0x000019a0


	//----- nvinfo : EIATTR_VRC_CTA_INIT_COUNT
	.align		4
.L_888:
        /*005c*/ 	.byte	0x02, 0x4a
	.zero		1
	.zero		1


	//----- nvinfo : EIATTR_EXIT_INSTR_OFFSETS
	.align		4
        /*0060*/ 	.byte	0x04, 0x1c
        /*0062*/ 	.short	(.L_890 - .L_889)


	//   ....[0]....
.L_889:
        /*0064*/ 	.word	0x00000140


	//   ....[1]....
        /*0068*/ 	.word	0x00001a10


	//   ....[2]....
        /*006c*/ 	.word	0x00001a30


	//----- nvinfo : EIATTR_CRS_STACK_SIZE
	.align		4
.L_890:
        /*0070*/ 	.byte	0x04, 0x1e
        /*0072*/ 	.short	(.L_892 - .L_891)
.L_891:
        /*0074*/ 	.word	0x00000000


	//----- nvinfo : EIATTR_CBANK_PARAM_SIZE
	.align		4
.L_892:
        /*0078*/ 	.byte	0x03, 0x19
        /*007a*/ 	.short	0x0280


	//----- nvinfo : EIATTR_PARAM_CBANK
	.align		4
        /*007c*/ 	.byte	0x04, 0x0a
        /*007e*/ 	.short	(.L_894 - .L_893)
	.align		4
.L_893:
        /*0080*/ 	.word	index@(.nv.constant0._ZN5flash25flash_bwd_dot_do_o_kernelILb0E23Flash_bwd_kernel_traitsILi256ELi64ELi64ELi8ELi4ELi2ELi2ELb0ELb1EN7cutlass10bfloat16_tE19Flash_kernel_traitsILi256ELi64ELi64ELi8ES3_EEEEvNS_16Flash_bwd_paramsE)
        /*0084*/ 	.short	0x0380
        /*0086*/ 	.short	0x0280


	//----- nvinfo : EIATTR_SW_WAR
	.align		4
.L_894:
        /*0088*/ 	.byte	0x04, 0x36
        /*008a*/ 	.short	(.L_896 - .L_895)
.L_895:
        /*008c*/ 	.word	0x00000008
.L_896:


//--------------------- .nv.info._ZN5flash25flash_bwd_dot_do_o_kernelILb1E23Flash_bwd_kernel_traitsILi256ELi64ELi64ELi8ELi4ELi2ELi2ELb0ELb1EN7cutlass10bfloat16_tE19Flash_kernel_traitsILi256ELi64ELi64ELi8ES3_EEEEvNS_16Flash_bwd_paramsE --------------------------
	.section	.nv.info._ZN5flash25flash_bwd_dot_do_o_kernelILb1E23Flash_bwd_kernel_traitsILi256ELi64ELi64ELi8ELi4ELi2ELi2ELb0ELb1EN7cutlass10bfloat16_tE19Flash_kernel_traitsILi256ELi64ELi64ELi8ES3_EEEEvNS_16Flash_bwd_paramsE,"",@"SHT_CUDA_INFO"
	.sectionflags	@""
	.align	4


	//----- nvinfo : EIATTR_CUDA_API_VERSION
	.align		4
        /*0000*/ 	.byte	0x04, 0x37
        /*0002*/ 	.short	(.L_898 - .L_897)
.L_897:
        /*0004*/ 	.word	0x00000082


	//----- nvinfo : EIATTR_KPARAM_INFO
	.align		4
.L_898:
        /*0008*/ 	.byte	0x04, 0x17
        /*000a*/ 	.short	(.L_900 - .L_899)
.L_899:
        /*000c*/ 	.word	0x00000000
        /*0010*/ 	.short	0x0000
        /*0012*/ 	.short	0x0000
        /*0014*/ 	.byte	0x00, 0xf0, 0x01, 0x0a


	//----- nvinfo : EIATTR_SPARSE_MMA_MASK
	.align		4
.L_900:
        /*0018*/ 	.byte	0x03, 0x50
        /*001a*/ 	.short	0x0000


	//----- nvinfo : EIATTR_MAXREG_COUNT
	.align		4
        /*001c*/ 	.byte	0x03, 0x1b
        /*001e*/ 	.short	0x00ff


	//----- nvinfo : EIATTR_MERCURY_ISA_VERSION
	.align		4
        /*0020*/ 	.byte	0x03, 0x5f
        /*0022*/ 	.short	0x0101


	//----- nvinfo : EIATTR_COOP_GROUP_MASK_REGIDS
	.align		4
        /*0024*/ 	.byte	0x04, 0x29
        /*0026*/ 	.short	(.L_902 - .L_901)


	//   ....[0]....
.L_901:
        /*0028*/ 	.word	0xffffffff


	//   ....[1]....
        /*002c*/ 	.word	0xffffffff


	//   ....[2]....
        /*0030*/ 	.word	0xffffffff


	//   ....[3]....
        /*0034*/ 	.word	0xffffffff


	//   ....[4]....
        /*0038*/ 	.word	0xffffffff


	//   ....[5]....
        /*003c*/ 	.word	0xffffffff


	//----- nvinfo : EIATTR_COOP_GROUP_INSTR_OFFSETS
	.align		4
.L_902:
        /*0040*/ 	.byte	0x04, 0x28
        /*0042*/ 	.short	(.L_904 - .L_903)


	//   ....[0]....
.L_903:
        /*0044*/ 	.word	0x00001b90


	//   ....[1]....
        /*0048*/ 	.word	0x00001bc0


	//   ....[2]....
        /*004c*/ 	.word	0x00001c00


	//   ....[3]....
        /*0050*/ 	.word	0x00001c30


	//   ....[4]....
        /*0054*/ 	.word	0x00001ce0


	//   ....[5]....
        /*0058*/ 	.word	0x00001d00


	//----- nvinfo : EIATTR_VRC_CTA_INIT_COUNT
	.align		4
.L_904:
        /*005c*/ 	.byte	0x02, 0x4a
	.zero		1
	.zero		1


	//----- nvinfo : EIATTR_EXIT_INSTR_OFFSETS
	.align		4
        /*0060*/ 	.byte	0x04, 0x1c
        /*0062*/ 	.short	(.L_906 - .L_905)


	//   ....[0]....
.L_905:
        /*0064*/ 	.word	0x00000140


	//   ....[1]....
        /*0068*/ 	.word	0x00001ee0


	//----- nvinfo : EIATTR_CRS_STACK_SIZE
	.align		4
.L_906:
        /*006c*/ 	.byte	0x04, 0x1e
        /*006e*/ 	.short	(.L_908 - .L_907)
.L_907:
        /*0070*/ 	.word	0x00000000


	//----- nvinfo : EIATTR_CBANK_PARAM_SIZE
	.align		4
.L_908:
        /*0074*/ 	.byte	0x03, 0x19
        /*0076*/ 	.short	0x0280


	//----- nvinfo : EIATTR_PARAM_CBANK
	.align		4
        /*0078*/ 	.byte	0x04, 0x0a
        /*007a*/ 	.short	(.L_910 - .L_909)
	.align		4
.L_909:
        /*007c*/ 	.word	index@(.nv.constant0._ZN5flash25flash_bwd_dot_do_o_kernelILb1E23Flash_bwd_kernel_traitsILi256ELi64ELi64ELi8ELi4ELi2ELi2ELb0ELb1EN7cutlass10bfloat16_tE19Flash_kernel_traitsILi256ELi64ELi64ELi8ES3_EEEEvNS_16Flash_bwd_paramsE)
        /*0080*/ 	.short	0x0380
        /*0082*/ 	.short	0x0280


	//----- nvinfo : EIATTR_SW_WAR
	.align		4
.L_910:
        /*0084*/ 	.byte	0x04, 0x36
        /*0086*/ 	.short	(.L_912 - .L_911)
.L_911:
        /*0088*/ 	.word	0x00000008
.L_912:


//--------------------- .nv.info._ZN5flash27flash_bwd_convert_dq_kernelI23Flash_bwd_kernel_traitsILi256ELi64ELi64ELi8ELi4ELi2ELi2ELb0ELb0EN7cutlass10bfloat16_tE19Flash_kernel_traitsILi256ELi64ELi64ELi8ES3_EEEEvNS_16Flash_bwd_paramsEi --------------------------
	.section	.nv.info._ZN5flash27flash_bwd_convert_dq_kernelI23Flash_bwd_kernel_traitsILi256ELi64ELi64ELi8ELi4ELi2ELi2ELb0ELb0EN7cutlass10bfloat16_tE19Flash_kernel_traitsILi256ELi64ELi64ELi8ES3_EEEEvNS_16Flash_bwd_paramsEi,"",@"SHT_CUDA_INFO"
	.sectionflags	@""
	.align	4


	//----- nvinfo : EIATTR_CUDA_API_VERSION
	.align		4
        /*0000*/ 	.byte	0x04, 0x37
        /*0002*/ 	.short	(.L_914 - .L_913)
.L_913:
        /*0004*/ 	.word	0x00000082


	//----- nvinfo : EIATTR_KPARAM_INFO
	.align		4
.L_914:
        /*0008*/ 	.byte	0x04, 0x17
        /*000a*/ 	.short	(.L_916 - .L_915)
.L_915:
        /*000c*/ 	.word	0x00000000
        /*0010*/ 	.short	0x0001
        /*0012*/ 	.short	0x0280
        /*0014*/ 	.byte	0x00, 0xf0, 0x11, 0x00


	//----- nvinfo : EIATTR_KPARAM_INFO
	.align		4
.L_916:
        /*0018*/ 	.byte	0x04, 0x17
        /*001a*/ 	.short	(.L_918 - .L_917)
.L_917:
        /*001c*/ 	.word	0x00000000
        /*0020*/ 	.short	0x0000
        /*0022*/ 	.short	0x0000
        /*0024*/ 	.byte	0x00, 0xf0, 0x01, 0x0a


	//----- nvinfo : EIATTR_SPARSE_MMA_MASK
	.align		4
.L_918:
        /*0028*/ 	.byte	0x03, 0x50
        /*002a*/ 	.short	0x0000


	//----- nvinfo : EIATTR_MAXREG_COUNT
	.align		4
        /*002c*/ 	.byte	0x03, 0x1b
        /*002e*/ 	.short	0x00ff


	//----- nvinfo : EIATTR_NUM_BARRIERS
	.align		4
        /*0030*/ 	.byte	0x02, 0x4c
        /*0032*/ 	.byte	0x01
	.zero		1


	//----- nvinfo : EIATTR_MERCURY_ISA_VERSION
	.align		4
        /*0034*/ 	.byte	0x03, 0x5f
        /*0036*/ 	.short	0x0101


	//----- nvinfo : EIATTR_VRC_CTA_INIT_COUNT
	.align		4
        /*0038*/ 	.byte	0x02, 0x4a
	.zero		1
	.zero		1


	//----- nvinfo : EIATTR_EXIT_INSTR_OFFSETS
	.align		4
        /*003c*/ 	.byte	0x04, 0x1c
        /*003e*/ 	.short	(.L_920 - .L_919)


	//   ....[0]....
.L_919:
        /*0040*/ 	.word	0x00000120


	//   ....[1]....
        /*0044*/ 	.word	0x00001c60


	//   ....[2]....
        /*0048*/ 	.word	0x00001db0


	//   ....[3]....
        /*004c*/ 	.word	0x00001dd0


	//----- nvinfo : EIATTR_CRS_STACK_SIZE
	.align		4
.L_920:
        /*0050*/ 	.byte	0x04, 0x1e
        /*0052*/ 	.short	(.L_922 - .L_921)
.L_921:
        /*0054*/ 	.word	0x00000000


	//----- nvinfo : EIATTR_CBANK_PARAM_SIZE
	.align		4
.L_922:
        /*0058*/ 	.byte	0x03, 0x19
        /*005a*/ 	.short	0x0284


	//----- nvinfo : EIATTR_PARAM_CBANK
	.align		4
        /*005c*/ 	.byte	0x04, 0x0a
        /*005e*/ 	.short	(.L_924 - .L_923)
	.align		4
.L_923:
        /*0060*/ 	.word	index@(.nv.constant0._ZN5flash27flash_bwd_convert_dq_kernelI23Flash_bwd_kernel_traitsILi256ELi64ELi64ELi8ELi4ELi2ELi2ELb0ELb0EN7cutlass10bfloat16_tE19Flash_kernel_traitsILi256ELi64ELi64ELi8ES3_EEEEvNS_16Flash_bwd_paramsEi)
        /*0064*/ 	.short	0x0380
        /*0066*/ 	.short	0x0284


	//----- nvinfo : EIATTR_SW_WAR
	.align		4
.L_924:
        /*0068*/ 	.byte	0x04, 0x36
        /*006a*/ 	.short	(.L_926 - .L_925)
.L_925:
        /*006c*/ 	.word	0x00000008
.L_926:


//--------------------- .nv.info._ZN5flash44flash_bwd_dq_dk_dv_loop_seqk_parallel_kernelI23Flash_bwd_kernel_traitsILi256ELi64ELi64ELi8ELi4ELi2ELi2ELb0ELb0EN7cutlass10bfloat16_tE19Flash_kernel_traitsILi256ELi64ELi64ELi8ES3_EELb1ELb0ELb0ELb0ELb0ELb0ELb0EEEvNS_16Flash_bwd_paramsE --------------------------
	.section	.nv.info._ZN5flash44flash_bwd_dq_dk_dv_loop_seqk_parallel_kernelI23Flash_bwd_kernel_traitsILi256ELi64ELi64ELi8ELi4ELi2ELi2ELb0ELb0EN7cutlass10bfloat16_tE19Flash_kernel_traitsILi256ELi64ELi64ELi8ES3_EELb1ELb0ELb0ELb0ELb0ELb0ELb0EEEvNS_16Flash_bwd_paramsE,"",@"SHT_CUDA_INFO"
	.sectionflags	@""
	.align	4


	//----- nvinfo : EIATTR_CUDA_API_VERSION
	.align		4
        /*0000*/ 	.byte	0x04, 0x37
        /*0002*/ 	.short	(.L_928 - .L_927)
.L_927:
        /*0004*/ 	.word	0x00000082


	//----- nvinfo : EIATTR_KPARAM_INFO
	.align		4
.L_928:
        /*0008*/ 	.byte	0x04, 0x17
        /*000a*/ 	.short	(.L_930 - .L_929)
.L_929:
        /*000c*/ 	.word	0x00000000
        /*0010*/ 	.short	0x0000
        /*0012*/ 	.short	0x0000
        /*0014*/ 	.byte	0x00, 0xf0, 0x01, 0x0a


	//----- nvinfo : EIATTR_SPARSE_MMA_MASK
	.align		4
.L_930:
        /*0018*/ 	.byte	0x03, 0x50
        /*001a*/ 	.short	0x0000


	//----- nvinfo : EIATTR_MAXREG_COUNT
	.align		4
        /*001c*/ 	.byte	0x03, 0x1b
        /*001e*/ 	.short	0x00ff


	//----- nvinfo : EIATTR_NUM_BARRIERS
	.align		4
        /*0020*/ 	.byte	0x02, 0x4c
        /*0022*/ 	.byte	0x01
	.zero		1


	//----- nvinfo : EIATTR_ANNOTATIONS
	.align		4
        /*0024*/ 	.byte	0x04, 0x55
        /*0026*/ 	.short	(.L_932 - .L_931)


	//   ....[0]....
.L_931:
        /*0028*/ 	.word	0x00000001
        /*002c*/ 	.byte	0x10, 0x39, 0x00, 0x00, 0x01, 0x00, 0x00, 0x00, 0x50, 0x39, 0x00, 0x00, 0x01, 0x00, 0x00, 0x00
        /*003c*/ 	.byte	0x90, 0x39, 0x00, 0x00, 0x01, 0x00, 0x00, 0x00, 0xb0, 0x3b, 0x00, 0x00, 0x01, 0x00, 0x00, 0x00
        /*004c*/ 	.byte	0x50, 0x3f, 0x00, 0x00, 0x01, 0x00, 0x00, 0x00, 0xa0, 0x3f, 0x00, 0x00, 0x01, 0x00, 0x00, 0x00
        /*005c*/ 	.byte	0x30, 0x48, 0x00, 0x00, 0x01, 0x00, 0x00, 0x00, 0x60, 0x60, 0x00, 0x00, 0x01, 0x00, 0x00, 0x00
        /*006c*/ 	.byte	0x40, 0x61, 0x00, 0x00, 0x01, 0x00, 0x00, 0x00, 0x40, 0x72, 0x00, 0x00, 0x01, 0x00, 0x00, 0x00
        /*007c*/ 	.byte	0x40, 0x7e, 0x00, 0x00


	//----- nvinfo : EIATTR_MERCURY_ISA_VERSION
	.align		4
.L_932:
        /*0080*/ 	.byte	0x03, 0x5f
        /*0082*/ 	.short	0x0101


	//----- nvinfo : EIATTR_VRC_CTA_INIT_COUNT
	.align		4
        /*0084*/ 	.byte	0x02, 0x4a
	.zero		1
	.zero		1


	//----- nvinfo : EIATTR_EXIT_INSTR_OFFSETS
	.align		4
        /*0088*/ 	.byte	0x04, 0x1c
        /*008a*/ 	.short	(.L_934 - .L_933)


	//   ....[0]....
.L_933:
        /*008c*/ 	.word	0x00000090


	//   ....[1]....
        /*0090*/ 	.word	0x0000a540


	//----- nvinfo : EIATTR_CRS_STACK_SIZE
	.align		4
.L_934:
        /*0094*/ 	.byte	0x04, 0x1e
        /*0096*/ 	.short	(.L_936 - .L_935)
.L_935:
        /*0098*/ 	.word	0x00000000


	//----- nvinfo : EIATTR_CBANK_PARAM_SIZE
	.align		4
.L_936:
        /*009c*/ 	.byte	0x03, 0x19
        /*009e*/ 	.short	0x0280


	//----- nvinfo : EIATTR_PARAM_CBANK
	.align		4
        /*00a0*/ 	.byte	0x04, 0x0a
        /*00a2*/ 	.short	(.L_938 - .L_937)
	.align		4
.L_937:
        /*00a4*/ 	.word	index@(.nv.constant0._ZN5flash44flash_bwd_dq_dk_dv_loop_seqk_parallel_kernelI23Flash_bwd_kernel_traitsILi256ELi64ELi64ELi8ELi4ELi2ELi2ELb0ELb0EN7cutlass10bfloat16_tE19Flash_kernel_traitsILi256ELi64ELi64ELi8ES3_EELb1ELb0ELb0ELb0ELb0ELb0ELb0EEEvNS_16Flash_bwd_paramsE)
        /*00a8*/ 	.short	0x0380
        /*00aa*/ 	.short	0x0280


	//----- nvinfo : EIATTR_SW_WAR
	.align		4
.L_938:
        /*00ac*/ 	.byte	0x04, 0x36
        /*00ae*/ 	.short	(.L_940 - .L_939)
.L_939:
        /*00b0*/ 	.word	0x00000008
.L_940:


//--------------------- .nv.info._ZN5flash44flash_bwd_dq_dk_dv_loop_seqk_parallel_kernelI23Flash_bwd_kernel_traitsILi256ELi64ELi64ELi8ELi4ELi2ELi2ELb0ELb0EN7cutlass10bfloat16_tE19Flash_kernel_traitsILi256ELi64ELi64ELi8ES3_EELb0ELb0ELb0ELb0ELb0ELb0ELb1EEEvNS_16Flash_bwd_paramsE --------------------------
	.section	.nv.info._ZN5flash44flash_bwd_dq_dk_dv_loop_seqk_parallel_kernelI23Flash_bwd_kernel_traitsILi256ELi64ELi64ELi8ELi4ELi2ELi2ELb0ELb0EN7cutlass10bfloat16_tE19Flash_kernel_traitsILi256ELi64ELi64ELi8ES3_EELb0ELb0ELb0ELb0ELb0ELb0ELb1EEEvNS_16Flash_bwd_paramsE,"",@"SHT_CUDA_INFO"
	.sectionflags	@""
	.align	4


	//----- nvinfo : EIATTR_CUDA_API_VERSION
	.align		4
        /*0000*/ 	.byte	0x04, 0x37
        /*0002*/ 	.short	(.L_942 - .L_941)
.L_941:
        /*0004*/ 	.word	0x00000082


	//----- nvinfo : EIATTR_KPARAM_INFO
	.align		4
.L_942:
        /*0008*/ 	.byte	0x04, 0x17
        /*000a*/ 	.short	(.L_944 - .L_943)
.L_943:
        /*000c*/ 	.word	0x00000000
        /*0010*/ 	.short	0x0000
        /*0012*/ 	.short	0x0000
        /*0014*/ 	.byte	0x00, 0xf0, 0x01, 0x0a


	//----- nvinfo : EIATTR_SPARSE_MMA_MASK
	.align		4
.L_944:
        /*0018*/ 	.byte	0x03, 0x50
        /*001a*/ 	.short	0x0000


	//----- nvinfo : EIATTR_MAXREG_COUNT
	.align		4
        /*001c*/ 	.byte	0x03, 0x1b
        /*001e*/ 	.short	0x00ff


	//----- nvinfo : EIATTR_NUM_BARRIERS
	.align		4
        /*0020*/ 	.byte	0x02, 0x4c
        /*0022*/ 	.byte	0x01
	.zero		1


	//----- nvinfo : EIATTR_ANNOTATIONS
	.align		4
        /*0024*/ 	.byte	0x04, 0x55
        /*0026*/ 	.short	(.L_946 - .L_945)


	//   ....[0]....
.L_945:
        /*0028*/ 	.word	0x00000001
        /*002c*/ 	.byte	0x10, 0x39, 0x00, 0x00, 0x01, 0x00, 0x00, 0x00, 0x70, 0x39, 0x00, 0x00, 0x01, 0x00, 0x00, 0x00
        /*003c*/ 	.byte	0x40, 0x3b, 0x00, 0x00, 0x01, 0x00, 0x00, 0x00, 0xa0, 0x3d, 0x00, 0x00, 0x01, 0x00, 0x00, 0x00
        /*004c*/ 	.byte	0xf0, 0x3d, 0x00, 0x00, 0x01, 0x00, 0x00, 0x00, 0x20, 0x5b, 0x00, 0x00, 0x01, 0x00, 0x00, 0x00
        /*005c*/ 	.byte	0x00, 0x5c, 0x00, 0x00, 0x01, 0x00, 0x00, 0x00, 0x30, 0x6f, 0x00, 0x00, 0x01, 0x00, 0x00, 0x00
        /*006c*/ 	.byte	0xf0, 0x7a, 0x00, 0x00


	//----- nvinfo : EIATTR_MERCURY_ISA_VERSION
	.align		4
.L_946:
        /*0070*/ 	.byte	0x03, 0x5f
        /*0072*/ 	.short	0x0101


	//----- nvinfo : EIATTR_VRC_CTA_INIT_COUNT
	.align		4
        /*0074*/ 	.byte	0x02, 0x4a
	.zero		1
	.zero		1


	//----- nvinfo : EIATTR_EXIT_INSTR_OFFSETS
	.align		4
        /*0078*/ 	.byte	0x04, 0x1c
        /*007a*/ 	.short	(.L_948 - .L_947)


	//   ....[0]....
.L_947:
        /*007c*/ 	.word	0x00000090


	//   ....[1]....
        /*0080*/ 	.word	0x00009db0


	//----- nvinfo : EIATTR_CRS_STACK_SIZE
	.align		4
.L_948:
        /*0084*/ 	.byte	0x04, 0x1e
        /*0086*/ 	.short	(.L_950 - .L_949)
.L_949:
        /*0088*/ 	.word	0x00000000


	//----- nvinfo : EIATTR_CBANK_PARAM_SIZE
	.align		4
.L_950:
        /*008c*/ 	.byte	0x03, 0x19
        /*008e*/ 	.short	0x0280


	//----- nvinfo : EIATTR_PARAM_CBANK
	.align		4
        /*0090*/ 	.byte	0x04, 0x0a
        /*0092*/ 	.short	(.L_952 - .L_951)
	.align		4
.L_951:
        /*0094*/ 	.word	index@(.nv.constant0._ZN5flash44flash_bwd_dq_dk_dv_loop_seqk_parallel_kernelI23Flash_bwd_kernel_traitsILi256ELi64ELi64ELi8ELi4ELi2ELi2ELb0ELb0EN7cutlass10bfloat16_tE19Flash_kernel_traitsILi256ELi64ELi64ELi8ES3_EELb0ELb0ELb0ELb0ELb0ELb0ELb1EEEvNS_16Flash_bwd_paramsE)
        /*0098*/ 	.short	0x0380
        /*009a*/ 	.short	0x0280


	//----- nvinfo : EIATTR_SW_WAR
	.align		4
.L_952:
        /*009c*/ 	.byte	0x04, 0x36
        /*009e*/ 	.short	(.L_954 - .L_953)
.L_953:
        /*00a0*/ 	.word	0x00000008
.L_954:


//--------------------- .nv.info._ZN5flash44flash_bwd_dq_dk_dv_loop_seqk_parallel_kernelI23Flash_bwd_kernel_traitsILi256ELi64ELi64ELi8ELi4ELi2ELi2ELb0ELb0EN7cutlass10bfloat16_tE19Flash_kernel_traitsILi256ELi64ELi64ELi8ES3_EELb1ELb0ELb1ELb0ELb0ELb0ELb0EEEvNS_16Flash_bwd_paramsE --------------------------
	.section	.nv.info._ZN5flash44flash_bwd_dq_dk_dv_loop_seqk_parallel_kernelI23Flash_bwd_kernel_traitsILi256ELi64ELi64ELi8ELi4ELi2ELi2ELb0ELb0EN7cutlass10bfloat16_tE19Flash_kernel_traitsILi256ELi64ELi64ELi8ES3_EELb1ELb0ELb1ELb0ELb0ELb0ELb0EEEvNS_16Flash_bwd_paramsE,"",@"SHT_CUDA_INFO"
	.sectionflags	@""
	.align	4


	//----- nvinfo : EIATTR_CUDA_API_VERSION
	.align		4
        /*0000*/ 	.byte	0x04, 0x37
        /*0002*/ 	.short	(.L_956 - .L_955)
.L_955:
        /*0004*/ 	.word	0x00000082


	//----- nvinfo : EIATTR_KPARAM_INFO
	.align		4
.L_956:
        /*0008*/ 	.byte	0x04, 0x17
        /*000a*/ 	.short	(.L_958 - .L_957)
.L_957:
        /*000c*/ 	.word	0x00000000
        /*0010*/ 	.short	0x0000
        /*0012*/ 	.short	0x0000
        /*0014*/ 	.byte	0x00, 0xf0, 0x01, 0x0a


	//----- nvinfo : EIATTR_SPARSE_MMA_MASK
	.align		4
.L_958:
        /*0018*/ 	.byte	0x03, 0x50
        /*001a*/ 	.short	0x0000


	//----- nvinfo : EIATTR_MAXREG_COUNT
	.align		4
        /*001c*/ 	.byte	0x03, 0x1b
        /*001e*/ 	.short	0x00ff


	//----- nvinfo : EIATTR_NUM_BARRIERS
	.align		4
        /*0020*/ 	.byte	0x02, 0x4c
        /*0022*/ 	.byte	0x01
	.zero		1


	//----- nvinfo : EIATTR_ANNOTATIONS
	.align		4
        /*0024*/ 	.byte	0x04, 0x55
        /*0026*/ 	.short	(.L_960 - .L_959)


	//   ....[0]....
.L_959:
        /*0028*/ 	.word	0x00000001
        /*002c*/ 	.byte	0x10, 0x74, 0x00, 0x00, 0x01, 0x00, 0x00, 0x00, 0xb0, 0x83, 0x00, 0x00


	//----- nvinfo : EIATTR_MERCURY_ISA_VERSION
	.align		4
.L_960:
        /*0038*/ 	.byte	0x03, 0x5f
        /*003a*/ 	.short	0x0101


	//----- nvinfo : EIATTR_VRC_CTA_INIT_COUNT
	.align		4
        /*003c*/ 	.byte	0x02, 0x4a
	.zero		1
	.zero		1


	//----- nvinfo : EIATTR_EXIT_INSTR_OFFSETS
	.align		4
        /*0040*/ 	.byte	0x04, 0x1c
        /*0042*/ 	.short	(.L_962 - .L_961)


	//   ....[0]....
.L_961:
        /*0044*/ 	.word	0x00000090


	//   ....[1]....
        /*0048*/ 	.word	0x0000a700


	//----- nvinfo : EIATTR_CRS_STACK_SIZE
	.align		4
.L_962:
        /*004c*/ 	.byte	0x04, 0x1e
        /*004e*/ 	.short	(.L_964 - .L_963)
.L_963:
        /*0050*/ 	.word	0x00000000


	//----- nvinfo : EIATTR_CBANK_PARAM_SIZE
	.align		4
.L_964:
        /*0054*/ 	.byte	0x03, 0x19
        /*0056*/ 	.short	0x0280


	//----- nvinfo : EIATTR_PARAM_CBANK
	.align		4
        /*0058*/ 	.byte	0x04, 0x0a
        /*005a*/ 	.short	(.L_966 - .L_965)
	.align		4
.L_965:
        /*005c*/ 	.word	index@(.nv.constant0._ZN5flash44flash_bwd_dq_dk_dv_loop_seqk_parallel_kernelI23Flash_bwd_kernel_traitsILi256ELi64ELi64ELi8ELi4ELi2ELi2ELb0ELb0EN7cutlass10bfloat16_tE19Flash_kernel_traitsILi256ELi64ELi64ELi8ES3_EELb1ELb0ELb1ELb0ELb0ELb0ELb0EEEvNS_16Flash_bwd_paramsE)
        /*0060*/ 	.short	0x0380
        /*0062*/ 	.short	0x0280


	//----- nvinfo : EIATTR_SW_WAR
	.align		4
.L_966:
        /*0064*/ 	.byte	0x04, 0x36
        /*0066*/ 	.short	(.L_968 - .L_967)
.L_967:
        /*0068*/ 	.word	0x00000008
.L_968:


//--------------------- .nv.info._ZN5flash44flash_bwd_dq_dk_dv_loop_seqk_parallel_kernelI23Flash_bwd_kernel_traitsILi256ELi64ELi64ELi8ELi4ELi2ELi2ELb0ELb0EN7cutlass10bfloat16_tE19Flash_kernel_traitsILi256ELi64ELi64ELi8ES3_EELb0ELb0ELb1ELb0ELb0ELb0ELb1EEEvNS_16Flash_bwd_paramsE --------------------------
	.section	.nv.info._ZN5flash44flash_bwd_dq_dk_dv_loop_seqk_parallel_kernelI23Flash_bwd_kernel_traitsILi256ELi64ELi64ELi8ELi4ELi2ELi2ELb0ELb0EN7cutlass10bfloat16_tE19Flash_kernel_traitsILi256ELi64ELi64ELi8ES3_EELb0ELb0ELb1ELb0ELb0ELb0ELb1EEEvNS_16Flash_bwd_paramsE,"",@"SHT_CUDA_INFO"
	.sectionflags	@""
	.align	4


	//----- nvinfo : EIATTR_CUDA_API_VERSION
	.align		4
        /*0000*/ 	.byte	0x04, 0x37
        /*0002*/ 	.short	(.L_970 - .L_969)
.L_969:
        /*0004*/ 	.word	0x00000082


	//----- nvinfo : EIATTR_KPARAM_INFO
	.align		4
.L_970:
        /*0008*/ 	.byte	0x04, 0x17
        /*000a*/ 	.short	(.L_972 - .L_971)
.L_971:
        /*000c*/ 	.word	0x00000000
        /*0010*/ 	.short	0x0000
        /*0012*/ 	.short	0x0000
        /*0014*/ 	.byte	0x00, 0xf0, 0x01, 0x0a


	//----- nvinfo : EIATTR_SPARSE_MMA_MASK
	.align		4
.L_972:
        /*0018*/ 	.byte	0x03, 0x50
        /*001a*/ 	.short	0x0000


	//----- nvinfo : EIATTR_MAXREG_COUNT
	.align		4
        /*001c*/ 	.byte	0x03, 0x1b
        /*001e*/ 	.short	0x00ff


	//----- nvinfo : EIATTR_NUM_BARRIERS
	.align		4
        /*0020*/ 	.byte	0x02, 0x4c
        /*0022*/ 	.byte	0x01
	.zero		1


	//----- nvinfo : EIATTR_MERCURY_ISA_VERSION
	.align		4
        /*0024*/ 	.byte	0x03, 0x5f
        /*0026*/ 	.short	0x0101


	//----- nvinfo : EIATTR_VRC_CTA_INIT_COUNT
	.align		4
        /*0028*/ 	.byte	0x02, 0x4a
	.zero		1
	.zero		1


	//----- nvinfo : EIATTR_EXIT_INSTR_OFFSETS
	.align		4
        /*002c*/ 	.byte	0x04, 0x1c
        /*002e*/ 	.short	(.L_974 - .L_973)


	//   ....[0]....
.L_973:
        /*0030*/ 	.word	0x00000080


	//   ....[1]....
        /*0034*/ 	.word	0x00009fc0


	//----- nvinfo : EIATTR_CRS_STACK_SIZE
	.align		4
.L_974:
        /*0038*/ 	.byte	0x04, 0x1e
        /*003a*/ 	.short	(.L_976 - .L_975)
.L_975:
        /*003c*/ 	.word	0x00000000


	//----- nvinfo : EIATTR_CBANK_PARAM_SIZE
	.align		4
.L_976:
        /*0040*/ 	.byte	0x03, 0x19
        /*0042*/ 	.short	0x0280


	//----- nvinfo : EIATTR_PARAM_CBANK
	.align		4
        /*0044*/ 	.byte	0x04, 0x0a
        /*0046*/ 	.short	(.L_978 - .L_977)
	.align		4
.L_977:
        /*0048*/ 	.word	index@(.nv.constant0._ZN5flash44flash_bwd_dq_dk_dv_loop_seqk_parallel_kernelI23Flash_bwd_kernel_traitsILi256ELi64ELi64ELi8ELi4ELi2ELi2ELb0ELb0EN7cutlass10bfloat16_tE19Flash_kernel_traitsILi256ELi64ELi64ELi8ES3_EELb0ELb0ELb1ELb0ELb0ELb0ELb1EEEvNS_16Flash_bwd_paramsE)
        /*004c*/ 	.short	0x0380
        /*004e*/ 	.short	0x0280


	//----- nvinfo : EIATTR_SW_WAR
	.align		4
.L_978:
        /*0050*/ 	.byte	0x04, 0x36
        /*0052*/ 	.short	(.L_980 - .L_979)
.L_979:
        /*0054*/ 	.word	0x00000008
.L_980:


//--------------------- .nv.info._ZN5flash44flash_bwd_dq_dk_dv_loop_seqk_parallel_kernelI23Flash_bwd_kernel_traitsILi256ELi64ELi64ELi8ELi4ELi2ELi2ELb0ELb0EN7cutlass10bfloat16_tE19Flash_kernel_traitsILi256ELi64ELi64ELi8ES3_EELb1ELb0ELb0ELb0ELb0ELb1ELb0EEEvNS_16Flash_bwd_paramsE --------------------------
	.section	.nv.info._ZN5flash44flash_bwd_dq_dk_dv_loop_seqk_parallel_kernelI23Flash_bwd_kernel_traitsILi256ELi64ELi64ELi8ELi4ELi2ELi2ELb0ELb0EN7cutlass10bfloat16_tE19Flash_kernel_traitsILi256ELi64ELi64ELi8ES3_EELb1ELb0ELb0ELb0ELb0ELb1ELb0EEEvNS_16Flash_bwd_paramsE,"",@"SHT_CUDA_INFO"
	.sectionflags	@""
	.align	4


	//----- nvinfo : EIATTR_CUDA_API_VERSION
	.align		4
        /*0000*/ 	.byte	0x04, 0x37
        /*0002*/ 	.short	(.L_982 - .L_981)
.L_981:
        /*0004*/ 	.word	0x00000082


	//----- nvinfo : EIATTR_KPARAM_INFO
	.align		4
.L_982:
        /*0008*/ 	.byte	0x04, 0x17
        /*000a*/ 	.short	(.L_984 - .L_983)
.L_983:
        /*000c*/ 	.word	0x00000000
        /*0010*/ 	.short	0x0000
        /*0012*/ 	.short	0x0000
        /*0014*/ 	.byte	0x00, 0xf0, 0x01, 0x0a


	//----- nvinfo : EIATTR_SPARSE_MMA_MASK
	.align		4
.L_984:
        /*0018*/ 	.byte	0x03, 0x50
        /*001a*/ 	.short	0x0000


	//----- nvinfo : EIATTR_MAXREG_COUNT
	.align		4
        /*001c*/ 	.byte	0x03, 0x1b
        /*001e*/ 	.short	0x00ff


	//----- nvinfo : EIATTR_NUM_BARRIERS
	.align		4
        /*0020*/ 	.byte	0x02, 0x4c
        /*0022*/ 	.byte	0x01
	.zero		1


	//----- nvinfo : EIATTR_MERCURY_ISA_VERSION
	.align		4
        /*0024*/ 	.byte	0x03, 0x5f
        /*0026*/ 	.short	0x0101


	//----- nvinfo : EIATTR_VRC_CTA_INIT_COUNT
	.align		4
        /*0028*/ 	.byte	0x02, 0x4a
	.zero		1
	.zero		1


	//----- nvinfo : EIATTR_EXIT_INSTR_OFFSETS
	.align		4
        /*002c*/ 	.byte	0x04, 0x1c
        /*002e*/ 	.short	(.L_986 - .L_985)


	//   ....[0]....
.L_985:
        /*0030*/ 	.word	0x00000080


	//   ....[1]....
        /*0034*/ 	.word	0x00009060


	//----- nvinfo : EIATTR_CRS_STACK_SIZE
	.align		4
.L_986:
        /*0038*/ 	.byte	0x04, 0x1e
        /*003a*/ 	.short	(.L_988 - .L_987)
.L_987:
        /*003c*/ 	.word	0x00000000


	//----- nvinfo : EIATTR_CBANK_PARAM_SIZE
	.align		4
.L_988:
        /*0040*/ 	.byte	0x03, 0x19
        /*0042*/ 	.short	0x0280


	//----- nvinfo : EIATTR_PARAM_CBANK
	.align		4
        /*0044*/ 	.byte	0x04, 0x0a
        /*0046*/ 	.short	(.L_990 - .L_989)
	.align		4
.L_989:
        /*0048*/ 	.word	index@(.nv.constant0._ZN5flash44flash_bwd_dq_dk_dv_loop_seqk_parallel_kernelI23Flash_bwd_kernel_traitsILi256ELi64ELi64ELi8ELi4ELi2ELi2ELb0ELb0EN7cutlass10bfloat16_tE19Flash_kernel_traitsILi256ELi64ELi64ELi8ES3_EELb1ELb0ELb0ELb0ELb0ELb1ELb0EEEvNS_16Flash_bwd_paramsE)
        /*004c*/ 	.short	0x0380
        /*004e*/ 	.short	0x0280


	//----- nvinfo : EIATTR_SW_WAR
	.align		4
.L_990:
        /*0050*/ 	.byte	0x04, 0x36
        /*0052*/ 	.short	(.L_992 - .L_991)
.L_991:
        /*0054*/ 	.word	0x00000008
.L_992:


//--------------------- .nv.info._ZN5flash44flash_bwd_dq_dk_dv_loop_seqk_parallel_kernelI23Flash_bwd_kernel_traitsILi256ELi64ELi64ELi8ELi4ELi2ELi2ELb0ELb0EN7cutlass10bfloat16_tE19Flash_kernel_traitsILi256ELi64ELi64ELi8ES3_EELb0ELb0ELb0ELb0ELb0ELb1ELb1EEEvNS_16Flash_bwd_paramsE --------------------------
	.section	.nv.info._ZN5flash44flash_bwd_dq_dk_dv_loop_seqk_parallel_kernelI23Flash_bwd_kernel_traitsILi256ELi64ELi64ELi8ELi4ELi2ELi2ELb0ELb0EN7cutlass10bfloat16_tE19Flash_kernel_traitsILi256ELi64ELi64ELi8ES3_EELb0ELb0ELb0ELb0ELb0ELb1ELb1EEEvNS_16Flash_bwd_paramsE,"",@"SHT_CUDA_INFO"
	.sectionflags	@""
	.align	4


	//----- nvinfo : EIATTR_CUDA_API_VERSION
	.align		4
        /*0000*/ 	.byte	0x04, 0x37
        /*0002*/ 	.short	(.L_994 - .L_993)
.L_993:
        /*0004*/ 	.word	0x00000082


	//----- nvinfo : EIATTR_KPARAM_INFO
	.align		4
.L_994:
        /*0008*/ 	.byte	0x04, 0x17
        /*000a*/ 	.short	(.L_996 - .L_995)
.L_995:
        /*000c*/ 	.word	0x00000000
        /*0010*/ 	.short	0x0000
        /*0012*/ 	.short	0x0000
        /*0014*/ 	.byte	0x00, 0xf0, 0x01, 0x0a


	//----- nvinfo : EIATTR_SPARSE_MMA_MASK
	.align		4
.L_996:
        /*0018*/ 	.byte	0x03, 0x50
        /*001a*/ 	.short	0x0000


	//----- nvinfo : EIATTR_MAXREG_COUNT
	.align		4
        /*001c*/ 	.byte	0x03, 0x1b
        /*001e*/ 	.short	0x00ff


	//----- nvinfo : EIATTR_NUM_BARRIERS
	.align		4
        /*0020*/ 	.byte	0x02, 0x4c
        /*0022*/ 	.byte	0x01
	.zero		1


	//----- nvinfo : EIATTR_ANNOTATIONS
	.align		4
        /*0024*/ 	.byte	0x04, 0x55
        /*0026*/ 	.short	(.L_998 - .L_997)


	//   ....[0]....
.L_997:
        /*0028*/ 	.word	0x00000001
        /*002c*/ 	.byte	0x90, 0x5c, 0x00, 0x00, 0x01, 0x00, 0x00, 0x00, 0x20, 0x6a, 0x00, 0x00


	//----- nvinfo : EIATTR_MERCURY_ISA_VERSION
	.align		4
.L_998:
        /*0038*/ 	.byte	0x03, 0x5f
        /*003a*/ 	.short	0x0101


	//----- nvinfo : EIATTR_VRC_CTA_INIT_COUNT
	.align		4
        /*003c*/ 	.byte	0x02, 0x4a
	.zero		1
	.zero		1


	//----- nvinfo : EIATTR_EXIT_INSTR_OFFSETS
	.align		4
        /*0040*/ 	.byte	0x04, 0x1c
        /*0042*/ 	.short	(.L_1000 - .L_999)


	//   ....[0]....
.L_999:
        /*0044*/ 	.word	0x00000090


	//   ....[1]....
        /*0048*/ 	.word	0x000089c0


	//----- nvinfo : EIATTR_CRS_STACK_SIZE
	.align		4
.L_1000:
        /*004c*/ 	.byte	0x04, 0x1e
        /*004e*/ 	.short	(.L_1002 - .L_1001)
.L_1001:
        /*0050*/ 	.word	0x00000000


	//----- nvinfo : EIATTR_CBANK_PARAM_SIZE
	.align		4
.L_1002:
        /*0054*/ 	.byte	0x03, 0x19
        /*0056*/ 	.short	0x0280


	//----- nvinfo : EIATTR_PARAM_CBANK
	.align		4
        /*0058*/ 	.byte	0x04, 0x0a
        /*005a*/ 	.short	(.L_1004 - .L_1003)
	.align		4
.L_1003:
        /*005c*/ 	.word	index@(.nv.constant0._ZN5flash44flash_bwd_dq_dk_dv_loop_seqk_parallel_kernelI23Flash_bwd_kernel_traitsILi256ELi64ELi64ELi8ELi4ELi2ELi2ELb0ELb0EN7cutlass10bfloat16_tE19Flash_kernel_traitsILi256ELi64ELi64ELi8ES3_EELb0ELb0ELb0ELb0ELb0ELb1ELb1EEEvNS_16Flash_bwd_paramsE)
        /*0060*/ 	.short	0x0380
        /*0062*/ 	.short	0x0280


	//----- nvinfo : EIATTR_SW_WAR
	.align		4
.L_1004:
        /*0064*/ 	.byte	0x04, 0x36
        /*0066*/ 	.short	(.L_1006 - .L_1005)
.L_1005:
        /*0068*/ 	.word	0x00000008
.L_1006:


//--------------------- .nv.info._ZN5flash44flash_bwd_dq_dk_dv_loop_seqk_parallel_kernelI23Flash_bwd_kernel_traitsILi256ELi64ELi64ELi8ELi4ELi2ELi2ELb0ELb0EN7cutlass10bfloat16_tE19Flash_kernel_traitsILi256ELi64ELi64ELi8ES3_EELb1ELb0ELb0ELb1ELb0ELb0ELb0EEEvNS_16Flash_bwd_paramsE --------------------------
	.section	.nv.info._ZN5flash44flash_bwd_dq_dk_dv_loop_seqk_parallel_kernelI23Flash_bwd_kernel_traitsILi256ELi64ELi64ELi8ELi4ELi2ELi2ELb0ELb0EN7cutlass10bfloat16_tE19Flash_kernel_traitsILi256ELi64ELi64ELi8ES3_EELb1ELb0ELb0ELb1ELb0ELb0ELb0EEEvNS_16Flash_bwd_paramsE,"",@"SHT_CUDA_INFO"
	.sectionflags	@""
	.align	4


	//----- nvinfo : EIATTR_CUDA_API_VERSION
	.align		4
        /*0000*/ 	.byte	0x04, 0x37
        /*0002*/ 	.short	(.L_1008 - .L_1007)
.L_1007:
        /*0004*/ 	.word	0x00000082


	//----- nvinfo : EIATTR_KPARAM_INFO
	.align		4
.L_1008:
        /*0008*/ 	.byte	0x04, 0x17
        /*000a*/ 	.short	(.L_1010 - .L_1009)
.L_1009:
        /*000c*/ 	.word	0x00000000
        /*0010*/ 	.short	0x0000
        /*0012*/ 	.short	0x0000
        /*0014*/ 	.byte	0x00, 0xf0, 0x01, 0x0a


	//----- nvinfo : EIATTR_SPARSE_MMA_MASK
	.align		4
.L_1010:
        /*0018*/ 	.byte	0x03, 0x50
        /*001a*/ 	.short	0x0000


	//----- nvinfo : EIATTR_MAXREG_COUNT
	.align		4
        /*001c*/ 	.byte	0x03, 0x1b
        /*001e*/ 	.short	0x00ff


	//----- nvinfo : EIATTR_NUM_BARRIERS
	.align		4
        /*0020*/ 	.byte	0x02, 0x4c
        /*0022*/ 	.byte	0x01
	.zero		1


	//----- nvinfo : EIATTR_ANNOTATIONS
	.align		4
        /*0024*/ 	.byte	0x04, 0x55
        /*0026*/ 	.short	(.L_1012 - .L_1011)


	//   ....[0]....
.L_1011:
        /*0028*/ 	.word	0x00000001
        /*002c*/ 	.byte	0x50, 0x3e, 0x00, 0x00, 0x01, 0x00, 0x00, 0x00, 0xb0, 0x3e, 0x00, 0x00, 0x01, 0x00, 0x00, 0x00
        /*003c*/ 	.byte	0xc0, 0x3e, 0x00, 0x00, 0x01, 0x00, 0x00, 0x00, 0x10, 0x3f, 0x00, 0x00, 0x01, 0x00, 0x00, 0x00
        /*004c*/ 	.byte	0x80, 0x40, 0x00, 0x00, 0x01, 0x00, 0x00, 0x00, 0xd0, 0x40, 0x00, 0x00, 0x01, 0x00, 0x00, 0x00
        /*005c*/ 	.byte	0x30, 0x4b, 0x00, 0x00, 0x01, 0x00, 0x00, 0x00, 0x70, 0x64, 0x00, 0x00, 0x01, 0x00, 0x00, 0x00
        /*006c*/ 	.byte	0x50, 0x65, 0x00, 0x00, 0x01, 0x00, 0x00, 0x00, 0x70, 0x76, 0x00, 0x00, 0x01, 0x00, 0x00, 0x00
        /*007c*/ 	.byte	0x40, 0x77, 0x00, 0x00


	//----- nvinfo : EIATTR_MERCURY_ISA_VERSION
	.align		4
.L_1012:
        /*0080*/ 	.byte	0x03, 0x5f
        /*0082*/ 	.short	0x0101


	//----- nvinfo : EIATTR_VRC_CTA_INIT_COUNT
	.align		4
        /*0084*/ 	.byte	0x02, 0x4a
	.zero		1
	.zero		1


	//----- nvinfo : EIATTR_EXIT_INSTR_OFFSETS
	.align		4
        /*0088*/ 	.byte	0x04, 0x1c
        /*008a*/ 	.short	(.L_1014 - .L_1013)


	//   ....[0]....
.L_1013:
        /*008c*/ 	.word	0x00000090


	//   ....[1]....
        /*0090*/ 	.word	0x0000ab10


	//----- nvinfo : EIATTR_CRS_STACK_SIZE
	.align		4
.L_1014:
        /*0094*/ 	.byte	0x04, 0x1e
        /*0096*/ 	.short	(.L_1016 - .L_1015)
.L_1015:
        /*0098*/ 	.word	0x00000000


	//----- nvinfo : EIATTR_CBANK_PARAM_SIZE
	.align		4
.L_1016:
        /*009c*/ 	.byte	0x03, 0x19
        /*009e*/ 	.short	0x0280


	//----- nvinfo : EIATTR_PARAM_CBANK
	.align		4
        /*00a0*/ 	.byte	0x04, 0x0a
        /*00a2*/ 	.short	(.L_1018 - .L_1017)
	.align		4
.L_1017:
        /*00a4*/ 	.word	index@(.nv.constant0._ZN5flash44flash_bwd_dq_dk_dv_loop_seqk_parallel_kernelI23Flash_bwd_kernel_traitsILi256ELi64ELi64ELi8ELi4ELi2ELi2ELb0ELb0EN7cutlass10bfloat16_tE19Flash_kernel_traitsILi256ELi64ELi64ELi8ES3_EELb1ELb0ELb0ELb1ELb0ELb0ELb0EEEvNS_16Flash_bwd_paramsE)
        /*00a8*/ 	.short	0x0380
        /*00aa*/ 	.short	0x0280


	//----- nvinfo : EIATTR_SW_WAR
	.align		4
.L_1018:
        /*00ac*/ 	.byte	0x04, 0x36
        /*00ae*/ 	.short	(.L_1020 - .L_1019)
.L_1019:
        /*00b0*/ 	.word	0x00000008
.L_1020:


//--------------------- .nv.info._ZN5flash44flash_bwd_dq_dk_dv_loop_seqk_parallel_kernelI23Flash_bwd_kernel_traitsILi256ELi64ELi64ELi8ELi4ELi2ELi2ELb0ELb0EN7cutlass10bfloat16_tE19Flash_kernel_traitsILi256ELi64ELi64ELi8ES3_EELb0ELb0ELb0ELb1ELb0ELb0ELb1EEEvNS_16Flash_bwd_paramsE --------------------------
	.section	.nv.info._ZN5flash44flash_bwd_dq_dk_dv_loop_seqk_parallel_kernelI23Flash_bwd_kernel_traitsILi256ELi64ELi64ELi8ELi4ELi2ELi2ELb0ELb0EN7cutlass10bfloat16_tE19Flash_kernel_traitsILi256ELi64ELi64ELi8ES3_EELb0ELb0ELb0ELb1ELb0ELb0ELb1EEEvNS_16Flash_bwd_paramsE,"",@"SHT_CUDA_INFO"
	.sectionflags	@""
	.align	4


	//----- nvinfo : EIATTR_CUDA_API_VERSION
	.align		4
        /*0000*/ 	.byte	0x04, 0x37
        /*0002*/ 	.short	(.L_1022 - .L_1021)
.L_1021:
        /*0004*/ 	.word	0x00000082


	//----- nvinfo : EIATTR_KPARAM_INFO
	.align		4
.L_1022:
        /*0008*/ 	.byte	0x04, 0x17
        /*000a*/ 	.short	(.L_1024 - .L_1023)
.L_1023:
        /*000c*/ 	.word	0x00000000
        /*0010*/ 	.short	0x0000
        /*0012*/ 	.short	0x0000
        /*0014*/ 	.byte	0x00, 0xf0, 0x01, 0x0a


	//----- nvinfo : EIATTR_SPARSE_MMA_MASK
	.align		4
.L_1024:
        /*0018*/ 	.byte	0x03, 0x50
        /*001a*/ 	.short	0x0000


	//----- nvinfo : EIATTR_MAXREG_COUNT
	.align		4
        /*001c*/ 	.byte	0x03, 0x1b
        /*001e*/ 	.short	0x00ff


	//----- nvinfo : EIATTR_NUM_BARRIERS
	.align		4
        /*0020*/ 	.byte	0x02, 0x4c
        /*0022*/ 	.byte	0x01
	.zero		1


	//----- nvinfo : EIATTR_ANNOTATIONS
	.align		4
        /*0024*/ 	.byte	0x04, 0x55
        /*0026*/ 	.short	(.L_1026 - .L_1025)


	//   ....[0]....
.L_1025:
        /*0028*/ 	.word	0x00000001
        /*002c*/ 	.byte	0x90, 0x4c, 0x00, 0x00, 0x01, 0x00, 0x00, 0x00, 0x10, 0x63, 0x00, 0x00


	//----- nvinfo : EIATTR_MERCURY_ISA_VERSION
	.align		4
.L_1026:
        /*0038*/ 	.byte	0x03, 0x5f
        /*003a*/ 	.short	0x0101


	//----- nvinfo : EIATTR_VRC_CTA_INIT_COUNT
	.align		4
        /*003c*/ 	.byte	0x02, 0x4a
	.zero		1
	.zero		1


	//----- nvinfo : EIATTR_EXIT_INSTR_OFFSETS
	.align		4
        /*0040*/ 	.byte	0x04, 0x1c
        /*0042*/ 	.short	(.L_1028 - .L_1027)


	//   ....[0]....
.L_1027:
        /*0044*/ 	.word	0x00000090


	//   ....[1]....
        /*0048*/ 	.word	0x0000a100


	//----- nvinfo : EIATTR_CRS_STACK_SIZE
	.align		4
.L_1028:
        /*004c*/ 	.byte	0x04, 0x1e
        /*004e*/ 	.short	(.L_1030 - .L_1029)
.L_1029:
        /*0050*/ 	.word	0x00000000


	//----- nvinfo : EIATTR_CBANK_PARAM_SIZE
	.align		4
.L_1030:
        /*0054*/ 	.byte	0x03, 0x19
        /*0056*/ 	.short	0x0280


	//----- nvinfo : EIATTR_PARAM_CBANK
	.align		4
        /*0058*/ 	.byte	0x04, 0x0a
        /*005a*/ 	.short	(.L_1032 - .L_1031)
	.align		4
.L_1031:
        /*005c*/ 	.word	index@(.nv.constant0._ZN5flash44flash_bwd_dq_dk_dv_loop_seqk_parallel_kernelI23Flash_bwd_kernel_traitsILi256ELi64ELi64ELi8ELi4ELi2ELi2ELb0ELb0EN7cutlass10bfloat16_tE19Flash_kernel_traitsILi256ELi64ELi64ELi8ES3_EELb0ELb0ELb0ELb1ELb0ELb0ELb1EEEvNS_16Flash_bwd_paramsE)
        /*0060*/ 	.short	0x0380
        /*0062*/ 	.short	0x0280


	//----- nvinfo : EIATTR_SW_WAR
	.align		4
.L_1032:
        /*0064*/ 	.byte	0x04, 0x36
        /*0066*/ 	.short	(.L_1034 - .L_1033)
.L_1033:
        /*0068*/ 	.word	0x00000008
.L_1034:


//--------------------- .nv.info._ZN5flash44flash_bwd_dq_dk_dv_loop_seqk_parallel_kernelI23Flash_bwd_kernel_traitsILi256ELi64ELi64ELi8ELi4ELi2ELi2ELb0ELb0EN7cutlass10bfloat16_tE19Flash_kernel_traitsILi256ELi64ELi64ELi8ES3_EELb1ELb0ELb1ELb0ELb0ELb1ELb0EEEvNS_16Flash_bwd_paramsE --------------------------
	.section	.nv.info._ZN5flash44flash_bwd_dq_dk_dv_loop_seqk_parallel_kernelI23Flash_bwd_kernel_traitsILi256ELi64ELi64ELi8ELi4ELi2ELi2ELb0ELb0EN7cutlass10bfloat16_tE19Flash_kernel_traitsILi256ELi64ELi64ELi8ES3_EELb1ELb0ELb1ELb0ELb0ELb1ELb0EEEvNS_16Flash_bwd_paramsE,"",@"SHT_CUDA_INFO"
	.sectionflags	@""
	.align	4


	//----- nvinfo : EIATTR_CUDA_API_VERSION
	.align		4
        /*0000*/ 	.byte	0x04, 0x37
        /*0002*/ 	.short	(.L_1036 - .L_1035)
.L_1035:
        /*0004*/ 	.word	0x00000082


	//----- nvinfo : EIATTR_KPARAM_INFO
	.align		4
.L_1036:
        /*0008*/ 	.byte	0x04, 0x17
        /*000a*/ 	.short	(.L_1038 - .L_1037)
.L_1037:
        /*000c*/ 	.word	0x00000000
        /*0010*/ 	.short	0x0000
        /*0012*/ 	.short	0x0000
        /*0014*/ 	.byte	0x00, 0xf0, 0x01, 0x0a


	//----- nvinfo : EIATTR_SPARSE_MMA_MASK
	.align		4
.L_1038:
        /*0018*/ 	.byte	0x03, 0x50
        /*001a*/ 	.short	0x0000


	//----- nvinfo : EIATTR_MAXREG_COUNT
	.align		4
        /*001c*/ 	.byte	0x03, 0x1b
        /*001e*/ 	.short	0x00ff


	//----- nvinfo : EIATTR_NUM_BARRIERS
	.align		4
        /*0020*/ 	.byte	0x02, 0x4c
        /*0022*/ 	.byte	0x01
	.zero		1


	//----- nvinfo : EIATTR_ANNOTATIONS
	.align		4
        /*0024*/ 	.byte	0x04, 0x55
        /*0026*/ 	.short	(.L_1040 - .L_1039)


	//   ....[0]....
.L_1039:
        /*0028*/ 	.word	0x00000001
        /*002c*/ 	.byte	0x70, 0x62, 0x00, 0x00, 0x01, 0x00, 0x00, 0x00, 0x90, 0x73, 0x00, 0x00


	//----- nvinfo : EIATTR_MERCURY_ISA_VERSION
	.align		4
.L_1040:
        /*0038*/ 	.byte	0x03, 0x5f
        /*003a*/ 	.short	0x0101


	//----- nvinfo : EIATTR_VRC_CTA_INIT_COUNT
	.align		4
        /*003c*/ 	.byte	0x02, 0x4a
	.zero		1
	.zero		1


	//----- nvinfo : EIATTR_EXIT_INSTR_OFFSETS
	.align		4
        /*0040*/ 	.byte	0x04, 0x1c
        /*0042*/ 	.short	(.L_1042 - .L_1041)


	//   ....[0]....
.L_1041:
        /*0044*/ 	.word	0x00000090


	//   ....[1]....
        /*0048*/ 	.word	0x000093e0


	//----- nvinfo : EIATTR_CRS_STACK_SIZE
	.align		4
.L_1042:
        /*004c*/ 	.byte	0x04, 0x1e
        /*004e*/ 	.short	(.L_1044 - .L_1043)
.L_1043:
        /*0050*/ 	.word	0x00000000


	//----- nvinfo : EIATTR_CBANK_PARAM_SIZE
	.align		4
.L_1044:
        /*0054*/ 	.byte	0x03, 0x19
        /*0056*/ 	.short	0x0280


	//----- nvinfo : EIATTR_PARAM_CBANK
	.align		4
        /*0058*/ 	.byte	0x04, 0x0a
        /*005a*/ 	.short	(.L_1046 - .L_1045)
	.align		4
.L_1045:
        /*005c*/ 	.word	index@(.nv.constant0._ZN5flash44flash_bwd_dq_dk_dv_loop_seqk_parallel_kernelI23Flash_bwd_kernel_traitsILi256ELi64ELi64ELi8ELi4ELi2ELi2ELb0ELb0EN7cutlass10bfloat16_tE19Flash_kernel_traitsILi256ELi64ELi64ELi8ES3_EELb1ELb0ELb1ELb0ELb0ELb1ELb0EEEvNS_16Flash_bwd_paramsE)
        /*0060*/ 	.short	0x0380
        /*0062*/ 	.short	0x0280


	//----- nvinfo : EIATTR_SW_WAR
	.align		4
.L_1046:
        /*0064*/ 	.byte	0x04, 0x36
        /*0066*/ 	.short	(.L_1048 - .L_1047)
.L_1047:
        /*0068*/ 	.word	0x00000008
.L_1048:


//--------------------- .nv.info._ZN5flash44flash_bwd_dq_dk_dv_loop_seqk_parallel_kernelI23Flash_bwd_kernel_traitsILi256ELi64ELi64ELi8ELi4ELi2ELi2ELb0ELb0EN7cutlass10bfloat16_tE19Flash_kernel_traitsILi256ELi64ELi64ELi8ES3_EELb0ELb0ELb1ELb0ELb0ELb1ELb1EEEvNS_16Flash_bwd_paramsE --------------------------
	.section	.nv.info._ZN5flash44flash_bwd_dq_dk_dv_loop_seqk_parallel_kernelI23Flash_bwd_kernel_traitsILi256ELi64ELi64ELi8ELi4ELi2ELi2ELb0ELb0EN7cutlass10bfloat16_tE19Flash_kernel_traitsILi256ELi64ELi64ELi8ES3_EELb0ELb0ELb1ELb0ELb0ELb1ELb1EEEvNS_16Flash_bwd_paramsE,"",@"SHT_CUDA_INFO"
	.sectionflags	@""
	.align	4


	//----- nvinfo : EIATTR_CUDA_API_VERSION
	.align		4
        /*0000*/ 	.byte	0x04, 0x37
        /*0002*/ 	.short	(.L_1050 - .L_1049)
.L_1049:
        /*0004*/ 	.word	0x00000082


	//----- nvinfo : EIATTR_KPARAM_INFO
	.align		4
.L_1050:
        /*0008*/ 	.byte	0x04, 0x17
        /*000a*/ 	.short	(.L_1052 - .L_1051)
.L_1051:
        /*000c*/ 	.word	0x00000000
        /*0010*/ 	.short	0x0000
        /*0012*/ 	.short	0x0000
        /*0014*/ 	.byte	0x00, 0xf0, 0x01, 0x0a


	//----- nvinfo : EIATTR_SPARSE_MMA_MASK
	.align		4
.L_1052:
        /*0018*/ 	.byte	0x03, 0x50
        /*001a*/ 	.short	0x0000


	//----- nvinfo : EIATTR_MAXREG_COUNT
	.align		4
        /*001c*/ 	.byte	0x03, 0x1b
        /*001e*/ 	.short	0x00ff


	//----- nvinfo : EIATTR_NUM_BARRIERS
	.align		4
        /*0020*/ 	.byte	0x02, 0x4c
        /*0022*/ 	.byte	0x01
	.zero		1


	//----- nvinfo : EIATTR_ANNOTATIONS
	.align		4
        /*0024*/ 	.byte	0x04, 0x55
        /*0026*/ 	.short	(.L_1054 - .L_1053)


	//   ....[0]....
.L_1053:
        /*0028*/ 	.word	0x00000001
        /*002c*/ 	.byte	0x50, 0x5f, 0x00, 0x00, 0x01, 0x00, 0x00, 0x00, 0x70, 0x5f, 0x00, 0x00, 0x01, 0x00, 0x00, 0x00
        /*003c*/ 	.byte	0x90, 0x70, 0x00, 0x00, 0x01, 0x00, 0x00, 0x00, 0xa0, 0x70, 0x00, 0x00


	//----- nvinfo : EIATTR_MERCURY_ISA_VERSION
	.align		4
.L_1054:
        /*0048*/ 	.byte	0x03, 0x5f
        /*004a*/ 	.short	0x0101


	//----- nvinfo : EIATTR_VRC_CTA_INIT_COUNT
	.align		4
        /*004c*/ 	.byte	0x02, 0x4a
	.zero		1
	.zero		1


	//----- nvinfo : EIATTR_EXIT_INSTR_OFFSETS
	.align		4
        /*0050*/ 	.byte	0x04, 0x1c
        /*0052*/ 	.short	(.L_1056 - .L_1055)


	//   ....[0]....
.L_1055:
        /*0054*/ 	.word	0x00000090


	//   ....[1]....
        /*0058*/ 	.word	0x00008cf0


	//----- nvinfo : EIATTR_CRS_STACK_SIZE
	.align		4
.L_1056:
        /*005c*/ 	.byte	0x04, 0x1e
        /*005e*/ 	.short	(.L_1058 - .L_1057)
.L_1057:
        /*0060*/ 	.word	0x00000000


	//----- nvinfo : EIATTR_CBANK_PARAM_SIZE
	.align		4
.L_1058:
        /*0064*/ 	.byte	0x03, 0x19
        /*0066*/ 	.short	0x0280


	//----- nvinfo : EIATTR_PARAM_CBANK
	.align		4
        /*0068*/ 	.byte	0x04, 0x0a
        /*006a*/ 	.short	(.L_1060 - .L_1059)
	.align		4
.L_1059:
        /*006c*/ 	.word	index@(.nv.constant0._ZN5flash44flash_bwd_dq_dk_dv_loop_seqk_parallel_kernelI23Flash_bwd_kernel_traitsILi256ELi64ELi64ELi8ELi4ELi2ELi2ELb0ELb0EN7cutlass10bfloat16_tE19Flash_kernel_traitsILi256ELi64ELi64ELi8ES3_EELb0ELb0ELb1ELb0ELb0ELb1ELb1EEEvNS_16Flash_bwd_paramsE)
        /*0070*/ 	.short	0x0380
        /*0072*/ 	.short	0x0280


	//----- nvinfo : EIATTR_SW_WAR
	.align		4
.L_1060:
        /*0074*/ 	.byte	0x04, 0x36
        /*0076*/ 	.short	(.L_1062 - .L_1061)
.L_1061:
        /*0078*/ 	.word	0x00000008
.L_1062:


//--------------------- .nv.info._ZN5flash44flash_bwd_dq_dk_dv_loop_seqk_parallel_kernelI23Flash_bwd_kernel_traitsILi256ELi64ELi64ELi8ELi4ELi2ELi2ELb0ELb0EN7cutlass10bfloat16_tE19Flash_kernel_traitsILi256ELi64ELi64ELi8ES3_EELb1ELb0ELb1ELb1ELb0ELb0ELb0EEEvNS_16Flash_bwd_paramsE --------------------------
	.section	.nv.info._ZN5flash44flash_bwd_dq_dk_dv_loop_seqk_parallel_kernelI23Flash_bwd_kernel_traitsILi256ELi64ELi64ELi8ELi4ELi2ELi2ELb0ELb0EN7cutlass10bfloat16_tE19Flash_kernel_traitsILi256ELi64ELi64ELi8ES3_EELb1ELb0ELb1ELb1ELb0ELb0ELb0EEEvNS_16Flash_bwd_paramsE,"",@"SHT_CUDA_INFO"
	.sectionflags	@""
	.align	4


	//----- nvinfo : EIATTR_CUDA_API_VERSION
	.align		4
        /*0000*/ 	.byte	0x04, 0x37
        /*0002*/ 	.short	(.L_1064 - .L_1063)
.L_1063:
        /*0004*/ 	.word	0x00000082


	//----- nvinfo : EIATTR_KPARAM_INFO
	.align		4
.L_1064:
        /*0008*/ 	.byte	0x04, 0x17
        /*000a*/ 	.short	(.L_1066 - .L_1065)
.L_1065:
        /*000c*/ 	.word	0x00000000
        /*0010*/ 	.short	0x0000
        /*0012*/ 	.short	0x0000
        /*0014*/ 	.byte	0x00, 0xf0, 0x01, 0x0a


	//----- nvinfo : EIATTR_SPARSE_MMA_MASK
	.align		4
.L_1066:
        /*0018*/ 	.byte	0x03, 0x50
        /*001a*/ 	.short	0x0000


	//----- nvinfo : EIATTR_MAXREG_COUNT
	.align		4
        /*001c*/ 	.byte	0x03, 0x1b
        /*001e*/ 	.short	0x00ff


	//----- nvinfo : EIATTR_NUM_BARRIERS
	.align		4
        /*0020*/ 	.byte	0x02, 0x4c
        /*0022*/ 	.byte	0x01
	.zero		1


	//----- nvinfo : EIATTR_ANNOTATIONS
	.align		4
        /*0024*/ 	.byte	0x04, 0x55
        /*0026*/ 	.short	(.L_1068 - .L_1067)


	//   ....[0]....
.L_1067:
        /*0028*/ 	.word	0x00000001
        /*002c*/ 	.byte	0x90, 0x78, 0x00, 0x00, 0x01, 0x00, 0x00, 0x00, 0x30, 0x85, 0x00, 0x00


	//----- nvinfo : EIATTR_MERCURY_ISA_VERSION
	.align		4
.L_1068:
        /*0038*/ 	.byte	0x03, 0x5f
        /*003a*/ 	.short	0x0101


	//----- nvinfo : EIATTR_VRC_CTA_INIT_COUNT
	.align		4
        /*003c*/ 	.byte	0x02, 0x4a
	.zero		1
	.zero		1


	//----- nvinfo : EIATTR_EXIT_INSTR_OFFSETS
	.align		4
        /*0040*/ 	.byte	0x04, 0x1c
        /*0042*/ 	.short	(.L_1070 - .L_1069)


	//   ....[0]....
.L_1069:
        /*0044*/ 	.word	0x00000090


	//   ....[1]....
        /*0048*/ 	.word	0x0000ab80


	//----- nvinfo : EIATTR_CRS_STACK_SIZE
	.align		4
.L_1070:
        /*004c*/ 	.byte	0x04, 0x1e
        /*004e*/ 	.short	(.L_1072 - .L_1071)
.L_1071:
        /*0050*/ 	.word	0x00000000


	//----- nvinfo : EIATTR_CBANK_PARAM_SIZE
	.align		4
.L_1072:
        /*0054*/ 	.byte	0x03, 0x19
        /*0056*/ 	.short	0x0280


	//----- nvinfo : EIATTR_PARAM_CBANK
	.align		4
        /*0058*/ 	.byte	0x04, 0x0a
        /*005a*/ 	.short	(.L_1074 - .L_1073)
	.align		4
.L_1073:
        /*005c*/ 	.word	index@(.nv.constant0._ZN5flash44flash_bwd_dq_dk_dv_loop_seqk_parallel_kernelI23Flash_bwd_kernel_traitsILi256ELi64ELi64ELi8ELi4ELi2ELi2ELb0ELb0EN7cutlass10bfloat16_tE19Flash_kernel_traitsILi256ELi64ELi64ELi8ES3_EELb1ELb0ELb1ELb1ELb0ELb0ELb0EEEvNS_16Flash_bwd_paramsE)
        /*0060*/ 	.short	0x0380
        /*0062*/ 	.short	0x0280


	//----- nvinfo : EIATTR_SW_WAR
	.align		4
.L_1074:
        /*0064*/ 	.byte	0x04, 0x36
        /*0066*/ 	.short	(.L_1076 - .L_1075)
.L_1075:
        /*0068*/ 	.word	0x00000008
.L_1076:


//--------------------- .nv.info._ZN5flash44flash_bwd_dq_dk_dv_loop_seqk_parallel_kernelI23Flash_bwd_kernel_traitsILi256ELi64ELi64ELi8ELi4ELi2ELi2ELb0ELb0EN7cutlass10bfloat16_tE19Flash_kernel_traitsILi256ELi64ELi64ELi8ES3_EELb0ELb0ELb1ELb1ELb0ELb0ELb1EEEvNS_16Flash_bwd_paramsE --------------------------
	.section	.nv.info._ZN5flash44flash_bwd_dq_dk_dv_loop_seqk_parallel_kernelI23Flash_bwd_kernel_traitsILi256ELi64ELi64ELi8ELi4ELi2ELi2ELb0ELb0EN7cutlass10bfloat16_tE19Flash_kernel_traitsILi256ELi64ELi64ELi8ES3_EELb0ELb0ELb1ELb1ELb0ELb0ELb1EEEvNS_16Flash_bwd_paramsE,"",@"SHT_CUDA_INFO"
	.sectionflags	@""
	.align	4


	//----- nvinfo : EIATTR_CUDA_API_VERSION
	.align		4
        /*0000*/ 	.byte	0x04, 0x37
        /*0002*/ 	.short	(.L_1078 - .L_1077)
.L_1077:
        /*0004*/ 	.word	0x00000082


	//----- nvinfo : EIATTR_KPARAM_INFO
	.align		4
.L_1078:
        /*0008*/ 	.byte	0x04, 0x17
        /*000a*/ 	.short	(.L_1080 - .L_1079)
.L_1079:
        /*000c*/ 	.word	0x00000000
        /*0010*/ 	.short	0x0000
        /*0012*/ 	.short	0x0000
        /*0014*/ 	.byte	0x00, 0xf0, 0x01, 0x0a


	//----- nvinfo : EIATTR_SPARSE_MMA_MASK
	.align		4
.L_1080:
        /*0018*/ 	.byte	0x03, 0x50
        /*001a*/ 	.short	0x0000


	//----- nvinfo : EIATTR_MAXREG_COUNT
	.align		4
        /*001c*/ 	.byte	0x03, 0x1b
        /*001e*/ 	.short	0x00ff


	//----- nvinfo : EIATTR_NUM_BARRIERS
	.align		4
        /*0020*/ 	.byte	0x02, 0x4c
        /*0022*/ 	.byte	0x01
	.zero		1


	//----- nvinfo : EIATTR_MERCURY_ISA_VERSION
	.align		4
        /*0024*/ 	.byte	0x03, 0x5f
        /*0026*/ 	.short	0x0101


	//----- nvinfo : EIATTR_VRC_CTA_INIT_COUNT
	.align		4
        /*0028*/ 	.byte	0x02, 0x4a
	.zero		1
	.zero		1


	//----- nvinfo : EIATTR_EXIT_INSTR_OFFSETS
	.align		4
        /*002c*/ 	.byte	0x04, 0x1c
        /*002e*/ 	.short	(.L_1082 - .L_1081)


	//   ....[0]....
.L_1081:
        /*0030*/ 	.word	0x00000080


	//   ....[1]....
        /*0034*/ 	.word	0x0000a350


	//----- nvinfo : EIATTR_CRS_STACK_SIZE
	.align		4
.L_1082:
        /*0038*/ 	.byte	0x04, 0x1e
        /*003a*/ 	.short	(.L_1084 - .L_1083)
.L_1083:
        /*003c*/ 	.word	0x00000000


	//----- nvinfo : EIATTR_CBANK_PARAM_SIZE
	.align		4
.L_1084:
        /*0040*/ 	.byte	0x03, 0x19
        /*0042*/ 	.short	0x0280


	//----- nvinfo : EIATTR_PARAM_CBANK
	.align		4
        /*0044*/ 	.byte	0x04, 0x0a
        /*0046*/ 	.short	(.L_1086 - .L_1085)
	.align		4
.L_1085:
        /*0048*/ 	.word	index@(.nv.constant0._ZN5flash44flash_bwd_dq_dk_dv_loop_seqk_parallel_kernelI23Flash_bwd_kernel_traitsILi256ELi64ELi64ELi8ELi4ELi2ELi2ELb0ELb0EN7cutlass10bfloat16_tE19Flash_kernel_traitsILi256ELi64ELi64ELi8ES3_EELb0ELb0ELb1ELb1ELb0ELb0ELb1EEEvNS_16Flash_bwd_paramsE)
        /*004c*/ 	.short	0x0380
        /*004e*/ 	.short	0x0280


	//----- nvinfo : EIATTR_SW_WAR
	.align		4
.L_1086:
        /*0050*/ 	.byte	0x04, 0x36
        /*0052*/ 	.short	(.L_1088 - .L_1087)
.L_1087:
        /*0054*/ 	.word	0x00000008
.L_1088:


//--------------------- .nv.info._ZN5flash25flash_bwd_dot_do_o_kernelILb0E23Flash_bwd_kernel_traitsILi256ELi64ELi64ELi8ELi4ELi2ELi2ELb0ELb0EN7cutlass10bfloat16_tE19Flash_kernel_traitsILi256ELi64ELi64ELi8ES3_EEEEvNS_16Flash_bwd_paramsE --------------------------
	.section	.nv.info._ZN5flash25flash_bwd_dot_do_o_kernelILb0E23Flash_bwd_kernel_traitsILi256ELi64ELi64ELi8ELi4ELi2ELi2ELb0ELb0EN7cutlass10bfloat16_tE19Flash_kernel_traitsILi256ELi64ELi64ELi8ES3_EEEEvNS_16Flash_bwd_paramsE,"",@"SHT_CUDA_INFO"
	.sectionflags	@""
	.align	4


	//----- nvinfo : EIATTR_CUDA_API_VERSION
	.align		4
        /*0000*/ 	.byte	0x04, 0x37
        /*0002*/ 	.short	(.L_1090 - .L_1089)
.L_1089:
        /*0004*/ 	.word	0x00000082


	//----- nvinfo : EIATTR_KPARAM_INFO
	.align		4
.L_1090:
        /*0008*/ 	.byte	0x04, 0x17
        /*000a*/ 	.short	(.L_1092 - .L_1091)
.L_1091:
        /*000c*/ 	.word	0x00000000
        /*0010*/ 	.short	0x0000
        /*0012*/ 	.short	0x0000
        /*0014*/ 	.byte	0x00, 0xf0, 0x01, 0x0a


	//----- nvinfo : EIATTR_SPARSE_MMA_MASK
	.align		4
.L_1092:
        /*0018*/ 	.byte	0x03, 0x50
        /*001a*/ 	.short	0x0000


	//----- nvinfo : EIATTR_MAXREG_COUNT
	.align		4
        /*001c*/ 	.byte	0x03, 0x1b
        /*001e*/ 	.short	0x00ff


	//----- nvinfo : EIATTR_MERCURY_ISA_VERSION
	.align		4
        /*0020*/ 	.byte	0x03, 0x5f
        /*0022*/ 	.short	0x0101


	//----- nvinfo : EIATTR_COOP_GROUP_MASK_REGIDS
	.align		4
        /*0024*/ 	.byte	0x04, 0x29
        /*0026*/ 	.short	(.L_1094 - .L_1093)


	//   ....[0]....
.L_1093:
        /*0028*/ 	.word	0xffffffff


	//   ....[1]....
        /*002c*/ 	.word	0xffffffff


	//   ....[2]....
        /*0030*/ 	.word	0xffffffff


	//   ....[3]....
        /*0034*/ 	.word	0xffffffff


	//   ....[4]....
        /*0038*/ 	.word	0xffffffff


	//   ....[5]....
        /*003c*/ 	.word	0xffffffff


	//----- nvinfo : EIATTR_COOP_GROUP_INSTR_OFFSETS
	.align		4
.L_1094:
        /*0040*/ 	.byte	0x04, 0x28
        /*0042*/ 	.short	(.L_1096 - .L_1095)


	//   ....[0]....
.L_1095:
        /*0044*/ 	.word	0x000018b0


	//   ....[1]....
        /*0048*/ 	.word	0x000018c0


	//   ....[2]....
        /*004c*/ 	.word	0x00001900


	//   ....[3]....
        /*0050*/ 	.word	0x00001920


	//   ....[4]....
        /*0054*/ 	.word	0x00001970


	//   ....[5]....
        /*0058*/ 	.word	0x000019a0


	//----- nvinfo : EIATTR_VRC_CTA_INIT_COUNT
	.align		4
.L_1096:
        /*005c*/ 	.byte	0x02, 0x4a
	.zero		1
	.zero		1


	//----- nvinfo : EIATTR_EXIT_INSTR_OFFSETS
	.align		4
        /*0060*/ 	.byte	0x04, 0x1c
        /*0062*/ 	.short	(.L_1098 - .L_1097)


	//   ....[0]....
.L_1097:
        /*0064*/ 	.word	0x00000140


	//   ....[1]....
        /*0068*/ 	.word	0x00001a10


	//   ....[2]....
        /*006c*/ 	.word	0x00001a30


	//----- nvinfo : EIATTR_CRS_STACK_SIZE
	.align		4
.L_1098:
        /*0070*/ 	.byte	0x04, 0x1e
        /*0072*/ 	.short	(.L_1100 - .L_1099)
.L_1099:
        /*0074*/ 	.word	0x00000000


	//----- nvinfo : EIATTR_CBANK_PARAM_SIZE
	.align		4
.L_1100:
        /*0078*/ 	.byte	0x03, 0x19
        /*007a*/ 	.short	0x0280


	//----- nvinfo : EIATTR_PARAM_CBANK
	.align		4
        /*007c*/ 	.byte	0x04, 0x0a
        /*007e*/ 	.short	(.L_1102 - .L_1101)
	.align		4
.L_1101:
        /*0080*/ 	.word	index@(.nv.constant0._ZN5flash25flash_bwd_dot_do_o_kernelILb0E23Flash_bwd_kernel_traitsILi256ELi64ELi64ELi8ELi4ELi2ELi2ELb0ELb0EN7cutlass10bfloat16_tE19Flash_kernel_traitsILi256ELi64ELi64ELi8ES3_EEEEvNS_16Flash_bwd_paramsE)
        /*0084*/ 	.short	0x0380
        /*0086*/ 	.short	0x0280


	//----- nvinfo : EIATTR_SW_WAR
	.align		4
.L_1102:
        /*0088*/ 	.byte	0x04, 0x36
        /*008a*/ 	.short	(.L_1104 - .L_1103)
.L_1103:
        /*008c*/ 	.word	0x00000008
.L_1104:


//--------------------- .nv.info._ZN5flash25flash_bwd_dot_do_o_kernelILb1E23Flash_bwd_kernel_traitsILi256ELi64ELi64ELi8ELi4ELi2ELi2ELb0ELb0EN7cutlass10bfloat16_tE19Flash_kernel_traitsILi256ELi64ELi64ELi8ES3_EEEEvNS_16Flash_bwd_paramsE --------------------------
	.section	.nv.info._ZN5flash25flash_bwd_dot_do_o_kernelILb1E23Flash_bwd_kernel_traitsILi256ELi64ELi64ELi8ELi4ELi2ELi2ELb0ELb0EN7cutlass10bfloat16_tE19Flash_kernel_traitsILi256ELi64ELi64ELi8ES3_EEEEvNS_16Flash_bwd_paramsE,"",@"SHT_CUDA_INFO"
	.sectionflags	@""
	.align	4


	//----- nvinfo : EIATTR_CUDA_API_VERSION
	.align		4
        /*0000*/ 	.byte	0x04, 0x37
        /*0002*/ 	.short	(.L_1106 - .L_1105)
.L_1105:
        /*0004*/ 	.word	0x00000082


	//----- nvinfo : EIATTR_KPARAM_INFO
	.align		4
.L_1106:
        /*0008*/ 	.byte	0x04, 0x17
        /*000a*/ 	.short	(.L_1108 - .L_1107)
.L_1107:
        /*000c*/ 	.word	0x00000000
        /*0010*/ 	.short	0x0000
        /*0012*/ 	.short	0x0000
        /*0014*/ 	.byte	0x00, 0xf0, 0x01, 0x0a


	//----- nvinfo : EIATTR_SPARSE_MMA_MASK
	.align		4
.L_1108:
        /*0018*/ 	.byte	0x03, 0x50
        /*001a*/ 	.short	0x0000


	//----- nvinfo : EIATTR_MAXREG_COUNT
	.align		4
        /*001c*/ 	.byte	0x03, 0x1b
        /*001e*/ 	.short	0x00ff


	//----- nvinfo : EIATTR_MERCURY_ISA_VERSION
	.align		4
        /*0020*/ 	.byte	0x03, 0x5f
        /*0022*/ 	.short	0x0101


	//----- nvinfo : EIATTR_COOP_GROUP_MASK_REGIDS
	.align		4
        /*0024*/ 	.byte	0x04, 0x29
        /*0026*/ 	.short	(.L_1110 - .L_1109)


	//   ....[0]....
.L_1109:
        /*0028*/ 	.word	0xffffffff


	//   ....[1]....
        /*002c*/ 	.word	0xffffffff


	//   ....[2]....
        /*0030*/ 	.word	0xffffffff


	//   ....[3]....
        /*0034*/ 	.word	0xffffffff


	//   ....[4]....
        /*0038*/ 	.word	0xffffffff


	//   ....[5]....
        /*003c*/ 	.word	0xffffffff


	//----- nvinfo : EIATTR_COOP_GROUP_INSTR_OFFSETS
	.align		4
.L_1110:
        /*0040*/ 	.byte	0x04, 0x28
        /*0042*/ 	.short	(.L_1112 - .L_1111)


	//   ....[0]....
.L_1111:
        /*0044*/ 	.word	0x00001b90


	//   ....[1]....
        /*0048*/ 	.word	0x00001bc0


	//   ....[2]....
        /*004c*/ 	.word	0x00001c00


	//   ....[3]....
        /*0050*/ 	.word	0x00001c30


	//   ....[4]....
        /*0054*/ 	.word	0x00001ce0


	//   ....[5]....
        /*0058*/ 	.word	0x00001d00


	//----- nvinfo : EIATTR_VRC_CTA_INIT_COUNT
	.align		4
.L_1112:
        /*005c*/ 	.byte	0x02, 0x4a
	.zero		1
	.zero		1


	//----- nvinfo : EIATTR_EXIT_INSTR_OFFSETS
	.align		4
        /*0060*/ 	.byte	0x04, 0x1c
        /*0062*/ 	.short	(.L_1114 - .L_1113)


	//   ....[0]....
.L_1113:
        /*0064*/ 	.word	0x00000140


	//   ....[1]....
        /*0068*/ 	.word	0x00001ee0


	//----- nvinfo : EIATTR_CRS_STACK_SIZE
	.align		4
.L_1114:
        /*006c*/ 	.byte	0x04, 0x1e
        /*006e*/ 	.short	(.L_1116 - .L_1115)
.L_1115:
        /*0070*/ 	.word	0x00000000


	//----- nvinfo : EIATTR_CBANK_PARAM_SIZE
	.align		4
.L_1116:
        /*0074*/ 	.byte	0x03, 0x19
        /*0076*/ 	.short	0x0280


	//----- nvinfo : EIATTR_PARAM_CBANK
	.align		4
        /*0078*/ 	.byte	0x04, 0x0a
        /*007a*/ 	.short	(.L_1118 - .L_1117)
	.align		4
.L_1117:
        /*007c*/ 	.word	index@(.nv.constant0._ZN5flash25flash_bwd_dot_do_o_kernelILb1E23Flash_bwd_kernel_traitsILi256ELi64ELi64ELi8ELi4ELi2ELi2ELb0ELb0EN7cutlass10bfloat16_tE19Flash_kernel_traitsILi256ELi64ELi64ELi8ES3_EEEEvNS_16Flash_bwd_paramsE)
        /*0080*/ 	.short	0x0380
        /*0082*/ 	.short	0x0280


	//----- nvinfo : EIATTR_SW_WAR
	.align		4
.L_1118:
        /*0084*/ 	.byte	0x04, 0x36
        /*0086*/ 	.short	(.L_1120 - .L_1119)
.L_1119:
        /*0088*/ 	.word	0x00000008
.L_1120:


//--------------------- .nv.callgraph             --------------------------
	.section	.nv.callgraph,"",@"SHT_CUDA_CALLGRAPH"
	.align	4
	.sectionentsize	8
	.align		4
        /*0000*/ 	.word	0x00000000
	.align		4
        /*0004*/ 	.word	0xffffffff
	.align		4
        /*0008*/ 	.word	0x00000000
	.align		4
        /*000c*/ 	.word	0xfffffffe
	.align		4
        /*0010*/ 	.word	0x00000000
	.align		4
        /*0014*/ 	.word	0xfffffffd
	.align		4
        /*0018*/ 	.word	0x00000000
	.align		4
        /*001c*/ 	.word	0xfffffffc


//--------------------- .nv.constant4             --------------------------
	.section	.nv.constant4,"a",@progbits
	.align	8
	.align		8
.nv.constant4:
        /*0000*/ 	.dword	_ZN66_INTERNAL_8dd3f9e9_30_flash_bwd_hdim256_bf16_sm80_cu_a6473388_33554cuda3std3__45__cpo5beginE
	.align		8
        /*0008*/ 	.dword	_ZN66_INTERNAL_8dd3f9e9_30_flash_bwd_hdim256_bf16_sm80_cu_a6473388_33554cuda3std3__45__cpo3endE
	.align		8
        /*0010*/ 	.dword	_ZN66_INTERNAL_8dd3f9e9_30_flash_bwd_hdim256_bf16_sm80_cu_a6473388_33554cuda3std3__45__cpo6cbeginE
	.align		8
        /*0018*/ 	.dword	_ZN66_INTERNAL_8dd3f9e9_30_flash_bwd_hdim256_bf16_sm80_cu_a6473388_33554cuda3std3__45__cpo4cendE
	.align		8
        /*0020*/ 	.dword	_ZN66_INTERNAL_8dd3f9e9_30_flash_bwd_hdim256_bf16_sm80_cu_a6473388_33554cuda3std3__468_GLOBAL__N__8dd3f9e9_30_flash_bwd_hdim256_bf16_sm80_cu_a6473388_33556ignoreE
	.align		8
        /*0028*/ 	.dword	_ZN66_INTERNAL_8dd3f9e9_30_flash_bwd_hdim256_bf16_sm80_cu_a6473388_33554cuda3std3__419piecewise_constructE
	.align		8
        /*0030*/ 	.dword	_ZN66_INTERNAL_8dd3f9e9_30_flash_bwd_hdim256_bf16_sm80_cu_a6473388_33554cuda3std3__48in_placeE
	.align		8
        /*0038*/ 	.dword	_ZN66_INTERNAL_8dd3f9e9_30_flash_bwd_hdim256_bf16_sm80_cu_a6473388_33554cuda3std6ranges3__45__cpo4swapE
	.align		8
        /*0040*/ 	.dword	_ZN66_INTERNAL_8dd3f9e9_30_flash_bwd_hdim256_bf16_sm80_cu_a6473388_33554cuda3std6ranges3__45__cpo9iter_moveE
	.align		8
        /*0048*/ 	.dword	_ZN66_INTERNAL_8dd3f9e9_30_flash_bwd_hdim256_bf16_sm80_cu_a6473388_33554cute7productE
	.align		8
        /*0050*/ 	.dword	_ZN66_INTERNAL_8dd3f9e9_30_flash_bwd_hdim256_bf16_sm80_cu_a6473388_33554cute1_E


//--------------------- .text._ZN5flash27flash_bwd_convert_dq_kernelI23Flash_bwd_kernel_traitsILi256ELi64ELi32ELi8ELi4ELi1ELi2ELb1ELb1EN7cutlass10bfloat16_tE19Flash_kernel_traitsILi256ELi64ELi32ELi8ES3_EEEEvNS_16Flash_bwd_paramsEi --------------------------
	.section	.text._ZN5flash27flash_bwd_convert_dq_kernelI23Flash_bwd_kernel_traitsILi256ELi64ELi32ELi8ELi4ELi1ELi2ELb1ELb1EN7cutlass10bfloat16_tE19Flash_kernel_traitsILi256ELi64ELi32ELi8ES3_EEEEvNS_16Flash_bwd_paramsEi,"ax",@progbits
	.align	128
        .global         _ZN5flash27flash_bwd_convert_dq_kernelI23Flash_bwd_kernel_traitsILi256ELi64ELi32ELi8ELi4ELi1ELi2ELb1ELb1EN7cutlass10bfloat16_tE19Flash_kernel_traitsILi256ELi64ELi32ELi8ES3_EEEEvNS_16Flash_bwd_paramsEi
        .type           _ZN5flash27flash_bwd_convert_dq_kernelI23Flash_bwd_kernel_traitsILi256ELi64ELi32ELi8ELi4ELi1ELi2ELb1ELb1EN7cutlass10bfloat16_tE19Flash_kernel_traitsILi256ELi64ELi32ELi8ES3_EEEEvNS_16Flash_bwd_paramsEi,@function
        .size           _ZN5flash27flash_bwd_convert_dq_kernelI23Flash_bwd_kernel_traitsILi256ELi64ELi32ELi8ELi4ELi1ELi2ELb1ELb1EN7cutlass10bfloat16_tE19Flash_kernel_traitsILi256ELi64ELi32ELi8ES3_EEEEvNS_16Flash_bwd_paramsEi,(.L_x_2483 - _ZN5flash27flash_bwd_convert_dq_kernelI23Flash_bwd_kernel_traitsILi256ELi64ELi32ELi8ELi4ELi1ELi2ELb1ELb1EN7cutlass10bfloat16_tE19Flash_kernel_traitsILi256ELi64ELi32ELi8ES3_EEEEvNS_16Flash_bwd_paramsEi)
        .other          _ZN5flash27flash_bwd_convert_dq_kernelI23Flash_bwd_kernel_traitsILi256ELi64ELi32ELi8ELi4ELi1ELi2ELb1ELb1EN7cutlass10bfloat16_tE19Flash_kernel_traitsILi256ELi64ELi32ELi8ES3_EEEEvNS_16Flash_bwd_paramsEi,@"STO_CUDA_ENTRY STV_DEFAULT"
_ZN5flash27flash_bwd_convert_dq_kernelI23Flash_bwd_kernel_traitsILi256ELi64ELi32ELi8ELi4ELi1ELi2ELb1ELb1EN7cutlass10bfloat16_tE19Flash_kernel_traitsILi256ELi64ELi32ELi8ES3_EEEEvNS_16Flash_bwd_paramsEi:
.text._ZN5flash27flash_bwd_convert_dq_kernelI23Flash_bwd_kernel_traitsILi256ELi64ELi32ELi8ELi4ELi1ELi2ELb1ELb1EN7cutlass10bfloat16_tE19Flash_kernel_traitsILi256ELi64ELi32ELi8ES3_EEEEvNS_16Flash_bwd_paramsEi:
[----:B------:R-:W-:Y:S08]  /*0000*/  LDC R1, c[0x0][0x37c] ;  /* 0x0000df00ff017b82 */ /* 0x000ff00000000800 */
[----:B------:R-:W0:Y:S01]  /*0010*/  LDC.64 R4, c[0x0][0x460] ;  /* 0x00011800ff047b82 */ /* 0x000e220000000a00 */
[----:B------:R-:W1:Y:S01]  /*0020*/  S2R R11, SR_CTAID.Y ;  /* 0x00000000000b7919 */ /* 0x000e620000002600 */
[----:B------:R-:W2:Y:S01]  /*0030*/  LDCU.64 UR8, c[0x0][0x358] ;  /* 0x00006b00ff0877ac */ /* 0x000ea20008000a00 */
[----:B------:R-:W-:-:S05]  /*0040*/  MOV R41, 0xffffffff ;  /* 0xffffffff00297802 */ /* 0x000fca0000000f00 */
[----:B------:R-:W1:Y:S01]  /*0050*/  LDC.64 R2, c[0x0][0x460] ;  /* 0x00011800ff027b82 */ /* 0x000e620000000a00 */
[C---:B0-----:R-:W-:Y:S02]  /*0060*/  ISETP.NE.U32.AND P0, PT, R4.reuse, RZ, PT ;  /* 0x000000ff0400720c */ /* 0x041fe40003f05070 */
[----:B------:R-:W-:Y:S02]  /*0070*/  ISETP.NE.U32.AND P1, PT, R4, RZ, PT ;  /* 0x000000ff0400720c */ /* 0x000fe40003f25070 */
[C---:B------:R-:W-:Y:S02]  /*0080*/  ISETP.NE.AND.EX P0, PT, R5.reuse, RZ, PT, P0 ;  /* 0x000000ff0500720c */ /* 0x040fe40003f05300 */
[----:B------:R-:W-:Y:S01]  /*0090*/  ISETP.NE.AND.EX P1, PT, R5, RZ, PT, P1 ;  /* 0x000000ff0500720c */ /* 0x000fe20003f25310 */
[----:B-1----:R-:W-:-:S10]  /*00a0*/  IMAD.WIDE.U32 R2, R11, 0x4, R2 ;  /* 0x000000040b027825 */ /* 0x002fd400078e0002 */
[----:B--2---:R-:W2:Y:S04]  /*00b0*/  @P0 LDG.E R41, desc[UR8][R2.64] ;  /* 0x0000000802290981 */ /* 0x004ea8000c1e1900 */
[----:B------:R-:W2:Y:S01]  /*00c0*/  @P1 LDG.E R0, desc[UR8][R2.64+0x4] ;  /* 0x0000040802001981 */ /* 0x000ea2000c1e1900 */
[----:B------:R-:W0:Y:S08]  /*00d0*/  S2UR UR4, SR_CTAID.X ;  /* 0x00000000000479c3 */ /* 0x000e300000002500 */
[----:B------:R-:W1:Y:S01]  /*00e0*/  @!P1 LDC R9, c[0x0][0x434] ;  /* 0x00010d00ff099b82 */ /* 0x000e620000000800 */
[----:B0-----:R-:W-:Y:S01]  /*00f0*/  USHF.L.U32 UR4, UR4, 0x6, URZ ;  /* 0x0000000604047899 */ /* 0x001fe200080006ff */
[----:B--2---:R-:W-:-:S05]  /*0100*/  @P1 IADD3 R9, PT, PT, R0, -R41, RZ ;  /* 0x8000002900091210 */ /* 0x004fca0007ffe0ff */
[----:B-1----:R-:W-:-:S13]  /*0110*/  ISETP.GT.AND P1, PT, R9, UR4, PT ;  /* 0x0000000409007c0c */ /* 0x002fda000bf24270 */
[----:B------:R-:W-:Y:S05]  /*0120*/  @!P1 EXIT ;  /* 0x000000000000994d */ /* 0x000fea0003800000 */
[----:B------:R-:W-:Y:S01]  /*0130*/  ISETP.NE.AND P1, PT, R41, -0x1, PT ;  /* 0xffffffff2900780c */ /* 0x000fe20003f25270 */
[----:B------:R-:W0:Y:S01]  /*0140*/  LDC R73, c[0x0][0x44c] ;  /* 0x00011300ff497b82 */ /* 0x000e220000000800 */
[----:B------:R-:W0:Y:S07]  /*0150*/  LDCU UR6, c[0x0][0x3e0] ;  /* 0x00007c00ff0677ac */ /* 0x000e2e0008000800 */
[----:B------:R-:W1:Y:S08]  /*0160*/  S2UR UR7, SR_CTAID.Z ;  /* 0x00000000000779c3 */ /* 0x000e700000002700 */
[----:B------:R-:W2:Y:S08]  /*0170*/  @!P1 LDC.64 R2, c[0x0][0x5a0] ;  /* 0x00016800ff029b82 */ /* 0x000eb00000000a00 */
[----:B------:R-:W3:Y:S01]  /*0180*/  @P1 LDC.64 R4, c[0x0][0x5b8] ;  /* 0x00016e00ff041b82 */ /* 0x000ee20000000a00 */
[----:B--2---:R-:W-:-:S04]  /*0190*/  @!P1 IMAD.WIDE.U32 R12, R11, R2, RZ ;  /* 0x000000020b0c9225 */ /* 0x004fc800078e00ff */
[----:B------:R-:W-:Y:S02]  /*01a0*/  @!P1 IMAD R10, R11, R3, R13 ;  /* 0x000000030b0a9224 */ /* 0x000fe400078e020d */
[----:B---3--:R-:W-:-:S04]  /*01b0*/  @P1 IMAD.WIDE.U32 R2, R41, R4, RZ ;  /* 0x0000000429021225 */ /* 0x008fc800078e00ff */
[----:B------:R-:W-:Y:S01]  /*01c0*/  @P1 IMAD R10, R41, R5, R3 ;  /* 0x00000005290a1224 */ /* 0x000fe200078e0203 */
[----:B------:R-:W-:Y:S01]  /*01d0*/  @P1 MOV R12, R2 ;  /* 0x00000002000c1202 */ /* 0x000fe20000000f00 */
[----:B0-----:R-:W-:Y:S01]  /*01e0*/  IMAD.WIDE R2, R73, UR6, RZ ;  /* 0x0000000649027c25 */ /* 0x001fe2000f8e02ff */
[----:B-1----:R-:W-:Y:S06]  /*01f0*/  @P1 BRA `(.L_x_0) ;  /* 0x0000000000401947 */ /* 0x002fec0003800000 */
[----:B------:R-:W0:Y:S02]  /*0200*/  LDCU UR10, c[0x0][0x444] ;  /* 0x00008880ff0a77ac */ /* 0x000e240008000800 */
[----:B0-----:R-:W-:Y:S02]  /*0210*/  USHF.R.S32.HI UR5, URZ, 0x1f, UR10 ;  /* 0x0000001fff057899 */ /* 0x001fe4000801140a */
[----:B------:R-:W-:-:S04]  /*0220*/  IMAD.WIDE.U32 R4, R11, UR10, RZ ;  /* 0x0000000a0b047c25 */ /* 0x000fc8000f8e00ff */
[----:B------:R-:W-:Y:S01]  /*0230*/  IMAD R7, R11, UR5, RZ ;  /* 0x000000050b077c24 */ /* 0x000fe2000f8e02ff */
[----:B------:R-:W-:-:S04]  /*0240*/  USHF.R.S32.HI UR5, URZ, 0x1f, UR6 ;  /* 0x0000001fff057899 */ /* 0x000fc80008011406 */
[----:B------:R-:W-:Y:S01]  /*0250*/  IADD3 R0, PT, PT, R5, R7, RZ ;  /* 0x0000000705007210 */ /* 0x000fe20007ffe0ff */
[----:B------:R-:W-:-:S04]  /*0260*/  IMAD.WIDE.U32 R6, R4, UR6, RZ ;  /* 0x0000000604067c25 */ /* 0x000fc8000f8e00ff */
[----:B------:R-:W-:Y:S02]  /*0270*/  IMAD R5, R0, UR6, RZ ;  /* 0x0000000600057c24 */ /* 0x000fe4000f8e02ff */
[----:B------:R-:W-:-:S04]  /*0280*/  IMAD.WIDE.U32 R40, R6, R73, RZ ;  /* 0x0000004906287225 */ /* 0x000fc800078e00ff */
[----:B------:R-:W-:-:S05]  /*0290*/  IMAD R5, R4, UR5, R5 ;  /* 0x0000000504057c24 */ /* 0x000fca000f8e0205 */
[----:B------:R-:W-:Y:S02]  /*02a0*/  IADD3 R0, PT, PT, R7, R5, RZ ;  /* 0x0000000507007210 */ /* 0x000fe40007ffe0ff */
[----:B------:R-:W-:-:S03]  /*02b0*/  SHF.R.S32.HI R5, RZ, 0x1f, R73 ;  /* 0x0000001fff057819 */ /* 0x000fc60000011449 */
[----:B------:R-:W-:-:S04]  /*02c0*/  IMAD R0, R0, R73, RZ ;  /* 0x0000004900007224 */ /* 0x000fc800078e02ff */
[----:B------:R-:W-:-:S05]  /*02d0*/  IMAD R5, R5, R6, R0 ;  /* 0x0000000605057224 */ /* 0x000fca00078e0200 */
[----:B------:R-:W-:Y:S01]  /*02e0*/  IADD3 R38, PT, PT, R41, R5, RZ ;  /* 0x0000000529267210 */ /* 0x000fe20007ffe0ff */
[----:B------:R-:W-:Y:S06]  /*02f0*/  BRA `(.L_x_1) ;  /* 0x00000000000c7947 */ /* 0x000fec0003800000 */
.L_x_0:
[-C--:B------:R-:W-:Y:S02]  /*0300*/  IMAD R5, R3, R41.reuse, RZ ;  /* 0x0000002903057224 */ /* 0x080fe400078e02ff */
[----:B------:R-:W-:-:S05]  /*0310*/  IMAD.WIDE.U32 R40, R2, R41, RZ ;  /* 0x0000002902287225 */ /* 0x000fca00078e00ff */
[----:B------:R-:W-:-:S07]  /*0320*/  IADD3 R38, PT, PT, R41, R5, RZ ;  /* 0x0000000529267210 */ /* 0x000fce0007ffe0ff */
.L_x_1:
[----:B------:R-:W0:Y:S01]  /*0330*/  LDCU UR5, c[0x0][0x600] ;  /* 0x0000c000ff0577ac */ /* 0x000e220008000800 */
[----:B------:R-:W-:Y:S01]  /*0340*/  SHF.L.U32 R0, R11, 0x7, RZ ;  /* 0x000000070b007819 */ /* 0x000fe200000006ff */
[----:B------:R-:W1:Y:S01]  /*0350*/  S2R R41, SR_TID.X ;  /* 0x0000000000297919 */ /* 0x000e620000002100 */
[----:B------:R-:W-:Y:S01]  /*0360*/  HFMA2 R8, -RZ, RZ, 0, 0 ;  /* 0x00000000ff087431 */ /* 0x000fe200000001ff */
[----:B------:R-:W-:Y:S02]  /*0370*/  CS2R R18, SRZ ;  /* 0x0000000000127805 */ /* 0x000fe4000001ff00 */
[----:B------:R-:W-:Y:S01]  /*0380*/  SEL R0, R0, RZ, P0 ;  /* 0x000000ff00007207 */ /* 0x000fe20000000000 */
[----:B------:R-:W-:Y:S01]  /*0390*/  HFMA2 R13, -RZ, RZ, 0, 0 ;  /* 0x00000000ff0d7431 */ /* 0x000fe200000001ff */
[----:B------:R-:W-:Y:S02]  /*03a0*/  CS2R R20, SRZ ;  /* 0x0000000000147805 */ /* 0x000fe4000001ff00 */
[----:B------:R-:W-:-:S02]  /*03b0*/  CS2R R14, SRZ ;  /* 0x00000000000e7805 */ /* 0x000fc4000001ff00 */
[----:B------:R-:W-:Y:S01]  /*03c0*/  IADD3 R5, P0, PT, R0, UR4, RZ ;  /* 0x0000000400057c10 */ /* 0x000fe2000ff1e0ff */
[----:B------:R-:W-:Y:S01]  /*03d0*/  HFMA2 R0, -RZ, RZ, 0, 0 ;  /* 0x00000000ff007431 */ /* 0x000fe200000001ff */
[----:B------:R-:W-:Y:S02]  /*03e0*/  CS2R R16, SRZ ;  /* 0x0000000000107805 */ /* 0x000fe4000001ff00 */
[----:B------:R-:W-:Y:S02]  /*03f0*/  CS2R R24, SRZ ;  /* 0x0000000000187805 */ /* 0x000fe4000001ff00 */
[----:B------:R-:W-:Y:S01]  /*0400*/  IADD3.X R7, PT, PT, RZ, RZ, RZ, P0, !PT ;  /* 0x000000ffff077210 */ /* 0x000fe200007fe4ff */
[----:B------:R-:W-:Y:S01]  /*0410*/  IMAD.WIDE.U32 R36, R5, R2, RZ ;  /* 0x0000000205247225 */ /* 0x000fe200078e00ff */
[----:B------:R-:W-:Y:S02]  /*0420*/  MOV R74, RZ ;  /* 0x000000ff004a7202 */ /* 0x000fe40000000f00 */
[----:B------:R-:W-:-:S02]  /*0430*/  CS2R R26, SRZ ;  /* 0x00000000001a7805 */ /* 0x000fc4000001ff00 */
[----:B------:R-:W-:Y:S01]  /*0440*/  CS2R R22, SRZ ;  /* 0x0000000000167805 */ /* 0x000fe2000001ff00 */
[----:B0-----:R-:W-:Y:S01]  /*0450*/  UISETP.GE.AND UP0, UPT, UR5, 0x1, UPT ;  /* 0x000000010500788c */ /* 0x001fe2000bf06270 */
[----:B------:R-:W-:Y:S01]  /*0460*/  IMAD R7, R7, R2, RZ ;  /* 0x0000000207077224 */ /* 0x000fe200078e02ff */
[----:B------:R-:W-:Y:S02]  /*0470*/  CS2R R30, SRZ ;  /* 0x00000000001e7805 */ /* 0x000fe4000001ff00 */
[----:B------:R-:W-:Y:S02]  /*0480*/  CS2R R32, SRZ ;  /* 0x0000000000207805 */ /* 0x000fe4000001ff00 */
[----:B------:R-:W-:Y:S01]  /*0490*/  CS2R R28, SRZ ;  /* 0x00000000001c7805 */ /* 0x000fe2000001ff00 */
[----:B------:R-:W-:Y:S01]  /*04a0*/  IMAD R75, R3, R5, R7 ;  /* 0x00000005034b7224 */ /* 0x000fe200078e0207 */
[----:B------:R-:W-:Y:S02]  /*04b0*/  CS2R R2, SRZ ;  /* 0x0000000000027805 */ /* 0x000fe4000001ff00 */
[----:B------:R-:W-:-:S02]  /*04c0*/  CS2R R44, SRZ ;  /* 0x00000000002c7805 */ /* 0x000fc4000001ff00 */
[----:B------:R-:W-:Y:S02]  /*04d0*/  CS2R R46, SRZ ;  /* 0x00000000002e7805 */ /* 0x000fe4000001ff00 */
[----:B------:R-:W-:Y:S02]  /*04e0*/  CS2R R34, SRZ ;  /* 0x0000000000227805 */ /* 0x000fe4000001ff00 */
[----:B------:R-:W-:Y:S02]  /*04f0*/  CS2R R42, SRZ ;  /* 0x00000000002a7805 */ /* 0x000fe4000001ff00 */
[----:B------:R-:W-:Y:S02]  /*0500*/  CS2R R50, SRZ ;  /* 0x0000000000327805 */ /* 0x000fe4000001ff00 */
        /* <DEDUP_REMOVED lines=11> */
[----:B------:R-:W-:Y:S02]  /*05c0*/  MOV R72, RZ ;  /* 0x000000ff00487202 */ /* 0x000fe40000000f00 */
[----:B------:R-:W-:Y:S02]  /*05d0*/  CS2R R68, SRZ ;  /* 0x0000000000447805 */ /* 0x000fe4000001ff00 */
[----:B------:R-:W-:-:S02]  /*05e0*/  CS2R R70, SRZ ;  /* 0x0000000000467805 */ /* 0x000fc4000001ff00 */
[----:B------:R-:W-:Y:S01]  /*05f0*/  MOV R11, RZ ;  /* 0x000000ff000b7202 */ /* 0x000fe20000000f00 */
[----:B-1----:R-:W-:Y:S06]  /*0600*/  BRA.U !UP0, `(.L_x_2) ;  /* 0x0000000908887547 */ /* 0x002fec000b800000 */
[----:B------:R-:W0:Y:S01]  /*0610*/  LDCU.64 UR10, c[0x0][0x570] ;  /* 0x0000ae00ff0a77ac */ /* 0x000e220008000a00 */
[C---:B------:R-:W-:Y:S01]  /*0620*/  IMAD R39, R73.reuse, UR7, RZ ;  /* 0x0000000749277c24 */ /* 0x040fe2000f8e02ff */
[----:B------:R-:W-:Y:S01]  /*0630*/  SHF.R.U32.HI R18, RZ, 0x5, R41 ;  /* 0x00000005ff127819 */ /* 0x000fe20000011629 */
[----:B------:R-:W-:Y:S01]  /*0640*/  IMAD R73, R73, UR6, RZ ;  /* 0x0000000649497c24 */ /* 0x000fe2000f8e02ff */
[----:B------:R-:W-:Y:S01]  /*0650*/  LOP3.LUT R41, R41, 0x1f, RZ, 0xc0, !PT ;  /* 0x0000001f29297812 */ /* 0x000fe200078ec0ff */
[----:B------:R-:W-:Y:S01]  /*0660*/  UIADD3 UR5, UPT, UPT, -UR5, URZ, URZ ;  /* 0x000000ff05057290 */ /* 0x000fe2000fffe1ff */
[----:B------:R-:W-:Y:S02]  /*0670*/  IADD3 R40, P0, P1, R39, R40, R36 ;  /* 0x0000002827287210 */ /* 0x000fe4000791e024 */
[----:B------:R-:W-:Y:S01]  /*0680*/  IADD3 R37, PT, PT, R37, R75, RZ ;  /* 0x0000004b25257210 */ /* 0x000fe20007ffe0ff */
[----:B------:R-:W-:Y:S01]  /*0690*/  IMAD R41, R18, R73, R41 ;  /* 0x0000004912297224 */ /* 0x000fe200078e0229 */
[----:B------:R-:W-:-:S04]  /*06a0*/  SHF.R.S32.HI R39, RZ, 0x1f, R39 ;  /* 0x0000001fff277819 */ /* 0x000fc80000011427 */
[----:B------:R-:W-:Y:S02]  /*06b0*/  IADD3.X R18, PT, PT, R39, R38, R37, P0, P1 ;  /* 0x0000002627127210 */ /* 0x000fe400007e2425 */
[----:B------:R-:W-:-:S04]  /*06c0*/  IADD3 R39, P0, PT, R41, R40, RZ ;  /* 0x0000002829277210 */ /* 0x000fc80007f1e0ff */
[----:B------:R-:W-:Y:S02]  /*06d0*/  LEA.HI.X.SX32 R18, R41, R18, 0x1, P0 ;  /* 0x0000001229127211 */ /* 0x000fe400000f0eff */
[----:B0-----:R-:W-:-:S04]  /*06e0*/  LEA R40, P0, R39, UR10, 0x2 ;  /* 0x0000000a27287c11 */ /* 0x001fc8000f8010ff */
[----:B------:R-:W-:Y:S02]  /*06f0*/  LEA.HI.X R39, R39, UR11, R18, 0x2, P0 ;  /* 0x0000000b27277c11 */ /* 0x000fe400080f1412 */
[----:B------:R-:W-:Y:S02]  /*0700*/  IADD3 R40, P0, PT, R40, 0x200, RZ ;  /* 0x0000020028287810 */ /* 0x000fe40007f1e0ff */
[----:B------:R-:W-:Y:S02]  /*0710*/  MOV R18, RZ ;  /* 0x000000ff00127202 */ /* 0x000fe40000000f00 */
[----:B------:R-:W-:-:S09]  /*0720*/  IADD3.X R39, PT, PT, RZ, R39, RZ, P0, !PT ;  /* 0x00000027ff277210 */ /* 0x000fd200007fe4ff */
.L_x_3:
[----:B------:R-:W-:Y:S02]  /*0730*/  SHF.L.U32 R41, R73, 0x3, RZ ;  /* 0x0000000349297819 */ /* 0x000fe400000006ff */
[----:B------:R-:W-:Y:S02]  /*0740*/  MOV R36, R40 ;  /* 0x0000002800247202 */ /* 0x000fe40000000f00 */
[----:B------:R-:W-:-:S03]  /*0750*/  MOV R37, R39 ;  /* 0x0000002700257202 */ /* 0x000fc60000000f00 */
[----:B------:R-:W-:-:S05]  /*0760*/  IMAD.WIDE R40, R41, 0x4, R36 ;  /* 0x0000000429287825 */ /* 0x000fca00078e0224 */
[----:B------:R-:W2:Y:S04]  /*0770*/  LDG.E R38, desc[UR8][R40.64+-0x200] ;  /* 0xfffe000828267981 */ /* 0x000ea8000c1e1900 */
[----:B------:R-:W3:Y:S04]  /*0780*/  LDG.E R39, desc[UR8][R40.64+-0x180] ;  /* 0xfffe800828277981 */ /* 0x000ee8000c1e1900 */
[----:B------:R-:W4:Y:S04]  /*0790*/  LDG.E R77, desc[UR8][R40.64+0x100] ;  /* 0x00010008284d7981 */ /* 0x000f28000c1e1900 */
[----:B------:R-:W5:Y:S04]  /*07a0*/  LDG.E R76, desc[UR8][R40.64+-0x100] ;  /* 0xffff0008284c7981 */ /* 0x000f68000c1e1900 */
[----:B------:R-:W5:Y:S01]  /*07b0*/  LDG.E R75, desc[UR8][R40.64+0x80] ;  /* 0x00008008284b7981 */ /* 0x000f62000c1e1900 */
[----:B--2---:R-:W-:-:S03]  /*07c0*/  FADD.FTZ R71, R38, R71 ;  /* 0x0000004726477221 */ /* 0x004fc60000010000 */
[----:B------:R-:W2:Y:S01]  /*07d0*/  LDG.E R38, desc[UR8][R40.64] ;  /* 0x0000000828267981 */ /* 0x000ea2000c1e1900 */
[----:B---3--:R-:W-:-:S03]  /*07e0*/  FADD.FTZ R64, R39, R64 ;  /* 0x0000004027407221 */ /* 0x008fc60000010000 */
[----:B------:R-:W3:Y:S01]  /*07f0*/  LDG.E R39, desc[UR8][R40.64+-0x80] ;  /* 0xffff800828277981 */ /* 0x000ee2000c1e1900 */
[----:B----4-:R-:W-:Y:S01]  /*0800*/  FADD.FTZ R24, R77, R24 ;  /* 0x000000184d187221 */ /* 0x010fe20000010000 */
[----:B-----5:R-:W-:Y:S01]  /*0810*/  FADD.FTZ R57, R76, R57 ;  /* 0x000000394c397221 */ /* 0x020fe20000010000 */
[----:B------:R-:W-:Y:S01]  /*0820*/  FADD.FTZ R30, R75, R30 ;  /* 0x0000001e4b1e7221 */ /* 0x000fe20000010000 */
[----:B--2---:R-:W-:Y:S01]  /*0830*/  FADD.FTZ R43, R38, R43 ;  /* 0x0000002b262b7221 */ /* 0x004fe20000010000 */
[----:B---3--:R-:W-:Y:S01]  /*0840*/  FADD.FTZ R50, R39, R50 ;  /* 0x0000003227327221 */ /* 0x008fe20000010000 */
[----:B------:R-:W-:Y:S02]  /*0850*/  IMAD.WIDE R38, R73, 0x20, R40 ;  /* 0x0000002049267825 */ /* 0x000fe400078e0228 */
[----:B------:R-:W2:Y:S04]  /*0860*/  LDG.E R40, desc[UR8][R40.64+0x180] ;  /* 0x0001800828287981 */ /* 0x000ea8000c1e1900 */
[----:B------:R-:W3:Y:S04]  /*0870*/  LDG.E R77, desc[UR8][R38.64+-0x100] ;  /* 0xffff0008264d7981 */ /* 0x000ee8000c1e1900 */
[----:B------:R-:W4:Y:S04]  /*0880*/  LDG.E R75, desc[UR8][R38.64+-0x200] ;  /* 0xfffe0008264b7981 */ /* 0x000f28000c1e1900 */
[----:B------:R-:W5:Y:S01]  /*0890*/  LDG.E R76, desc[UR8][R38.64+-0x180] ;  /* 0xfffe8008264c7981 */ /* 0x000f62000c1e1900 */
[----:B--2---:R-:W-:-:S03]  /*08a0*/  FADD.FTZ R17, R40, R17 ;  /* 0x0000001128117221 */ /* 0x004fc60000010000 */
[----:B------:R-:W2:Y:S01]  /*08b0*/  LDG.E R40, desc[UR8][R38.64+0x100] ;  /* 0x0001000826287981 */ /* 0x000ea2000c1e1900 */
[----:B---3--:R-:W-:-:S03]  /*08c0*/  FADD.FTZ R56, R77, R56 ;  /* 0x000000384d387221 */ /* 0x008fc60000010000 */
[----:B------:R-:W3:Y:S01]  /*08d0*/  LDG.E R77, desc[UR8][R38.64+0x80] ;  /* 0x00008008264d7981 */ /* 0x000ee2000c1e1900 */
[----:B----4-:R-:W-:-:S03]  /*08e0*/  FADD.FTZ R70, R75, R70 ;  /* 0x000000464b467221 */ /* 0x010fc60000010000 */
[----:B------:R-:W4:Y:S01]  /*08f0*/  LDG.E R75, desc[UR8][R38.64] ;  /* 0x00000008264b7981 */ /* 0x000f22000c1e1900 */
[----:B-----5:R-:W-:-:S03]  /*0900*/  FADD.FTZ R63, R76, R63 ;  /* 0x0000003f4c3f7221 */ /* 0x020fc60000010000 */
[----:B------:R-:W5:Y:S01]  /*0910*/  LDG.E R76, desc[UR8][R38.64+-0x80] ;  /* 0xffff8008264c7981 */ /* 0x000f62000c1e1900 */
[----:B--2---:R-:W-:Y:S01]  /*0920*/  FADD.FTZ R23, R40, R23 ;  /* 0x0000001728177221 */ /* 0x004fe20000010000 */
[----:B------:R-:W-:Y:S02]  /*0930*/  IMAD.WIDE R40, R73, 0x20, R38 ;  /* 0x0000002049287825 */ /* 0x000fe400078e0226 */
[----:B------:R-:W2:Y:S02]  /*0940*/  LDG.E R39, desc[UR8][R38.64+0x180] ;  /* 0x0001800826277981 */ /* 0x000ea4000c1e1900 */
[----:B---3--:R-:W-:Y:S02]  /*0950*/  FADD.FTZ R29, R77, R29 ;  /* 0x0000001d4d1d7221 */ /* 0x008fe40000010000 */
[----:B------:R-:W3:Y:S01]  /*0960*/  LDG.E R77, desc[UR8][R40.64+-0x100] ;  /* 0xffff0008284d7981 */ /* 0x000ee2000c1e1900 */
[----:B----4-:R-:W-:-:S03]  /*0970*/  FADD.FTZ R42, R75, R42 ;  /* 0x0000002a4b2a7221 */ /* 0x010fc60000010000 */
[----:B------:R-:W4:Y:S01]  /*0980*/  LDG.E R75, desc[UR8][R40.64+-0x180] ;  /* 0xfffe8008284b7981 */ /* 0x000f22000c1e1900 */
[----:B-----5:R-:W-:-:S03]  /*0990*/  FADD.FTZ R49, R76, R49 ;  /* 0x000000314c317221 */ /* 0x020fc60000010000 */
        /* <DEDUP_REMOVED lines=61> */
[----:B------:R-:W-:-:S04]  /*0d70*/  IMAD.WIDE R40, R73, 0x20, R38 ;  /* 0x0000002049287825 */ /* 0x000fc800078e0226 */
[----:B---3--:R-:W-:Y:S02]  /*0d80*/  FADD.FTZ R33, R77, R33 ;  /* 0x000000214d217221 */ /* 0x008fe40000010000 */
[----:B------:R-:W2:Y:S04]  /*0d90*/  LDG.E R77, desc[UR8][R38.64+0x180] ;  /* 0x00018008264d7981 */ /* 0x000ea8000c1e1900 */
[----:B------:R-:W3:Y:S01]  /*0da0*/  LDG.E R39, desc[UR8][R40.64+0x80] ;  /* 0x0000800828277981 */ /* 0x000ee2000c1e1900 */
[----:B-----5:R-:W-:Y:S01]  /*0db0*/  FADD.FTZ R53, R76, R53 ;  /* 0x000000354c357221 */ /* 0x020fe20000010000 */
[----:B----4-:R-:W-:Y:S02]  /*0dc0*/  FADD.FTZ R46, R75, R46 ;  /* 0x0000002e4b2e7221 */ /* 0x010fe40000010000 */
[----:B------:R-:W4:Y:S04]  /*0dd0*/  LDG.E R76, desc[UR8][R40.64+-0x200] ;  /* 0xfffe0008284c7981 */ /* 0x000f28000c1e1900 */
[----:B------:R-:W5:Y:S04]  /*0de0*/  LDG.E R75, desc[UR8][R40.64+-0x180] ;  /* 0xfffe8008284b7981 */ /* 0x000f68000c1e1900 */
[----:B------:R-:W2:Y:S01]  /*0df0*/  LDG.E R38, desc[UR8][R36.64+-0x200] ;  /* 0xfffe000824267981 */ /* 0x000ea2000c1e1900 */
[----:B---3--:R-:W-:-:S03]  /*0e00*/  FADD.FTZ R32, R39, R32 ;  /* 0x0000002027207221 */ /* 0x008fc60000010000 */
[----:B------:R-:W3:Y:S01]  /*0e10*/  LDG.E R39, desc[UR8][R40.64+0x100] ;  /* 0x0001000828277981 */ /* 0x000ee2000c1e1900 */
[----:B----4-:R-:W-:-:S03]  /*0e20*/  FADD.FTZ R13, R76, R13 ;  /* 0x0000000d4c0d7221 */ /* 0x010fc60000010000 */
[----:B------:R-:W4:Y:S01]  /*0e30*/  LDG.E R76, desc[UR8][R40.64+-0x100] ;  /* 0xffff0008284c7981 */ /* 0x000f22000c1e1900 */
[----:B-----5:R-:W-:-:S03]  /*0e40*/  FADD.FTZ R66, R75, R66 ;  /* 0x000000424b427221 */ /* 0x020fc60000010000 */
[----:B------:R-:W5:Y:S01]  /*0e50*/  LDG.E R75, desc[UR8][R40.64+-0x80] ;  /* 0xffff8008284b7981 */ /* 0x000f62000c1e1900 */
[----:B---3--:R-:W-:-:S03]  /*0e60*/  FADD.FTZ R74, R39, R74 ;  /* 0x0000004a274a7221 */ /* 0x008fc60000010000 */
[----:B------:R-:W3:Y:S01]  /*0e70*/  LDG.E R39, desc[UR8][R36.64+-0x180] ;  /* 0xfffe800824277981 */ /* 0x000ee2000c1e1900 */
[----:B----4-:R-:W-:-:S03]  /*0e80*/  FADD.FTZ R59, R76, R59 ;  /* 0x0000003b4c3b7221 */ /* 0x010fc60000010000 */
[----:B------:R-:W4:Y:S01]  /*0e90*/  LDG.E R76, desc[UR8][R36.64+-0x100] ;  /* 0xffff0008244c7981 */ /* 0x000f22000c1e1900 */
[----:B-----5:R-:W-:-:S03]  /*0ea0*/  FADD.FTZ R52, R75, R52 ;  /* 0x000000344b347221 */ /* 0x020fc60000010000 */
[----:B------:R-:W5:Y:S01]  /*0eb0*/  LDG.E R75, desc[UR8][R40.64+0x180] ;  /* 0x00018008284b7981 */ /* 0x000f62000c1e1900 */
[----:B--2---:R-:W-:-:S03]  /*0ec0*/  FADD.FTZ R11, R38, R11 ;  /* 0x0000000b260b7221 */ /* 0x004fc60000010000 */
[----:B------:R-:W2:Y:S01]  /*0ed0*/  LDG.E R38, desc[UR8][R36.64] ;  /* 0x0000000824267981 */ /* 0x000ea2000c1e1900 */
[----:B------:R-:W-:-:S03]  /*0ee0*/  FADD.FTZ R19, R77, R19 ;  /* 0x000000134d137221 */ /* 0x000fc60000010000 */
[----:B------:R-:W2:Y:S04]  /*0ef0*/  LDG.E R77, desc[UR8][R40.64] ;  /* 0x00000008284d7981 */ /* 0x000ea8000c1e1900 */
        /* <DEDUP_REMOVED lines=8> */
[----:B------:R-:W-:-:S04]  /*0f80*/  UIADD3 UR5, UPT, UPT, UR5, 0x1, URZ ;  /* 0x0000000105057890 */ /* 0x000fc8000fffe0ff */
[----:B------:R-:W-:Y:S01]  /*0f90*/  UISETP.NE.AND UP0, UPT, UR5, URZ, UPT ;  /* 0x000000ff0500728c */ /* 0x000fe2000bf05270 */
[----:B------:R-:W-:Y:S01]  /*0fa0*/  FADD.FTZ R45, R77, R45 ;  /* 0x0000002d4d2d7221 */ /* 0x000fe20000010000 */
[----:B------:R-:W-:Y:S01]  /*0fb0*/  FADD.FTZ R31, R40, R31 ;  /* 0x0000001f281f7221 */ /* 0x000fe20000010000 */
[----:B---3--:R-:W-:Y:S02]  /*0fc0*/  FADD.FTZ R44, R39, R44 ;  /* 0x0000002c272c7221 */ /* 0x008fe40000010000 */
[----:B------:R-:W0:Y:S01]  /*0fd0*/  LDC.64 R38, c[0x0][0x5f8] ;  /* 0x00017e00ff267b82 */ /* 0x000e220000000a00 */
[----:B----4-:R-:W-:Y:S01]  /*0fe0*/  FADD.FTZ R25, R76, R25 ;  /* 0x000000194c197221 */ /* 0x010fe20000010000 */
[----:B-----5:R-:W-:Y:S01]  /*0ff0*/  FADD.FTZ R58, R75, R58 ;  /* 0x0000003a4b3a7221 */ /* 0x020fe20000010000 */
[----:B0-----:R-:W-:-:S04]  /*1000*/  LEA R40, P0, R38, R36, 0x2 ;  /* 0x0000002426287211 */ /* 0x001fc800078010ff */
[----:B------:R-:W-:Y:S01]  /*1010*/  LEA.HI.X R39, R38, R37, R39, 0x2, P0 ;  /* 0x0000002526277211 */ /* 0x000fe200000f1427 */
[----:B------:R-:W-:Y:S08]  /*1020*/  BRA.U UP0, `(.L_x_3) ;  /* 0xfffffff500c07547 */ /* 0x000ff0000b83ffff */
.L_x_2:
[----:B------:R-:W0:Y:S01]  /*1030*/  S2R R40, SR_TID.X ;  /* 0x0000000000287919 */ /* 0x000e220000002100 */
[----:B------:R-:W1:Y:S01]  /*1040*/  LDCU UR10, c[0x0][0x500] ;  /* 0x0000a000ff0a77ac */ /* 0x000e620008000800 */
[----:B------:R-:W2:Y:S01]  /*1050*/  S2UR UR6, SR_CgaCtaId ;  /* 0x00000000000679c3 */ /* 0x000ea20000008800 */
[----:B------:R-:W-:Y:S01]  /*1060*/  IADD3 R9, PT, PT, R9, -UR4, RZ ;  /* 0x8000000409097c10 */ /* 0x000fe2000fffe0ff */
[----:B------:R-:W-:Y:S01]  /*1070*/  BSSY.RECONVERGENT B0, `(.L_x_4) ;  /* 0x00000be000007945 */ /* 0x000fe20003800200 */
[----:B------:R-:W-:Y:S01]  /*1080*/  UMOV UR5, 0x400 ;  /* 0x0000040000057882 */ /* 0x000fe20000000000 */
[----:B-1----:R-:W-:Y:S01]  /*1090*/  FMUL.FTZ R11, R11, UR10 ;  /* 0x0000000a0b0b7c20 */ /* 0x002fe20008410000 */
[----:B------:R-:W-:Y:S01]  /*10a0*/  FMUL.FTZ R68, R68, UR10 ;  /* 0x0000000a44447c20 */ /* 0x000fe20008410000 */
        /* <DEDUP_REMOVED lines=8> */
[----:B------:R-:W-:Y:S01]  /*1130*/  F2FP.BF16.F32.PACK_AB R6, R62, R63 ;  /* 0x0000003f3e06723e */ /* 0x000fe200000010ff */
[----:B------:R-:W-:Y:S01]  /*1140*/  FMUL.FTZ R49, R49, UR10 ;  /* 0x0000000a31317c20 */ /* 0x000fe20008410000 */
[----:B------:R-:W-:Y:S01]  /*1150*/  FMUL.FTZ R48, R48, UR10 ;  /* 0x0000000a30307c20 */ /* 0x000fe20008410000 */
[----:B0-----:R-:W-:Y:S01]  /*1160*/  SHF.L.U32 R36, R40, 0x4, RZ ;  /* 0x0000000428247819 */ /* 0x001fe200000006ff */
[----:B------:R-:W-:Y:S01]  /*1170*/  FMUL.FTZ R63, R4, UR10 ;  /* 0x0000000a043f7c20 */ /* 0x000fe20008410000 */
[----:B------:R-:W-:Y:S01]  /*1180*/  SHF.L.U32 R38, R40, 0x5, RZ ;  /* 0x0000000528267819 */ /* 0x000fe200000006ff */
[----:B------:R-:W-:Y:S01]  /*1190*/  FMUL.FTZ R54, R54, UR10 ;  /* 0x0000000a36367c20 */ /* 0x000fe20008410000 */
[----:B------:R-:W-:Y:S01]  /*11a0*/  LOP3.LUT R37, R36, 0x1c0, RZ, 0xc0, !PT ;  /* 0x000001c024257812 */ /* 0x000fe200078ec0ff */
[----:B------:R-:W-:Y:S01]  /*11b0*/  FMUL.FTZ R5, R5, UR10 ;  /* 0x0000000a05057c20 */ /* 0x000fe20008410000 */
[----:B------:R-:W-:Y:S01]  /*11c0*/  SHF.R.U32.HI R36, RZ, 0x3, R40 ;  /* 0x00000003ff247819 */ /* 0x000fe20000011628 */
[----:B------:R-:W-:Y:S01]  /*11d0*/  FMUL.FTZ R42, R42, UR10 ;  /* 0x0000000a2a2a7c20 */ /* 0x000fe20008410000 */
[----:B------:R-:W-:Y:S01]  /*11e0*/  LOP3.LUT R76, R38, 0x400, RZ, 0xc0, !PT ;  /* 0x00000400264c7812 */ /* 0x000fe200078ec0ff */
[----:B------:R-:W-:Y:S01]  /*11f0*/  FMUL.FTZ R35, R35, UR10 ;  /* 0x0000000a23237c20 */ /* 0x000fe20008410000 */
[----:B------:R-:W-:Y:S01]  /*1200*/  LOP3.LUT R38, R37, 0x18, R36, 0xf8, !PT ;  /* 0x0000001825267812 */ /* 0x000fe200078ef824 */
[----:B------:R-:W-:Y:S01]  /*1210*/  FMUL.FTZ R46, R46, UR10 ;  /* 0x0000000a2e2e7c20 */ /* 0x000fe20008410000 */
[----:B------:R-:W-:Y:S01]  /*1220*/  SHF.L.U32 R37, R40, 0x1, RZ ;  /* 0x0000000128257819 */ /* 0x000fe200000006ff */
[----:B------:R-:W-:Y:S01]  /*1230*/  FMUL.FTZ R45, R45, UR10 ;  /* 0x0000000a2d2d7c20 */ /* 0x000fe20008410000 */
[----:B------:R-:W-:Y:S01]  /*1240*/  F2FP.BF16.F32.PACK_AB R48, R48, R49 ;  /* 0x000000313030723e */ /* 0x000fe200000010ff */
[----:B--2---:R-:W-:Y:S01]  /*1250*/  ULEA UR5, UR6, UR5, 0x18 ;  /* 0x0000000506057291 */ /* 0x004fe2000f8ec0ff */
[--C-:B------:R-:W-:Y:S01]  /*1260*/  LOP3.LUT R76, R76, 0x6, R37.reuse, 0xf8, !PT ;  /* 0x000000064c4c7812 */ /* 0x100fe200078ef825 */
[----:B------:R-:W-:Y:S01]  /*1270*/  FMUL.FTZ R51, R51, UR10 ;  /* 0x0000000a33337c20 */ /* 0x000fe20008410000 */
[----:B------:R-:W-:Y:S01]  /*1280*/  LOP3.LUT R37, R38, 0x38, R37, 0x78, !PT ;  /* 0x0000003826257812 */ /* 0x000fe200078e7825 */
[----:B------:R-:W-:Y:S01]  /*1290*/  FMUL.FTZ R38, R71, UR10 ;  /* 0x0000000a47267c20 */ /* 0x000fe20008410000 */
[----:B------:R-:W-:Y:S01]  /*12a0*/  LOP3.LUT P0, RZ, R40, 0x10, RZ, 0xc0, !PT ;  /* 0x0000001028ff7812 */ /* 0x000fe2000780c0ff */
[----:B------:R-:W-:Y:S01]  /*12b0*/  FMUL.FTZ R72, R72, UR10 ;  /* 0x0000000a48487c20 */ /* 0x000fe20008410000 */
[----:B------:R-:W-:Y:S01]  /*12c0*/  F2FP.BF16.F32.PACK_AB R4, R5, R54 ;  /* 0x000000360504723e */ /* 0x000fe200000010ff */
[----:B------:R-:W-:Y:S01]  /*12d0*/  FMUL.FTZ R54, R3, UR10 ;  /* 0x0000000a03367c20 */ /* 0x000fe20008410000 */
[----:B------:R-:W-:Y:S01]  /*12e0*/  F2FP.BF16.F32.PACK_AB R11, R38, R11 ;  /* 0x0000000b260b723e */ /* 0x000fe200000010ff */
[----:B------:R-:W-:Y:S01]  /*12f0*/  FMUL.FTZ R67, R67, UR10 ;  /* 0x0000000a43437c20 */ /* 0x000fe20008410000 */
[----:B------:R-:W-:Y:S01]  /*1300*/  F2FP.BF16.F32.PACK_AB R38, R7, R68 ;  /* 0x000000440726723e */ /* 0x000fe200000010ff */
[----:B------:R-:W-:Y:S01]  /*1310*/  FMUL.FTZ R68, R13, UR10 ;  /* 0x0000000a0d447c20 */ /* 0x000fe20008410000 */
[----:B------:R-:W-:Y:S01]  /*1320*/  SHF.L.U32 R7, R40, 0x3, RZ ;  /* 0x0000000328077819 */ /* 0x000fe200000006ff */
[----:B------:R-:W-:Y:S01]  /*1330*/  FMUL.FTZ R66, R66, UR10 ;  /* 0x0000000a42427c20 */ /* 0x000fe20008410000 */
[----:B------:R-:W-:Y:S01]  /*1340*/  LOP3.LUT R37, R76, R37, RZ, 0xfc, !PT ;  /* 0x000000254c257212 */ /* 0x000fe200078efcff */
[----:B------:R-:W-:Y:S01]  /*1350*/  FMUL.FTZ R65, R65, UR10 ;  /* 0x0000000a41417c20 */ /* 0x000fe20008410000 */
[----:B------:R-:W-:Y:S01]  /*1360*/  LOP3.LUT R13, R7, 0x1f8, RZ, 0xc0, !PT ;  /* 0x000001f8070d7812 */ /* 0x000fe200078ec0ff */
[----:B------:R-:W-:Y:S01]  /*1370*/  FMUL.FTZ R58, R58, UR10 ;  /* 0x0000000a3a3a7c20 */ /* 0x000fe20008410000 */
[----:B------:R-:W-:Y:S01]  /*1380*/  F2FP.BF16.F32.PACK_AB R35, R35, R42 ;  /* 0x0000002a2323723e */ /* 0x000fe200000010ff */
[----:B------:R-:W-:Y:S01]  /*1390*/  FMUL.FTZ R60, R60, UR10 ;  /* 0x0000000a3c3c7c20 */ /* 0x000fe20008410000 */
[----:B------:R-:W-:Y:S01]  /*13a0*/  LOP3.LUT R14, R13, 0x38, R40, 0x78, !PT ;  /* 0x000000380d0e7812 */ /* 0x000fe200078e7828 */
[----:B------:R-:W-:Y:S01]  /*13b0*/  FMUL.FTZ R59, R59, UR10 ;  /* 0x0000000a3b3b7c20 */ /* 0x000fe20008410000 */
[----:B------:R-:W-:Y:S01]  /*13c0*/  F2FP.BF16.F32.PACK_AB R13, R68, R41 ;  /* 0x00000029440d723e */ /* 0x000fe200000010ff */
[----:B------:R-:W-:Y:S01]  /*13d0*/  FMUL.FTZ R41, R61, UR10 ;  /* 0x0000000a3d297c20 */ /* 0x000fe20008410000 */
[----:B------:R-:W-:Y:S01]  /*13e0*/  FMUL.FTZ R61, R50, UR10 ;  /* 0x0000000a323d7c20 */ /* 0x000fe20008410000 */
        /* <DEDUP_REMOVED lines=8> */
[----:B------:R-:W-:Y:S01]  /*1470*/  F2FP.BF16.F32.PACK_AB R40, R69, R72 ;  /* 0x000000484528723e */ /* 0x000fe200000010ff */
[----:B------:R-:W-:Y:S01]  /*1480*/  FMUL.FTZ R31, R31, UR10 ;  /* 0x0000000a1f1f7c20 */ /* 0x000fe20008410000 */
[----:B------:R-:W-:Y:S01]  /*1490*/  FMUL.FTZ R24, R24, UR10 ;  /* 0x0000000a18187c20 */ /* 0x000fe20008410000 */
[----:B------:R-:W-:Y:S01]  /*14a0*/  F2FP.BF16.F32.PACK_AB R34, R50, R51 ;  /* 0x000000333222723e */ /* 0x000fe200000010ff */
[----:B------:R-:W-:Y:S01]  /*14b0*/  FMUL.FTZ R53, R53, UR10 ;  /* 0x0000000a35357c20 */ /* 0x000fe20008410000 */
[----:B------:R-:W-:Y:S01]  /*14c0*/  F2FP.BF16.F32.PACK_AB R42, R54, R43 ;  /* 0x0000002b362a723e */ /* 0x000fe200000010ff */
[----:B------:R-:W-:Y:S01]  /*14d0*/  FMUL.FTZ R52, R52, UR10 ;  /* 0x0000000a34347c20 */ /* 0x000fe20008410000 */
[----:B------:R-:W-:Y:S01]  /*14e0*/  F2FP.BF16.F32.PACK_AB R43, R45, R46 ;  /* 0x0000002e2d2b723e */ /* 0x000fe200000010ff */
[----:B------:R-:W-:Y:S01]  /*14f0*/  FMUL.FTZ R21, R21, UR10 ;  /* 0x0000000a15157c20 */ /* 0x000fe20008410000 */
[----:B------:R-:W-:Y:S01]  /*1500*/  LEA R46, R37, UR5, 0x1 ;  /* 0x00000005252e7c11 */ /* 0x000fe2000f8e08ff */
[----:B------:R-:W-:Y:S01]  /*1510*/  FMUL.FTZ R0, R0, UR10 ;  /* 0x0000000a00007c20 */ /* 0x000fe20008410000 */
[----:B------:R-:W-:Y:S01]  /*1520*/  F2FP.BF16.F32.PACK_AB R41, R64, R41 ;  /* 0x000000294029723e */ /* 0x000fe200000010ff */
[----:B------:R-:W-:Y:S01]  /*1530*/  FMUL.FTZ R27, R27, UR10 ;  /* 0x0000000a1b1b7c20 */ /* 0x000fe20008410000 */
[----:B------:R-:W-:Y:S01]  /*1540*/  IADD3 R50, PT, PT, R46, 0x40, RZ ;  /* 0x000000402e327810 */ /* 0x000fe20007ffe0ff */
[----:B------:R-:W-:Y:S01]  /*1550*/  FMUL.FTZ R2, R2, UR10 ;  /* 0x0000000a02027c20 */ /* 0x000fe20008410000 */
[----:B------:R-:W-:Y:S01]  /*1560*/  @P0 IADD3 R50, PT, PT, R46, -0x40, RZ ;  /* 0xffffffc02e320810 */ /* 0x000fe20007ffe0ff */
[----:B------:R-:W-:Y:S01]  /*1570*/  FMUL.FTZ R44, R44, UR10 ;  /* 0x0000000a2c2c7c20 */ /* 0x000fe20008410000 */
[----:B------:R-:W-:Y:S01]  /*1580*/  F2FP.BF16.F32.PACK_AB R55, R66, R67 ;  /* 0x000000434237723e */ /* 0x000fe200000010ff */
[----:B------:R-:W-:Y:S01]  /*1590*/  FMUL.FTZ R45, R30, UR10 ;  /* 0x0000000a1e2d7c20 */ /* 0x000fe20008410000 */
[----:B------:R-:W-:Y:S01]  /*15a0*/  F2FP.BF16.F32.PACK_AB R56, R68, R65 ;  /* 0x000000414438723e */ /* 0x000fe200000010ff */
[----:B------:R-:W-:Y:S01]  /*15b0*/  FMUL.FTZ R29, R29, UR10 ;  /* 0x0000000a1d1d7c20 */ /* 0x000fe20008410000 */
[----:B------:R-:W-:Y:S01]  /*15c0*/  F2FP.BF16.F32.PACK_AB R57, R70, R57 ;  /* 0x000000394639723e */ /* 0x000fe200000010ff */
[----:B------:R-:W-:Y:S01]  /*15d0*/  FMUL.FTZ R28, R28, UR10 ;  /* 0x0000000a1c1c7c20 */ /* 0x000fe20008410000 */
[----:B------:R-:W-:Y:S01]  /*15e0*/  F2FP.BF16.F32.PACK_AB R47, R61, R58 ;  /* 0x0000003a3d2f723e */ /* 0x000fe200000010ff */
[----:B------:R-:W-:Y:S01]  /*15f0*/  STS [R46], R11 ;  /* 0x0000000b2e007388 */ /* 0x000fe20000000800 */
[----:B------:R-:W-:Y:S01]  /*1600*/  F2FP.BF16.F32.PACK_AB R5, R59, R60 ;  /* 0x0000003c3b05723e */ /* 0x000fe200000010ff */
[----:B------:R-:W-:Y:S01]  /*1610*/  FMUL.FTZ R33, R33, UR10 ;  /* 0x0000000a21217c20 */ /* 0x000fe20008410000 */
[----:B------:R-:W-:Y:S01]  /*1620*/  FMUL.FTZ R32, R32, UR10 ;  /* 0x0000000a20207c20 */ /* 0x000fe20008410000 */
[----:B------:R-:W-:Y:S01]  /*1630*/  STS [R46+0x400], R39 ;  /* 0x000400272e007388 */ /* 0x000fe20000000800 */
[----:B------:R-:W-:Y:S01]  /*1640*/  F2FP.BF16.F32.PACK_AB R24, R24, R31 ;  /* 0x0000001f1818723e */ /* 0x000fe200000010ff */
[----:B------:R-:W-:Y:S01]  /*1650*/  FMUL.FTZ R23, R23, UR10 ;  /* 0x0000000a17177c20 */ /* 0x000fe20008410000 */
[----:B------:R-:W-:Y:S01]  /*1660*/  F2FP.BF16.F32.PACK_AB R3, R52, R53 ;  /* 0x000000353403723e */ /* 0x000fe200000010ff */
[----:B------:R-:W-:Y:S01]  /*1670*/  STS [R50], R40 ;  /* 0x0000002832007388 */ /* 0x000fe20000000800 */
[----:B------:R-:W-:Y:S01]  /*1680*/  FMUL.FTZ R22, R22, UR10 ;  /* 0x0000000a16167c20 */ /* 0x000fe20008410000 */
[----:B------:R-:W-:Y:S01]  /*1690*/  F2FP.BF16.F32.PACK_AB R31, R0, R21 ;  /* 0x00000015001f723e */ /* 0x000fe200000010ff */
[----:B------:R-:W-:Y:S01]  /*16a0*/  FMUL.FTZ R25, R25, UR10 ;  /* 0x0000000a19197c20 */ /* 0x000fe20008410000 */
[----:B------:R-:W-:Y:S01]  /*16b0*/  STS [R50+0x400], R6 ;  /* 0x0004000632007388 */ /* 0x000fe20000000800 */
[----:B------:R-:W-:Y:S01]  /*16c0*/  F2FP.BF16.F32.PACK_AB R2, R2, R27 ;  /* 0x0000001b0202723e */ /* 0x000fe200000010ff */
[----:B------:R-:W-:Y:S01]  /*16d0*/  FMUL.FTZ R0, R17, UR10 ;  /* 0x0000000a11007c20 */ /* 0x000fe20008410000 */
[----:B------:R-:W-:Y:S01]  /*16e0*/  FMUL.FTZ R16, R16, UR10 ;  /* 0x0000000a10107c20 */ /* 0x000fe20008410000 */
[----:B------:R-:W-:Y:S01]  /*16f0*/  STS [R46+0x1000], R38 ;  /* 0x001000262e007388 */ /* 0x000fe20000000800 */
        /* <DEDUP_REMOVED lines=9> */
[----:B------:R-:W-:Y:S01]  /*1790*/  FMUL.FTZ R19, R19, UR10 ;  /* 0x0000000a13137c20 */ /* 0x000fe20008410000 */
[----:B------:R-:W-:Y:S01]  /*17a0*/  FMUL.FTZ R18, R18, UR10 ;  /* 0x0000000a12127c20 */ /* 0x000fe20008410000 */
[----:B------:R-:W-:Y:S01]  /*17b0*/  STS [R50+0x1400], R55 ;  /* 0x0014003732007388 */ /* 0x000fe20000000800 */
[----:B------:R-:W-:Y:S01]  /*17c0*/  F2FP.BF16.F32.PACK_AB R32, R32, R33 ;  /* 0x000000212020723e */ /* 0x000fe200000010ff */
[----:B------:R-:W0:Y:S01]  /*17d0*/  LDC.64 R28, c[0x0][0x5b8] ;  /* 0x00016e00ff1c7b82 */ /* 0x000e220000000a00 */
[----:B------:R-:W-:Y:S01]  /*17e0*/  F2FP.BF16.F32.PACK_AB R22, R22, R23 ;  /* 0x000000171616723e */ /* 0x000fe200000010ff */
[----:B------:R-:W-:Y:S01]  /*17f0*/  STS [R46+0x2000], R56 ;  /* 0x002000382e007388 */ /* 0x000fe20000000800 */
[----:B------:R-:W-:-:S02]  /*1800*/  F2FP.BF16.F32.PACK_AB R37, R0, R25 ;  /* 0x000000190025723e */ /* 0x000fc400000010ff */
[----:B------:R-:W-:Y:S01]  /*1810*/  F2FP.BF16.F32.PACK_AB R15, R15, R16 ;  /* 0x000000100f0f723e */ /* 0x000fe200000010ff */
[----:B------:R-:W-:Y:S01]  /*1820*/  STS [R46+0x2400], R57 ;  /* 0x002400392e007388 */ /* 0x000fe20000000800 */
[----:B------:R-:W-:Y:S02]  /*1830*/  F2FP.BF16.F32.PACK_AB R33, R27, R26 ;  /* 0x0000001a1b21723e */ /* 0x000fe400000010ff */
[----:B------:R-:W-:Y:S01]  /*1840*/  F2FP.BF16.F32.PACK_AB R8, R17, R8 ;  /* 0x000000081108723e */ /* 0x000fe200000010ff */
[----:B------:R-:W-:Y:S01]  /*1850*/  STS [R50+0x2000], R47 ;  /* 0x0020002f32007388 */ /* 0x000fe20000000800 */
[----:B------:R-:W-:Y:S02]  /*1860*/  F2FP.BF16.F32.PACK_AB R45, R18, R19 ;  /* 0x00000013122d723e */ /* 0x000fe400000010ff */
[----:B------:R-:W-:Y:S01]  /*1870*/  LOP3.LUT R14, R14, 0x1e00, R7, 0xf8, !PT ;  /* 0x00001e000e0e7812 */ /* 0x000fe200078ef807 */
[----:B------:R-:W-:Y:S01]  /*1880*/  STS [R50+0x2400], R48 ;  /* 0x0024003032007388 */ /* 0x000fe20000000800 */
[----:B------:R-:W-:-:S02]  /*1890*/  ISETP.GE.AND P1, PT, R36, R9, PT ;  /* 0x000000092400720c */ /* 0x000fc40003f26270 */
[----:B------:R-:W-:Y:S01]  /*18a0*/  LEA R0, R14, UR5, 0x1 ;  /* 0x000000050e007c11 */ /* 0x000fe2000f8e08ff */
[----:B------:R-:W-:Y:S04]  /*18b0*/  STS [R46+0x3000], R4 ;  /* 0x003000042e007388 */ /* 0x000fe80000000800 */
[----:B------:R1:W-:Y:S04]  /*18c0*/  STS [R46+0x3400], R5 ;  /* 0x003400052e007388 */ /* 0x0003e80000000800 */
[----:B------:R-:W-:Y:S04]  /*18d0*/  STS [R50+0x3000], R49 ;  /* 0x0030003132007388 */ /* 0x000fe80000000800 */
[----:B------:R-:W-:Y:S01]  /*18e0*/  STS [R50+0x3400], R3 ;  /* 0x0034000332007388 */ /* 0x000fe20000000800 */
[----:B-1----:R-:W1:Y:S03]  /*18f0*/  LDC.64 R4, c[0x0][0x5d0] ;  /* 0x00017400ff047b82 */ /* 0x002e660000000a00 */
[----:B------:R-:W-:Y:S04]  /*1900*/  STS [R46+0x4000], R34 ;  /* 0x004000222e007388 */ /* 0x000fe80000000800 */
[----:B------:R-:W-:Y:S04]  /*1910*/  STS [R46+0x4400], R35 ;  /* 0x004400232e007388 */ /* 0x000fe80000000800 */
[----:B------:R-:W-:Y:S04]  /*1920*/  STS [R50+0x4000], R44 ;  /* 0x0040002c32007388 */ /* 0x000fe80000000800 */
[----:B------:R-:W-:Y:S04]  /*1930*/  STS [R50+0x4400], R30 ;  /* 0x0044001e32007388 */ /* 0x000fe80000000800 */
[----:B------:R-:W-:Y:S04]  /*1940*/  STS [R46+0x5000], R42 ;  /* 0x0050002a2e007388 */ /* 0x000fe80000000800 */
[----:B------:R-:W-:Y:S04]  /*1950*/  STS [R46+0x5400], R43 ;  /* 0x0054002b2e007388 */ /* 0x000fe80000000800 */
[----:B------:R0:W-:Y:S04]  /*1960*/  STS [R50+0x5000], R2 ;  /* 0x0050000232007388 */ /* 0x0001e80000000800 */
[----:B------:R-:W-:Y:S04]  /*1970*/  STS [R50+0x5400], R32 ;  /* 0x0054002032007388 */ /* 0x000fe80000000800 */
[----:B------:R-:W-:Y:S01]  /*1980*/  STS [R46+0x6000], R24 ;  /* 0x006000182e007388 */ /* 0x000fe20000000800 */
[----:B0-----:R-:W-:-:S03]  /*1990*/  IMAD.WIDE.U32 R2, R28, UR4, RZ ;  /* 0x000000041c027c25 */ /* 0x001fc6000f8e00ff */
[----:B------:R-:W-:Y:S01]  /*19a0*/  STS [R46+0x6400], R22 ;  /* 0x006400162e007388 */ /* 0x000fe20000000800 */
[----:B------:R-:W-:Y:S01]  /*19b0*/  IMAD R3, R29, UR4, R3 ;  /* 0x000000041d037c24 */ /* 0x000fe2000f8e0203 */
[----:B------:R-:W-:Y:S02]  /*19c0*/  LOP3.LUT R13, R2, 0x38, R7, 0xf8, !PT ;  /* 0x00000038020d7812 */ /* 0x000fe400078ef807 */
[----:B------:R0:W-:Y:S01]  /*19d0*/  STS [R50+0x6000], R37 ;  /* 0x0060002532007388 */ /* 0x0001e20000000800 */
[----:B------:R-:W-:Y:S02]  /*19e0*/  IADD3 R2, PT, PT, R36, 0x20, RZ ;  /* 0x0000002024027810 */ /* 0x000fe40007ffe0ff */
[----:B------:R-:W-:Y:S01]  /*19f0*/  IADD3 R12, P0, PT, R12, R13, RZ ;  /* 0x0000000d0c0c7210 */ /* 0x000fe20007f1e0ff */
[----:B------:R-:W-:Y:S03]  /*1a00*/  STS [R50+0x6400], R15 ;  /* 0x0064000f32007388 */ /* 0x000fe60000000800 */
[----:B------:R-:W-:Y:S01]  /*1a10*/  IADD3.X R13, PT, PT, R10, R3, RZ, P0, !PT ;  /* 0x000000030a0d7210 */ /* 0x000fe200007fe4ff */
[----:B------:R2:W-:Y:S01]  /*1a20*/  STS [R46+0x7000], R31 ;  /* 0x0070001f2e007388 */ /* 0x0005e20000000800 */
[----:B------:R-:W-:-:S02]  /*1a30*/  ISETP.GE.AND P0, PT, R2, R9, PT ;  /* 0x000000090200720c */ /* 0x000fc40003f06270 */
[----:B0-----:R-:W-:Y:S01]  /*1a40*/  LOP3.LUT R37, R7, 0x38, RZ, 0xc0, !PT ;  /* 0x0000003807257812 */ /* 0x001fe200078ec0ff */
[----:B------:R0:W-:Y:S01]  /*1a50*/  STS [R46+0x7400], R33 ;  /* 0x007400212e007388 */ /* 0x0001e20000000800 */
[----:B-1----:R-:W-:Y:S02]  /*1a60*/  IMAD.WIDE.U32 R38, R4, UR7, R12 ;  /* 0x0000000704267c25 */ /* 0x002fe4000f8e000c */
[C---:B------:R-:W-:Y:S01]  /*1a70*/  LOP3.LUT R42, R37.reuse, 0x40, RZ, 0xfc, !PT ;  /* 0x00000040252a7812 */ /* 0x040fe200078efcff */
[----:B------:R0:W-:Y:S01]  /*1a80*/  STS [R50+0x7000], R8 ;  /* 0x0070000832007388 */ /* 0x0001e20000000800 */
[----:B------:R-:W-:Y:S01]  /*1a90*/  LOP3.LUT R43, R37, 0x80, RZ, 0xfc, !PT ;  /* 0x00000080252b7812 */ /* 0x000fe200078efcff */
[----:B--2---:R-:W-:Y:S01]  /*1aa0*/  IMAD R31, R5, UR7, R39 ;  /* 0x00000007051f7c24 */ /* 0x004fe2000f8e0227 */
[----:B------:R-:W-:Y:S01]  /*1ab0*/  LOP3.LUT R44, R37, 0xc0, RZ, 0xfc, !PT ;  /* 0x000000c0252c7812 */ /* 0x000fe200078efcff */
[----:B------:R0:W-:Y:S01]  /*1ac0*/  STS [R50+0x7400], R45 ;  /* 0x0074002d32007388 */ /* 0x0001e20000000800 */
[----:B------:R-:W-:Y:S06]  /*1ad0*/  BAR.SYNC.DEFER_BLOCKING 0x0 ;  /* 0x0000000000007b1d */ /* 0x000fec0000010000 */
[----:B------:R0:W1:Y:S04]  /*1ae0*/  LDS.128 R24, [R0+0x1000] ;  /* 0x0010000000187984 */ /* 0x0000680000000c00 */
[----:B------:R0:W2:Y:S04]  /*1af0*/  LDS.128 R20, [R0+0x3000] ;  /* 0x0030000000147984 */ /* 0x0000a80000000c00 */
[----:B------:R0:W3:Y:S01]  /*1b00*/  LDS.128 R16, [R0+0x5000] ;  /* 0x0050000000107984 */ /* 0x0000e20000000c00 */
[----:B------:R-:W-:Y:S05]  /*1b10*/  @P1 BRA `(.L_x_5) ;  /* 0x00000000004c1947 */ /* 0x000fea0003800000 */
[----:B------:R-:W4:Y:S01]  /*1b20*/  LDCU UR4, c[0x0][0x440] ;  /* 0x00008800ff0477ac */ /* 0x000f220008000800 */
[----:B------:R-:W5:Y:S01]  /*1b30*/  LDS.128 R4, [R0+0x2000] ;  /* 0x0020000000047984 */ /* 0x000f620000000c00 */
[----:B------:R-:W-:Y:S01]  /*1b40*/  MOV R30, R38 ;  /* 0x00000026001e7202 */ /* 0x000fe20000000f00 */
[----:B------:R-:W1:Y:S02]  /*1b50*/  LDCU.64 UR6, c[0x0][0x558] ;  /* 0x0000ab00ff0677ac */ /* 0x000e640008000a00 */
[----:B0-----:R-:W0:Y:S02]  /*1b60*/  LDS.128 R8, [R0+0x4000] ;  /* 0x0040000000087984 */ /* 0x001e240000000c00 */
[C---:B------:R-:W-:Y:S02]  /*1b70*/  IMAD.WIDE.U32 R2, R36.reuse, R28, R30 ;  /* 0x0000001c24027225 */ /* 0x040fe400078e001e */
[----:B------:R-:W2:Y:S02]  /*1b80*/  LDS.128 R32, [R0+0x6000] ;  /* 0x0060000000207984 */ /* 0x000ea40000000c00 */
[----:B------:R-:W-:Y:S01]  /*1b90*/  IMAD R3, R36, R29, R3 ;  /* 0x0000001d24037224 */ /* 0x000fe200078e0203 */
[----:B----4-:R-:W-:-:S02]  /*1ba0*/  ISETP.GE.AND P1, PT, R37, UR4, PT ;  /* 0x0000000425007c0c */ /* 0x010fc4000bf26270 */
[----:B------:R-:W-:Y:S02]  /*1bb0*/  ISETP.GE.AND P2, PT, R42, UR4, PT ;  /* 0x000000042a007c0c */ /* 0x000fe4000bf46270 */
[----:B------:R-:W-:Y:S02]  /*1bc0*/  ISETP.GE.AND P3, PT, R43, UR4, PT ;  /* 0x000000042b007c0c */ /* 0x000fe4000bf66270 */
[----:B------:R-:W-:Y:S02]  /*1bd0*/  ISETP.GE.AND P4, PT, R44, UR4, PT ;  /* 0x000000042c007c0c */ /* 0x000fe4000bf86270 */
[----:B-1----:R-:W-:-:S04]  /*1be0*/  LEA R40, P5, R2, UR6, 0x1 ;  /* 0x0000000602287c11 */ /* 0x002fc8000f8a08ff */
[----:B------:R-:W-:Y:S01]  /*1bf0*/  LEA.HI.X R41, R2, UR7, R3, 0x1, P5 ;  /* 0x0000000702297c11 */ /* 0x000fe2000a8f0c03 */
[----:B------:R-:W1:Y:S04]  /*1c00*/  @!P1 LDS.128 R12, [R0] ;  /* 0x00000000000c9984 */ /* 0x000e680000000c00 */
[----:B-----5:R4:W-:Y:S04]  /*1c10*/  @!P2 STG.E.128 desc[UR8][R40.64+0x80], R4 ;  /* 0x000080042800a986 */ /* 0x0209e8000c101d08 */
[----:B0-----:R4:W-:Y:S04]  /*1c20*/  @!P3 STG.E.128 desc[UR8][R40.64+0x100], R8 ;  /* 0x000100082800b986 */ /* 0x0019e8000c101d08 */
[----:B--2---:R4:W-:Y:S04]  /*1c30*/  @!P4 STG.E.128 desc[UR8][R40.64+0x180], R32 ;  /* 0x000180202800c986 */ /* 0x0049e8000c101d08 */
[----:B-1----:R4:W-:Y:S02]  /*1c40*/  @!P1 STG.E.128 desc[UR8][R40.64], R12 ;  /* 0x0000000c28009986 */ /* 0x0029e4000c101d08 */
.L_x_5:
[----:B------:R-:W-:Y:S05]  /*1c50*/  BSYNC.RECONVERGENT B0 ;  /* 0x0000000000007941 */ /* 0x000fea0003800200 */
.L_x_4:
[----:B------:R-:W-:Y:S05]  /*1c60*/  @P0 EXIT ;  /* 0x000000000000094d */ /* 0x000fea0003800000 */
[----:B----4-:R-:W-:Y:S01]  /*1c70*/  IADD3 R9, P0, PT, R36, 0x20, RZ ;  /* 0x0000002024097810 */ /* 0x010fe20007f1e0ff */
[----:B------:R-:W4:Y:S01]  /*1c80*/  LDCU.64 UR6, c[0x0][0x558] ;  /* 0x0000ab00ff0677ac */ /* 0x000f220008000a00 */
[----:B------:R0:W3:Y:S01]  /*1c90*/  LDS.128 R4, [R0+0x7000] ;  /* 0x0070000000047984 */ /* 0x0000e20000000c00 */
[----:B------:R-:W-:Y:S02]  /*1ca0*/  MOV R2, R38 ;  /* 0x0000002600027202 */ /* 0x000fe40000000f00 */
[----:B------:R-:W-:Y:S01]  /*1cb0*/  IADD3.X R3, PT, PT, RZ, RZ, RZ, P0, !PT ;  /* 0x000000ffff037210 */ /* 0x000fe200007fe4ff */
[----:B------:R-:W5:Y:S04]  /*1cc0*/  LDCU UR4, c[0x0][0x440] ;  /* 0x00008800ff0477ac */ /* 0x000f680008000800 */
[----:B0-----:R-:W-:Y:S01]  /*1cd0*/  IMAD R8, R3, R28, RZ ;  /* 0x0000001c03087224 */ /* 0x001fe200078e02ff */
[----:B------:R-:W-:-:S03]  /*1ce0*/  MOV R3, R31 ;  /* 0x0000001f00037202 */ /* 0x000fc60000000f00 */
[----:B------:R-:W-:-:S04]  /*1cf0*/  IMAD.WIDE.U32 R2, R9, R28, R2 ;  /* 0x0000001c09027225 */ /* 0x000fc800078e0002 */
[----:B------:R-:W-:Y:S01]  /*1d00*/  IMAD R9, R9, R29, R8 ;  /* 0x0000001d09097224 */ /* 0x000fe200078e0208 */
[----:B----4-:R-:W-:Y:S02]  /*1d10*/  LEA R8, P0, R2, UR6, 0x1 ;  /* 0x0000000602087c11 */ /* 0x010fe4000f8008ff */
[----:B-----5:R-:W-:Y:S02]  /*1d20*/  ISETP.GE.AND P1, PT, R37, UR4, PT ;  /* 0x0000000425007c0c */ /* 0x020fe4000bf26270 */
[----:B------:R-:W-:Y:S02]  /*1d30*/  IADD3 R3, PT, PT, R3, R9, RZ ;  /* 0x0000000903037210 */ /* 0x000fe40007ffe0ff */
[----:B------:R-:W-:Y:S02]  /*1d40*/  ISETP.GE.AND P2, PT, R42, UR4, PT ;  /* 0x000000042a007c0c */ /* 0x000fe4000bf46270 */
[----:B------:R-:W-:Y:S02]  /*1d50*/  ISETP.GE.AND P3, PT, R43, UR4, PT ;  /* 0x000000042b007c0c */ /* 0x000fe4000bf66270 */
[----:B------:R-:W-:-:S02]  /*1d60*/  LEA.HI.X R9, R2, UR7, R3, 0x1, P0 ;  /* 0x0000000702097c11 */ /* 0x000fc400080f0c03 */
[----:B------:R-:W-:-:S03]  /*1d70*/  ISETP.GE.AND P0, PT, R44, UR4, PT ;  /* 0x000000042c007c0c */ /* 0x000fc6000bf06270 */
[----:B-1----:R0:W-:Y:S04]  /*1d80*/  @!P1 STG.E.128 desc[UR8][R8.64], R24 ;  /* 0x0000001808009986 */ /* 0x0021e8000c101d08 */
[----:B--2---:R0:W-:Y:S04]  /*1d90*/  @!P2 STG.E.128 desc[UR8][R8.64+0x80], R20 ;  /* 0x000080140800a986 */ /* 0x0041e8000c101d08 */
[----:B---3--:R0:W-:Y:S02]  /*1da0*/  @!P3 STG.E.128 desc[UR8][R8.64+0x100], R16 ;  /* 0x000100100800b986 */ /* 0x0081e4000c101d08 */
[----:B------:R-:W-:Y:S05]  /*1db0*/  @P0 EXIT ;  /* 0x000000000000094d */ /* 0x000fea0003800000 */
[----:B------:R-:W-:Y:S01]  /*1dc0*/  STG.E.128 desc[UR8][R8.64+0x180], R4 ;  /* 0x0001800408007986 */ /* 0x000fe2000c101d08 */
[----:B------:R-:W-:Y:S05]  /*1dd0*/  EXIT ;  /* 0x000000000000794d */ /* 0x000fea0003800000 */
.L_x_6:
[----:B------:R-:W-:-:S00]  /*1de0*/  BRA `(.L_x_6) ;  /* 0xfffffffc00fc7947 */ /* 0x000fc0000383ffff */
[----:B------:R-:W-:-:S00]  /*1df0*/  NOP ;  /* 0x0000000000007918 */ /* 0x000fc00000000000 */
        /* <DEDUP_REMOVED lines=8> */
.L_x_2483:


//--------------------- .text._ZN5flash44flash_bwd_dq_dk_dv_loop_seqk_parallel_kernelI23Flash_bwd_kernel_traitsILi256ELi64ELi32ELi8ELi4ELi1ELi2ELb1ELb1EN7cutlass10bfloat16_tE19Flash_kernel_traitsILi256ELi64ELi32ELi8ES3_EELb0ELb0ELb0ELb0ELb0ELb0ELb0EEEvNS_16Flash_bwd_paramsE --------------------------
	.section	.text._ZN5flash44flash_bwd_dq_dk_dv_loop_seqk_parallel_kernelI23Flash_bwd_kernel_traitsILi256ELi64ELi32ELi8ELi4ELi1ELi2ELb1ELb1EN7cutlass10bfloat16_tE19Flash_kernel_traitsILi256ELi64ELi32ELi8ES3_EELb0ELb0ELb0ELb0ELb0ELb0ELb0EEEvNS_16Flash_bwd_paramsE,"ax",@progbits
	.align	128
        .global         _ZN5flash44flash_bwd_dq_dk_dv_loop_seqk_parallel_kernelI23Flash_bwd_kernel_traitsILi256ELi64ELi32ELi8ELi4ELi1ELi2ELb1ELb1EN7cutlass10bfloat16_tE19Flash_kernel_traitsILi256ELi64ELi32ELi8ES3_EELb0ELb0ELb0ELb0ELb0ELb0ELb0EEEvNS_16Flash_bwd_paramsE
        .type           _ZN5flash44flash_bwd_dq_dk_dv_loop_seqk_parallel_kernelI23Flash_bwd_kernel_traitsILi256ELi64ELi32ELi8ELi4ELi1ELi2ELb1ELb1EN7cutlass10bfloat16_tE19Flash_kernel_traitsILi256ELi64ELi32ELi8ES3_EELb0ELb0ELb0ELb0ELb0ELb0ELb0EEEvNS_16Flash_bwd_paramsE,@function
        .size           _ZN5flash44flash_bwd_dq_dk_dv_loop_seqk_parallel_kernelI23Flash_bwd_kernel_traitsILi256ELi64ELi32ELi8ELi4ELi1ELi2ELb1ELb1EN7cutlass10bfloat16_tE19Flash_kernel_traitsILi256ELi64ELi32ELi8ES3_EELb0ELb0ELb0ELb0ELb0ELb0ELb0EEEvNS_16Flash_bwd_paramsE,(.L_x_2484 - _ZN5flash44flash_bwd_dq_dk_dv_loop_seqk_parallel_kernelI23Flash_bwd_kernel_traitsILi256ELi64ELi32ELi8ELi4ELi1ELi2ELb1ELb1EN7cutlass10bfloat16_tE19Flash_kernel_traitsILi256ELi64ELi32ELi8ES3_EELb0ELb0ELb0ELb0ELb0ELb0ELb0EEEvNS_16Flash_bwd_paramsE)
        .other          _ZN5flash44flash_bwd_dq_dk_dv_loop_seqk_parallel_kernelI23Flash_bwd_kernel_traitsILi256ELi64ELi32ELi8ELi4ELi1ELi2ELb1ELb1EN7cutlass10bfloat16_tE19Flash_kernel_traitsILi256ELi64ELi32ELi8ES3_EELb0ELb0ELb0ELb0ELb0ELb0ELb0EEEvNS_16Flash_bwd_paramsE,@"STO_CUDA_ENTRY STV_DEFAULT"
_ZN5flash44flash_bwd_dq_dk_dv_loop_seqk_parallel_kernelI23Flash_bwd_kernel_traitsILi256ELi64ELi32ELi8ELi4ELi1ELi2ELb1ELb1EN7cutlass10bfloat16_tE19Flash_kernel_traitsILi256ELi64ELi32ELi8ES3_EELb0ELb0ELb0ELb0ELb0ELb0ELb0EEEvNS_16Flash_bwd_paramsE:
.text._ZN5flash44flash_bwd_dq_dk_dv_loop_seqk_parallel_kernelI23Flash_bwd_kernel_traitsILi256ELi64ELi32ELi8ELi4ELi1ELi2ELb1ELb1EN7cutlass10bfloat16_tE19Flash_kernel_traitsILi256ELi64ELi32ELi8ES3_EELb0ELb0ELb0ELb0ELb0ELb0ELb0EEEvNS_16Flash_bwd_paramsE:
[----:B------:R-:W1:Y:S08]  /*0000*/  LDC R1, c[0x0][0x37c] ;  /* 0x0000df00ff017b82 */ /* 0x000e700000000800 */
[----:B------:R-:W2:Y:S01]  /*0010*/  LDC R3, c[0x0][0x438] ;  /* 0x00010e00ff037b82 */ /* 0x000ea20000000800 */
[----:B-1----:R-:W-:-:S07]  /*0020*/  VIADD R1, R1, 0xffffffe0 ;  /* 0xffffffe001017836 */ /* 0x002fce0000000000 */
[----:B------:R-:W1:Y:S01]  /*0030*/  S2UR UR11, SR_CTAID.X ;  /* 0x00000000000b79c3 */ /* 0x000e620000002500 */
[----:B--2---:R-:W-:-:S05]  /*0040*/  VIADD R3, R3, 0x1f ;  /* 0x0000001f03037836 */ /* 0x004fca0000000000 */
[----:B------:R-:W-:-:S04]  /*0050*/  SHF.R.S32.HI R0, RZ, 0x1f, R3 ;  /* 0x0000001fff007819 */ /* 0x000fc80000011403 */
[----:B------:R-:W-:-:S04]  /*0060*/  LEA.HI R0, R0, R3, RZ, 0x5 ;  /* 0x0000000300007211 */ /* 0x000fc800078f28ff */
[----:B------:R-:W-:-:S04]  /*0070*/  SHF.R.S32.HI R0, RZ, 0x5, R0 ;  /* 0x00000005ff007819 */ /* 0x000fc80000011400 */
[----:B-1----:R-:W-:-:S13]  /*0080*/  ISETP.LE.AND P0, PT, R0, UR11, PT ;  /* 0x0000000b00007c0c */ /* 0x002fda000bf03270 */
[----:B------:R-:W-:Y:S05]  /*0090*/  @P0 EXIT ;  /* 0x000000000000094d */ /* 0x000fea0003800000 */
[----:B------:R-:W1:Y:S01]  /*00a0*/  S2R R0, SR_TID.X ;  /* 0x0000000000007919 */ /* 0x000e620000002100 */
[----:B------:R-:W2:Y:S01]  /*00b0*/  S2UR UR12, SR_CgaCtaId ;  /* 0x00000000000c79c3 */ /* 0x000ea20000008800 */
[----:B------:R-:W3:Y:S01]  /*00c0*/  LDCU UR10, c[0x0][0x438] ;  /* 0x00008700ff0a77ac */ /* 0x000ee20008000800 */
[----:B------:R-:W-:Y:S01]  /*00d0*/  IMAD.U32 R248, RZ, RZ, UR11 ;  /* 0x0000000bfff87e24 */ /* 0x000fe2000f8e00ff */
[----:B------:R-:W-:Y:S01]  /*00e0*/  UMOV UR16, 0x400 ;  /* 0x0000040000107882 */ /* 0x000fe20000000000 */
[----:B------:R-:W-:Y:S01]  /*00f0*/  UMOV UR5, 0x400 ;  /* 0x0000040000057882 */ /* 0x000fe20000000000 */
[----:B------:R-:W-:-:S03]  /*0100*/  UMOV UR15, 0x400 ;  /* 0x00000400000f7882 */ /* 0x000fc60000000000 */
[----:B------:R-:W4:Y:S01]  /*0110*/  S2UR UR4, SR_CgaCtaId ;  /* 0x00000000000479c3 */ /* 0x000f220000008800 */
[----:B------:R-:W-:Y:S01]  /*0120*/  UMOV UR13, 0x400 ;  /* 0x00000400000d7882 */ /* 0x000fe20000000000 */
[----:B------:R-:W1:Y:S01]  /*0130*/  LDCU.64 UR26, c[0x0][0x358] ;  /* 0x00006b00ff1a77ac */ /* 0x000e620008000a00 */
[----:B------:R-:W1:Y:S05]  /*0140*/  LDCU.64 UR8, c[0x0][0x460] ;  /* 0x00008c00ff0877ac */ /* 0x000e6a0008000a00 */
[----:B------:R-:W5:Y:S01]  /*0150*/  S2UR UR14, SR_CgaCtaId ;  /* 0x00000000000e79c3 */ /* 0x000f620000008800 */
[----:B------:R-:W3:Y:S01]  /*0160*/  LDCU.64 UR6, c[0x0][0x470] ;  /* 0x00008e00ff0677ac */ /* 0x000ee20008000a00 */
[----:B------:R-:W-:Y:S01]  /*0170*/  UMOV UR28, URZ ;  /* 0x000000ff001c7c82 */ /* 0x000fe20008000000 */
[----:B------:R-:W-:-:S05]  /*0180*/  UMOV UR29, URZ ;  /* 0x000000ff001d7c82 */ /* 0x000fca0008000000 */
[----:B------:R-:W3:Y:S01]  /*0190*/  S2UR UR25, SR_CgaCtaId ;  /* 0x00000000001979c3 */ /* 0x000ee20000008800 */
[----:B--2---:R-:W-:Y:S01]  /*01a0*/  ULEA UR12, UR12, UR16, 0x18 ;  /* 0x000000100c0c7291 */ /* 0x004fe2000f8ec0ff */
[----:B-1----:R-:W-:-:S06]  /*01b0*/  IMAD.SHL.U32 R247, R0, 0x8, RZ ;  /* 0x0000000800f77824 */ /* 0x002fcc00078e00ff */
[----:B------:R-:W1:Y:S01]  /*01c0*/  S2UR UR24, SR_CTAID.X ;  /* 0x00000000001879c3 */ /* 0x000e620000002500 */
[----:B----4-:R-:W-:Y:S01]  /*01d0*/  ULEA UR4, UR4, UR5, 0x18 ;  /* 0x0000000504047291 */ /* 0x010fe2000f8ec0ff */
[----:B------:R-:W-:-:S03]  /*01e0*/  LOP3.LUT R3, R247, 0x1f8, RZ, 0xc0, !PT ;  /* 0x000001f8f7037812 */ /* 0x000fc600078ec0ff */
[----:B------:R-:W-:-:S03]  /*01f0*/  UIADD3 UR30, UPT, UPT, UR4, 0x15000, URZ ;  /* 0x00015000041e7890 */ /* 0x000fc6000fffe0ff */
[----:B------:R-:W2:Y:S01]  /*0200*/  S2UR UR23, SR_CTAID.Y ;  /* 0x00000000001779c3 */ /* 0x000ea20000002600 */
[----:B------:R-:W-:Y:S01]  /*0210*/  LOP3.LUT R0, R3, 0x38, R0, 0x78, !PT ;  /* 0x0000003803007812 */ /* 0x000fe200078e7800 */
[----:B-----5:R-:W-:-:S03]  /*0220*/  ULEA UR5, UR14, UR15, 0x18 ;  /* 0x0000000f0e057291 */ /* 0x020fc6000f8ec0ff */
[----:B------:R-:W-:Y:S01]  /*0230*/  LOP3.LUT R247, R0, 0x1e00, R247, 0xf8, !PT ;  /* 0x00001e0000f77812 */ /* 0x000fe200078ef8f7 */
[----:B---3--:R-:W-:Y:S02]  /*0240*/  IMAD.U32 R0, RZ, RZ, UR10 ;  /* 0x0000000aff007e24 */ /* 0x008fe4000f8e00ff */
[----:B------:R-:W3:Y:S01]  /*0250*/  S2UR UR22, SR_CTAID.Z ;  /* 0x00000000001679c3 */ /* 0x000ee20000002700 */
[----:B------:R-:W-:Y:S01]  /*0260*/  LEA R247, R247, UR12, 0x1 ;  /* 0x0000000cf7f77c11 */ /* 0x000fe2000f8e08ff */
[----:B------:R-:W-:-:S12]  /*0270*/  ULEA UR25, UR25, UR13, 0x18 ;  /* 0x0000000d19197291 */ /* 0x000fd8000f8ec0ff */
.L_x_48:
[----:B------:R-:W4:Y:S01]  /*0280*/  S2R R18, SR_CTAID.Y ;  /* 0x0000000000127919 */ /* 0x000f220000002600 */
[----:B------:R-:W1:Y:S01]  /*0290*/  LDCU.64 UR10, c[0x0][0x478] ;  /* 0x00008f00ff0a77ac */ /* 0x000e620008000a00 */
[----:B------:R-:W-:Y:S01]  /*02a0*/  ISETP.NE.U32.AND P0, PT, RZ, UR6, PT ;  /* 0x00000006ff007c0c */ /* 0x000fe2000bf05070 */
[----:B------:R-:W2:Y:S01]  /*02b0*/  LDC.64 R8, c[0x0][0x460] ;  /* 0x00011800ff087b82 */ /* 0x000ea20000000a00 */
[----:B------:R-:W-:Y:S01]  /*02c0*/  ISETP.NE.U32.AND P5, PT, RZ, UR8, PT ;  /* 0x00000008ff007c0c */ /* 0x000fe2000bfa5070 */
[----:B------:R-:W-:Y:S01]  /*02d0*/  IMAD.MOV.U32 R245, RZ, RZ, RZ ;  /* 0x000000fffff57224 */ /* 0x000fe200078e00ff */
[----:B------:R-:W-:Y:S02]  /*02e0*/  ISETP.NE.AND.EX P0, PT, RZ, UR7, PT, P0 ;  /* 0x00000007ff007c0c */ /* 0x000fe4000bf05300 */
[----:B------:R-:W-:-:S03]  /*02f0*/  ISETP.NE.AND.EX P5, PT, RZ, UR9, PT, P5 ;  /* 0x00000009ff007c0c */ /* 0x000fc6000bfa5350 */
[----:B------:R-:W3:Y:S01]  /*0300*/  LDC.64 R6, c[0x0][0x468] ;  /* 0x00011a00ff067b82 */ /* 0x000ee20000000a00 */
[----:B-1----:R-:W-:-:S07]  /*0310*/  ISETP.NE.U32.AND P2, PT, RZ, UR10, PT ;  /* 0x0000000aff007c0c */ /* 0x002fce000bf45070 */
[----:B------:R-:W1:Y:S01]  /*0320*/  LDC.U8 R3, c[0x0][0x532] ;  /* 0x00014c80ff037b82 */ /* 0x000e620000000000 */
[----:B------:R-:W-:Y:S01]  /*0330*/  ISETP.NE.AND.EX P2, PT, RZ, UR11, PT, P2 ;  /* 0x0000000bff007c0c */ /* 0x000fe2000bf45320 */
[C---:B----4-:R-:W-:Y:S01]  /*0340*/  IMAD.SHL.U32 R11, R18.reuse, 0x4, RZ ;  /* 0x00000004120b7824 */ /* 0x050fe200078e00ff */
[----:B------:R-:W-:Y:S01]  /*0350*/  SHF.R.U32.HI R2, RZ, 0x1e, R18 ;  /* 0x0000001eff027819 */ /* 0x000fe20000011612 */
[----:B------:R-:W-:Y:S02]  /*0360*/  IMAD.MOV.U32 R4, RZ, RZ, -0x1 ;  /* 0xffffffffff047424 */ /* 0x000fe400078e00ff */
[----:B--2---:R-:W-:-:S08]  /*0370*/  IMAD.WIDE.U32 R16, R18, 0x4, R8 ;  /* 0x0000000412107825 */ /* 0x004fd000078e0008 */
[C---:B------:R-:W-:Y:S01]  /*0380*/  @P2 IADD3 R12, P3, PT, R11.reuse, UR10, RZ ;  /* 0x0000000a0b0c2c10 */ /* 0x040fe2000ff7e0ff */
[----:B------:R-:W2:Y:S01]  /*0390*/  @!P2 LDC R5, c[0x0][0x43c] ;  /* 0x00010f00ff05ab82 */ /* 0x000ea20000000800 */
[----:B------:R-:W-:Y:S02]  /*03a0*/  @P0 IADD3 R14, P1, PT, R11, UR6, RZ ;  /* 0x000000060b0e0c10 */ /* 0x000fe4000ff3e0ff */
[C---:B------:R-:W-:Y:S01]  /*03b0*/  @P2 IADD3.X R13, PT, PT, R2.reuse, UR11, RZ, P3, !PT ;  /* 0x0000000b020d2c10 */ /* 0x040fe20009ffe4ff */
[----:B-----5:R4:W5:Y:S01]  /*03c0*/  @P5 LDG.E R4, desc[UR26][R16.64] ;  /* 0x0000001a10045981 */ /* 0x020962000c1e1900 */
[----:B------:R-:W-:Y:S02]  /*03d0*/  ISETP.NE.U32.AND P3, PT, RZ, UR8, PT ;  /* 0x00000008ff007c0c */ /* 0x000fe4000bf65070 */
[----:B------:R-:W-:Y:S01]  /*03e0*/  @P0 IADD3.X R15, PT, PT, R2, UR7, RZ, P1, !PT ;  /* 0x00000007020f0c10 */ /* 0x000fe20008ffe4ff */
[----:B------:R-:W4:Y:S01]  /*03f0*/  @P2 LDG.E R244, desc[UR26][R12.64] ;  /* 0x0000001a0cf42981 */ /* 0x000f22000c1e1900 */
[----:B------:R-:W-:-:S03]  /*0400*/  ISETP.NE.AND.EX P3, PT, RZ, UR9, PT, P3 ;  /* 0x00000009ff007c0c */ /* 0x000fc6000bf65330 */
[----:B------:R-:W4:Y:S10]  /*0410*/  @P0 LDG.E R245, desc[UR26][R14.64] ;  /* 0x0000001a0ef50981 */ /* 0x000f34000c1e1900 */
[----:B------:R2:W5:Y:S01]  /*0420*/  @P3 LDG.E R9, desc[UR26][R16.64+0x4] ;  /* 0x0000041a10093981 */ /* 0x000562000c1e1900 */
[----:B---3--:R-:W-:-:S02]  /*0430*/  IADD3 R10, P0, PT, R11, R6, RZ ;  /* 0x000000060b0a7210 */ /* 0x008fc40007f1e0ff */
[----:B-1----:R-:W-:Y:S02]  /*0440*/  ISETP.NE.AND P4, PT, R3, RZ, PT ;  /* 0x000000ff0300720c */ /* 0x002fe40003f85270 */
[----:B------:R-:W-:Y:S01]  /*0450*/  ISETP.EQ.U32.AND P1, PT, R6, RZ, PT ;  /* 0x000000ff0600720c */ /* 0x000fe20003f22070 */
[----:B------:R-:W-:Y:S02]  /*0460*/  IMAD.X R11, R2, 0x1, R7, P0 ;  /* 0x00000001020b7824 */ /* 0x000fe400000e0607 */
[----:B------:R-:W1:Y:S01]  /*0470*/  @!P2 LDC.64 R2, c[0x0][0x488] ;  /* 0x00012200ff02ab82 */ /* 0x000e620000000a00 */
[----:B------:R-:W-:Y:S01]  /*0480*/  ISETP.EQ.OR.EX P1, PT, R7, RZ, !P4, P1 ;  /* 0x000000ff0700720c */ /* 0x000fe20006722710 */
[----:B------:R-:W-:-:S06]  /*0490*/  IMAD.MOV.U32 R246, RZ, RZ, -0x1 ;  /* 0xfffffffffff67424 */ /* 0x000fcc00078e00ff */
[----:B------:R-:W3:Y:S06]  /*04a0*/  @!P3 LDC R19, c[0x0][0x434] ;  /* 0x00010d00ff13bb82 */ /* 0x000eec0000000800 */
[----:B------:R1:W5:Y:S01]  /*04b0*/  @!P1 LDG.E R246, desc[UR26][R10.64] ;  /* 0x0000001a0af69981 */ /* 0x000362000c1e1900 */
[----:B------:R-:W-:-:S04]  /*04c0*/  ISETP.NE.U32.AND P1, PT, R6, RZ, PT ;  /* 0x000000ff0600720c */ /* 0x000fc80003f25070 */
[----:B------:R-:W-:Y:S02]  /*04d0*/  ISETP.NE.AND.EX P1, PT, R7, RZ, PT, P1 ;  /* 0x000000ff0700720c */ /* 0x000fe40003f25310 */
[----:B-1----:R-:W-:-:S04]  /*04e0*/  @!P2 ISETP.NE.U32.AND P0, PT, R2, RZ, PT ;  /* 0x000000ff0200a20c */ /* 0x002fc80003f05070 */
[----:B------:R-:W-:-:S04]  /*04f0*/  @!P2 ISETP.NE.AND.EX P0, PT, R3, RZ, PT, P0 ;  /* 0x000000ff0300a20c */ /* 0x000fc80003f05300 */
[----:B--2---:R-:W-:Y:S01]  /*0500*/  @!P2 SEL R5, R5, RZ, P0 ;  /* 0x000000ff0505a207 */ /* 0x004fe20000000000 */
[----:B----4-:R-:W-:Y:S02]  /*0510*/  @P2 IMAD.IADD R244, R244, 0x1, -R245 ;  /* 0x00000001f4f42824 */ /* 0x010fe400078e0af5 */
[----:B---3--:R-:W-:Y:S06]  /*0520*/  @!P1 BRA `(.L_x_7) ;  /* 0x00000000000c9947 */ /* 0x008fec0003800000 */
[----:B------:R-:W2:Y:S02]  /*0530*/  @P4 LDG.E R3, desc[UR26][R10.64+0x4] ;  /* 0x0000041a0a034981 */ /* 0x000ea4000c1e1900 */
[----:B--2--5:R-:W-:-:S06]  /*0540*/  @P4 IADD3 R0, PT, PT, R3, -R246, RZ ;  /* 0x800000f603004210 */ /* 0x024fcc0007ffe0ff */
[----:B------:R1:W5:Y:S02]  /*0550*/  @!P4 LDG.E R0, desc[UR26][R10.64] ;  /* 0x0000001a0a00c981 */ /* 0x000364000c1e1900 */
.L_x_7:
[----:B-----5:R-:W-:Y:S01]  /*0560*/  @!P2 IADD3 R244, PT, PT, R5, R0, -R245 ;  /* 0x0000000005f4a210 */ /* 0x020fe20007ffe8f5 */
[----:B------:R-:W-:Y:S02]  /*0570*/  IMAD.SHL.U32 R5, R248, 0x20, RZ ;  /* 0x00000020f8057824 */ /* 0x000fe400078e00ff */
[----:B------:R-:W-:-:S03]  /*0580*/  @P3 IMAD.IADD R19, R9, 0x1, -R4 ;  /* 0x0000000109133824 */ /* 0x000fc600078e0a04 */
[----:B------:R-:W-:-:S13]  /*0590*/  ISETP.GT.AND P0, PT, R244, R5, PT ;  /* 0x00000005f400720c */ /* 0x000fda0003f04270 */
[----:B------:R-:W-:Y:S05]  /*05a0*/  @!P0 BRA `(.L_x_8) ;  /* 0x0000006000608947 */ /* 0x000fea0003800000 */
[----:B------:R-:W-:Y:S01]  /*05b0*/  ISETP.NE.AND P3, PT, R4, -0x1, PT ;  /* 0xffffffff0400780c */ /* 0x000fe20003f65270 */
[----:B------:R-:W-:Y:S01]  /*05c0*/  VIADD R9, R19, 0x3f ;  /* 0x0000003f13097836 */ /* 0x000fe20000000000 */
[----:B------:R-:W-:-:S04]  /*05d0*/  ISETP.NE.AND P2, PT, R246, -0x1, PT ;  /* 0xfffffffff600780c */ /* 0x000fc80003f45270 */
[----:B------:R-:W-:-:S04]  /*05e0*/  SHF.R.S32.HI R0, RZ, 0x1f, R9 ;  /* 0x0000001fff007819 */ /* 0x000fc80000011409 */
[----:B------:R-:W-:-:S03]  /*05f0*/  LEA.HI R0, R0, R9, RZ, 0x6 ;  /* 0x0000000900007211 */ /* 0x000fc600078f30ff */
[----:B------:R-:W2:Y:S01]  /*0600*/  @!P3 LDC.64 R6, c[0x0][0x398] ;  /* 0x0000e600ff06bb82 */ /* 0x000ea20000000a00 */
[----:B------:R-:W-:-:S07]  /*0610*/  SHF.R.S32.HI R242, RZ, 0x6, R0 ;  /* 0x00000006fff27819 */ /* 0x000fce0000011400 */
[----:B------:R-:W3:Y:S01]  /*0620*/  @P3 LDC.64 R2, c[0x0][0x3b0] ;  /* 0x0000ec00ff023b82 */ /* 0x000ee20000000a00 */
[----:B--2---:R-:W-:-:S04]  /*0630*/  @!P3 IMAD.WIDE.U32 R24, R18, R6, RZ ;  /* 0x000000061218b225 */ /* 0x004fc800078e00ff */
[----:B------:R-:W-:Y:S01]  /*0640*/  @!P3 IMAD R22, R18, R7, R25 ;  /* 0x000000071216b224 */ /* 0x000fe200078e0219 */
[----:B------:R-:W-:Y:S01]  /*0650*/  LEA R25, R242, 0xffffffc0, 0x6 ;  /* 0xffffffc0f2197811 */ /* 0x000fe200078e30ff */
[----:B---3--:R-:W-:-:S03]  /*0660*/  @P3 IMAD.WIDE.U32 R6, R4, R2, RZ ;  /* 0x0000000204063225 */ /* 0x008fc600078e00ff */
[----:B------:R-:W-:Y:S01]  /*0670*/  SHF.R.S32.HI R21, RZ, 0x1f, R25 ;  /* 0x0000001fff157819 */ /* 0x000fe20000011419 */
[----:B------:R-:W-:Y:S02]  /*0680*/  @P3 IMAD R22, R4, R3, R7 ;  /* 0x0000000304163224 */ /* 0x000fe400078e0207 */
[----:B------:R-:W-:Y:S01]  /*0690*/  @P3 IMAD.MOV.U32 R24, RZ, RZ, R6 ;  /* 0x000000ffff183224 */ /* 0x000fe200078e0006 */
[----:B------:R-:W-:Y:S06]  /*06a0*/  @P2 BRA `(.L_x_9) ;  /* 0x0000000000282947 */ /* 0x000fec0003800000 */
[----:B------:R-:W2:Y:S01]  /*06b0*/  LDCU.64 UR20, c[0x0][0x3b8] ;  /* 0x00007700ff1477ac */ /* 0x000ea20008000a00 */
[----:B------:R-:W-:Y:S01]  /*06c0*/  SHF.R.S32.HI R0, RZ, 0x1f, R245 ;  /* 0x0000001fff007819 */ /* 0x000fe200000114f5 */
[----:B------:R-:W3:Y:S04]  /*06d0*/  LDCU.64 UR10, c[0x0][0x3a0] ;  /* 0x00007400ff0a77ac */ /* 0x000ee80008000a00 */
[----:B--2---:R-:W-:Y:S02]  /*06e0*/  IMAD R0, R0, UR20, RZ ;  /* 0x0000001400007c24 */ /* 0x004fe4000f8e02ff */
[----:B------:R-:W-:-:S04]  /*06f0*/  IMAD.WIDE.U32 R2, R245, UR20, RZ ;  /* 0x00000014f5027c25 */ /* 0x000fc8000f8e00ff */
[----:B------:R-:W-:-:S05]  /*0700*/  IMAD R0, R245, UR21, R0 ;  /* 0x00000015f5007c24 */ /* 0x000fca000f8e0200 */
[----:B------:R-:W-:-:S03]  /*0710*/  IADD3 R3, PT, PT, R3, R0, RZ ;  /* 0x0000000003037210 */ /* 0x000fc60007ffe0ff */
[----:B---3--:R-:W-:-:S04]  /*0720*/  IMAD.WIDE.U32 R14, R18, UR10, R2 ;  /* 0x0000000a120e7c25 */ /* 0x008fc8000f8e0002 */
[----:B------:R-:W-:Y:S01]  /*0730*/  IMAD R13, R18, UR11, R15 ;  /* 0x0000000b120d7c24 */ /* 0x000fe2000f8e020f */
[----:B------:R-:W-:Y:S06]  /*0740*/  BRA `(.L_x_10) ;  /* 0x0000000000147947 */ /* 0x000fec0003800000 */
.L_x_9:
[----:B------:R-:W2:Y:S01]  /*0750*/  LDCU.64 UR20, c[0x0][0x3b8] ;  /* 0x00007700ff1477ac */ /* 0x000ea20008000a00 */
[----:B------:R-:W-:-:S05]  /*0760*/  IADD3 R14, PT, PT, R245, R246, RZ ;  /* 0x000000f6f50e7210 */ /* 0x000fca0007ffe0ff */
[C---:B--2---:R-:W-:Y:S02]  /*0770*/  IMAD R13, R14.reuse, UR21, RZ ;  /* 0x000000150e0d7c24 */ /* 0x044fe4000f8e02ff */
[----:B------:R-:W-:-:S05]  /*0780*/  IMAD.WIDE.U32 R14, R14, UR20, RZ ;  /* 0x000000140e0e7c25 */ /* 0x000fca000f8e00ff */
[----:B------:R-:W-:Y:S02]  /*0790*/  IADD3 R13, PT, PT, R15, R13, RZ ;  /* 0x0000000d0f0d7210 */ /* 0x000fe40007ffe0ff */
.L_x_10:
[----:B------:R-:W2:Y:S01]  /*07a0*/  LDC R0, c[0x0][0x3e8] ;  /* 0x0000fa00ff007b82 */ /* 0x000ea20000000800 */
[----:B------:R-:W3:Y:S01]  /*07b0*/  S2R R17, SR_CTAID.Z ;  /* 0x0000000000117919 */ /* 0x000ee20000002700 */
[----:B------:R-:W-:Y:S02]  /*07c0*/  SHF.R.S32.HI R12, RZ, 0x1f, R5 ;  /* 0x0000001fff0c7819 */ /* 0x000fe40000011405 */
[----:B--2---:R-:W-:-:S04]  /*07d0*/  IABS R6, R0 ;  /* 0x0000000000067213 */ /* 0x004fc80000000000 */
[----:B------:R-:W2:Y:S08]  /*07e0*/  I2F.RP R7, R6 ;  /* 0x0000000600077306 */ /* 0x000eb00000209400 */
[----:B--2---:R-:W2:Y:S02]  /*07f0*/  MUFU.RCP R8, R7 ;  /* 0x0000000700087308 */ /* 0x004ea40000001000 */
[----:B--2---:R-:W-:-:S06]  /*0800*/  VIADD R8, R8, 0xffffffe ;  /* 0x0ffffffe08087836 */ /* 0x004fcc0000000000 */
[----:B------:R-:W2:Y:S02]  /*0810*/  F2I.FTZ.U32.TRUNC.NTZ R9, R8 ;  /* 0x0000000800097305 */ /* 0x000ea4000021f000 */
[----:B--2---:R-:W-:Y:S02]  /*0820*/  IMAD.MOV R2, RZ, RZ, -R9 ;  /* 0x000000ffff027224 */ /* 0x004fe400078e0a09 */
[----:B------:R-:W-:Y:S02]  /*0830*/  IMAD.MOV.U32 R8, RZ, RZ, RZ ;  /* 0x000000ffff087224 */ /* 0x000fe400078e00ff */
[----:B------:R-:W-:Y:S01]  /*0840*/  IMAD R3, R2, R6, RZ ;  /* 0x0000000602037224 */ /* 0x000fe200078e02ff */
[----:B---3--:R-:W-:-:S03]  /*0850*/  IABS R2, R17 ;  /* 0x0000001100027213 */ /* 0x008fc60000000000 */
[----:B------:R-:W-:-:S06]  /*0860*/  IMAD.HI.U32 R3, R9, R3, R8 ;  /* 0x0000000309037227 */ /* 0x000fcc00078e0008 */
[----:B-1----:R-:W-:-:S04]  /*0870*/  IMAD.HI.U32 R11, R3, R2, RZ ;  /* 0x00000002030b7227 */ /* 0x002fc800078e00ff */
[----:B------:R-:W-:-:S04]  /*0880*/  IMAD.MOV R3, RZ, RZ, -R11 ;  /* 0x000000ffff037224 */ /* 0x000fc800078e0a0b */
[----:B------:R-:W-:Y:S01]  /*0890*/  IMAD R3, R6, R3, R2 ;  /* 0x0000000306037224 */ /* 0x000fe200078e0202 */
[----:B------:R-:W-:-:S04]  /*08a0*/  LOP3.LUT R2, R17, R0, RZ, 0x3c, !PT ;  /* 0x0000000011027212 */ /* 0x000fc800078e3cff */
[----:B------:R-:W-:Y:S02]  /*08b0*/  ISETP.GT.U32.AND P1, PT, R6, R3, PT ;  /* 0x000000030600720c */ /* 0x000fe40003f24070 */
[----:B------:R-:W-:-:S11]  /*08c0*/  ISETP.GE.AND P0, PT, R2, RZ, PT ;  /* 0x000000ff0200720c */ /* 0x000fd60003f06270 */
[-C--:B------:R-:W-:Y:S01]  /*08d0*/  @!P1 IADD3 R3, PT, PT, R3, -R6.reuse, RZ ;  /* 0x8000000603039210 */ /* 0x080fe20007ffe0ff */
[----:B------:R-:W-:Y:S01]  /*08e0*/  @!P1 VIADD R11, R11, 0x1 ;  /* 0x000000010b0b9836 */ /* 0x000fe20000000000 */
[----:B------:R-:W-:Y:S02]  /*08f0*/  ISETP.NE.AND P1, PT, R0, RZ, PT ;  /* 0x000000ff0000720c */ /* 0x000fe40003f25270 */
[----:B------:R-:W-:-:S13]  /*0900*/  ISETP.GE.U32.AND P4, PT, R3, R6, PT ;  /* 0x000000060300720c */ /* 0x000fda0003f86070 */
[----:B------:R-:W-:-:S05]  /*0910*/  @P4 VIADD R11, R11, 0x1 ;  /* 0x000000010b0b4836 */ /* 0x000fca0000000000 */
[----:B------:R-:W-:Y:S02]  /*0920*/  @!P0 IADD3 R11, PT, PT, -R11, RZ, RZ ;  /* 0x000000ff0b0b8210 */ /* 0x000fe40007ffe1ff */
[----:B------:R-:W-:-:S04]  /*0930*/  @!P1 LOP3.LUT R11, RZ, R0, RZ, 0x33, !PT ;  /* 0x00000000ff0b9212 */ /* 0x000fc800078e33ff */
[----:B------:R-:W-:Y:S01]  /*0940*/  SHF.R.S32.HI R10, RZ, 0x1f, R11 ;  /* 0x0000001fff0a7819 */ /* 0x000fe2000001140b */
[----:B------:R-:W-:Y:S06]  /*0950*/  @P2 BRA `(.L_x_11) ;  /* 0x00000000002c2947 */ /* 0x000fec0003800000 */
[----:B------:R-:W1:Y:S01]  /*0960*/  LDCU.64 UR18, c[0x0][0x3c0] ;  /* 0x00007800ff1277ac */ /* 0x000e620008000a00 */
[----:B------:R-:W-:Y:S01]  /*0970*/  SHF.R.S32.HI R0, RZ, 0x1f, R245 ;  /* 0x0000001fff007819 */ /* 0x000fe200000114f5 */
[----:B------:R-:W2:Y:S04]  /*0980*/  LDCU.64 UR10, c[0x0][0x3a8] ;  /* 0x00007500ff0a77ac */ /* 0x000ea80008000a00 */
[----:B-1----:R-:W-:Y:S02]  /*0990*/  IMAD R0, R0, UR18, RZ ;  /* 0x0000001200007c24 */ /* 0x002fe4000f8e02ff */
[----:B------:R-:W-:-:S04]  /*09a0*/  IMAD.WIDE.U32 R2, R245, UR18, RZ ;  /* 0x00000012f5027c25 */ /* 0x000fc8000f8e00ff */
[----:B------:R-:W-:-:S05]  /*09b0*/  IMAD R0, R245, UR19, R0 ;  /* 0x00000013f5007c24 */ /* 0x000fca000f8e0200 */
[----:B------:R-:W-:-:S03]  /*09c0*/  IADD3 R3, PT, PT, R3, R0, RZ ;  /* 0x0000000003037210 */ /* 0x000fc60007ffe0ff */
[----:B--2---:R-:W-:-:S04]  /*09d0*/  IMAD.WIDE.U32 R2, R18, UR10, R2 ;  /* 0x0000000a12027c25 */ /* 0x004fc8000f8e0002 */
[----:B------:R-:W-:Y:S01]  /*09e0*/  IMAD R15, R18, UR11, R3 ;  /* 0x0000000b120f7c24 */ /* 0x000fe2000f8e0203 */
[----:B------:R-:W-:Y:S01]  /*09f0*/  MOV R16, R2 ;  /* 0x0000000200107202 */ /* 0x000fe20000000f00 */
[----:B------:R-:W-:Y:S06]  /*0a00*/  BRA `(.L_x_12) ;  /* 0x0000000000187947 */ /* 0x000fec0003800000 */
.L_x_11:
[----:B------:R-:W1:Y:S01]  /*0a10*/  LDCU.64 UR18, c[0x0][0x3c0] ;  /* 0x00007800ff1277ac */ /* 0x000e620008000a00 */
[----:B------:R-:W-:-:S05]  /*0a20*/  IADD3 R2, PT, PT, R245, R246, RZ ;  /* 0x000000f6f5027210 */ /* 0x000fca0007ffe0ff */
[C---:B-1----:R-:W-:Y:S02]  /*0a30*/  IMAD R15, R2.reuse, UR19, RZ ;  /* 0x00000013020f7c24 */ /* 0x042fe4000f8e02ff */
[----:B------:R-:W-:-:S05]  /*0a40*/  IMAD.WIDE.U32 R2, R2, UR18, RZ ;  /* 0x0000001202027c25 */ /* 0x000fca000f8e00ff */
[----:B------:R-:W-:Y:S02]  /*0a50*/  IADD3 R15, PT, PT, R3, R15, RZ ;  /* 0x0000000f030f7210 */ /* 0x000fe40007ffe0ff */
[----:B------:R-:W-:-:S07]  /*0a60*/  MOV R16, R2 ;  /* 0x0000000200107202 */ /* 0x000fce0000000f00 */
.L_x_12:
[----:B------:R-:W1:Y:S01]  /*0a70*/  @!P3 LDC.64 R6, c[0x0][0x588] ;  /* 0x00016200ff06bb82 */ /* 0x000e620000000a00 */
[----:B------:R-:W2:Y:S07]  /*0a80*/  LDCU UR12, c[0x0][0x44c] ;  /* 0x00008980ff0c77ac */ /* 0x000eae0008000800 */
[----:B------:R-:W3:Y:S08]  /*0a90*/  @P3 LDC.64 R2, c[0x0][0x590] ;  /* 0x00016400ff023b82 */ /* 0x000ef00000000a00 */
[----:B------:R-:W2:Y:S01]  /*0aa0*/  LDC R31, c[0x0][0x3e0] ;  /* 0x0000f800ff1f7b82 */ /* 0x000ea20000000800 */
[----:B-1----:R-:W-:-:S04]  /*0ab0*/  @!P3 IMAD.WIDE.U32 R34, R18, R6, RZ ;  /* 0x000000061222b225 */ /* 0x002fc800078e00ff */
[----:B------:R-:W-:Y:S02]  /*0ac0*/  @!P3 IMAD R26, R18, R7, R35 ;  /* 0x00000007121ab224 */ /* 0x000fe400078e0223 */
[----:B---3--:R-:W-:-:S04]  /*0ad0*/  @P3 IMAD.WIDE.U32 R6, R4, R2, RZ ;  /* 0x0000000204063225 */ /* 0x008fc800078e00ff */
[----:B------:R-:W-:Y:S01]  /*0ae0*/  @P3 IMAD R26, R4, R3, R7 ;  /* 0x00000003041a3224 */ /* 0x000fe200078e0207 */
[----:B------:R-:W-:Y:S01]  /*0af0*/  @P3 MOV R34, R6 ;  /* 0x0000000600223202 */ /* 0x000fe20000000f00 */
[----:B--2---:R-:W-:Y:S01]  /*0b00*/  IMAD.WIDE R8, R31, UR12, RZ ;  /* 0x0000000c1f087c25 */ /* 0x004fe2000f8e02ff */
[----:B------:R-:W-:Y:S06]  /*0b10*/  @P3 BRA `(.L_x_13) ;  /* 0x0000000000443947 */ /* 0x000fec0003800000 */
[----:B------:R-:W1:Y:S02]  /*0b20*/  LDCU UR10, c[0x0][0x444] ;  /* 0x00008880ff0a77ac */ /* 0x000e640008000800 */
[----:B-1----:R-:W-:Y:S01]  /*0b30*/  USHF.R.S32.HI UR11, URZ, 0x1f, UR10 ;  /* 0x0000001fff0b7899 */ /* 0x002fe2000801140a */
[----:B------:R-:W-:Y:S01]  /*0b40*/  IMAD.WIDE.U32 R2, R18, UR10, RZ ;  /* 0x0000000a12027c25 */ /* 0x000fe2000f8e00ff */
[----:B------:R-:W-:-:S04]  /*0b50*/  USHF.R.S32.HI UR10, URZ, 0x1f, UR12 ;  /* 0x0000001fff0a7899 */ /* 0x000fc8000801140c */
[----:B------:R-:W-:-:S05]  /*0b60*/  IMAD R7, R18, UR11, RZ ;  /* 0x0000000b12077c24 */ /* 0x000fca000f8e02ff */
[----:B------:R-:W-:Y:S01]  /*0b70*/  IADD3 R0, PT, PT, R3, R7, RZ ;  /* 0x0000000703007210 */ /* 0x000fe20007ffe0ff */
[----:B------:R-:W-:Y:S01]  /*0b80*/  IMAD.WIDE.U32 R6, R2, R31, RZ ;  /* 0x0000001f02067225 */ /* 0x000fe200078e00ff */
[----:B------:R-:W-:-:S03]  /*0b90*/  SHF.R.S32.HI R3, RZ, 0x1f, R31 ;  /* 0x0000001fff037819 */ /* 0x000fc6000001141f */
[----:B------:R-:W-:-:S04]  /*0ba0*/  IMAD R0, R0, R31, RZ ;  /* 0x0000001f00007224 */ /* 0x000fc800078e02ff */
[----:B------:R-:W-:-:S05]  /*0bb0*/  IMAD R3, R3, R2, R0 ;  /* 0x0000000203037224 */ /* 0x000fca00078e0200 */
[----:B------:R-:W-:-:S05]  /*0bc0*/  IADD3 R3, PT, PT, R7, R3, RZ ;  /* 0x0000000307037210 */ /* 0x000fca0007ffe0ff */
[----:B------:R-:W-:Y:S02]  /*0bd0*/  IMAD R20, R3, UR12, RZ ;  /* 0x0000000c03147c24 */ /* 0x000fe4000f8e02ff */
[----:B------:R-:W-:-:S04]  /*0be0*/  IMAD.WIDE.U32 R2, R6, UR12, RZ ;  /* 0x0000000c06027c25 */ /* 0x000fc8000f8e00ff */
[----:B------:R-:W-:Y:S01]  /*0bf0*/  IMAD R20, R6, UR10, R20 ;  /* 0x0000000a06147c24 */ /* 0x000fe2000f8e0214 */
[----:B------:R-:W-:-:S04]  /*0c00*/  MOV R0, R2 ;  /* 0x0000000200007202 */ /* 0x000fc80000000f00 */
[----:B------:R-:W-:Y:S01]  /*0c10*/  IADD3 R20, PT, PT, R3, R20, RZ ;  /* 0x0000001403147210 */ /* 0x000fe20007ffe0ff */
[----:B------:R-:W-:Y:S06]  /*0c20*/  BRA `(.L_x_14) ;  /* 0x0000000000107947 */ /* 0x000fec0003800000 */
.L_x_13:
[-C--:B------:R-:W-:Y:S02]  /*0c30*/  IMAD R20, R9, R4.reuse, RZ ;  /* 0x0000000409147224 */ /* 0x080fe400078e02ff */
[----:B------:R-:W-:-:S05]  /*0c40*/  IMAD.WIDE.U32 R2, R8, R4, RZ ;  /* 0x0000000408027225 */ /* 0x000fca00078e00ff */
[----:B------:R-:W-:Y:S02]  /*0c50*/  IADD3 R20, PT, PT, R3, R20, RZ ;  /* 0x0000001403147210 */ /* 0x000fe40007ffe0ff */
[----:B------:R-:W-:-:S07]  /*0c60*/  MOV R0, R2 ;  /* 0x0000000200007202 */ /* 0x000fce0000000f00 */
.L_x_14:
[----:B------:R-:W1:Y:S01]  /*0c70*/  LDCU.U8 UR10, c[0x0][0x548] ;  /* 0x0000a900ff0a77ac */ /* 0x000e620008000000 */
[----:B------:R-:W-:Y:S01]  /*0c80*/  SHF.L.U32 R3, R18, 0x7, RZ ;  /* 0x0000000712037819 */ /* 0x000fe200000006ff */
[----:B------:R-:W2:Y:S03]  /*0c90*/  LDCU.U8 UR11, c[0x0][0x5f0] ;  /* 0x0000be00ff0b77ac */ /* 0x000ea60008000000 */
[----:B------:R-:W-:-:S04]  /*0ca0*/  SEL R2, R3, RZ, P5 ;  /* 0x000000ff03027207 */ /* 0x000fc80002800000 */
[----:B------:R-:W-:-:S04]  /*0cb0*/  IADD3 R7, P0, PT, R25, R2, RZ ;  /* 0x0000000219077210 */ /* 0x000fc80007f1e0ff */
[----:B------:R-:W-:Y:S01]  /*0cc0*/  IADD3.X R23, PT, PT, RZ, R21, RZ, P0, !PT ;  /* 0x00000015ff177210 */ /* 0x000fe200007fe4ff */
[----:B------:R-:W-:Y:S01]  /*0cd0*/  IMAD.WIDE.U32 R28, R7, R8, RZ ;  /* 0x00000008071c7225 */ /* 0x000fe200078e00ff */
[----:B-1----:R-:W-:-:S03]  /*0ce0*/  UISETP.NE.AND UP0, UPT, UR10, URZ, UPT ;  /* 0x000000ff0a00728c */ /* 0x002fc6000bf05270 */
[----:B------:R-:W-:-:S04]  /*0cf0*/  IMAD R2, R23, R8, RZ ;  /* 0x0000000817027224 */ /* 0x000fc800078e02ff */
[----:B------:R-:W-:Y:S02]  /*0d00*/  IMAD R27, R9, R7, R2 ;  /* 0x00000007091b7224 */ /* 0x000fe400078e0202 */
[----:B------:R-:W-:-:S03]  /*0d10*/  IMAD R9, R17, UR12, RZ ;  /* 0x0000000c11097c24 */ /* 0x000fc6000f8e02ff */
[----:B------:R-:W-:Y:S01]  /*0d20*/  IADD3 R27, PT, PT, R29, R27, RZ ;  /* 0x0000001b1d1b7210 */ /* 0x000fe20007ffe0ff */
[----:B--2---:R-:W-:Y:S06]  /*0d30*/  BRA.U !UP0, `(.L_x_15) ;  /* 0x00000001081c7547 */ /* 0x004fec000b800000 */
[----:B------:R-:W1:Y:S01]  /*0d40*/  LDC R7, c[0x0][0x434] ;  /* 0x00010d00ff077b82 */ /* 0x000e620000000800 */
[----:B------:R-:W-:-:S07]  /*0d50*/  ISETP.NE.AND P0, PT, R4, -0x1, PT ;  /* 0xffffffff0400780c */ /* 0x000fce0003f05270 */
[----:B------:R-:W2:Y:S01]  /*0d60*/  LDC R2, c[0x0][0x454] ;  /* 0x00011500ff027b82 */ /* 0x000ea20000000800 */
[----:B-1----:R-:W-:-:S05]  /*0d70*/  IMAD R7, R18, R7, RZ ;  /* 0x0000000712077224 */ /* 0x002fca00078e02ff */
[----:B------:R-:W-:-:S05]  /*0d80*/  SEL R23, R7, R4, !P0 ;  /* 0x0000000407177207 */ /* 0x000fca0004000000 */
[----:B--2---:R-:W-:Y:S01]  /*0d90*/  IMAD R23, R17, R2, R23 ;  /* 0x0000000211177224 */ /* 0x004fe200078e0217 */
[----:B------:R-:W-:Y:S05]  /*0da0*/  BRA `(.L_x_16) ;  /* 0x00000000000c7947 */ /* 0x000fea0003800000 */
.L_x_15:
[----:B------:R-:W1:Y:S01]  /*0db0*/  LDC R23, c[0x0][0x434] ;  /* 0x00010d00ff177b82 */ /* 0x000e620000000800 */
[----:B------:R-:W-:-:S04]  /*0dc0*/  IMAD R2, R18, R31, R17 ;  /* 0x0000001f12027224 */ /* 0x000fc800078e0211 */
[----:B-1----:R-:W-:-:S03]  /*0dd0*/  IMAD R23, R2, R23, RZ ;  /* 0x0000001702177224 */ /* 0x002fc600078e02ff */
.L_x_16:
[----:B------:R-:W-:Y:S01]  /*0de0*/  IADD3 R242, PT, PT, R242, -0x1, RZ ;  /* 0xfffffffff2f27810 */ /* 0x000fe20007ffe0ff */
[----:B------:R-:W-:Y:S05]  /*0df0*/  BRA.U !UP0, `(.L_x_17) ;  /* 0x0000000108247547 */ /* 0x000fea000b800000 */
[----:B------:R-:W1:Y:S01]  /*0e00*/  LDC R7, c[0x0][0x444] ;  /* 0x00011100ff077b82 */ /* 0x000e620000000800 */
[----:B------:R-:W-:-:S07]  /*0e10*/  ISETP.NE.AND P0, PT, R4, -0x1, PT ;  /* 0xffffffff0400780c */ /* 0x000fce0003f05270 */
[----:B------:R-:W2:Y:S08]  /*0e20*/  LDC R33, c[0x0][0x430] ;  /* 0x00010c00ff217b82 */ /* 0x000eb00000000800 */
[----:B------:R-:W2:Y:S01]  /*0e30*/  LDC R2, c[0x0][0x454] ;  /* 0x00011500ff027b82 */ /* 0x000ea20000000800 */
[----:B-1----:R-:W-:-:S05]  /*0e40*/  @!P0 IMAD R4, R18, R7, RZ ;  /* 0x0000000712048224 */ /* 0x002fca00078e02ff */
[----:B------:R-:W-:Y:S02]  /*0e50*/  IADD3 R3, PT, PT, R3, R4, RZ ;  /* 0x0000000403037210 */ /* 0x000fe40007ffe0ff */
[----:B--2---:R-:W-:-:S05]  /*0e60*/  LEA R2, R33, R2, 0x7 ;  /* 0x0000000221027211 */ /* 0x004fca00078e38ff */
[----:B------:R-:W-:Y:S01]  /*0e70*/  IMAD R33, R2, R17, R3 ;  /* 0x0000001102217224 */ /* 0x000fe200078e0203 */
[----:B------:R-:W-:Y:S06]  /*0e80*/  BRA `(.L_x_18) ;  /* 0x00000000000c7947 */ /* 0x000fec0003800000 */
.L_x_17:
[----:B------:R-:W1:Y:S01]  /*0e90*/  LDC R33, c[0x0][0x444] ;  /* 0x00011100ff217b82 */ /* 0x000e620000000800 */
[----:B------:R-:W-:-:S04]  /*0ea0*/  IMAD R2, R18, R31, R17 ;  /* 0x0000001f12027224 */ /* 0x000fc800078e0211 */
[----:B-1----:R-:W-:-:S07]  /*0eb0*/  IMAD R33, R2, R33, RZ ;  /* 0x0000002102217224 */ /* 0x002fce00078e02ff */
.L_x_18:
[----:B------:R-:W1:Y:S01]  /*0ec0*/  S2R R4, SR_TID.X ;  /* 0x0000000000047919 */ /* 0x000e620000002100 */
[----:B------:R-:W2:Y:S01]  /*0ed0*/  LDC.64 R2, c[0x0][0x3b0] ;  /* 0x0000ec00ff027b82 */ /* 0x000ea20000000a00 */
[--C-:B------:R-:W-:Y:S01]  /*0ee0*/  IADD3 R29, P1, P0, R28, R0, R9.reuse ;  /* 0x000000001c1d7210 */ /* 0x100fe2000783e009 */
[----:B------:R-:W-:Y:S01]  /*0ef0*/  IMAD R31, R31, UR12, RZ ;  /* 0x0000000c1f1f7c24 */ /* 0x000fe2000f8e02ff */
[----:B------:R-:W-:Y:S01]  /*0f00*/  SHF.R.S32.HI R9, RZ, 0x1f, R9 ;  /* 0x0000001fff097819 */ /* 0x000fe20000011409 */
[----:B------:R-:W3:Y:S01]  /*0f10*/  LDCU.64 UR16, c[0x0][0x3c8] ;  /* 0x00007900ff1077ac */ /* 0x000ee20008000a00 */
[----:B------:R-:W-:Y:S01]  /*0f20*/  ISETP.NE.AND P4, PT, RZ, UR11, PT ;  /* 0x0000000bff007c0c */ /* 0x000fe2000bf85270 */
[C---:B------:R-:W-:Y:S01]  /*0f30*/  IMAD R23, R242.reuse, 0x40, R23 ;  /* 0x00000040f2177824 */ /* 0x040fe200078e0217 */
[----:B------:R-:W-:Y:S01]  /*0f40*/  IADD3.X R27, PT, PT, R27, R20, R9, P1, P0 ;  /* 0x000000141b1b7210 */ /* 0x000fe20000fe0409 */
[----:B------:R-:W4:Y:S01]  /*0f50*/  LDC.64 R234, c[0x0][0x590] ;  /* 0x00016400ffea7b82 */ /* 0x000f220000000a00 */
[----:B------:R-:W5:Y:S01]  /*0f60*/  LDCU.64 UR14, c[0x0][0x380] ;  /* 0x00007000ff0e77ac */ /* 0x000f620008000a00 */
[----:B------:R-:W-:Y:S01]  /*0f70*/  IMAD R33, R242, 0x40, R33 ;  /* 0x00000040f2217824 */ /* 0x000fe200078e0221 */
[----:B------:R-:W-:Y:S01]  /*0f80*/  BSSY.RECONVERGENT B1, `(.L_x_8) ;  /* 0x000057a000017945 */ /* 0x000fe20003800200 */
[----:B------:R-:W5:Y:S04]  /*0f90*/  LDCU.64 UR12, c[0x0][0x550] ;  /* 0x0000aa00ff0c77ac */ /* 0x000f680008000a00 */
[----:B------:R-:W3:Y:S01]  /*0fa0*/  LDC.64 R6, c[0x0][0x5f8] ;  /* 0x00017e00ff067b82 */ /* 0x000ee20000000a00 */
[----:B------:R-:W5:Y:S01]  /*0fb0*/  LDCU.64 UR10, c[0x0][0x570] ;  /* 0x0000ae00ff0a77ac */ /* 0x000f620008000a00 */
[----:B--2---:R-:W-:-:S04]  /*0fc0*/  IMAD R28, R21, R2, RZ ;  /* 0x00000002151c7224 */ /* 0x004fc800078e02ff */
[----:B------:R-:W-:Y:S01]  /*0fd0*/  IMAD R37, R25, R3, R28 ;  /* 0x0000000319257224 */ /* 0x000fe200078e021c */
[----:B-1----:R-:W-:Y:S01]  /*0fe0*/  SHF.R.U32.HI R8, RZ, 0x5, R4 ;  /* 0x00000005ff087819 */ /* 0x002fe20000011604 */
[C---:B------:R-:W-:Y:S01]  /*0ff0*/  IMAD.SHL.U32 R0, R4.reuse, 0x8, RZ ;  /* 0x0000000804007824 */ /* 0x040fe200078e00ff */
[----:B------:R-:W-:Y:S01]  /*1000*/  LOP3.LUT R30, R4, 0x1f, RZ, 0xc0, !PT ;  /* 0x0000001f041e7812 */ /* 0x000fe200078ec0ff */
[----:B----4-:R-:W-:Y:S02]  /*1010*/  IMAD R32, R21, R234, RZ ;  /* 0x000000ea15207224 */ /* 0x010fe400078e02ff */
[----:B------:R-:W-:Y:S01]  /*1020*/  IMAD.MOV.U32 R21, RZ, RZ, RZ ;  /* 0x000000ffff157224 */ /* 0x000fe200078e00ff */
[----:B------:R-:W-:Y:S01]  /*1030*/  LOP3.LUT R20, R0, 0x38, RZ, 0xc0, !PT ;  /* 0x0000003800147812 */ /* 0x000fe200078ec0ff */
[----:B------:R-:W-:Y:S02]  /*1040*/  IMAD R30, R31, R8, R30 ;  /* 0x000000081f1e7224 */ /* 0x000fe400078e021e */
[----:B------:R-:W1:Y:S01]  /*1050*/  LDC.64 R8, c[0x0][0x598] ;  /* 0x00016600ff087b82 */ /* 0x000e620000000a00 */
[----:B------:R-:W-:Y:S01]  /*1060*/  IADD3 R34, P0, PT, R20, R34, RZ ;  /* 0x0000002214227210 */ /* 0x000fe20007f1e0ff */
[----:B------:R-:W-:-:S04]  /*1070*/  IMAD.WIDE.U32 R40, R25, R2, R20 ;  /* 0x0000000219287225 */ /* 0x000fc800078e0014 */
[----:B---3--:R-:W-:Y:S01]  /*1080*/  IMAD.WIDE.U32 R38, R6, UR24, RZ ;  /* 0x0000001806267c25 */ /* 0x008fe2000f8e00ff */
[----:B------:R-:W-:-:S03]  /*1090*/  IADD3 R24, P3, PT, R24, R40, RZ ;  /* 0x0000002818187210 */ /* 0x000fc60007f7e0ff */
[----:B------:R-:W-:Y:S01]  /*10a0*/  IMAD.X R35, RZ, RZ, R26, P0 ;  /* 0x000000ffff237224 */ /* 0x000fe200000e061a */
[----:B------:R-:W-:Y:S01]  /*10b0*/  SEL R6, R38, RZ, P4 ;  /* 0x000000ff26067207 */ /* 0x000fe20002000000 */
[C---:B------:R-:W-:Y:S02]  /*10c0*/  IMAD R32, R25.reuse, R235, R32 ;  /* 0x000000eb19207224 */ /* 0x040fe400078e0220 */
[----:B------:R-:W-:Y:S01]  /*10d0*/  IMAD.WIDE.U32 R42, R25, R234, R34 ;  /* 0x000000ea192a7225 */ /* 0x000fe200078e0022 */
[----:B------:R-:W-:Y:S01]  /*10e0*/  IADD3.X R25, PT, PT, R22, R41, R37, P3, !PT ;  /* 0x0000002916197210 */ /* 0x000fe20001ffe425 */
[----:B------:R-:W2:Y:S01]  /*10f0*/  LDC.64 R34, c[0x0][0x5e8] ;  /* 0x00017a00ff227b82 */ /* 0x000ea20000000a00 */
[----:B------:R-:W-:Y:S01]  /*1100*/  IADD3 R6, P1, P0, R30, R29, R6 ;  /* 0x0000001d1e067210 */ /* 0x000fe2000783e006 */
[----:B------:R-:W-:Y:S01]  /*1110*/  IMAD R7, R7, UR24, R39 ;  /* 0x0000001807077c24 */ /* 0x000fe2000f8e0227 */
[----:B------:R-:W-:Y:S01]  /*1120*/  SHF.R.S32.HI R30, RZ, 0x1f, R30 ;  /* 0x0000001fff1e7819 */ /* 0x000fe2000001141e */
[----:B------:R-:W-:-:S03]  /*1130*/  IMAD.WIDE.U32 R28, R17, UR16, R24 ;  /* 0x00000010111c7c25 */ /* 0x000fc6000f8e0018 */
[----:B------:R-:W-:Y:S01]  /*1140*/  SEL R7, R7, RZ, P4 ;  /* 0x000000ff07077207 */ /* 0x000fe20002000000 */
[----:B------:R-:W3:Y:S01]  /*1150*/  LDC.64 R24, c[0x0][0x420] ;  /* 0x00010800ff187b82 */ /* 0x000ee20000000a00 */
[----:B------:R-:W-:Y:S02]  /*1160*/  IMAD.IADD R43, R43, 0x1, R32 ;  /* 0x000000012b2b7824 */ /* 0x000fe400078e0220 */
[----:B------:R-:W-:Y:S02]  /*1170*/  IMAD.SHL.U32 R31, R31, 0x40, RZ ;  /* 0x000000401f1f7824 */ /* 0x000fe400078e00ff */
[----:B-1----:R-:W-:Y:S01]  /*1180*/  IMAD.WIDE.U32 R42, R17, R8, R42 ;  /* 0x00000008112a7225 */ /* 0x002fe200078e002a */
[----:B------:R-:W-:Y:S02]  /*1190*/  IADD3.X R8, PT, PT, R30, R27, R7, P1, P0 ;  /* 0x0000001b1e087210 */ /* 0x000fe40000fe0407 */
[----:B------:R-:W-:Y:S01]  /*11a0*/  IADD3 R7, P0, PT, R31, R6, RZ ;  /* 0x000000061f077210 */ /* 0x000fe20007f1e0ff */
[C---:B------:R-:W-:Y:S01]  /*11b0*/  IMAD R29, R17.reuse, UR17, R29 ;  /* 0x00000011111d7c24 */ /* 0x040fe2000f8e021d */
[----:B------:R-:W-:Y:S01]  /*11c0*/  SHF.R.U32.HI R6, RZ, 0x3, R4 ;  /* 0x00000003ff067819 */ /* 0x000fe20000011604 */
[----:B------:R-:W-:Y:S01]  /*11d0*/  IMAD R43, R17, R9, R43 ;  /* 0x00000009112b7224 */ /* 0x000fe200078e022b */
[----:B------:R-:W-:-:S02]  /*11e0*/  LEA.HI.X.SX32 R8, R31, R8, 0x1, P0 ;  /* 0x000000081f087211 */ /* 0x000fc400000f0eff */
[----:B-----5:R-:W-:Y:S01]  /*11f0*/  LEA R250, P0, R7, UR10, 0x2 ;  /* 0x0000000a07fa7c11 */ /* 0x020fe2000f8010ff */
[----:B------:R-:W-:-:S03]  /*1200*/  IMAD.WIDE.U32 R28, R6, R2, R28 ;  /* 0x00000002061c7225 */ /* 0x000fc600078e001c */
[----:B------:R-:W-:Y:S01]  /*1210*/  LEA.HI.X R251, R7, UR11, R8, 0x2, P0 ;  /* 0x0000000b07fb7c11 */ /* 0x000fe200080f1408 */
[----:B------:R-:W-:Y:S01]  /*1220*/  IMAD.WIDE.U32 R42, R6, R234, R42 ;  /* 0x000000ea062a7225 */ /* 0x000fe200078e002a */
[----:B------:R-:W-:Y:S02]  /*1230*/  LEA R44, P3, R28, UR14, 0x1 ;  /* 0x0000000e1c2c7c11 */ /* 0x000fe4000f8608ff */
[----:B------:R-:W-:Y:S01]  /*1240*/  ISETP.GT.AND P0, PT, R19, RZ, PT ;  /* 0x000000ff1300720c */ /* 0x000fe20003f04270 */
[----:B------:R-:W-:Y:S01]  /*1250*/  IMAD R9, R6, R3, R29 ;  /* 0x0000000306097224 */ /* 0x000fe200078e021d */
[----:B------:R-:W-:Y:S01]  /*1260*/  LEA R48, P1, R42, UR12, 0x1 ;  /* 0x0000000c2a307c11 */ /* 0x000fe2000f8208ff */
[----:B------:R-:W-:Y:S01]  /*1270*/  IMAD R22, R6, R235, R43 ;  /* 0x000000eb06167224 */ /* 0x000fe200078e022b */
[----:B------:R-:W-:Y:S01]  /*1280*/  SHF.L.U64.HI R3, R2, 0x5, R3 ;  /* 0x0000000502037819 */ /* 0x000fe20000010203 */
[----:B---3--:R-:W-:Y:S01]  /*1290*/  IMAD.WIDE R46, R23, 0x4, R24 ;  /* 0x00000004172e7825 */ /* 0x008fe200078e0218 */
[----:B------:R-:W-:-:S02]  /*12a0*/  LEA.HI.X R45, R28, UR15, R9, 0x1, P3 ;  /* 0x0000000f1c2d7c11 */ /* 0x000fc400098f0c09 */
[----:B------:R-:W-:Y:S01]  /*12b0*/  LEA.HI.X R49, R42, UR13, R22, 0x1, P1 ;  /* 0x0000000d2a317c11 */ /* 0x000fe200088f0c16 */
[----:B--2---:R-:W-:Y:S01]  /*12c0*/  IMAD.WIDE R236, R33, 0x4, R34 ;  /* 0x0000000421ec7825 */ /* 0x004fe200078e0222 */
[----:B------:R-:W-:Y:S01]  /*12d0*/  SHF.L.U64.HI R235, R234, 0x5, R235 ;  /* 0x00000005eaeb7819 */ /* 0x000fe200000102eb */
[----:B------:R1:W-:Y:S01]  /*12e0*/  STL.64 [R1+0x8], R44 ;  /* 0x0000082c01007387 */ /* 0x0003e20000100a00 */
[C---:B------:R-:W-:Y:S01]  /*12f0*/  LOP3.LUT R9, R20.reuse, 0x40, RZ, 0xfc, !PT ;  /* 0x0000004014097812 */ /* 0x040fe200078efcff */
[----:B------:R-:W-:Y:S01]  /*1300*/  IMAD.MOV.U32 R238, RZ, RZ, R236 ;  /* 0x000000ffffee7224 */ /* 0x000fe200078e00ec */
[----:B------:R-:W-:Y:S01]  /*1310*/  LOP3.LUT R8, R20, 0x80, RZ, 0xfc, !PT ;  /* 0x0000008014087812 */ /* 0x000fe200078efcff */
[----:B------:R1:W-:Y:S01]  /*1320*/  STL.64 [R1], R48 ;  /* 0x0000003001007387 */ /* 0x0003e20000100a00 */
[----:B------:R-:W-:Y:S01]  /*1330*/  IMAD.SHL.U32 R2, R2, 0x20, RZ ;  /* 0x0000002002027824 */ /* 0x000fe200078e00ff */
[----:B------:R-:W-:Y:S01]  /*1340*/  LOP3.LUT R7, R20, 0xc0, RZ, 0xfc, !PT ;  /* 0x000000c014077812 */ /* 0x000fe200078efcff */
[----:B------:R-:W-:Y:S01]  /*1350*/  IMAD.SHL.U32 R236, R234, 0x20, RZ ;  /* 0x00000020eaec7824 */ /* 0x000fe200078e00ff */
[----:B------:R1:W-:Y:S01]  /*1360*/  STL.64 [R1+0x10], R46 ;  /* 0x0000102e01007387 */ /* 0x0003e20000100a00 */
[----:B------:R-:W-:Y:S05]  /*1370*/  @P0 BRA `(.L_x_19) ;  /* 0x00000004003c0947 */ /* 0x000fea0003800000 */
[----:B------:R-:W-:Y:S05]  /*1380*/  @P2 BRA `(.L_x_20) ;  /* 0x0000000000282947 */ /* 0x000fea0003800000 */
        /* <DEDUP_REMOVED lines=9> */
[----:B------:R-:W-:Y:S05]  /*1420*/  BRA `(.L_x_21) ;  /* 0x0000000000187947 */ /* 0x000fea0003800000 */
.L_x_20:
[----:B------:R-:W2:Y:S01]  /*1430*/  LDCU.64 UR18, c[0x0][0x5c0] ;  /* 0x0000b800ff1277ac */ /* 0x000ea20008000a00 */
[----:B------:R-:W-:-:S05]  /*1440*/  IADD3 R0, PT, PT, R245, R246, RZ ;  /* 0x000000f6f5007210 */ /* 0x000fca0007ffe0ff */
[C---:B--2---:R-:W-:Y:S02]  /*1450*/  IMAD R2, R0.reuse, UR19, RZ ;  /* 0x0000001300027c24 */ /* 0x044fe4000f8e02ff */
[----:B------:R-:W-:-:S05]  /*1460*/  IMAD.WIDE.U32 R10, R0, UR18, RZ ;  /* 0x00000012000a7c25 */ /* 0x000fca000f8e00ff */
[----:B------:R-:W-:Y:S02]  /*1470*/  IADD3 R0, PT, PT, R11, R2, RZ ;  /* 0x000000020b007210 */ /* 0x000fe40007ffe0ff */
[----:B------:R-:W-:Y:S02]  /*1480*/  MOV R2, R10 ;  /* 0x0000000a00027202 */ /* 0x000fe40000000f00 */
.L_x_21:
        /* <DEDUP_REMOVED lines=10> */
[----:B------:R-:W-:Y:S01]  /*1530*/  MOV R4, R10 ;  /* 0x0000000a00047202 */ /* 0x000fe20000000f00 */
[----:B------:R-:W-:Y:S05]  /*1540*/  BRA `(.L_x_23) ;  /* 0x0000000000187947 */ /* 0x000fea0003800000 */
.L_x_22:
[----:B------:R-:W2:Y:S01]  /*1550*/  LDCU.64 UR16, c[0x0][0x5c8] ;  /* 0x0000b900ff1077ac */ /* 0x000ea20008000a00 */
[----:B------:R-:W-:-:S05]  /*1560*/  IADD3 R245, PT, PT, R245, R246, RZ ;  /* 0x000000f6f5f57210 */ /* 0x000fca0007ffe0ff */
[C---:B--2---:R-:W-:Y:S02]  /*1570*/  IMAD R18, R245.reuse, UR17, RZ ;  /* 0x00000011f5127c24 */ /* 0x044fe4000f8e02ff */
[----:B------:R-:W-:-:S05]  /*1580*/  IMAD.WIDE.U32 R10, R245, UR16, RZ ;  /* 0x00000010f50a7c25 */ /* 0x000fca000f8e00ff */
[----:B------:R-:W-:Y:S02]  /*1590*/  IADD3 R18, PT, PT, R11, R18, RZ ;  /* 0x000000120b127210 */ /* 0x000fe40007ffe0ff */
[----:B------:R-:W-:Y:S02]  /*15a0*/  MOV R4, R10 ;  /* 0x0000000a00047202 */ /* 0x000fe40000000f00 */
.L_x_23:
[----:B------:R-:W-:-:S04]  /*15b0*/  IADD3 R3, PT, PT, -R5, R244, RZ ;  /* 0x000000f405037210 */ /* 0x000fc80007ffe1ff */
[----:B------:R-:W-:-:S13]  /*15c0*/  ISETP.GE.AND P0, PT, R6, R3, PT ;  /* 0x000000030600720c */ /* 0x000fda0003f06270 */
[----:B------:R-:W-:Y:S05]  /*15d0*/  @P0 BRA `(.L_x_24) ;  /* 0x0000005000500947 */ /* 0x000fea0003800000 */
[----:B------:R-:W2:Y:S01]  /*15e0*/  LDCU.64 UR10, c[0x0][0x5d8] ;  /* 0x0000bb00ff0a77ac */ /* 0x000ea20008000a00 */
[----:B------:R-:W-:Y:S02]  /*15f0*/  IMAD R10, R12, UR18, RZ ;  /* 0x000000120c0a7c24 */ /* 0x000fe4000f8e02ff */
[C---:B------:R-:W-:Y:S01]  /*1600*/  IMAD.WIDE.U32 R14, R5.reuse, UR18, R20 ;  /* 0x00000012050e7c25 */ /* 0x040fe2000f8e0014 */
[----:B------:R-:W3:Y:S03]  /*1610*/  LDCU.64 UR12, c[0x0][0x5e0] ;  /* 0x0000bc00ff0c77ac */ /* 0x000ee60008000a00 */
[C---:B------:R-:W-:Y:S01]  /*1620*/  IMAD R3, R5.reuse, UR19, R10 ;  /* 0x0000001305037c24 */ /* 0x040fe2000f8e020a */
[----:B------:R-:W-:Y:S01]  /*1630*/  IADD3 R2, P0, PT, R2, R14, RZ ;  /* 0x0000000e02027210 */ /* 0x000fe20007f1e0ff */
[----:B------:R-:W-:Y:S01]  /*1640*/  IMAD.WIDE.U32 R10, R5, UR16, R20 ;  /* 0x00000010050a7c25 */ /* 0x000fe2000f8e0014 */
[----:B------:R-:W4:Y:S02]  /*1650*/  LDCU UR20, c[0x0][0x440] ;  /* 0x00008800ff1477ac */ /* 0x000f240008000800 */
[----:B------:R-:W-:Y:S01]  /*1660*/  IADD3.X R3, PT, PT, R0, R15, R3, P0, !PT ;  /* 0x0000000f00037210 */ /* 0x000fe200007fe403 */
[----:B------:R-:W-:Y:S01]  /*1670*/  IMAD R12, R12, UR16, RZ ;  /* 0x000000100c0c7c24 */ /* 0x000fe2000f8e02ff */
[----:B------:R-:W5:Y:S01]  /*1680*/  LDCU.64 UR14, c[0x0][0x560] ;  /* 0x0000ac00ff0e77ac */ /* 0x000f620008000a00 */
[----:B------:R-:W-:-:S02]  /*1690*/  IADD3 R4, P0, PT, R4, R10, RZ ;  /* 0x0000000a04047210 */ /* 0x000fc40007f1e0ff */
[----:B------:R-:W-:Y:S02]  /*16a0*/  IMAD R5, R5, UR17, R12 ;  /* 0x0000001105057c24 */ /* 0x000fe4000f8e020c */
[----:B--2---:R-:W-:-:S03]  /*16b0*/  IMAD.WIDE.U32 R2, R17, UR10, R2 ;  /* 0x0000000a11027c25 */ /* 0x004fc6000f8e0002 */
[----:B------:R-:W-:Y:S01]  /*16c0*/  IADD3.X R5, PT, PT, R18, R11, R5, P0, !PT ;  /* 0x0000000b12057210 */ /* 0x000fe200007fe405 */
[C---:B------:R-:W-:Y:S01]  /*16d0*/  IMAD R3, R17.reuse, UR11, R3 ;  /* 0x0000000b11037c24 */ /* 0x040fe2000f8e0203 */
[----:B------:R-:W2:Y:S01]  /*16e0*/  LDCU.64 UR10, c[0x0][0x568] ;  /* 0x0000ad00ff0a77ac */ /* 0x000ea20008000a00 */
[----:B---3--:R-:W-:Y:S01]  /*16f0*/  IMAD.WIDE.U32 R4, R17, UR12, R4 ;  /* 0x0000000c11047c25 */ /* 0x008fe2000f8e0004 */
[----:B----4-:R-:W-:Y:S02]  /*1700*/  ISETP.GE.AND P2, PT, R8, UR20, PT ;  /* 0x0000001408007c0c */ /* 0x010fe4000bf46270 */
[----:B------:R-:W-:Y:S01]  /*1710*/  ISETP.GE.AND P4, PT, R20, UR20, PT ;  /* 0x0000001414007c0c */ /* 0x000fe2000bf86270 */
[----:B------:R-:W-:Y:S01]  /*1720*/  IMAD.WIDE.U32 R2, R6, UR18, R2 ;  /* 0x0000001206027c25 */ /* 0x000fe2000f8e0002 */
[----:B------:R-:W-:Y:S02]  /*1730*/  ISETP.GE.AND P3, PT, R9, UR20, PT ;  /* 0x0000001409007c0c */ /* 0x000fe4000bf66270 */
[----:B------:R-:W-:Y:S01]  /*1740*/  ISETP.GE.AND P1, PT, R7, UR20, PT ;  /* 0x0000001407007c0c */ /* 0x000fe2000bf26270 */
[----:B------:R-:W-:Y:S01]  /*1750*/  IMAD R5, R17, UR13, R5 ;  /* 0x0000000d11057c24 */ /* 0x000fe2000f8e0205 */
[----:B-----5:R-:W-:Y:S01]  /*1760*/  LEA R8, P0, R2, UR14, 0x1 ;  /* 0x0000000e02087c11 */ /* 0x020fe2000f8008ff */
[----:B------:R-:W-:-:S02]  /*1770*/  IMAD R3, R6, UR19, R3 ;  /* 0x0000001306037c24 */ /* 0x000fc4000f8e0203 */
[----:B------:R-:W-:-:S03]  /*1780*/  IMAD.WIDE.U32 R4, R6, UR16, R4 ;  /* 0x0000001006047c25 */ /* 0x000fc6000f8e0004 */
[----:B------:R-:W-:Y:S01]  /*1790*/  LEA.HI.X R9, R2, UR15, R3, 0x1, P0 ;  /* 0x0000000f02097c11 */ /* 0x000fe200080f0c03 */
[----:B------:R-:W-:Y:S01]  /*17a0*/  IMAD R3, R6, UR17, R5 ;  /* 0x0000001106037c24 */ /* 0x000fe2000f8e0205 */
[----:B--2---:R-:W-:-:S03]  /*17b0*/  LEA R2, P0, R4, UR10, 0x1 ;  /* 0x0000000a04027c11 */ /* 0x004fc6000f8008ff */
[----:B------:R2:W-:Y:S01]  /*17c0*/  @!P4 STG.E.128 desc[UR26][R8.64], RZ ;  /* 0x000000ff0800c986 */ /* 0x0005e2000c101d1a */
[----:B------:R-:W-:-:S03]  /*17d0*/  LEA.HI.X R3, R4, UR11, R3, 0x1, P0 ;  /* 0x0000000b04037c11 */ /* 0x000fc600080f0c03 */
[----:B------:R2:W-:Y:S04]  /*17e0*/  @!P3 STG.E.128 desc[UR26][R8.64+0x80], RZ ;  /* 0x000080ff0800b986 */ /* 0x0005e8000c101d1a */
[----:B------:R2:W-:Y:S04]  /*17f0*/  @!P2 STG.E.128 desc[UR26][R8.64+0x100], RZ ;  /* 0x000100ff0800a986 */ /* 0x0005e8000c101d1a */
[----:B------:R2:W-:Y:S04]  /*1800*/  @!P1 STG.E.128 desc[UR26][R8.64+0x180], RZ ;  /* 0x000180ff08009986 */ /* 0x0005e8000c101d1a */
[----:B------:R2:W-:Y:S04]  /*1810*/  @!P4 STG.E.128 desc[UR26][R2.64], RZ ;  /* 0x000000ff0200c986 */ /* 0x0005e8000c101d1a */
[----:B------:R2:W-:Y:S04]  /*1820*/  @!P3 STG.E.128 desc[UR26][R2.64+0x80], RZ ;  /* 0x000080ff0200b986 */ /* 0x0005e8000c101d1a */
[----:B------:R2:W-:Y:S01]  /*1830*/  @!P2 STG.E.128 desc[UR26][R2.64+0x100], RZ ;  /* 0x000100ff0200a986 */ /* 0x0005e2000c101d1a */
[----:B------:R-:W-:Y:S05]  /*1840*/  @P1 BRA `(.L_x_24) ;  /* 0x0000004c00b41947 */ /* 0x000fea0003800000 */
[----:B------:R4:W-:Y:S01]  /*1850*/  STG.E.128 desc[UR26][R2.64+0x180], RZ ;  /* 0x000180ff02007986 */ /* 0x0009e2000c101d1a */
[----:B------:R-:W-:Y:S05]  /*1860*/  BRA `(.L_x_24) ;  /* 0x0000004c00ac7947 */ /* 0x000fea0003800000 */
.L_x_19:
[----:B------:R-:W-:Y:S01]  /*1870*/  IADD3 R17, PT, PT, -R5, R244, RZ ;  /* 0x000000f405117210 */ /* 0x000fe20007ffe1ff */
[----:B------:R-:W-:Y:S03]  /*1880*/  @P4 BAR.SYNC.DEFER_BLOCKING 0x0 ;  /* 0x0000000000004b1d */ /* 0x000fe60000010000 */
[----:B------:R-:W-:-:S03]  /*1890*/  ISETP.GE.AND P6, PT, R6, R17, PT ;  /* 0x000000110600720c */ /* 0x000fc60003fc6270 */
[----:B------:R-:W-:Y:S10]  /*18a0*/  BSSY.RECONVERGENT B0, `(.L_x_25) ;  /* 0x000002f000007945 */ /* 0x000ff40003800200 */
[----:B------:R-:W-:Y:S05]  /*18b0*/  @P6 BRA `(.L_x_26) ;  /* 0x0000000000a46947 */ /* 0x000fea0003800000 */
[----:B------:R-:W2:Y:S01]  /*18c0*/  LDCU.64 UR12, c[0x0][0x3d8] ;  /* 0x00007b00ff0c77ac */ /* 0x000ea20008000a00 */
[----:B------:R-:W-:Y:S02]  /*18d0*/  IMAD R18, R12, UR18, RZ ;  /* 0x000000120c127c24 */ /* 0x000fe4000f8e02ff */
[C---:B------:R-:W-:Y:S01]  /*18e0*/  IMAD.WIDE.U32 R22, R5.reuse, UR18, R20 ;  /* 0x0000001205167c25 */ /* 0x040fe2000f8e0014 */
[----:B------:R-:W3:Y:S03]  /*18f0*/  LDCU UR14, c[0x0][0x440] ;  /* 0x00008800ff0e77ac */ /* 0x000ee60008000800 */
[----:B------:R-:W-:Y:S01]  /*1900*/  IMAD R18, R5, UR19, R18 ;  /* 0x0000001305127c24 */ /* 0x000fe2000f8e0212 */
[----:B------:R-:W-:Y:S01]  /*1910*/  IADD3 R22, P0, PT, R16, R22, RZ ;  /* 0x0000001610167210 */ /* 0x000fe20007f1e0ff */
[----:B------:R-:W4:Y:S03]  /*1920*/  LDCU.64 UR10, c[0x0][0x390] ;  /* 0x00007200ff0a77ac */ /* 0x000f260008000a00 */
[----:B------:R-:W-:Y:S01]  /*1930*/  IADD3.X R23, PT, PT, R15, R23, R18, P0, !PT ;  /* 0x000000170f177210 */ /* 0x000fe200007fe412 */
[----:B--2---:R-:W-:-:S02]  /*1940*/  IMAD R16, R10, UR12, RZ ;  /* 0x0000000c0a107c24 */ /* 0x004fc4000f8e02ff */
[----:B------:R-:W-:Y:S01]  /*1950*/  IMAD.WIDE.U32 R22, R11, UR12, R22 ;  /* 0x0000000c0b167c25 */ /* 0x000fe2000f8e0016 */
[----:B---3--:R-:W-:-:S03]  /*1960*/  ISETP.GE.AND P3, PT, R20, UR14, PT ;  /* 0x0000000e14007c0c */ /* 0x008fc6000bf66270 */
[----:B------:R-:W-:Y:S01]  /*1970*/  IMAD R16, R11, UR13, R16 ;  /* 0x0000000d0b107c24 */ /* 0x000fe2000f8e0210 */
[----:B------:R-:W-:Y:S02]  /*1980*/  ISETP.GE.AND P2, PT, R9, UR14, PT ;  /* 0x0000000e09007c0c */ /* 0x000fe4000bf46270 */
[----:B------:R-:W-:Y:S02]  /*1990*/  ISETP.GE.AND P1, PT, R8, UR14, PT ;  /* 0x0000000e08007c0c */ /* 0x000fe4000bf26270 */
[----:B------:R-:W-:Y:S02]  /*19a0*/  IADD3 R23, PT, PT, R23, R16, RZ ;  /* 0x0000001017177210 */ /* 0x000fe40007ffe0ff */
[----:B------:R-:W-:Y:S01]  /*19b0*/  ISETP.GE.AND P0, PT, R7, UR14, PT ;  /* 0x0000000e07007c0c */ /* 0x000fe2000bf06270 */
[----:B------:R-:W-:-:S04]  /*19c0*/  IMAD.WIDE.U32 R22, R6, UR18, R22 ;  /* 0x0000001206167c25 */ /* 0x000fc8000f8e0016 */
[----:B------:R-:W-:Y:S01]  /*19d0*/  IMAD R15, R6, UR19, R23 ;  /* 0x00000013060f7c24 */ /* 0x000fe2000f8e0217 */
[----:B----4-:R-:W-:-:S04]  /*19e0*/  LEA R16, P4, R22, UR10, 0x1 ;  /* 0x0000000a16107c11 */ /* 0x010fc8000f8808ff */
[----:B------:R-:W-:-:S05]  /*19f0*/  LEA.HI.X R17, R22, UR11, R15, 0x1, P4 ;  /* 0x0000000b16117c11 */ /* 0x000fca000a0f0c0f */
[----:B------:R-:W-:Y:S01]  /*1a00*/  @!PT LDS RZ, [RZ] ;  /* 0x00000000fffff984 */ /* 0x000fe20000000800 */
[----:B------:R-:W-:Y:S01]  /*1a10*/  @!PT LDS RZ, [RZ] ;  /* 0x00000000fffff984 */ /* 0x000fe20000000800 */
[----:B------:R-:W-:Y:S01]  /*1a20*/  @!PT LDS RZ, [RZ] ;  /* 0x00000000fffff984 */ /* 0x000fe20000000800 */
[----:B------:R3:W-:Y:S04]  /*1a30*/  @!P3 LDGSTS.E.BYPASS.LTC128B.128 [R247+0x14000], desc[UR26][R16.64] ;  /* 0x1400000010f7bfae */ /* 0x0007e8000b981a1a */
[----:B------:R3:W-:Y:S04]  /*1a40*/  @P3 STS.128 [R247+0x14000], RZ ;  /* 0x014000fff7003388 */ /* 0x0007e80000000c00 */
        /* <DEDUP_REMOVED lines=14> */
[----:B------:R3:W-:Y:S01]  /*1b30*/  @P0 STS.128 [R247+0x17000], RZ ;  /* 0x017000fff7000388 */ /* 0x0007e20000000c00 */
[----:B------:R-:W-:Y:S05]  /*1b40*/  BRA `(.L_x_27) ;  /* 0x0000000000107947 */ /* 0x000fea0003800000 */
.L_x_26:
[----:B------:R2:W-:Y:S04]  /*1b50*/  STS.128 [R247+0x14000], RZ ;  /* 0x014000fff7007388 */ /* 0x0005e80000000c00 */
[----:B------:R2:W-:Y:S04]  /*1b60*/  STS.128 [R247+0x15000], RZ ;  /* 0x015000fff7007388 */ /* 0x0005e80000000c00 */
[----:B------:R2:W-:Y:S04]  /*1b70*/  STS.128 [R247+0x16000], RZ ;  /* 0x016000fff7007388 */ /* 0x0005e80000000c00 */
[----:B------:R2:W-:Y:S02]  /*1b80*/  STS.128 [R247+0x17000], RZ ;  /* 0x017000fff7007388 */ /* 0x0005e40000000c00 */
.L_x_27:
[----:B------:R-:W-:Y:S05]  /*1b90*/  BSYNC.RECONVERGENT B0 ;  /* 0x0000000000007941 */ /* 0x000fea0003800200 */
.L_x_25:
[----:B------:R-:W-:Y:S01]  /*1ba0*/  IMAD R19, R242, -0x40, R19 ;  /* 0xffffffc0f2137824 */ /* 0x000fe200078e0213 */
[----:B------:R-:W0:Y:S01]  /*1bb0*/  LDGDEPBAR ;  /* 0x00000000000079af */ /* 0x000e220000000000 */
[----:B------:R-:W-:Y:S03]  /*1bc0*/  BSSY.RECONVERGENT B0, `(.L_x_28) ;  /* 0x0000021000007945 */ /* 0x000fe60003800200 */
[----:B------:R-:W-:-:S13]  /*1bd0*/  ISETP.GE.AND P5, PT, R6, R19, PT ;  /* 0x000000130600720c */ /* 0x000fda0003fa6270 */
[----:B------:R-:W-:Y:S05]  /*1be0*/  @P5 BRA `(.L_x_29) ;  /* 0x0000000000685947 */ /* 0x000fea0003800000 */
[----:B------:R-:W4:Y:S02]  /*1bf0*/  LDCU UR10, c[0x0][0x440] ;  /* 0x00008800ff0a77ac */ /* 0x000f240008000800 */
[----:B----4-:R-:W-:Y:S02]  /*1c00*/  ISETP.GE.AND P3, PT, R20, UR10, PT ;  /* 0x0000000a14007c0c */ /* 0x010fe4000bf66270 */
[----:B------:R-:W-:Y:S02]  /*1c10*/  ISETP.GE.AND P2, PT, R9, UR10, PT ;  /* 0x0000000a09007c0c */ /* 0x000fe4000bf46270 */
[----:B------:R-:W-:Y:S02]  /*1c20*/  ISETP.GE.AND P1, PT, R8, UR10, PT ;  /* 0x0000000a08007c0c */ /* 0x000fe4000bf26270 */
[----:B------:R-:W-:-:S07]  /*1c30*/  ISETP.GE.AND P0, PT, R7, UR10, PT ;  /* 0x0000000a07007c0c */ /* 0x000fce000bf06270 */
        /* <DEDUP_REMOVED lines=21> */
.L_x_29:
[----:B------:R4:W-:Y:S04]  /*1d90*/  STS.128 [R247+0x8000], RZ ;  /* 0x008000fff7007388 */ /* 0x0009e80000000c00 */
[----:B------:R4:W-:Y:S04]  /*1da0*/  STS.128 [R247+0xa000], RZ ;  /* 0x00a000fff7007388 */ /* 0x0009e80000000c00 */
[----:B------:R4:W-:Y:S04]  /*1db0*/  STS.128 [R247+0xc000], RZ ;  /* 0x00c000fff7007388 */ /* 0x0009e80000000c00 */
[----:B------:R4:W-:Y:S02]  /*1dc0*/  STS.128 [R247+0xe000], RZ ;  /* 0x00e000fff7007388 */ /* 0x0009e40000000c00 */
.L_x_30:
[----:B------:R-:W-:Y:S05]  /*1dd0*/  BSYNC.RECONVERGENT B0 ;  /* 0x0000000000007941 */ /* 0x000fea0003800200 */
.L_x_28:
[----:B---3--:R-:W-:Y:S01]  /*1de0*/  IADD3 R16, PT, PT, R6, 0x20, RZ ;  /* 0x0000002006107810 */ /* 0x008fe20007ffe0ff */
[----:B------:R-:W-:Y:S03]  /*1df0*/  BSSY.RECONVERGENT B0, `(.L_x_31) ;  /* 0x0000022000007945 */ /* 0x000fe60003800200 */
[----:B------:R-:W-:-:S13]  /*1e00*/  ISETP.GE.AND P4, PT, R16, R19, PT ;  /* 0x000000131000720c */ /* 0x000fda0003f86270 */
[----:B------:R3:W-:Y:S04]  /*1e10*/  @P4 STS.128 [R247+0x9000], RZ ;  /* 0x009000fff7004388 */ /* 0x0007e80000000c00 */
[----:B------:R3:W-:Y:S04]  /*1e20*/  @P4 STS.128 [R247+0xb000], RZ ;  /* 0x00b000fff7004388 */ /* 0x0007e80000000c00 */
[----:B------:R3:W-:Y:S04]  /*1e30*/  @P4 STS.128 [R247+0xd000], RZ ;  /* 0x00d000fff7004388 */ /* 0x0007e80000000c00 */
[----:B------:R3:W-:Y:S01]  /*1e40*/  @P4 STS.128 [R247+0xf000], RZ ;  /* 0x00f000fff7004388 */ /* 0x0007e20000000c00 */
[----:B------:R-:W-:Y:S05]  /*1e50*/  @P4 BRA `(.L_x_32) ;  /* 0x00000000006c4947 */ /* 0x000fea0003800000 */
[----:B------:R-:W5:Y:S01]  /*1e60*/  LDCU UR10, c[0x0][0x440] ;  /* 0x00008800ff0a77ac */ /* 0x000f620008000800 */
[----:B------:R-:W-:-:S04]  /*1e70*/  LEA R16, P0, R236, R48, 0x1 ;  /* 0x00000030ec107211 */ /* 0x000fc800078008ff */
[----:B------:R-:W-:Y:S02]  /*1e80*/  LEA.HI.X R17, R236, R49, R235, 0x1, P0 ;  /* 0x00000031ec117211 */ /* 0x000fe400000f0ceb */
[----:B-----5:R-:W-:Y:S02]  /*1e90*/  ISETP.GE.AND P3, PT, R20, UR10, PT ;  /* 0x0000000a14007c0c */ /* 0x020fe4000bf66270 */
        /* <DEDUP_REMOVED lines=22> */
[----:B------:R1:W-:Y:S02]  /*2000*/  @P0 STS.128 [R247+0xf000], RZ ;  /* 0x00f000fff7000388 */ /* 0x0003e40000000c00 */
.L_x_32:
[----:B------:R-:W-:Y:S05]  /*2010*/  BSYNC.RECONVERGENT B0 ;  /* 0x0000000000007941 */ /* 0x000fea0003800200 */
.L_x_31:
[----:B------:R-:W-:Y:S04]  /*2020*/  BSSY.RECONVERGENT B0, `(.L_x_33) ;  /* 0x0000020000007945 */ /* 0x000fe80003800200 */
[----:B------:R-:W-:Y:S05]  /*2030*/  @P5 BRA `(.L_x_34) ;  /* 0x0000000000685947 */ /* 0x000fea0003800000 */
[----:B------:R-:W5:Y:S02]  /*2040*/  LDCU UR10, c[0x0][0x440] ;  /* 0x00008800ff0a77ac */ /* 0x000f640008000800 */
[----:B-----5:R-:W-:Y:S02]  /*2050*/  ISETP.GE.AND P3, PT, R20, UR10, PT ;  /* 0x0000000a14007c0c */ /* 0x020fe4000bf66270 */
[----:B------:R-:W-:Y:S02]  /*2060*/  ISETP.GE.AND P2, PT, R9, UR10, PT ;  /* 0x0000000a09007c0c */ /* 0x000fe4000bf46270 */
[----:B------:R-:W-:Y:S02]  /*2070*/  ISETP.GE.AND P1, PT, R8, UR10, PT ;  /* 0x0000000a08007c0c */ /* 0x000fe4000bf26270 */
[----:B------:R-:W-:-:S07]  /*2080*/  ISETP.GE.AND P0, PT, R7, UR10, PT ;  /* 0x0000000a07007c0c */ /* 0x000fce000bf06270 */
[----:B------:R-:W-:Y:S01]  /*2090*/  @!PT LDS RZ, [RZ] ;  /* 0x00000000fffff984 */ /* 0x000fe20000000800 */
[----:B------:R-:W-:Y:S01]  /*20a0*/  @!PT LDS RZ, [RZ] ;  /* 0x00000000fffff984 */ /* 0x000fe20000000800 */
[----:B------:R-:W-:Y:S01]  /*20b0*/  @!PT LDS RZ, [RZ] ;  /* 0x00000000fffff984 */ /* 0x000fe20000000800 */
[----:B------:R1:W-:Y:S04]  /*20c0*/  @!P3 LDGSTS.E.BYPASS.LTC128B.128 [R247], desc[UR26][R44.64] ;  /* 0x000000002cf7bfae */ /* 0x0003e8000b981a1a */
[----:B------:R1:W-:Y:S04]  /*20d0*/  @P3 STS.128 [R247], RZ ;  /* 0x000000fff7003388 */ /* 0x0003e80000000c00 */
        /* <DEDUP_REMOVED lines=16> */
.L_x_34:
[----:B------:R1:W-:Y:S04]  /*21e0*/  STS.128 [R247], RZ ;  /* 0x000000fff7007388 */ /* 0x0003e80000000c00 */
[----:B------:R1:W-:Y:S04]  /*21f0*/  STS.128 [R247+0x2000], RZ ;  /* 0x002000fff7007388 */ /* 0x0003e80000000c00 */
[----:B------:R1:W-:Y:S04]  /*2200*/  STS.128 [R247+0x4000], RZ ;  /* 0x004000fff7007388 */ /* 0x0003e80000000c00 */
[----:B------:R1:W-:Y:S02]  /*2210*/  STS.128 [R247+0x6000], RZ ;  /* 0x006000fff7007388 */ /* 0x0003e40000000c00 */
.L_x_35:
[----:B------:R-:W-:Y:S05]  /*2220*/  BSYNC.RECONVERGENT B0 ;  /* 0x0000000000007941 */ /* 0x000fea0003800200 */
.L_x_33:
[--C-:B------:R-:W-:Y:S01]  /*2230*/  SHF.R.U32.HI R15, RZ, 0x1, R4.reuse ;  /* 0x00000001ff0f7819 */ /* 0x100fe20000011604 */
[----:B------:R-:W-:Y:S01]  /*2240*/  IMAD.MOV.U32 R241, RZ, RZ, 0x7f800000 ;  /* 0x7f800000fff17424 */ /* 0x000fe200078e00ff */
[----:B------:R-:W-:Y:S01]  /*2250*/  SHF.R.U32.HI R243, RZ, 0x2, R4 ;  /* 0x00000002fff37819 */ /* 0x000fe20000011604 */
[----:B------:R-:W-:Y:S01]  /*2260*/  IMAD.MOV.U32 R240, RZ, RZ, 0x7f800000 ;  /* 0x7f800000fff07424 */ /* 0x000fe200078e00ff */
[----:B-1----:R-:W-:-:S04]  /*2270*/  LOP3.LUT R16, R15, 0x30, RZ, 0xc0, !PT ;  /* 0x000000300f107812 */ /* 0x002fc800078ec0ff */
[----:B------:R-:W-:-:S04]  /*2280*/  LOP3.LUT R243, R16, 0x7, R243, 0xf8, !PT ;  /* 0x0000000710f37812 */ /* 0x000fc800078ef8f3 */
[C---:B------:R-:W-:Y:S01]  /*2290*/  ISETP.GE.AND P1, PT, R243.reuse, R19, PT ;  /* 0x00000013f300720c */ /* 0x040fe20003f26270 */
[----:B------:R-:W-:-:S05]  /*22a0*/  VIADD R16, R243, 0x8 ;  /* 0x00000008f3107836 */ /* 0x000fca0000000000 */
[----:B------:R-:W-:Y:S01]  /*22b0*/  ISETP.GE.AND P0, PT, R16, R19, PT ;  /* 0x000000131000720c */ /* 0x000fe20003f06270 */
[----:B------:R-:W-:-:S06]  /*22c0*/  IMAD.WIDE.U32 R16, R243, 0x4, R46 ;  /* 0x00000004f3107825 */ /* 0x000fcc00078e002e */
[----:B------:R1:W5:Y:S06]  /*22d0*/  @!P1 LDG.E R241, desc[UR26][R16.64] ;  /* 0x0000001a10f19981 */ /* 0x00036c000c1e1900 */
[----:B------:R1:W5:Y:S01]  /*22e0*/  @!P0 LDG.E R240, desc[UR26][R16.64+0x20] ;  /* 0x0000201a10f08981 */ /* 0x000362000c1e1900 */
[----:B------:R-:W-:Y:S03]  /*22f0*/  BSSY.RECONVERGENT B0, `(.L_x_36) ;  /* 0x0000021000007945 */ /* 0x000fe60003800200 */
[----:B------:R1:W-:Y:S04]  /*2300*/  @P4 STS.128 [R247+0x1000], RZ ;  /* 0x001000fff7004388 */ /* 0x0003e80000000c00 */
[----:B------:R1:W-:Y:S04]  /*2310*/  @P4 STS.128 [R247+0x3000], RZ ;  /* 0x003000fff7004388 */ /* 0x0003e80000000c00 */
[----:B------:R1:W-:Y:S04]  /*2320*/  @P4 STS.128 [R247+0x5000], RZ ;  /* 0x005000fff7004388 */ /* 0x0003e80000000c00 */
[----:B------:R1:W-:Y:S01]  /*2330*/  @P4 STS.128 [R247+0x7000], RZ ;  /* 0x007000fff7004388 */ /* 0x0003e20000000c00 */
[----:B------:R-:W-:Y:S05]  /*2340*/  @P4 BRA `(.L_x_37) ;  /* 0x00000000006c4947 */ /* 0x000fea0003800000 */
[----:B------:R-:W2:Y:S01]  /*2350*/  LDCU UR10, c[0x0][0x440] ;  /* 0x00008800ff0a77ac */ /* 0x000ea20008000800 */
[----:B-1----:R-:W-:-:S04]  /*2360*/  LEA R16, P4, R2, R44, 0x1 ;  /* 0x0000002c02107211 */ /* 0x002fc800078808ff */
[----:B------:R-:W-:Y:S02]  /*2370*/  LEA.HI.X R17, R2, R45, R3, 0x1, P4 ;  /* 0x0000002d02117211 */ /* 0x000fe400020f0c03 */
[----:B--2---:R-:W-:Y:S02]  /*2380*/  ISETP.GE.AND P3, PT, R20, UR10, PT ;  /* 0x0000000a14007c0c */ /* 0x004fe4000bf66270 */
        /* <DEDUP_REMOVED lines=23> */
.L_x_37:
[----:B------:R-:W-:Y:S05]  /*2500*/  BSYNC.RECONVERGENT B0 ;  /* 0x0000000000007941 */ /* 0x000fea0003800200 */
.L_x_36:
[----:B------:R-:W-:Y:S04]  /*2510*/  BSSY.RECONVERGENT B0, `(.L_x_38) ;  /* 0x000002f000007945 */ /* 0x000fe80003800200 */
[----:B------:R-:W-:Y:S05]  /*2520*/  @P6 BRA `(.L_x_39) ;  /* 0x0000000000a46947 */ /* 0x000fea0003800000 */
[----:B------:R-:W2:Y:S01]  /*2530*/  LDCU.64 UR12, c[0x0][0x3d0] ;  /* 0x00007a00ff0c77ac */ /* 0x000ea20008000a00 */
[C---:B-1----:R-:W-:Y:S01]  /*2540*/  IMAD.WIDE.U32 R16, R5.reuse, UR20, R20 ;  /* 0x0000001405107c25 */ /* 0x042fe2000f8e0014 */
[----:B------:R-:W1:Y:S03]  /*2550*/  LDCU UR14, c[0x0][0x440] ;  /* 0x00008800ff0e77ac */ /* 0x000e660008000800 */
[----:B------:R-:W-:Y:S01]  /*2560*/  IMAD R2, R12, UR20, RZ ;  /* 0x000000140c027c24 */ /* 0x000fe2000f8e02ff */
[----:B------:R-:W-:Y:S01]  /*2570*/  IADD3 R12, P0, PT, R14, R16, RZ ;  /* 0x000000100e0c7210 */ /* 0x000fe20007f1e0ff */
[----:B------:R-:W3:Y:S02]  /*2580*/  LDCU.64 UR10, c[0x0][0x388] ;  /* 0x00007100ff0a77ac */ /* 0x000ee40008000a00 */
[----:B------:R-:W-:-:S05]  /*2590*/  IMAD R2, R5, UR21, R2 ;  /* 0x0000001505027c24 */ /* 0x000fca000f8e0202 */
[----:B------:R-:W-:Y:S01]  /*25a0*/  IADD3.X R13, PT, PT, R13, R17, R2, P0, !PT ;  /* 0x000000110d0d7210 */ /* 0x000fe200007fe402 */
[----:B--2---:R-:W-:Y:S02]  /*25b0*/  IMAD R10, R10, UR12, RZ ;  /* 0x0000000c0a0a7c24 */ /* 0x004fe4000f8e02ff */
[----:B------:R-:W-:Y:S01]  /*25c0*/  IMAD.WIDE.U32 R12, R11, UR12, R12 ;  /* 0x0000000c0b0c7c25 */ /* 0x000fe2000f8e000c */
[----:B-1----:R-:W-:-:S03]  /*25d0*/  ISETP.GE.AND P3, PT, R20, UR14, PT ;  /* 0x0000000e14007c0c */ /* 0x002fc6000bf66270 */
[----:B------:R-:W-:Y:S01]  /*25e0*/  IMAD R10, R11, UR13, R10 ;  /* 0x0000000d0b0a7c24 */ /* 0x000fe2000f8e020a */
[----:B------:R-:W-:Y:S02]  /*25f0*/  ISETP.GE.AND P2, PT, R9, UR14, PT ;  /* 0x0000000e09007c0c */ /* 0x000fe4000bf46270 */
[----:B------:R-:W-:Y:S02]  /*2600*/  ISETP.GE.AND P1, PT, R8, UR14, PT ;  /* 0x0000000e08007c0c */ /* 0x000fe4000bf26270 */
[----:B------:R-:W-:Y:S02]  /*2610*/  IADD3 R13, PT, PT, R13, R10, RZ ;  /* 0x0000000a0d0d7210 */ /* 0x000fe40007ffe0ff */
[----:B------:R-:W-:Y:S01]  /*2620*/  ISETP.GE.AND P0, PT, R7, UR14, PT ;  /* 0x0000000e07007c0c */ /* 0x000fe2000bf06270 */
[----:B------:R-:W-:-:S04]  /*2630*/  IMAD.WIDE.U32 R2, R6, UR20, R12 ;  /* 0x0000001406027c25 */ /* 0x000fc8000f8e000c */
[----:B------:R-:W-:Y:S01]  /*2640*/  IMAD R6, R6, UR21, R3 ;  /* 0x0000001506067c24 */ /* 0x000fe2000f8e0203 */
[----:B---3--:R-:W-:-:S04]  /*2650*/  LEA R10, P4, R2, UR10, 0x1 ;  /* 0x0000000a020a7c11 */ /* 0x008fc8000f8808ff */
        /* <DEDUP_REMOVED lines=22> */
.L_x_39:
[----:B------:R1:W-:Y:S04]  /*27c0*/  STS.128 [R247+0x10000], RZ ;  /* 0x010000fff7007388 */ /* 0x0003e80000000c00 */
[----:B------:R1:W-:Y:S04]  /*27d0*/  STS.128 [R247+0x11000], RZ ;  /* 0x011000fff7007388 */ /* 0x0003e80000000c00 */
[----:B------:R1:W-:Y:S04]  /*27e0*/  STS.128 [R247+0x12000], RZ ;  /* 0x012000fff7007388 */ /* 0x0003e80000000c00 */
[----:B------:R1:W-:Y:S02]  /*27f0*/  STS.128 [R247+0x13000], RZ ;  /* 0x013000fff7007388 */ /* 0x0003e40000000c00 */
.L_x_40:
[----:B------:R-:W-:Y:S05]  /*2800*/  BSYNC.RECONVERGENT B0 ;  /* 0x0000000000007941 */ /* 0x000fea0003800200 */
.L_x_38:
[----:B------:R-:W2:Y:S01]  /*2810*/  S2R R217, SR_TID.X ;  /* 0x0000000000d97919 */ /* 0x000ea20000002100 */
[C---:B------:R-:W-:Y:S01]  /*2820*/  IMAD.SHL.U32 R3, R4.reuse, 0x40, RZ ;  /* 0x0000004004037824 */ /* 0x040fe200078e00ff */
[C---:B------:R-:W-:Y:S01]  /*2830*/  LOP3.LUT P0, RZ, R4.reuse, 0x4, RZ, 0xc0, !PT ;  /* 0x0000000404ff7812 */ /* 0x040fe2000780c0ff */
[----:B------:R-:W-:Y:S01]  /*2840*/  IMAD.SHL.U32 R228, R4, 0x20, RZ ;  /* 0x0000002004e47824 */ /* 0x000fe200078e00ff */
[----:B------:R-:W0:Y:S01]  /*2850*/  LDGDEPBAR ;  /* 0x00000000000079af */ /* 0x000e220000000000 */
[----:B------:R-:W-:Y:S01]  /*2860*/  VIADD R7, R5, 0x20 ;  /* 0x0000002005077836 */ /* 0x000fe20000000000 */
[C---:B------:R-:W-:Y:S01]  /*2870*/  LOP3.LUT R5, R3.reuse, 0x1c0, RZ, 0xc0, !PT ;  /* 0x000001c003057812 */ /* 0x040fe200078ec0ff */
[----:B------:R-:W-:Y:S01]  /*2880*/  IMAD.MOV.U32 R226, RZ, RZ, 0x20 ;  /* 0x00000020ffe27424 */ /* 0x000fe200078e00ff */
[----:B------:R-:W-:Y:S01]  /*2890*/  LOP3.LUT R3, R3, 0x200, RZ, 0xc0, !PT ;  /* 0x0000020003037812 */ /* 0x000fe200078ec0ff */
[----:B------:R-:W1:Y:S01]  /*28a0*/  LDC R252, c[0x0][0x44c] ;  /* 0x00011300fffc7b82 */ /* 0x000e620000000800 */
[----:B------:R-:W-:Y:S01]  /*28b0*/  LOP3.LUT R229, R228, 0x200, RZ, 0xc0, !PT ;  /* 0x00000200e4e57812 */ /* 0x000fe200078ec0ff */
[----:B------:R-:W3:Y:S01]  /*28c0*/  LDCU UR10, c[0x0][0x590] ;  /* 0x0000b200ff0a77ac */ /* 0x000ee20008000800 */
[----:B------:R-:W-:Y:S01]  /*28d0*/  LOP3.LUT R228, R3, 0xc00, R228, 0xf8, !PT ;  /* 0x00000c0003e47812 */ /* 0x000fe200078ef8e4 */
[----:B------:R-:W-:Y:S01]  /*28e0*/  IMAD.MOV.U32 R227, RZ, RZ, 0x40 ;  /* 0x00000040ffe37424 */ /* 0x000fe200078e00ff */
[----:B------:R-:W-:-:S02]  /*28f0*/  LOP3.LUT R5, R5, 0x38, R0, 0xf8, !PT ;  /* 0x0000003805057812 */ /* 0x000fc400078ef800 */
[----:B------:R-:W-:Y:S02]  /*2900*/  CS2R R126, SRZ ;  /* 0x00000000007e7805 */ /* 0x000fe4000001ff00 */
[----:B------:R-:W-:Y:S02]  /*2910*/  LOP3.LUT P1, RZ, R4, 0x2, RZ, 0xc0, !PT ;  /* 0x0000000204ff7812 */ /* 0x000fe4000782c0ff */
[----:B------:R-:W-:Y:S02]  /*2920*/  CS2R R124, SRZ ;  /* 0x00000000007c7805 */ /* 0x000fe4000001ff00 */
[----:B------:R-:W-:Y:S02]  /*2930*/  LOP3.LUT R6, R5, 0x8, R4, 0x78, !PT ;  /* 0x0000000805067812 */ /* 0x000fe400078e7804 */
[----:B------:R-:W-:Y:S02]  /*2940*/  CS2R R130, SRZ ;  /* 0x0000000000827805 */ /* 0x000fe4000001ff00 */
[----:B------:R-:W-:-:S02]  /*2950*/  LOP3.LUT R229, R229, 0x1c00, R0, 0xf8, !PT ;  /* 0x00001c00e5e57812 */ /* 0x000fc400078ef800 */
[----:B------:R-:W-:Y:S02]  /*2960*/  CS2R R128, SRZ ;  /* 0x0000000000807805 */ /* 0x000fe4000001ff00 */
[----:B------:R-:W-:Y:S02]  /*2970*/  LOP3.LUT R15, R5, 0x8, R15, 0x78, !PT ;  /* 0x00000008050f7812 */ /* 0x000fe400078e780f */
[----:B------:R-:W-:Y:S02]  /*2980*/  CS2R R122, SRZ ;  /* 0x00000000007a7805 */ /* 0x000fe4000001ff00 */
[----:B------:R-:W-:Y:S02]  /*2990*/  LOP3.LUT R229, R229, R6, RZ, 0xfc, !PT ;  /* 0x00000006e5e57212 */ /* 0x000fe400078efcff */
[----:B------:R-:W-:Y:S02]  /*29a0*/  CS2R R120, SRZ ;  /* 0x0000000000787805 */ /* 0x000fe4000001ff00 */
[----:B------:R-:W-:-:S02]  /*29b0*/  SEL R226, R226, 0xffffffe0, !P1 ;  /* 0xffffffe0e2e27807 */ /* 0x000fc40004800000 */
[----:B------:R-:W-:Y:S01]  /*29c0*/  CS2R R118, SRZ ;  /* 0x0000000000767805 */ /* 0x000fe2000001ff00 */
[----:B------:R-:W-:-:S04]  /*29d0*/  DEPBAR.LE SB0, 0x1 ;  /* 0x000080400000791a */ /* 0x000fc80000000000 */
[C---:B--2---:R-:W-:Y:S01]  /*29e0*/  IMAD.SHL.U32 R3, R217.reuse, 0x40, RZ ;  /* 0x00000040d9037824 */ /* 0x044fe200078e00ff */
[----:B------:R-:W-:Y:S01]  /*29f0*/  SHF.R.U32.HI R234, RZ, 0x2, R217 ;  /* 0x00000002ffea7819 */ /* 0x000fe200000116d9 */
[----:B------:R-:W-:Y:S01]  /*2a00*/  IMAD.SHL.U32 R9, R217, 0x100, RZ ;  /* 0x00000100d9097824 */ /* 0x000fe200078e00ff */
[----:B------:R-:W-:Y:S01]  /*2a10*/  LEA R229, R229, UR5, 0x1 ;  /* 0x00000005e5e57c11 */ /* 0x000fe2000f8e08ff */
[----:B------:R-:W-:Y:S01]  /*2a20*/  BAR.SYNC.DEFER_BLOCKING 0x0 ;  /* 0x0000000000007b1d */ /* 0x000fe20000010000 */
[----:B------:R-:W-:Y:S01]  /*2a30*/  LOP3.LUT R223, R3, 0x1c0, RZ, 0xc0, !PT ;  /* 0x000001c003df7812 */ /* 0x000fe200078ec0ff */
[----:B------:R-:W-:Y:S01]  /*2a40*/  IMAD.SHL.U32 R2, R217, 0x8, RZ ;  /* 0x00000008d9027824 */ /* 0x000fe200078e00ff */
[----:B------:R-:W-:Y:S01]  /*2a50*/  LOP3.LUT R4, R3, 0x200, RZ, 0xc0, !PT ;  /* 0x0000020003047812 */ /* 0x000fe200078ec0ff */
[----:B------:R-:W-:Y:S01]  /*2a60*/  IMAD.SHL.U32 R0, R217, 0x20, RZ ;  /* 0x00000020d9007824 */ /* 0x000fe200078e00ff */
[----:B------:R-:W-:Y:S01]  /*2a70*/  LOP3.LUT R223, R223, 0x38, R234, 0xf8, !PT ;  /* 0x00000038dfdf7812 */ /* 0x000fe200078ef8ea */
[C---:B------:R-:W-:Y:S01]  /*2a80*/  IMAD.SHL.U32 R5, R217.reuse, 0x10, RZ ;  /* 0x00000010d9057824 */ /* 0x040fe200078e00ff */
[----:B------:R-:W-:Y:S01]  /*2a90*/  LOP3.LUT R4, R4, 0x1000, R9, 0xf8, !PT ;  /* 0x0000100004047812 */ /* 0x000fe200078ef809 */
[----:B------:R-:W-:Y:S01]  /*2aa0*/  IMAD.SHL.U32 R224, R217, 0x2, RZ ;  /* 0x00000002d9e07824 */ /* 0x000fe200078e00ff */
[----:B------:R-:W-:Y:S01]  /*2ab0*/  LOP3.LUT R223, R223, 0x38, R2, 0x78, !PT ;  /* 0x00000038dfdf7812 */ /* 0x000fe200078e7802 */
[----:B------:R-:W-:Y:S01]  /*2ac0*/  IMAD.IADD R220, R229, 0x1, R226 ;  /* 0x00000001e5dc7824 */ /* 0x000fe200078e02e2 */
[----:B------:R-:W-:-:S02]  /*2ad0*/  LOP3.LUT R8, R0, 0xe0, RZ, 0xc0, !PT ;  /* 0x000000e000087812 */ /* 0x000fc400078ec0ff */
[----:B------:R-:W-:Y:S02]  /*2ae0*/  CS2R R116, SRZ ;  /* 0x0000000000747805 */ /* 0x000fe4000001ff00 */
[----:B------:R-:W-:Y:S02]  /*2af0*/  LOP3.LUT R223, R4, R223, RZ, 0xfc, !PT ;  /* 0x000000df04df7212 */ /* 0x000fe400078efcff */
[----:B------:R-:W-:Y:S02]  /*2b00*/  CS2R R110, SRZ ;  /* 0x00000000006e7805 */ /* 0x000fe4000001ff00 */
[----:B------:R-:W-:Y:S02]  /*2b10*/  LOP3.LUT R4, R2, 0xe0, RZ, 0xc0, !PT ;  /* 0x000000e002047812 */ /* 0x000fe400078ec0ff */
[----:B------:R-:W-:Y:S02]  /*2b20*/  CS2R R108, SRZ ;  /* 0x00000000006c7805 */ /* 0x000fe4000001ff00 */
[----:B------:R-:W-:-:S02]  /*2b30*/  ISETP.GE.AND P6, PT, R7, R244, PT ;  /* 0x000000f40700720c */ /* 0x000fc40003fc6270 */
[----:B------:R-:W-:Y:S02]  /*2b40*/  CS2R R114, SRZ ;  /* 0x0000000000727805 */ /* 0x000fe4000001ff00 */
[----:B------:R-:W-:Y:S02]  /*2b50*/  LOP3.LUT R7, R8, 0x100, R5, 0xf8, !PT ;  /* 0x0000010008077812 */ /* 0x000fe400078ef805 */
[----:B------:R-:W-:Y:S02]  /*2b60*/  CS2R R112, SRZ ;  /* 0x0000000000707805 */ /* 0x000fe4000001ff00 */
[----:B------:R-:W-:Y:S02]  /*2b70*/  LOP3.LUT R5, R5, 0x600, RZ, 0xc0, !PT ;  /* 0x0000060005057812 */ /* 0x000fe400078ec0ff */
[----:B------:R-:W-:Y:S02]  /*2b80*/  CS2R R106, SRZ ;  /* 0x00000000006a7805 */ /* 0x000fe4000001ff00 */
[--C-:B------:R-:W-:Y:S01]  /*2b90*/  LOP3.LUT R249, R4, 0x18, R217.reuse, 0xf8, !PT ;  /* 0x0000001804f97812 */ /* 0x100fe200078ef8d9 */
[----:B------:R-:W-:Y:S01]  /*2ba0*/  VIADD R4, R229, 0x14000 ;  /* 0x00014000e5047836 */ /* 0x000fe20000000000 */
[----:B------:R-:W-:Y:S01]  /*2bb0*/  SHF.R.U32.HI R216, RZ, 0x3, R217 ;  /* 0x00000003ffd87819 */ /* 0x000fe200000116d9 */
[----:B------:R-:W2:Y:S01]  /*2bc0*/  LDSM.16.M88.4 R132, [R229+0x14000] ;  /* 0x01400000e584783b */ /* 0x000ea20000000200 */
[----:B------:R-:W-:Y:S01]  /*2bd0*/  LOP3.LUT R6, R5, 0x6, R224, 0xf8, !PT ;  /* 0x0000000605067812 */ /* 0x000fe200078ef8e0 */
[----:B------:R-:W-:Y:S01]  /*2be0*/  VIADD R5, R229, 0x14040 ;  /* 0x00014040e5057836 */ /* 0x000fe20000000000 */
[----:B------:R-:W-:Y:S01]  /*2bf0*/  LOP3.LUT R249, R249, 0x10, R216, 0x78, !PT ;  /* 0x00000010f9f97812 */ /* 0x000fe200078e78d8 */
[----:B------:R-:W-:Y:S01]  /*2c00*/  @P0 VIADD R5, R4, 0xffffffc0 ;  /* 0xffffffc004050836 */ /* 0x000fe20000000000 */
[----:B------:R-:W1:Y:S01]  /*2c10*/  LDSM.16.M88.4 R148, [R229+0x15000] ;  /* 0x01500000e594783b */ /* 0x000e620000000200 */
[----:B------:R-:W-:-:S02]  /*2c20*/  LOP3.LUT P4, RZ, R217, 0x4, RZ, 0xc0, !PT ;  /* 0x00000004d9ff7812 */ /* 0x000fc4000788c0ff */
[----:B------:R-:W-:Y:S02]  /*2c30*/  CS2R R104, SRZ ;  /* 0x0000000000687805 */ /* 0x000fe4000001ff00 */
[----:B------:R-:W-:Y:S01]  /*2c40*/  LOP3.LUT R249, R6, R249, RZ, 0xfc, !PT ;  /* 0x000000f906f97212 */ /* 0x000fe200078efcff */
[----:B------:R-:W1:Y:S01]  /*2c50*/  LDSM.16.M88.4 R164, [R229+0x16000] ;  /* 0x01600000e5a4783b */ /* 0x000e620000000200 */
[----:B------:R-:W-:Y:S01]  /*2c60*/  IMAD.IADD R4, R226, 0x1, R5 ;  /* 0x00000001e2047824 */ /* 0x000fe200078e0205 */
[----:B------:R-:W-:Y:S01]  /*2c70*/  LOP3.LUT R228, R228, R15, RZ, 0xfc, !PT ;  /* 0x0000000fe4e47212 */ /* 0x000fe200078efcff */
[----:B------:R-:W-:Y:S01]  /*2c80*/  IMAD.MOV.U32 R6, RZ, RZ, 0x240 ;  /* 0x00000240ff067424 */ /* 0x000fe200078e00ff */
[----:B------:R-:W1:Y:S01]  /*2c90*/  LDSM.16.M88.4 R180, [R229+0x17000] ;  /* 0x01700000e5b4783b */ /* 0x000e620000000200 */
[----:B------:R-:W-:Y:S02]  /*2ca0*/  SEL R227, R227, 0xffffffc0, !P0 ;  /* 0xffffffc0e3e37807 */ /* 0x000fe40004000000 */
[----:B------:R-:W-:-:S02]  /*2cb0*/  CS2R R102, SRZ ;  /* 0x0000000000667805 */ /* 0x000fc4000001ff00 */
[----:B------:R-:W-:Y:S01]  /*2cc0*/  LEA R228, R228, UR5, 0x1 ;  /* 0x00000005e4e47c11 */ /* 0x000fe2000f8e08ff */
[----:B------:R-:W1:Y:S01]  /*2cd0*/  LDSM.16.M88.4 R136, [R220+0x14000] ;  /* 0x01400000dc88783b */ /* 0x000e620000000200 */
[----:B------:R-:W-:Y:S01]  /*2ce0*/  LOP3.LUT R222, R217, 0x8, RZ, 0xc0, !PT ;  /* 0x00000008d9de7812 */ /* 0x000fe200078ec0ff */
[----:B------:R-:W-:Y:S01]  /*2cf0*/  IMAD.IADD R219, R229, 0x1, R227 ;  /* 0x00000001e5db7824 */ /* 0x000fe200078e02e3 */
[----:B------:R-:W-:Y:S01]  /*2d00*/  SHF.R.U32.HI R9, RZ, 0x3, R7 ;  /* 0x00000003ff097819 */ /* 0x000fe20000011607 */
[----:B------:R-:W2:Y:S01]  /*2d10*/  LDSM.16.M88.4 R152, [R220+0x15000] ;  /* 0x01500000dc98783b */ /* 0x000ea20000000200 */
[--C-:B------:R-:W-:Y:S01]  /*2d20*/  IMAD.IADD R227, R227, 0x1, R228.reuse ;  /* 0x00000001e3e37824 */ /* 0x100fe200078e02e4 */
[----:B------:R-:W-:Y:S02]  /*2d30*/  CS2R R100, SRZ ;  /* 0x0000000000647805 */ /* 0x000fe4000001ff00 */
[----:B------:R-:W-:Y:S01]  /*2d40*/  LOP3.LUT R222, R222, 0x38, R9, 0x78, !PT ;  /* 0x00000038dede7812 */ /* 0x000fe200078e7809 */
[----:B------:R-:W2:Y:S01]  /*2d50*/  LDSM.16.M88.4 R168, [R220+0x16000] ;  /* 0x01600000dca8783b */ /* 0x000ea20000000200 */
[C---:B------:R-:W-:Y:S01]  /*2d60*/  IMAD.IADD R225, R226.reuse, 0x1, R228 ;  /* 0x00000001e2e17824 */ /* 0x040fe200078e02e4 */
[----:B------:R-:W-:Y:S01]  /*2d70*/  CS2R R38, SRZ ;  /* 0x0000000000267805 */ /* 0x000fe2000001ff00 */
[----:B------:R-:W-:Y:S01]  /*2d80*/  IMAD.IADD R218, R226, 0x1, R219 ;  /* 0x00000001e2da7824 */ /* 0x000fe200078e02db */
[----:B------:R-:W2:Y:S01]  /*2d90*/  LDSM.16.M88.4 R184, [R220+0x17000] ;  /* 0x01700000dcb8783b */ /* 0x000ea20000000200 */
[----:B------:R-:W-:-:S02]  /*2da0*/  LOP3.LUT R222, R222, R7, RZ, 0x3c, !PT ;  /* 0x00000007dede7212 */ /* 0x000fc400078e3cff */
[----:B------:R-:W-:Y:S02]  /*2db0*/  CS2R R36, SRZ ;  /* 0x0000000000247805 */ /* 0x000fe4000001ff00 */
[----:B------:R-:W-:Y:S01]  /*2dc0*/  CS2R R42, SRZ ;  /* 0x00000000002a7805 */ /* 0x000fe2000001ff00 */
[----:B------:R-:W2:Y:S01]  /*2dd0*/  LDSM.16.M88.4 R140, [R5] ;  /* 0x00000000058c783b */ /* 0x000ea20000000200 */
[----:B------:R-:W-:Y:S02]  /*2de0*/  CS2R R40, SRZ ;  /* 0x0000000000287805 */ /* 0x000fe4000001ff00 */
[----:B------:R-:W-:Y:S02]  /*2df0*/  CS2R R34, SRZ ;  /* 0x0000000000227805 */ /* 0x000fe4000001ff00 */
[----:B------:R-:W-:Y:S01]  /*2e00*/  CS2R R32, SRZ ;  /* 0x0000000000207805 */ /* 0x000fe2000001ff00 */
[----:B------:R-:W2:Y:S01]  /*2e10*/  LDSM.16.M88.4 R156, [R5+0x1000] ;  /* 0x00100000059c783b */ /* 0x000ea20000000200 */
[----:B------:R-:W-:-:S02]  /*2e20*/  CS2R R30, SRZ ;  /* 0x00000000001e7805 */ /* 0x000fc4000001ff00 */
[----:B------:R-:W-:Y:S02]  /*2e30*/  CS2R R28, SRZ ;  /* 0x00000000001c7805 */ /* 0x000fe4000001ff00 */
[----:B------:R-:W-:Y:S01]  /*2e40*/  CS2R R22, SRZ ;  /* 0x0000000000167805 */ /* 0x000fe2000001ff00 */
[----:B------:R-:W2:Y:S01]  /*2e50*/  LDSM.16.M88.4 R172, [R5+0x2000] ;  /* 0x0020000005ac783b */ /* 0x000ea20000000200 */
[----:B------:R-:W-:Y:S02]  /*2e60*/  CS2R R20, SRZ ;  /* 0x0000000000147805 */ /* 0x000fe4000001ff00 */
[----:B------:R-:W-:Y:S02]  /*2e70*/  CS2R R26, SRZ ;  /* 0x00000000001a7805 */ /* 0x000fe4000001ff00 */
[----:B------:R-:W-:Y:S01]  /*2e80*/  CS2R R24, SRZ ;  /* 0x0000000000187805 */ /* 0x000fe2000001ff00 */
[----:B------:R4:W2:Y:S01]  /*2e90*/  LDSM.16.M88.4 R188, [R5+0x3000] ;  /* 0x0030000005bc783b */ /* 0x0008a20000000200 */
[----:B------:R-:W-:-:S02]  /*2ea0*/  CS2R R18, SRZ ;  /* 0x0000000000127805 */ /* 0x000fc4000001ff00 */
[----:B-1----:R-:W-:Y:S02]  /*2eb0*/  CS2R R16, SRZ ;  /* 0x0000000000107805 */ /* 0x002fe4000001ff00 */
[----:B------:R-:W-:Y:S01]  /*2ec0*/  CS2R R14, SRZ ;  /* 0x00000000000e7805 */ /* 0x000fe2000001ff00 */
[----:B------:R-:W1:Y:S01]  /*2ed0*/  LDSM.16.M88.4 R144, [R4] ;  /* 0x000000000490783b */ /* 0x000e620000000200 */
[----:B------:R-:W-:Y:S01]  /*2ee0*/  CS2R R12, SRZ ;  /* 0x00000000000c7805 */ /* 0x000fe2000001ff00 */
[----:B------:R-:W-:Y:S01]  /*2ef0*/  IMAD.SHL.U32 R221, R217, 0x4, RZ ;  /* 0x00000004d9dd7824 */ /* 0x000fe200078e00ff */
[----:B------:R-:W1:Y:S01]  /*2f00*/  LDCU UR11, c[0x0][0x440] ;  /* 0x00008800ff0b77ac */ /* 0x000e620008000800 */
[----:B------:R-:W1:Y:S01]  /*2f10*/  LDSM.16.M88.4 R160, [R4+0x1000] ;  /* 0x0010000004a0783b */ /* 0x000e620000000200 */
[----:B------:R-:W-:Y:S01]  /*2f20*/  IMAD.IADD R226, R226, 0x1, R227 ;  /* 0x00000001e2e27824 */ /* 0x000fe200078e02e3 */
[----:B------:R-:W1:Y:S02]  /*2f30*/  LDCU UR12, c[0x0][0x3e0] ;  /* 0x00007c00ff0c77ac */ /* 0x000e640008000800 */
[----:B------:R-:W1:Y:S01]  /*2f40*/  LDSM.16.M88.4 R176, [R4+0x2000] ;  /* 0x0020000004b0783b */ /* 0x000e620000000200 */
[----:B------:R-:W1:Y:S03]  /*2f50*/  LDCU UR13, c[0x0][0x45c] ;  /* 0x00008b80ff0d77ac */ /* 0x000e660008000800 */
[----:B------:R2:W1:Y:S01]  /*2f60*/  LDSM.16.M88.4 R192, [R4+0x3000] ;  /* 0x0030000004c0783b */ /* 0x0004620000000200 */
[----:B---3--:R-:W-:Y:S01]  /*2f70*/  USHF.L.U32 UR10, UR10, 0x6, URZ ;  /* 0x000000060a0a7899 */ /* 0x008fe200080006ff */
[----:B----4-:R-:W-:-:S02]  /*2f80*/  @P6 LOP3.LUT R5, R224, 0x6, RZ, 0xc0, !PT ;  /* 0x00000006e0056812 */ /* 0x010fc400078ec0ff */
[----:B--2---:R-:W-:Y:S02]  /*2f90*/  SEL R4, R6, 0x1c0, !P4 ;  /* 0x000001c006047807 */ /* 0x004fe40006000000 */
[----:B------:R-:W-:-:S05]  /*2fa0*/  @P6 LOP3.LUT R4, R5, 0x70, R216, 0xf8, !PT ;  /* 0x0000007005046812 */ /* 0x000fca00078ef8d8 */
[----:B------:R2:W-:Y:S02]  /*2fb0*/  @P6 STL [R1+0x18], R4 ;  /* 0x0000180401006387 */ /* 0x0005e40000100800 */
.L_x_43:
[----:B------:R-:W0:Y:S01]  /*2fc0*/  LDGDEPBAR ;  /* 0x00000000000079af */ /* 0x000e220000000000 */
[C---:B-----5:R-:W-:Y:S01]  /*2fd0*/  FMUL.FTZ R73, R241.reuse, 1.4426950216293334961 ;  /* 0x3fb8aa3bf1497820 */ /* 0x060fe20000410000 */
[----:B------:R-:W-:Y:S01]  /*2fe0*/  FSETP.NEU.FTZ.AND P0, PT, R241, -INF , PT ;  /* 0xff800000f100780b */ /* 0x000fe20003f1d000 */
[----:B------:R-:W-:Y:S02]  /*2ff0*/  FMUL.FTZ R74, R240, 1.4426950216293334961 ;  /* 0x3fb8aa3bf04a7820 */ /* 0x000fe40000410000 */
[----:B------:R-:W3:Y:S01]  /*3000*/  LDL R68, [R1+0x18] ;  /* 0x0000180001447983 */ /* 0x000ee20000100800 */
[----:B------:R-:W-:Y:S01]  /*3010*/  LEA R231, R222, UR4, 0x1 ;  /* 0x00000004dee77c11 */ /* 0x000fe2000f8e08ff */
[----:B------:R-:W-:Y:S01]  /*3020*/  IMAD.MOV.U32 R239, RZ, RZ, R237 ;  /* 0x000000ffffef7224 */ /* 0x000fe200078e00ed */
[----:B------:R-:W-:Y:S02]  /*3030*/  FSEL R73, R73, RZ, P0 ;  /* 0x000000ff49497208 */ /* 0x000fe40000000000 */
[----:B------:R-:W-:Y:S02]  /*3040*/  FSETP.NEU.FTZ.AND P0, PT, R240, -INF , PT ;  /* 0xff800000f000780b */ /* 0x000fe40003f1d000 */
[----:B------:R-:W-:Y:S02]  /*3050*/  LEA R230, R223, UR4, 0x1 ;  /* 0x00000004dfe67c11 */ /* 0x000fe4000f8e08ff */
[----:B------:R-:W-:Y:S02]  /*3060*/  FSEL R74, R74, RZ, P0 ;  /* 0x000000ff4a4a7208 */ /* 0x000fe40000000000 */
[----:B------:R-:W-:Y:S02]  /*3070*/  ISETP.NE.AND P5, PT, R242, RZ, PT ;  /* 0x000000fff200720c */ /* 0x000fe40003fa5270 */
[----:B------:R-:W-:Y:S02]  /*3080*/  SHF.R.U32.HI R232, RZ, 0x1, R217 ;  /* 0x00000001ffe87819 */ /* 0x000fe400000116d9 */
[----:B------:R-:W-:Y:S01]  /*3090*/  LOP3.LUT R212, R0, 0x400, RZ, 0xc0, !PT ;  /* 0x0000040000d47812 */ /* 0x000fe200078ec0ff */
[----:B---3--:R-:W-:Y:S01]  /*30a0*/  @P6 IMAD R71, R248, 0x20, R68 ;  /* 0x00000020f8476824 */ /* 0x008fe200078e0244 */
[----:B------:R-:W-:Y:S04]  /*30b0*/  DEPBAR.LE SB0, 0x0 ;  /* 0x000080000000791a */ /* 0x000fe80000000000 */
[----:B------:R-:W-:Y:S01]  /*30c0*/  BAR.SYNC.DEFER_BLOCKING 0x0 ;  /* 0x0000000000007b1d */ /* 0x000fe20000010000 */
[C---:B------:R-:W-:Y:S01]  /*30d0*/  @P6 VIADD R69, R71.reuse, 0x1 ;  /* 0x0000000147456836 */ /* 0x040fe20000000000 */
[CC--:B------:R-:W-:Y:S01]  /*30e0*/  @P6 ISETP.GE.AND P1, PT, R71.reuse, R244.reuse, PT ;  /* 0x000000f44700620c */ /* 0x0c0fe20003f26270 */
[C---:B------:R-:W-:Y:S02]  /*30f0*/  @P6 VIADD R75, R71.reuse, 0x8 ;  /* 0x00000008474b6836 */ /* 0x040fe40000000000 */
[----:B------:R-:W-:Y:S01]  /*3100*/  @P6 VIADD R71, R71, 0x9 ;  /* 0x0000000947476836 */ /* 0x000fe20000000000 */
[-C--:B------:R-:W-:Y:S02]  /*3110*/  @P6 ISETP.GE.AND P2, PT, R69, R244.reuse, PT ;  /* 0x000000f44500620c */ /* 0x080fe40003f46270 */
[-C--:B------:R-:W-:Y:S01]  /*3120*/  @P6 ISETP.GE.AND P0, PT, R75, R244.reuse, PT ;  /* 0x000000f44b00620c */ /* 0x080fe20003f06270 */
[----:B-1----:R-:W-:Y:S05]  /*3130*/  LDSM.16.M88.4 R44, [R228] ;  /* 0x00000000e42c783b */ /* 0x002fea0000000200 */
[----:B------:R-:W2:Y:S05]  /*3140*/  LDSM.16.M88.4 R48, [R229+0x10000] ;  /* 0x01000000e530783b */ /* 0x000eaa0000000200 */
[----:B------:R-:W-:Y:S05]  /*3150*/  LDSM.16.M88.4 R52, [R225] ;  /* 0x00000000e134783b */ /* 0x000fea0000000200 */
[----:B------:R-:W3:Y:S05]  /*3160*/  LDSM.16.M88.4 R56, [R220+0x10000] ;  /* 0x01000000dc38783b */ /* 0x000eea0000000200 */
[----:B------:R-:W-:Y:S05]  /*3170*/  LDSM.16.M88.4 R60, [R227] ;  /* 0x00000000e33c783b */ /* 0x000fea0000000200 */
[----:B------:R-:W4:Y:S01]  /*3180*/  LDSM.16.M88.4 R64, [R219+0x10000] ;  /* 0x01000000db40783b */ /* 0x000f220000000200 */
[C---:B--2---:R-:W-:Y:S08]  /*3190*/  HMMA.16816.F32.BF16 R4, R44.reuse, R48, RZ ;  /* 0x000000302c04723c */ /* 0x044ff000000418ff */
[----:B------:R-:W-:Y:S01]  /*31a0*/  HMMA.16816.F32.BF16 R8, R44, R50, RZ ;  /* 0x000000322c08723c */ /* 0x000fe200000418ff */
[----:B------:R-:W-:Y:S05]  /*31b0*/  LDSM.16.M88.4 R44, [R226] ;  /* 0x00000000e22c783b */ /* 0x000fea0000000200 */
[----:B------:R-:W2:Y:S06]  /*31c0*/  LDSM.16.M88.4 R48, [R218+0x10000] ;  /* 0x01000000da30783b */ /* 0x000eac0000000200 */
[C---:B---3--:R-:W-:Y:S08]  /*31d0*/  HMMA.16816.F32.BF16 R4, R52.reuse, R56, R4 ;  /* 0x000000383404723c */ /* 0x048ff00000041804 */
[----:B------:R-:W-:Y:S01]  /*31e0*/  HMMA.16816.F32.BF16 R8, R52, R58, R8 ;  /* 0x0000003a3408723c */ /* 0x000fe20000041808 */
[----:B------:R-:W-:Y:S05]  /*31f0*/  LDSM.16.M88.4 R52, [R228+0x2000] ;  /* 0x00200000e434783b */ /* 0x000fea0000000200 */
[----:B------:R-:W3:Y:S06]  /*3200*/  LDSM.16.M88.4 R56, [R229+0x11000] ;  /* 0x01100000e538783b */ /* 0x000eec0000000200 */
[C---:B----4-:R-:W-:Y:S08]  /*3210*/  HMMA.16816.F32.BF16 R4, R60.reuse, R64, R4 ;  /* 0x000000403c04723c */ /* 0x050ff00000041804 */
[----:B------:R-:W-:Y:S01]  /*3220*/  HMMA.16816.F32.BF16 R8, R60, R66, R8 ;  /* 0x000000423c08723c */ /* 0x000fe20000041808 */
[----:B------:R-:W-:Y:S05]  /*3230*/  LDSM.16.M88.4 R60, [R225+0x2000] ;  /* 0x00200000e13c783b */ /* 0x000fea0000000200 */
[----:B------:R-:W4:Y:S06]  /*3240*/  LDSM.16.M88.4 R64, [R220+0x11000] ;  /* 0x01100000dc40783b */ /* 0x000f2c0000000200 */
[C---:B--2---:R-:W-:Y:S08]  /*3250*/  HMMA.16816.F32.BF16 R4, R44.reuse, R48, R4 ;  /* 0x000000302c04723c */ /* 0x044ff00000041804 */
[----:B------:R-:W-:Y:S01]  /*3260*/  HMMA.16816.F32.BF16 R8, R44, R50, R8 ;  /* 0x000000322c08723c */ /* 0x000fe20000041808 */
[----:B------:R-:W-:Y:S05]  /*3270*/  LDSM.16.M88.4 R44, [R227+0x2000] ;  /* 0x00200000e32c783b */ /* 0x000fea0000000200 */
        /* <DEDUP_REMOVED lines=38> */
[----:B------:R-:W-:Y:S11]  /*34e0*/  HMMA.16816.F32.BF16 R8, R52, R58, R8 ;  /* 0x0000003a3408723c */ /* 0x000ff60000041808 */
[----:B------:R-:W-:Y:S01]  /*34f0*/  @!UPT UIADD3 URZ, UPT, UPT, URZ, URZ, URZ ;  /* 0x000000fffffff290 */ /* 0x000fe2000fffe0ff */
[C---:B----4-:R-:W-:Y:S08]  /*3500*/  HMMA.16816.F32.BF16 R4, R60.reuse, R64, R4 ;  /* 0x000000403c04723c */ /* 0x050ff00000041804 */
[----:B------:R-:W-:Y:S11]  /*3510*/  HMMA.16816.F32.BF16 R8, R60, R66, R8 ;  /* 0x000000423c08723c */ /* 0x000ff60000041808 */
[----:B------:R-:W-:Y:S01]  /*3520*/  @!UPT UIADD3 URZ, UPT, UPT, URZ, URZ, URZ ;  /* 0x000000fffffff290 */ /* 0x000fe2000fffe0ff */
[C---:B--2---:R-:W-:Y:S01]  /*3530*/  HMMA.16816.F32.BF16 R4, R44.reuse, R48, R4 ;  /* 0x000000302c04723c */ /* 0x044fe20000041804 */
[----:B------:R-:W-:Y:S04]  /*3540*/  IMAD.MOV.U32 R48, RZ, RZ, 0x240 ;  /* 0x00000240ff307424 */ /* 0x000fe800078e00ff */
[----:B------:R-:W-:Y:S02]  /*3550*/  LOP3.LUT R49, R221, 0x20, RZ, 0xc0, !PT ;  /* 0x00000020dd317812 */ /* 0x000fe400078ec0ff */
[----:B------:R-:W-:Y:S01]  /*3560*/  SEL R48, R48, 0x1c0, !P4 ;  /* 0x000001c030307807 */ /* 0x000fe20006000000 */
[----:B------:R-:W-:Y:S11]  /*3570*/  HMMA.16816.F32.BF16 R8, R44, R50, R8 ;  /* 0x000000322c08723c */ /* 0x000ff60000041808 */
[----:B------:R-:W-:Y:S02]  /*3580*/  @P6 FSEL R4, R4, -INF , !P1 ;  /* 0xff80000004046808 */ /* 0x000fe40004800000 */
[----:B------:R-:W-:Y:S02]  /*3590*/  @P6 FSEL R6, R6, -INF , !P1 ;  /* 0xff80000006066808 */ /* 0x000fe40004800000 */
[----:B------:R-:W-:Y:S01]  /*35a0*/  @P6 ISETP.GE.AND P1, PT, R71, R244, PT ;  /* 0x000000f44700620c */ /* 0x000fe20003f26270 */
[--C-:B-1----:R-:W-:Y:S01]  /*35b0*/  FFMA.FTZ R68, R4, UR13, -R73.reuse ;  /* 0x0000000d04447c23 */ /* 0x102fe20008010849 */
[----:B------:R-:W-:Y:S01]  /*35c0*/  @P6 FSEL R5, R5, -INF , !P2 ;  /* 0xff80000005056808 */ /* 0x000fe20005000000 */
[--C-:B------:R-:W-:Y:S01]  /*35d0*/  FFMA.FTZ R70, R6, UR13, -R74.reuse ;  /* 0x0000000d06467c23 */ /* 0x100fe2000801084a */
[----:B------:R-:W-:Y:S02]  /*35e0*/  @P6 FSEL R10, R10, -INF , !P0 ;  /* 0xff8000000a0a6808 */ /* 0x000fe40004000000 */
[----:B------:R-:W-:Y:S01]  /*35f0*/  @P6 FSEL R7, R7, -INF , !P2 ;  /* 0xff80000007076808 */ /* 0x000fe20005000000 */
[--C-:B------:R-:W-:Y:S01]  /*3600*/  FFMA.FTZ R69, R5, UR13, -R73.reuse ;  /* 0x0000000d05457c23 */ /* 0x100fe20008010849 */
[----:B------:R-:W-:Y:S01]  /*3610*/  @P6 FSEL R11, R11, -INF , !P1 ;  /* 0xff8000000b0b6808 */ /* 0x000fe20004800000 */
[--C-:B------:R-:W-:Y:S01]  /*3620*/  FFMA.FTZ R81, R10, UR13, -R74.reuse ;  /* 0x0000000d0a517c23 */ /* 0x100fe2000801084a */
[----:B------:R-:W-:Y:S01]  /*3630*/  @P6 FSEL R8, R8, -INF , !P0 ;  /* 0xff80000008086808 */ /* 0x000fe20004000000 */
[--C-:B------:R-:W-:Y:S01]  /*3640*/  FFMA.FTZ R76, R7, UR13, -R74.reuse ;  /* 0x0000000d074c7c23 */ /* 0x100fe2000801084a */
[----:B------:R-:W-:Y:S01]  /*3650*/  @P6 FSEL R9, R9, -INF , !P1 ;  /* 0xff80000009096808 */ /* 0x000fe20004800000 */
[----:B------:R-:W-:Y:S01]  /*3660*/  FFMA.FTZ R74, R11, UR13, -R74 ;  /* 0x0000000d0b4a7c23 */ /* 0x000fe2000801084a */
[----:B------:R-:W-:Y:S01]  /*3670*/  MUFU.EX2 R68, R68 ;  /* 0x0000004400447308 */ /* 0x000fe20000000800 */
[--C-:B------:R-:W-:Y:S01]  /*3680*/  FFMA.FTZ R72, R8, UR13, -R73.reuse ;  /* 0x0000000d08487c23 */ /* 0x100fe20008010849 */
[----:B------:R-:W-:Y:S01]  /*3690*/  LEA R82, P0, R243, R238, 0x2 ;  /* 0x000000eef3527211 */ /* 0x000fe200078010ff */
[----:B------:R-:W-:Y:S03]  /*36a0*/  FFMA.FTZ R73, R9, UR13, -R73 ;  /* 0x0000000d09497c23 */ /* 0x000fe60008010849 */
[----:B------:R-:W-:Y:S04]  /*36b0*/  LEA.HI.X R83, R243, R239, RZ, 0x2, P0 ;  /* 0x000000eff3537211 */ /* 0x000fe800000f14ff */
[----:B------:R1:W-:Y:S10]  /*36c0*/  MUFU.EX2 R71, R76 ;  /* 0x0000004c00477308 */ /* 0x0003f40000000800 */
[----:B------:R2:W-:Y:S10]  /*36d0*/  MUFU.EX2 R80, R74 ;  /* 0x0000004a00507308 */ /* 0x0005f40000000800 */
[----:B------:R-:W3:Y:S01]  /*36e0*/  MUFU.EX2 R69, R69 ;  /* 0x0000004500457308 */ /* 0x000ee20000000800 */
[C---:B-1----:R-:W-:Y:S05]  /*36f0*/  LEA R76, R249.reuse, UR30, 0x1 ;  /* 0x0000001ef94c7c11 */ /* 0x042fea000f8e08ff */
[C---:B------:R-:W-:Y:S04]  /*3700*/  IMAD.IADD R78, R76.reuse, 0x1, R48 ;  /* 0x000000014c4e7824 */ /* 0x040fe800078e0230 */
[----:B------:R-:W1:Y:S01]  /*3710*/  MUFU.EX2 R70, R70 ;  /* 0x0000004600467308 */ /* 0x000e620000000800 */
[----:B--2---:R-:W-:Y:S01]  /*3720*/  LEA R74, R249, UR4, 0x1 ;  /* 0x00000004f94a7c11 */ /* 0x004fe2000f8e08ff */
[----:B------:R-:W-:Y:S04]  /*3730*/  IMAD.IADD R77, R76, 0x1, -R49 ;  /* 0x000000014c4d7824 */ /* 0x000fe800078e0a31 */
[----:B------:R-:W-:Y:S04]  /*3740*/  IMAD.IADD R76, R48, 0x1, R77 ;  /* 0x00000001304c7824 */ /* 0x000fe800078e024d */
[----:B------:R-:W-:Y:S01]  /*3750*/  MUFU.EX2 R75, R73 ;  /* 0x00000049004b7308 */ /* 0x000fe20000000800 */
[----:B---3--:R-:W-:Y:S05]  /*3760*/  F2FP.BF16.F32.PACK_AB R85, R69, R68 ;  /* 0x000000444555723e */ /* 0x008fea00000010ff */
[----:B------:R-:W-:Y:S04]  /*3770*/  STS [R74+0x15000], R85 ;  /* 0x015000554a007388 */ /* 0x000fe80000000800 */
[----:B------:R-:W2:Y:S01]  /*3780*/  MUFU.EX2 R72, R72 ;  /* 0x0000004800487308 */ /* 0x000ea20000000800 */
[----:B-1----:R-:W-:Y:S05]  /*3790*/  F2FP.BF16.F32.PACK_AB R79, R71, R70 ;  /* 0x00000046474f723e */ /* 0x002fea00000010ff */
[----:B------:R1:W-:Y:S04]  /*37a0*/  STS [R78], R79 ;  /* 0x0000004f4e007388 */ /* 0x0003e80000000800 */
[----:B------:R-:W3:Y:S01]  /*37b0*/  MUFU.EX2 R73, R81 ;  /* 0x0000005100497308 */ /* 0x000ee20000000800 */
[----:B--2---:R-:W-:Y:S05]  /*37c0*/  F2FP.BF16.F32.PACK_AB R84, R75, R72 ;  /* 0x000000484b54723e */ /* 0x004fea00000010ff */
[----:B------:R2:W-:Y:S01]  /*37d0*/  STS [R77+0x10], R84 ;  /* 0x000010544d007388 */ /* 0x0005e20000000800 */
[----:B---3--:R-:W-:Y:S05]  /*37e0*/  F2FP.BF16.F32.PACK_AB R81, R80, R73 ;  /* 0x000000495051723e */ /* 0x008fea00000010ff */
[----:B------:R3:W-:Y:S05]  /*37f0*/  STS [R76+0x10], R81 ;  /* 0x000010514c007388 */ /* 0x0007ea0000000800 */
[----:B------:R-:W4:Y:S05]  /*3800*/  LDSM.16.M88.4 R44, [R228+0x8000] ;  /* 0x00800000e42c783b */ /* 0x000f2a0000000200 */
[----:B------:R-:W4:Y:S05]  /*3810*/  LDSM.16.M88.4 R48, [R225+0x8000] ;  /* 0x00800000e130783b */ /* 0x000f2a0000000200 */
[----:B-1----:R-:W4:Y:S01]  /*3820*/  LDG.E R79, desc[UR26][R82.64] ;  /* 0x0000001a524f7981 */ /* 0x002f22000c1e1900 */
[----:B--2---:R-:W-:Y:S04]  /*3830*/  LEA R84, R222, UR30, 0x1 ;  /* 0x0000001ede547c11 */ /* 0x004fe8000f8e08ff */
[----:B------:R-:W1:Y:S01]  /*3840*/  LDSM.16.M88.4 R52, [R227+0x8000] ;  /* 0x00800000e334783b */ /* 0x000e620000000200 */
[C---:B------:R-:W-:Y:S02]  /*3850*/  VIADD R88, R84.reuse, 0x20 ;  /* 0x0000002054587836 */ /* 0x040fe40000000000 */
[----:B------:R-:W-:Y:S02]  /*3860*/  @P4 VIADD R88, R84, 0xffffffe0 ;  /* 0xffffffe054584836 */ /* 0x000fe40000000000 */
[----:B---3--:R2:W3:Y:S01]  /*3870*/  LDG.E R81, desc[UR26][R82.64+0x20] ;  /* 0x0000201a52517981 */ /* 0x0084e2000c1e1900 */
[C---:B----4-:R-:W-:Y:S08]  /*3880*/  HMMA.16816.F32.BF16 R4, R44.reuse, R132, RZ ;  /* 0x000000842c04723c */ /* 0x050ff000000418ff */
[----:B------:R-:W-:Y:S01]  /*3890*/  HMMA.16816.F32.BF16 R8, R44, R134, RZ ;  /* 0x000000862c08723c */ /* 0x000fe200000418ff */
[----:B------:R-:W4:Y:S11]  /*38a0*/  LDSM.16.M88.4 R44, [R226+0x8000] ;  /* 0x00800000e22c783b */ /* 0x000f360000000200 */
[C---:B------:R-:W-:Y:S08]  /*38b0*/  HMMA.16816.F32.BF16 R4, R48.reuse, R136, R4 ;  /* 0x000000883004723c */ /* 0x040ff00000041804 */
[----:B------:R-:W-:Y:S01]  /*38c0*/  HMMA.16816.F32.BF16 R8, R48, R138, R8 ;  /* 0x0000008a3008723c */ /* 0x000fe20000041808 */
[----:B------:R-:W2:Y:S11]  /*38d0*/  LDSM.16.M88.4 R48, [R228+0xa000] ;  /* 0x00a00000e430783b */ /* 0x000eb60000000200 */
[C---:B-1----:R-:W-:Y:S08]  /*38e0*/  HMMA.16816.F32.BF16 R4, R52.reuse, R140, R4 ;  /* 0x0000008c3404723c */ /* 0x042ff00000041804 */
[----:B------:R-:W-:Y:S01]  /*38f0*/  HMMA.16816.F32.BF16 R8, R52, R142, R8 ;  /* 0x0000008e3408723c */ /* 0x000fe20000041808 */
[----:B------:R-:W1:Y:S11]  /*3900*/  LDSM.16.M88.4 R52, [R225+0xa000] ;  /* 0x00a00000e134783b */ /* 0x000e760000000200 */
[C---:B----4-:R-:W-:Y:S08]  /*3910*/  HMMA.16816.F32.BF16 R4, R44.reuse, R144, R4 ;  /* 0x000000902c04723c */ /* 0x050ff00000041804 */
[----:B------:R-:W-:Y:S01]  /*3920*/  HMMA.16816.F32.BF16 R8, R44, R146, R8 ;  /* 0x000000922c08723c */ /* 0x000fe20000041808 */
[----:B------:R-:W4:Y:S11]  /*3930*/  LDSM.16.M88.4 R44, [R227+0xa000] ;  /* 0x00a00000e32c783b */ /* 0x000f360000000200 */
[C---:B--2---:R-:W-:Y:S08]  /*3940*/  HMMA.16816.F32.BF16 R4, R48.reuse, R148, R4 ;  /* 0x000000943004723c */ /* 0x044ff00000041804 */
        /* <DEDUP_REMOVED lines=27> */
[----:B------:R-:W-:Y:S11]  /*3b00*/  HMMA.16816.F32.BF16 R8, R48, R186, R8 ;  /* 0x000000ba3008723c */ /* 0x000ff60000041808 */
[----:B------:R-:W-:Y:S01]  /*3b10*/  @!UPT UIADD3 URZ, UPT, UPT, URZ, URZ, URZ ;  /* 0x000000fffffff290 */ /* 0x000fe2000fffe0ff */
[C---:B-1----:R-:W-:Y:S08]  /*3b20*/  HMMA.16816.F32.BF16 R4, R52.reuse, R188, R4 ;  /* 0x000000bc3404723c */ /* 0x042ff00000041804 */
[----:B------:R-:W-:Y:S11]  /*3b30*/  HMMA.16816.F32.BF16 R8, R52, R190, R8 ;  /* 0x000000be3408723c */ /* 0x000ff60000041808 */
[----:B------:R-:W-:Y:S01]  /*3b40*/  @!UPT UIADD3 URZ, UPT, UPT, URZ, URZ, URZ ;  /* 0x000000fffffff290 */ /* 0x000fe2000fffe0ff */
[C---:B----4-:R-:W-:Y:S08]  /*3b50*/  HMMA.16816.F32.BF16 R4, R44.reuse, R192, R4 ;  /* 0x000000c02c04723c */ /* 0x050ff00000041804 */
[----:B------:R-:W-:Y:S11]  /*3b60*/  HMMA.16816.F32.BF16 R8, R44, R194, R8 ;  /* 0x000000c22c08723c */ /* 0x000ff60000041808 */
[C---:B------:R-:W-:Y:S01]  /*3b70*/  FADD.FTZ R83, -R79.reuse, R4 ;  /* 0x000000044f537221 */ /* 0x040fe20000010100 */
[----:B------:R-:W-:Y:S03]  /*3b80*/  FADD.FTZ R82, -R79, R5 ;  /* 0x000000054f527221 */ /* 0x000fe60000010100 */
[----:B------:R-:W-:Y:S01]  /*3b90*/  FMUL.FTZ R83, R68, R83 ;  /* 0x0000005344537220 */ /* 0x000fe20000410000 */
[----:B------:R-:W-:Y:S03]  /*3ba0*/  FMUL.FTZ R82, R69, R82 ;  /* 0x0000005245527220 */ /* 0x000fe60000410000 */
[C---:B------:R-:W-:Y:S01]  /*3bb0*/  FADD.FTZ R69, -R79.reuse, R8 ;  /* 0x000000084f457221 */ /* 0x040fe20000010100 */
[----:B------:R-:W-:Y:S01]  /*3bc0*/  FADD.FTZ R68, -R79, R9 ;  /* 0x000000094f447221 */ /* 0x000fe20000010100 */
[----:B------:R-:W-:Y:S01]  /*3bd0*/  F2FP.BF16.F32.PACK_AB R83, R82, R83 ;  /* 0x000000535253723e */ /* 0x000fe200000010ff */
[C---:B---3--:R-:W-:Y:S01]  /*3be0*/  FADD.FTZ R79, -R81.reuse, R6 ;  /* 0x00000006514f7221 */ /* 0x048fe20000010100 */
[C---:B------:R-:W-:Y:S01]  /*3bf0*/  FADD.FTZ R82, -R81.reuse, R7 ;  /* 0x0000000751527221 */ /* 0x040fe20000010100 */
[----:B------:R-:W-:Y:S01]  /*3c00*/  FMUL.FTZ R69, R72, R69 ;  /* 0x0000004548457220 */ /* 0x000fe20000410000 */
[----:B------:R-:W-:Y:S01]  /*3c10*/  FADD.FTZ R72, -R81, R10 ;  /* 0x0000000a51487221 */ /* 0x000fe20000010100 */
[----:B------:R-:W-:Y:S01]  /*3c20*/  FMUL.FTZ R79, R70, R79 ;  /* 0x0000004f464f7220 */ /* 0x000fe20000410000 */
[----:B------:R-:W-:Y:S01]  /*3c30*/  FMUL.FTZ R82, R71, R82 ;  /* 0x0000005247527220 */ /* 0x000fe20000410000 */
[----:B------:R-:W-:Y:S01]  /*3c40*/  FMUL.FTZ R68, R75, R68 ;  /* 0x000000444b447220 */ /* 0x000fe20000410000 */
[----:B------:R-:W-:Y:S01]  /*3c50*/  FADD.FTZ R81, -R81, R11 ;  /* 0x0000000b51517221 */ /* 0x000fe20000010100 */
[----:B------:R-:W-:Y:S01]  /*3c60*/  STS [R74+0x14000], R83 ;  /* 0x014000534a007388 */ /* 0x000fe20000000800 */
[----:B------:R-:W-:Y:S01]  /*3c70*/  FMUL.FTZ R72, R73, R72 ;  /* 0x0000004849487220 */ /* 0x000fe20000410000 */
[----:B------:R-:W-:Y:S01]  /*3c80*/  F2FP.BF16.F32.PACK_AB R79, R82, R79 ;  /* 0x0000004f524f723e */ /* 0x000fe200000010ff */
[----:B------:R-:W-:Y:S01]  /*3c90*/  FMUL.FTZ R81, R80, R81 ;  /* 0x0000005150517220 */ /* 0x000fe20000410000 */
[----:B------:R-:W-:Y:S03]  /*3ca0*/  F2FP.BF16.F32.PACK_AB R80, R68, R69 ;  /* 0x000000454450723e */ /* 0x000fe600000010ff */
[----:B------:R-:W-:Y:S01]  /*3cb0*/  STS [R78+-0x1000], R79 ;  /* 0xfff0004f4e007388 */ /* 0x000fe20000000800 */
[----:B------:R-:W-:Y:S04]  /*3cc0*/  F2FP.BF16.F32.PACK_AB R85, R81, R72 ;  /* 0x000000485155723e */ /* 0x000fe800000010ff */
[----:B------:R-:W-:Y:S05]  /*3cd0*/  STS [R77+-0xff0], R80 ;  /* 0xfff010504d007388 */ /* 0x000fea0000000800 */
[----:B------:R-:W-:Y:S01]  /*3ce0*/  STS [R76+-0xff0], R85 ;  /* 0xfff010554c007388 */ /* 0x000fe20000000800 */
[----:B------:R-:W-:Y:S06]  /*3cf0*/  BAR.SYNC.DEFER_BLOCKING 0x0 ;  /* 0x0000000000007b1d */ /* 0x000fec0000010000 */
[----:B------:R-:W-:Y:S05]  /*3d00*/  LDSM.16.MT88.4 R44, [R231+0x15000] ;  /* 0x01500000e72c783b */ /* 0x000fea0000004200 */
[----:B------:R-:W1:Y:S05]  /*3d10*/  LDSM.16.MT88.4 R48, [R230+0x8000] ;  /* 0x00800000e630783b */ /* 0x000e6a0000004200 */
[----:B------:R-:W2:Y:S05]  /*3d20*/  LDSM.16.MT88.4 R52, [R88] ;  /* 0x000000005834783b */ /* 0x000eaa0000004200 */
[----:B------:R-:W3:Y:S05]  /*3d30*/  LDSM.16.MT88.4 R56, [R230+0xc000] ;  /* 0x00c00000e638783b */ /* 0x000eea0000004200 */
[----:B------:R-:W-:Y:S05]  /*3d40*/  LDSM.16.MT88.4 R60, [R231+0x15400] ;  /* 0x01540000e73c783b */ /* 0x000fea0000004200 */
[----:B------:R-:W4:Y:S05]  /*3d50*/  LDSM.16.MT88.4 R64, [R230+0x8800] ;  /* 0x00880000e640783b */ /* 0x000f2a0000004200 */
[----:B------:R-:W4:Y:S05]  /*3d60*/  LDSM.16.MT88.4 R68, [R88+0x400] ;  /* 0x000400005844783b */ /* 0x000f2a0000004200 */
[----:B------:R-:W4:Y:S05]  /*3d70*/  LDSM.16.MT88.4 R72, [R230+0xc800] ;  /* 0x00c80000e648783b */ /* 0x000f2a0000004200 */
[----:B------:R-:W-:Y:S01]  /*3d80*/  LDSM.16.MT88.4 R76, [R230+0x9000] ;  /* 0x00900000e64c783b */ /* 0x000fe20000004200 */
[-C--:B-1----:R-:W-:Y:S04]  /*3d90*/  HMMA.16816.F32.BF16 R12, R44, R48.reuse, R12 ;  /* 0x000000302c0c723c */ /* 0x082fe8000004180c */
[----:B------:R-:W-:Y:S05]  /*3da0*/  LDSM.16.MT88.4 R80, [R88+0x800] ;  /* 0x000800005850783b */ /* 0x000fea0000004200 */
[----:B------:R-:W-:Y:S01]  /*3db0*/  LDSM.16.MT88.4 R84, [R230+0xd000] ;  /* 0x00d00000e654783b */ /* 0x000fe20000004200 */
[C---:B--2---:R-:W-:Y:S08]  /*3dc0*/  HMMA.16816.F32.BF16 R16, R52.reuse, R48, R16 ;  /* 0x000000303410723c */ /* 0x044ff00000041810 */
[-C--:B------:R-:W-:Y:S08]  /*3dd0*/  HMMA.16816.F32.BF16 R20, R52, R50.reuse, R20 ;  /* 0x000000323414723c */ /* 0x080ff00000041814 */
[C---:B------:R-:W-:Y:S01]  /*3de0*/  HMMA.16816.F32.BF16 R24, R44.reuse, R50, R24 ;  /* 0x000000322c18723c */ /* 0x040fe20000041818 */
[----:B------:R-:W1:Y:S07]  /*3df0*/  LDSM.16.MT88.4 R48, [R231+0x15800] ;  /* 0x01580000e730783b */ /* 0x000e6e0000004200 */
[-C--:B---3--:R-:W-:Y:S08]  /*3e00*/  HMMA.16816.F32.BF16 R28, R44, R56.reuse, R28 ;  /* 0x000000382c1c723c */ /* 0x088ff0000004181c */
[C---:B------:R-:W-:Y:S08]  /*3e10*/  HMMA.16816.F32.BF16 R32, R52.reuse, R56, R32 ;  /* 0x000000383420723c */ /* 0x040ff00000041820 */
[-C--:B------:R-:W-:Y:S01]  /*3e20*/  HMMA.16816.F32.BF16 R36, R52, R58.reuse, R36 ;  /* 0x0000003a3424723c */ /* 0x080fe20000041824 */
[----:B------:R-:W-:Y:S07]  /*3e30*/  LDSM.16.MT88.4 R52, [R230+0x9800] ;  /* 0x00980000e634783b */ /* 0x000fee0000004200 */
[----:B------:R-:W-:Y:S01]  /*3e40*/  HMMA.16816.F32.BF16 R40, R44, R58, R40 ;  /* 0x0000003a2c28723c */ /* 0x000fe20000041828 */
[----:B------:R-:W2:Y:S05]  /*3e50*/  LDSM.16.MT88.4 R44, [R231+0x15c00] ;  /* 0x015c0000e72c783b */ /* 0x000eaa0000004200 */
[----:B------:R-:W3:Y:S02]  /*3e60*/  LDSM.16.MT88.4 R56, [R88+0xc00] ;  /* 0x000c00005838783b */ /* 0x000ee40000004200 */
[-C--:B----4-:R-:W-:Y:S08]  /*3e70*/  HMMA.16816.F32.BF16 R12, R60, R64.reuse, R12 ;  /* 0x000000403c0c723c */ /* 0x090ff0000004180c */
[C---:B------:R-:W-:Y:S08]  /*3e80*/  HMMA.16816.F32.BF16 R16, R68.reuse, R64, R16 ;  /* 0x000000404410723c */ /* 0x040ff00000041810 */
[-C--:B------:R-:W-:Y:S08]  /*3e90*/  HMMA.16816.F32.BF16 R20, R68, R66.reuse, R20 ;  /* 0x000000424414723c */ /* 0x080ff00000041814 */
[C---:B------:R-:W-:Y:S01]  /*3ea0*/  HMMA.16816.F32.BF16 R24, R60.reuse, R66, R24 ;  /* 0x000000423c18723c */ /* 0x040fe20000041818 */
[----:B------:R-:W4:Y:S01]  /*3eb0*/  LDSM.16.MT88.4 R64, [R230+0xd800] ;  /* 0x00d80000e640783b */ /* 0x000f220000004200 */
[----:B------:R-:W-:Y:S06]  /*3ec0*/  BAR.SYNC.DEFER_BLOCKING 0x0 ;  /* 0x0000000000007b1d */ /* 0x000fec0000010000 */
[-C--:B------:R-:W-:Y:S08]  /*3ed0*/  HMMA.16816.F32.BF16 R28, R60, R72.reuse, R28 ;  /* 0x000000483c1c723c */ /* 0x080ff0000004181c */
[C---:B------:R-:W-:Y:S08]  /*3ee0*/  HMMA.16816.F32.BF16 R32, R68.reuse, R72, R32 ;  /* 0x000000484420723c */ /* 0x040ff00000041820 */
[-C--:B------:R-:W-:Y:S08]  /*3ef0*/  HMMA.16816.F32.BF16 R36, R68, R74.reuse, R36 ;  /* 0x0000004a4424723c */ /* 0x080ff00000041824 */
[----:B------:R-:W-:Y:S08]  /*3f00*/  HMMA.16816.F32.BF16 R40, R60, R74, R40 ;  /* 0x0000004a3c28723c */ /* 0x000ff00000041828 */
[-C--:B-1----:R-:W-:Y:S08]  /*3f10*/  HMMA.16816.F32.BF16 R12, R48, R76.reuse, R12 ;  /* 0x0000004c300c723c */ /* 0x082ff0000004180c */
[C---:B------:R-:W-:Y:S08]  /*3f20*/  HMMA.16816.F32.BF16 R16, R80.reuse, R76, R16 ;  /* 0x0000004c5010723c */ /* 0x040ff00000041810 */
[-C--:B------:R-:W-:Y:S08]  /*3f30*/  HMMA.16816.F32.BF16 R20, R80, R78.reuse, R20 ;  /* 0x0000004e5014723c */ /* 0x080ff00000041814 */
[C---:B------:R-:W-:Y:S08]  /*3f40*/  HMMA.16816.F32.BF16 R24, R48.reuse, R78, R24 ;  /* 0x0000004e3018723c */ /* 0x040ff00000041818 */
[-C--:B------:R-:W-:Y:S08]  /*3f50*/  HMMA.16816.F32.BF16 R28, R48, R84.reuse, R28 ;  /* 0x00000054301c723c */ /* 0x080ff0000004181c */
[C---:B------:R-:W-:Y:S08]  /*3f60*/  HMMA.16816.F32.BF16 R32, R80.reuse, R84, R32 ;  /* 0x000000545020723c */ /* 0x040ff00000041820 */
[-C--:B------:R-:W-:Y:S08]  /*3f70*/  HMMA.16816.F32.BF16 R36, R80, R86.reuse, R36 ;  /* 0x000000565024723c */ /* 0x080ff00000041824 */
[----:B------:R-:W-:Y:S04]  /*3f80*/  HMMA.16816.F32.BF16 R40, R48, R86, R40 ;  /* 0x000000563028723c */ /* 0x000fe80000041828 */
[----:B------:R-:W-:Y:S02]  /*3f90*/  LOP3.LUT R49, R224, 0x20, RZ, 0xc0, !PT ;  /* 0x00000020e0317812 */ /* 0x000fe400078ec0ff */
[----:B------:R-:W-:Y:S02]  /*3fa0*/  LOP3.LUT R48, R0, 0x1e0, RZ, 0xc0, !PT ;  /* 0x000001e000307812 */ /* 0x000fe400078ec0ff */
[-C--:B--2---:R-:W-:Y:S05]  /*3fb0*/  HMMA.16816.F32.BF16 R12, R44, R52.reuse, R12 ;  /* 0x000000342c0c723c */ /* 0x084fea000004180c */
[----:B------:R-:W-:Y:S02]  /*3fc0*/  LOP3.LUT R50, R49, 0x18, R216, 0xf8, !PT ;  /* 0x0000001831327812 */ /* 0x000fe400078ef8d8 */
[----:B------:R-:W-:Y:S01]  /*3fd0*/  LOP3.LUT R51, R48, 0x38, R221, 0x78, !PT ;  /* 0x0000003830337812 */ /* 0x000fe200078e78dd */
[C---:B---3--:R-:W-:Y:S04]  /*3fe0*/  HMMA.16816.F32.BF16 R16, R56.reuse, R52, R16 ;  /* 0x000000343810723c */ /* 0x048fe80000041810 */
[--C-:B------:R-:W-:Y:S04]  /*3ff0*/  LOP3.LUT R49, R50, 0x1c0, R3.reuse, 0xf8, !PT ;  /* 0x000001c032317812 */ /* 0x100fe800078ef803 */
[-C--:B------:R-:W-:Y:S03]  /*4000*/  HMMA.16816.F32.BF16 R20, R56, R54.reuse, R20 ;  /* 0x000000363814723c */ /* 0x080fe60000041814 */
[----:B------:R-:W-:Y:S02]  /*4010*/  LOP3.LUT R48, R49, 0x38, R2, 0x78, !PT ;  /* 0x0000003831307812 */ /* 0x000fe400078e7802 */
[----:B------:R-:W-:Y:S02]  /*4020*/  LOP3.LUT R49, R51, 0x8, R232, 0x78, !PT ;  /* 0x0000000833317812 */ /* 0x000fe400078e78e8 */
[----:B------:R-:W-:Y:S01]  /*4030*/  LOP3.LUT R233, R48, 0x200, R3, 0xf8, !PT ;  /* 0x0000020030e97812 */ /* 0x000fe200078ef803 */
[C---:B------:R-:W-:Y:S04]  /*4040*/  HMMA.16816.F32.BF16 R24, R44.reuse, R54, R24 ;  /* 0x000000362c18723c */ /* 0x040fe80000041818 */
[----:B------:R-:W-:Y:S01]  /*4050*/  IMAD R212, R49, 0x2, R212 ;  /* 0x0000000231d47824 */ /* 0x000fe200078e02d4 */
[----:B------:R-:W-:Y:S03]  /*4060*/  LEA R233, R233, UR4, 0x1 ;  /* 0x00000004e9e97c11 */ /* 0x000fe6000f8e08ff */
[-C--:B----4-:R-:W-:Y:S08]  /*4070*/  HMMA.16816.F32.BF16 R28, R44, R64.reuse, R28 ;  /* 0x000000402c1c723c */ /* 0x090ff0000004181c */
[C---:B------:R-:W-:Y:S08]  /*4080*/  HMMA.16816.F32.BF16 R32, R56.reuse, R64, R32 ;  /* 0x000000403820723c */ /* 0x040ff00000041820 */
[-C--:B------:R-:W-:Y:S08]  /*4090*/  HMMA.16816.F32.BF16 R36, R56, R66.reuse, R36 ;  /* 0x000000423824723c */ /* 0x080ff00000041824 */
[----:B------:R-:W-:Y:S01]  /*40a0*/  HMMA.16816.F32.BF16 R40, R44, R66, R40 ;  /* 0x000000422c28723c */ /* 0x000fe20000041828 */
[----:B------:R-:W-:Y:S08]  /*40b0*/  @!UPT UIADD3 URZ, UPT, UPT, URZ, URZ, URZ ;  /* 0x000000fffffff290 */ /* 0x000ff0000fffe0ff */
[----:B------:R-:W-:Y:S11]  /*40c0*/  @!P5 BRA `(.L_x_41) ;  /* 0x0000000000f0d947 */ /* 0x000ff60003800000 */
[----:B------:R-:W2:Y:S01]  /*40d0*/  LDL.LU.64 R90, [R1] ;  /* 0x00000000015a7983 */ /* 0x000ea20000300a00 */
[----:B------:R-:W-:Y:S02]  /*40e0*/  IADD3 R4, P0, PT, RZ, -UR28, RZ ;  /* 0x8000001cff047c10 */ /* 0x000fe4000ff1e0ff */
[----:B------:R-:W-:Y:S03]  /*40f0*/  LOP3.LUT R89, R2, 0x38, RZ, 0xc0, !PT ;  /* 0x0000003802597812 */ /* 0x000fe600078ec0ff */
[----:B------:R-:W-:Y:S01]  /*4100*/  IMAD.X R5, RZ, RZ, ~UR10, P0 ;  /* 0x8000000aff057e24 */ /* 0x000fe200080e06ff */
[C---:B------:R-:W-:Y:S04]  /*4110*/  ISETP.GE.AND P3, PT, R89.reuse, UR11, PT ;  /* 0x0000000b59007c0c */ /* 0x040fe8000bf66270 */
[----:B------:R-:W-:Y:S04]  /*4120*/  SHF.R.S64 R4, R4, 0x1f, R5 ;  /* 0x0000001f04047819 */ /* 0x000fe80000001005 */
[----:B--2---:R-:W-:Y:S02]  /*4130*/  IADD3 R6, P0, PT, R90, R4, RZ ;  /* 0x000000045a067210 */ /* 0x004fe40007f1e0ff */
[----:B------:R-:W-:Y:S02]  /*4140*/  LOP3.LUT R4, R89, 0x40, RZ, 0xfc, !PT ;  /* 0x0000004059047812 */ /* 0x000fe400078efcff */
[----:B------:R-:W-:Y:S01]  /*4150*/  LEA.HI.X.SX32 R7, R5, R91, 0x1, P0 ;  /* 0x0000005b05077211 */ /* 0x000fe200000f0eff */
[----:B------:R-:W-:Y:S01]  /*4160*/  IMAD.MOV.U32 R8, RZ, RZ, R6 ;  /* 0x000000ffff087224 */ /* 0x000fe200078e0006 */
[----:B------:R-:W-:Y:S02]  /*4170*/  ISETP.GE.AND P2, PT, R4, UR11, PT ;  /* 0x0000000b04007c0c */ /* 0x000fe4000bf46270 */
[C---:B------:R-:W-:Y:S01]  /*4180*/  LOP3.LUT R4, R89.reuse, 0x80, RZ, 0xfc, !PT ;  /* 0x0000008059047812 */ /* 0x040fe200078efcff */
[----:B------:R-:W-:Y:S01]  /*4190*/  IMAD.MOV.U32 R9, RZ, RZ, R7 ;  /* 0x000000ffff097224 */ /* 0x000fe200078e0007 */
[----:B------:R-:W-:Y:S02]  /*41a0*/  LEA R6, P0, R236, R8, 0x1 ;  /* 0x00000008ec067211 */ /* 0x000fe400078008ff */
[----:B------:R-:W-:Y:S02]  /*41b0*/  ISETP.GE.AND P1, PT, R4, UR11, PT ;  /* 0x0000000b04007c0c */ /* 0x000fe4000bf26270 */
[----:B------:R-:W-:Y:S01]  /*41c0*/  @!PT LDS RZ, [RZ] ;  /* 0x00000000fffff984 */ /* 0x000fe20000000800 */
[----:B------:R-:W-:Y:S01]  /*41d0*/  @!PT LDS RZ, [RZ] ;  /* 0x00000000fffff984 */ /* 0x000fe20000000800 */
[----:B------:R-:W-:Y:S01]  /*41e0*/  @!PT LDS RZ, [RZ] ;  /* 0x00000000fffff984 */ /* 0x000fe20000000800 */
[----:B------:R1:W-:Y:S01]  /*41f0*/  @!P3 LDGSTS.E.BYPASS.LTC128B.128 [R247+0x8000], desc[UR26][R8.64] ;  /* 0x0800000008f7bfae */ /* 0x0003e2000b981a1a */
[----:B------:R-:W-:Y:S02]  /*4200*/  LEA.HI.X R7, R236, R9, R235, 0x1, P0 ;  /* 0x00000009ec077211 */ /* 0x000fe400000f0ceb */
[----:B------:R-:W-:Y:S01]  /*4210*/  LOP3.LUT R5, R89, 0xc0, RZ, 0xfc, !PT ;  /* 0x000000c059057812 */ /* 0x000fe200078efcff */
[----:B------:R1:W-:Y:S03]  /*4220*/  @P3 STS.128 [R247+0x8000], RZ ;  /* 0x008000fff7003388 */ /* 0x0003e60000000c00 */
[----:B------:R-:W-:Y:S01]  /*4230*/  ISETP.GE.AND P0, PT, R5, UR11, PT ;  /* 0x0000000b05007c0c */ /* 0x000fe2000bf06270 */
        /* <DEDUP_REMOVED lines=35> */
[----:B------:R1:W-:Y:S04]  /*4470*/  STL.64 [R1], R8 ;  /* 0x0000000801007387 */ /* 0x0003e80000100a00 */
[----:B------:R-:W0:Y:S02]  /*4480*/  LDGDEPBAR ;  /* 0x00000000000079af */ /* 0x000e240000000000 */
.L_x_41:
[----:B------:R-:W-:Y:S01]  /*4490*/  LDSM.16.M88.4 R196, [R212+UR4+0x14000] ;  /* 0x01400004d4c4783b */ /* 0x000fe20008000200 */
[----:B------:R-:W-:Y:S02]  /*44a0*/  VIADD R5, R212, UR4 ;  /* 0x00000004d4057c36 */ /* 0x000fe40008000000 */
[----:B------:R-:W-:Y:S01]  /*44b0*/  IMAD R239, R252, UR12, RZ ;  /* 0x0000000cfcef7c24 */ /* 0x000fe2000f8e02ff */
[----:B------:R-:W1:Y:S01]  /*44c0*/  LDSM.16.MT88.4 R48, [R233+0x10000] ;  /* 0x01000000e930783b */ /* 0x000e620000004200 */
[C---:B------:R-:W-:Y:S02]  /*44d0*/  VIADD R4, R5.reuse, 0x14000 ;  /* 0x0001400005047836 */ /* 0x040fe40000000000 */
[----:B------:R-:W-:Y:S01]  /*44e0*/  VIADD R72, R5, 0x14020 ;  /* 0x0001402005487836 */ /* 0x000fe20000000000 */
[----:B------:R-:W2:Y:S01]  /*44f0*/  LDSM.16.M88.4 R92, [R212+UR4+0x14800] ;  /* 0x01480004d45c783b */ /* 0x000ea20008000200 */
[----:B------:R-:W-:Y:S03]  /*4500*/  @P4 VIADD R72, R4, 0xffffffe0 ;  /* 0xffffffe004484836 */ /* 0x000fe60000000000 */
[----:B------:R-:W3:Y:S04]  /*4510*/  LDSM.16.MT88.4 R64, [R233+0x11000] ;  /* 0x01100000e940783b */ /* 0x000ee80000004200 */
[----:B------:R-:W4:Y:S04]  /*4520*/  LDSM.16.MT88.4 R80, [R233+0x12000] ;  /* 0x01200000e950783b */ /* 0x000f280000004200 */
[----:B------:R-:W-:Y:S04]  /*4530*/  LDSM.16.M88.4 R200, [R72] ;  /* 0x0000000048c8783b */ /* 0x000fe80000000200 */
[----:B------:R4:W-:Y:S04]  /*4540*/  LDSM.16.M88.4 R208, [R72+0x800] ;  /* 0x0008000048d0783b */ /* 0x0009e80000000200 */
[----:B------:R-:W4:Y:S04]  /*4550*/  LDSM.16.MT88.4 R96, [R233+0x13000] ;  /* 0x01300000e960783b */ /* 0x000f280000004200 */
[----:B------:R-:W4:Y:S04]  /*4560*/  LDSM.16.MT88.4 R204, [R233+0x10800] ;  /* 0x01080000e9cc783b */ /* 0x000f280000004200 */
[----:B------:R-:W4:Y:S01]  /*4570*/  LDSM.16.MT88.4 R212, [R233+0x11800] ;  /* 0x01180000e9d4783b */ /* 0x000f220000004200 */
[-C--:B-1----:R-:W-:Y:S08]  /*4580*/  HMMA.16816.F32.BF16 R4, R196, R48.reuse, RZ ;  /* 0x00000030c404723c */ /* 0x082ff000000418ff */
[C---:B--2---:R-:W-:Y:S08]  /*4590*/  HMMA.16816.F32.BF16 R8, R92.reuse, R48, RZ ;  /* 0x000000305c08723c */ /* 0x044ff000000418ff */
[-C--:B------:R-:W-:Y:S08]  /*45a0*/  HMMA.16816.F32.BF16 R44, R92, R50.reuse, RZ ;  /* 0x000000325c2c723c */ /* 0x080ff000000418ff */
[C---:B------:R-:W-:Y:S08]  /*45b0*/  HMMA.16816.F32.BF16 R48, R196.reuse, R50, RZ ;  /* 0x00000032c430723c */ /* 0x040ff000000418ff */
[-C--:B---3--:R-:W-:Y:S08]  /*45c0*/  HMMA.16816.F32.BF16 R52, R196, R64.reuse, RZ ;  /* 0x00000040c434723c */ /* 0x088ff000000418ff */
[C---:B------:R-:W-:Y:S08]  /*45d0*/  HMMA.16816.F32.BF16 R56, R92.reuse, R64, RZ ;  /* 0x000000405c38723c */ /* 0x040ff000000418ff */
[-C--:B------:R-:W-:Y:S08]  /*45e0*/  HMMA.16816.F32.BF16 R60, R92, R66.reuse, RZ ;  /* 0x000000425c3c723c */ /* 0x080ff000000418ff */
[C---:B------:R-:W-:Y:S08]  /*45f0*/  HMMA.16816.F32.BF16 R64, R196.reuse, R66, RZ ;  /* 0x00000042c440723c */ /* 0x040ff000000418ff */
[-C--:B----4-:R-:W-:Y:S08]  /*4600*/  HMMA.16816.F32.BF16 R68, R196, R80.reuse, RZ ;  /* 0x00000050c444723c */ /* 0x090ff000000418ff */
[C---:B------:R-:W-:Y:S08]  /*4610*/  HMMA.16816.F32.BF16 R72, R92.reuse, R80, RZ ;  /* 0x000000505c48723c */ /* 0x040ff000000418ff */
[-C--:B------:R-:W-:Y:S08]  /*4620*/  HMMA.16816.F32.BF16 R76, R92, R82.reuse, RZ ;  /* 0x000000525c4c723c */ /* 0x080ff000000418ff */
[C---:B------:R-:W-:Y:S08]  /*4630*/  HMMA.16816.F32.BF16 R80, R196.reuse, R82, RZ ;  /* 0x00000052c450723c */ /* 0x040ff000000418ff */
[-C--:B------:R-:W-:Y:S08]  /*4640*/  HMMA.16816.F32.BF16 R84, R196, R96.reuse, RZ ;  /* 0x00000060c454723c */ /* 0x080ff000000418ff */
[C---:B------:R-:W-:Y:S08]  /*4650*/  HMMA.16816.F32.BF16 R88, R92.reuse, R96, RZ ;  /* 0x000000605c58723c */ /* 0x040ff000000418ff */
[-C--:B------:R-:W-:Y:S08]  /*4660*/  HMMA.16816.F32.BF16 R92, R92, R98.reuse, RZ ;  /* 0x000000625c5c723c */ /* 0x080ff000000418ff */
[----:B------:R-:W-:Y:S01]  /*4670*/  HMMA.16816.F32.BF16 R96, R196, R98, RZ ;  /* 0x00000062c460723c */ /* 0x000fe200000418ff */
[----:B------:R-:W1:Y:S07]  /*4680*/  LDSM.16.MT88.4 R196, [R233+0x12800] ;  /* 0x01280000e9c4783b */ /* 0x000e6e0000004200 */
[-C--:B------:R-:W-:Y:S08]  /*4690*/  HMMA.16816.F32.BF16 R4, R200, R204.reuse, R4 ;  /* 0x000000ccc804723c */ /* 0x080ff00000041804 */
[C---:B------:R-:W-:Y:S04]  /*46a0*/  HMMA.16816.F32.BF16 R8, R208.reuse, R204, R8 ;  /* 0x000000ccd008723c */ /* 0x040fe80000041808 */
[----:B------:R-:W-:Y:S04]  /*46b0*/  IMAD.U32 R205, R239, -0x40, RZ ;  /* 0xffffffc0efcd7824 */ /* 0x000fe800078e00ff */
[-C--:B------:R-:W-:Y:S03]  /*46c0*/  HMMA.16816.F32.BF16 R44, R208, R206.reuse, R44 ;  /* 0x000000ced02c723c */ /* 0x080fe6000004182c */
[C---:B------:R-:W-:Y:S04]  /*46d0*/  LEA R250, P0, R205.reuse, R250, 0x2 ;  /* 0x000000facdfa7211 */ /* 0x040fe800078010ff */
[----:B------:R-:W-:Y:S01]  /*46e0*/  LEA.HI.X.SX32 R251, R205, R251, 0x2, P0 ;  /* 0x000000fbcdfb7211 */ /* 0x000fe200000f16ff */
[C---:B------:R-:W-:Y:S01]  /*46f0*/  HMMA.16816.F32.BF16 R48, R200.reuse, R206, R48 ;  /* 0x000000cec830723c */ /* 0x040fe20000041830 */
[----:B------:R-:W2:Y:S07]  /*4700*/  LDSM.16.MT88.4 R204, [R233+0x13800] ;  /* 0x01380000e9cc783b */ /* 0x000eae0000004200 */
[-C--:B------:R-:W-:Y:S08]  /*4710*/  HMMA.16816.F32.BF16 R52, R200, R212.reuse, R52 ;  /* 0x000000d4c834723c */ /* 0x080ff00000041834 */
[C---:B------:R-:W-:Y:S04]  /*4720*/  HMMA.16816.F32.BF16 R56, R208.reuse, R212, R56 ;  /* 0x000000d4d038723c */ /* 0x040fe80000041838 */
[----:B------:R-:W-:Y:S04]  /*4730*/  IMAD.SHL.U32 R213, R239, 0x8, RZ ;  /* 0x00000008efd57824 */ /* 0x000fe800078e00ff */
[-C--:B------:R-:W-:Y:S08]  /*4740*/  HMMA.16816.F32.BF16 R60, R208, R214.reuse, R60 ;  /* 0x000000d6d03c723c */ /* 0x080ff0000004183c */
[C---:B------:R-:W-:Y:S04]  /*4750*/  HMMA.16816.F32.BF16 R64, R200.reuse, R214, R64 ;  /* 0x000000d6c840723c */ /* 0x040fe80000041840 */
[C---:B------:R-:W-:Y:S04]  /*4760*/  LEA R214, P0, R213.reuse, R250, 0x2 ;  /* 0x000000fad5d67211 */ /* 0x040fe800078010ff */
[-C--:B-1----:R-:W-:Y:S03]  /*4770*/  HMMA.16816.F32.BF16 R68, R200, R196.reuse, R68 ;  /* 0x000000c4c844723c */ /* 0x082fe60000041844 */
[----:B------:R-:W-:Y:S02]  /*4780*/  LEA.HI.X.SX32 R215, R213, R251, 0x2, P0 ;  /* 0x000000fbd5d77211 */ /* 0x000fe400000f16ff */
[C---:B------:R-:W-:Y:S03]  /*4790*/  LEA R212, P0, R239.reuse, R214, 0x5 ;  /* 0x000000d6efd47211 */ /* 0x040fe600078028ff */
[C---:B------:R-:W-:Y:S04]  /*47a0*/  HMMA.16816.F32.BF16 R72, R208.reuse, R196, R72 ;  /* 0x000000c4d048723c */ /* 0x040fe80000041848 */
[C---:B------:R-:W-:Y:S02]  /*47b0*/  LEA.HI.X.SX32 R213, R239.reuse, R215, 0x5, P0 ;  /* 0x000000d7efd57211 */ /* 0x040fe400000f2eff */
[C---:B------:R-:W-:Y:S02]  /*47c0*/  LEA R196, P0, R239.reuse, R212, 0x5 ;  /* 0x000000d4efc47211 */ /* 0x040fe400078028ff */
[-C--:B------:R-:W-:Y:S03]  /*47d0*/  HMMA.16816.F32.BF16 R76, R208, R198.reuse, R76 ;  /* 0x000000c6d04c723c */ /* 0x080fe6000004184c */
[C---:B------:R-:W-:Y:S05]  /*47e0*/  LEA.HI.X.SX32 R197, R239.reuse, R213, 0x5, P0 ;  /* 0x000000d5efc57211 */ /* 0x040fea00000f2eff */
[C---:B------:R-:W-:Y:S04]  /*47f0*/  HMMA.16816.F32.BF16 R80, R200.reuse, R198, R80 ;  /* 0x000000c6c850723c */ /* 0x040fe80000041850 */
[C---:B------:R-:W-:Y:S04]  /*4800*/  LEA R198, P0, R239.reuse, R196, 0x5 ;  /* 0x000000c4efc67211 */ /* 0x040fe800078028ff */
[-C--:B--2---:R-:W-:Y:S03]  /*4810*/  HMMA.16816.F32.BF16 R84, R200, R204.reuse, R84 ;  /* 0x000000ccc854723c */ /* 0x084fe60000041854 */
[C---:B------:R-:W-:Y:S05]  /*4820*/  LEA.HI.X.SX32 R199, R239.reuse, R197, 0x5, P0 ;  /* 0x000000c5efc77211 */ /* 0x040fea00000f2eff */
[C---:B------:R-:W-:Y:S04]  /*4830*/  HMMA.16816.F32.BF16 R88, R208.reuse, R204, R88 ;  /* 0x000000ccd058723c */ /* 0x040fe80000041858 */
[C---:B------:R-:W-:Y:S04]  /*4840*/  LEA R204, P0, R239.reuse, R198, 0x5 ;  /* 0x000000c6efcc7211 */ /* 0x040fe800078028ff */
[-C--:B------:R-:W-:Y:S03]  /*4850*/  HMMA.16816.F32.BF16 R92, R208, R206.reuse, R92 ;  /* 0x000000ced05c723c */ /* 0x080fe6000004185c */
[C---:B------:R-:W-:Y:S02]  /*4860*/  LEA.HI.X.SX32 R205, R239.reuse, R199, 0x5, P0 ;  /* 0x000000c7efcd7211 */ /* 0x040fe400000f2eff */
[C---:B------:R-:W-:Y:S03]  /*4870*/  LEA R210, P0, R239.reuse, R204, 0x5 ;  /* 0x000000ccefd27211 */ /* 0x040fe600078028ff */
[----:B------:R-:W-:Y:S01]  /*4880*/  HMMA.16816.F32.BF16 R96, R200, R206, R96 ;  /* 0x000000cec860723c */ /* 0x000fe20000041860 */
[----:B------:R-:W2:Y:S03]  /*4890*/  LDL.64 R206, [R1+0x10] ;  /* 0x0000100001ce7983 */ /* 0x000ea60000100a00 */
[----:B------:R-:W-:Y:S02]  /*48a0*/  @P5 LOP3.LUT R201, R232, 0x30, RZ, 0xc0, !PT ;  /* 0x00000030e8c95812 */ /* 0x000fe400078ec0ff */
[----:B------:R-:W-:Y:S02]  /*48b0*/  LEA.HI.X.SX32 R211, R239, R205, 0x5, P0 ;  /* 0x000000cdefd37211 */ /* 0x000fe400000f2eff */
[----:B------:R-:W-:Y:S02]  /*48c0*/  @P5 LOP3.LUT R243, R201, 0x7, R234, 0xf8, !PT ;  /* 0x00000007c9f35812 */ /* 0x000fe400078ef8ea */
[C---:B------:R-:W-:Y:S04]  /*48d0*/  LEA R208, P0, R239.reuse, R210, 0x5 ;  /* 0x000000d2efd07211 */ /* 0x040fe800078028ff */
[C---:B------:R-:W-:Y:S03]  /*48e0*/  LEA.HI.X.SX32 R209, R239.reuse, R211, 0x5, P0 ;  /* 0x000000d3efd17211 */ /* 0x040fe600000f2eff */
[C---:B------:R-:W-:Y:S03]  /*48f0*/  IMAD.WIDE R202, R239.reuse, -0xc0, R208 ;  /* 0xffffff40efca7825 */ /* 0x040fe600078e02d0 */
[C---:B------:R-:W-:Y:S04]  /*4900*/  LEA R200, P0, R239.reuse, R202, 0x5 ;  /* 0x000000caefc87211 */ /* 0x040fe800078028ff */
[C---:B------:R-:W-:Y:S02]  /*4910*/  LEA.HI.X.SX32 R201, R239.reuse, R203, 0x5, P0 ;  /* 0x000000cbefc97211 */ /* 0x040fe400000f2eff */
[C---:B------:R-:W-:Y:S04]  /*4920*/  LEA R232, P0, R239.reuse, R200, 0x5 ;  /* 0x000000c8efe87211 */ /* 0x040fe800078028ff */
[----:B------:R-:W-:Y:S01]  /*4930*/  LEA.HI.X.SX32 R233, R239, R201, 0x5, P0 ;  /* 0x000000c9efe97211 */ /* 0x000fe200000f2eff */
[----:B--2---:R-:W-:Y:S05]  /*4940*/  @P5 IMAD.WIDE.U32 R206, R243, 0x4, R206 ;  /* 0x00000004f3ce5825 */ /* 0x004fea00078e00ce */
[----:B------:R-:W5:Y:S04]  /*4950*/  @P5 LDG.E R241, desc[UR26][R206.64+-0x100] ;  /* 0xffff001acef15981 */ /* 0x000f68000c1e1900 */
[----:B------:R1:W5:Y:S04]  /*4960*/  @P5 LDG.E R240, desc[UR26][R206.64+-0xe0] ;  /* 0xffff201acef05981 */ /* 0x000368000c1e1900 */
[----:B------:R-:W-:Y:S04]  /*4970*/  REDG.E.ADD.F32.FTZ.RN.STRONG.GPU desc[UR26][R250.64], R4 ;  /* 0x00000004fa0079a6 */ /* 0x000fe8000c12f31a */
[----:B------:R2:W-:Y:S04]  /*4980*/  REDG.E.ADD.F32.FTZ.RN.STRONG.GPU desc[UR26][R214.64], R5 ;  /* 0x00000005d60079a6 */ /* 0x0005e8000c12f31a */
[----:B------:R3:W-:Y:S04]  /*4990*/  REDG.E.ADD.F32.FTZ.RN.STRONG.GPU desc[UR26][R212.64], R6 ;  /* 0x00000006d40079a6 */ /* 0x0007e8000c12f31a */
[----:B------:R4:W-:Y:S04]  /*49a0*/  REDG.E.ADD.F32.FTZ.RN.STRONG.GPU desc[UR26][R196.64], R7 ;  /* 0x00000007c40079a6 */ /* 0x0009e8000c12f31a */
[----:B------:R4:W-:Y:S04]  /*49b0*/  REDG.E.ADD.F32.FTZ.RN.STRONG.GPU desc[UR26][R198.64], R8 ;  /* 0x00000008c60079a6 */ /* 0x0009e8000c12f31a */
[----:B------:R4:W-:Y:S01]  /*49c0*/  REDG.E.ADD.F32.FTZ.RN.STRONG.GPU desc[UR26][R204.64], R9 ;  /* 0x00000009cc0079a6 */ /* 0x0009e2000c12f31a */
[C---:B-1----:R-:W-:Y:S03]  /*49d0*/  LEA R206, P0, R239.reuse, R232, 0x5 ;  /* 0x000000e8efce7211 */ /* 0x042fe600078028ff */
[----:B------:R1:W-:Y:S01]  /*49e0*/  REDG.E.ADD.F32.FTZ.RN.STRONG.GPU desc[UR26][R210.64], R10 ;  /* 0x0000000ad20079a6 */ /* 0x0003e2000c12f31a */
[C---:B------:R-:W-:Y:S03]  /*49f0*/  LEA.HI.X.SX32 R207, R239.reuse, R233, 0x5, P0 ;  /* 0x000000e9efcf7211 */ /* 0x040fe600000f2eff */
[----:B------:R1:W-:Y:S01]  /*4a00*/  REDG.E.ADD.F32.FTZ.RN.STRONG.GPU desc[UR26][R208.64], R11 ;  /* 0x0000000bd00079a6 */ /* 0x0003e2000c12f31a */
[C---:B--2---:R-:W-:Y:S03]  /*4a10*/  LEA R214, P0, R239.reuse, R206, 0x5 ;  /* 0x000000ceefd67211 */ /* 0x044fe600078028ff */
[----:B------:R-:W-:Y:S01]  /*4a20*/  REDG.E.ADD.F32.FTZ.RN.STRONG.GPU desc[UR26][R250.64+0x80], R48 ;  /* 0x00008030fa0079a6 */ /* 0x000fe2000c12f31a */
[C---:B------:R-:W-:Y:S03]  /*4a30*/  LEA.HI.X.SX32 R215, R239.reuse, R207, 0x5, P0 ;  /* 0x000000cfefd77211 */ /* 0x040fe600000f2eff */
[----:B------:R2:W-:Y:S01]  /*4a40*/  REDG.E.ADD.F32.FTZ.RN.STRONG.GPU desc[UR26][R202.64+0x80], R49 ;  /* 0x00008031ca0079a6 */ /* 0x0005e2000c12f31a */
[C---:B---3--:R-:W-:Y:S03]  /*4a50*/  LEA R212, P0, R239.reuse, R214, 0x5 ;  /* 0x000000d6efd47211 */ /* 0x048fe600078028ff */
[----:B------:R3:W-:Y:S01]  /*4a60*/  REDG.E.ADD.F32.FTZ.RN.STRONG.GPU desc[UR26][R200.64+0x80], R50 ;  /* 0x00008032c80079a6 */ /* 0x0007e2000c12f31a */
[C---:B------:R-:W-:Y:S02]  /*4a70*/  LEA.HI.X.SX32 R213, R239.reuse, R215, 0x5, P0 ;  /* 0x000000d7efd57211 */ /* 0x040fe400000f2eff */
[C---:B------:R-:W-:Y:S01]  /*4a80*/  LEA R4, P0, R239.reuse, R212, 0x5 ;  /* 0x000000d4ef047211 */ /* 0x040fe200078028ff */
[----:B------:R3:W-:Y:S03]  /*4a90*/  REDG.E.ADD.F32.FTZ.RN.STRONG.GPU desc[UR26][R232.64+0x80], R51 ;  /* 0x00008033e80079a6 */ /* 0x0007e6000c12f31a */
[C---:B------:R-:W-:Y:S01]  /*4aa0*/  LEA.HI.X.SX32 R5, R239.reuse, R213, 0x5, P0 ;  /* 0x000000d5ef057211 */ /* 0x040fe200000f2eff */
[----:B------:R3:W-:Y:S04]  /*4ab0*/  REDG.E.ADD.F32.FTZ.RN.STRONG.GPU desc[UR26][R206.64+0x80], R44 ;  /* 0x0000802cce0079a6 */ /* 0x0007e8000c12f31a */
[----:B------:R3:W-:Y:S01]  /*4ac0*/  REDG.E.ADD.F32.FTZ.RN.STRONG.GPU desc[UR26][R214.64+0x80], R45 ;  /* 0x0000802dd60079a6 */ /* 0x0007e2000c12f31a */
[C---:B----4-:R-:W-:Y:S03]  /*4ad0*/  IMAD.WIDE R6, R239.reuse, -0xc0, R4 ;  /* 0xffffff40ef067825 */ /* 0x050fe600078e0204 */
[----:B------:R4:W-:Y:S01]  /*4ae0*/  REDG.E.ADD.F32.FTZ.RN.STRONG.GPU desc[UR26][R212.64+0x80], R46 ;  /* 0x0000802ed40079a6 */ /* 0x0009e2000c12f31a */
[C---:B------:R-:W-:Y:S03]  /*4af0*/  LEA R198, P0, R239.reuse, R6, 0x5 ;  /* 0x00000006efc67211 */ /* 0x040fe600078028ff */
[----:B------:R4:W-:Y:S01]  /*4b00*/  REDG.E.ADD.F32.FTZ.RN.STRONG.GPU desc[UR26][R4.64+0x80], R47 ;  /* 0x0000802f040079a6 */ /* 0x0009e2000c12f31a */
[C---:B------:R-:W-:Y:S03]  /*4b10*/  LEA.HI.X.SX32 R199, R239.reuse, R7, 0x5, P0 ;  /* 0x00000007efc77211 */ /* 0x040fe600000f2eff */
[----:B------:R-:W-:Y:S01]  /*4b20*/  REDG.E.ADD.F32.FTZ.RN.STRONG.GPU desc[UR26][R250.64+0x100], R52 ;  /* 0x00010034fa0079a6 */ /* 0x000fe2000c12f31a */
[C---:B------:R-:W-:Y:S03]  /*4b30*/  LEA R8, P0, R239.reuse, R198, 0x5 ;  /* 0x000000c6ef087211 */ /* 0x040fe600078028ff */
[----:B------:R4:W-:Y:S01]  /*4b40*/  REDG.E.ADD.F32.FTZ.RN.STRONG.GPU desc[UR26][R6.64+0x100], R53 ;  /* 0x00010035060079a6 */ /* 0x0009e2000c12f31a */
[C---:B------:R-:W-:Y:S02]  /*4b50*/  LEA.HI.X.SX32 R9, R239.reuse, R199, 0x5, P0 ;  /* 0x000000c7ef097211 */ /* 0x040fe400000f2eff */
[C---:B------:R-:W-:Y:S01]  /*4b60*/  LEA R204, P0, R239.reuse, R8, 0x5 ;  /* 0x00000008efcc7211 */ /* 0x040fe200078028ff */
[----:B------:R-:W-:Y:S03]  /*4b70*/  REDG.E.ADD.F32.FTZ.RN.STRONG.GPU desc[UR26][R198.64+0x100], R54 ;  /* 0x00010036c60079a6 */ /* 0x000fe6000c12f31a */
[C---:B------:R-:W-:Y:S01]  /*4b80*/  LEA.HI.X.SX32 R205, R239.reuse, R9, 0x5, P0 ;  /* 0x00000009efcd7211 */ /* 0x040fe200000f2eff */
[----:B------:R-:W-:Y:S01]  /*4b90*/  REDG.E.ADD.F32.FTZ.RN.STRONG.GPU desc[UR26][R8.64+0x100], R55 ;  /* 0x00010037080079a6 */ /* 0x000fe2000c12f31a */
[C---:B------:R-:W-:Y:S03]  /*4ba0*/  LEA R196, P0, R239.reuse, R204, 0x5 ;  /* 0x000000ccefc47211 */ /* 0x040fe600078028ff */
[----:B------:R-:W-:Y:S01]  /*4bb0*/  REDG.E.ADD.F32.FTZ.RN.STRONG.GPU desc[UR26][R204.64+0x100], R56 ;  /* 0x00010038cc0079a6 */ /* 0x000fe2000c12f31a */
[C---:B------:R-:W-:Y:S02]  /*4bc0*/  LEA.HI.X.SX32 R197, R239.reuse, R205, 0x5, P0 ;  /* 0x000000cdefc57211 */ /* 0x040fe400000f2eff */
[C---:B-1----:R-:W-:Y:S03]  /*4bd0*/  LEA R210, P0, R239.reuse, R196, 0x5 ;  /* 0x000000c4efd27211 */ /* 0x042fe600078028ff */
[----:B------:R-:W-:Y:S01]  /*4be0*/  REDG.E.ADD.F32.FTZ.RN.STRONG.GPU desc[UR26][R196.64+0x100], R57 ;  /* 0x00010039c40079a6 */ /* 0x000fe2000c12f31a */
[C---:B------:R-:W-:Y:S02]  /*4bf0*/  LEA.HI.X.SX32 R211, R239.reuse, R197, 0x5, P0 ;  /* 0x000000c5efd37211 */ /* 0x040fe400000f2eff */
[C---:B------:R-:W-:Y:S03]  /*4c00*/  LEA R208, P0, R239.reuse, R210, 0x5 ;  /* 0x000000d2efd07211 */ /* 0x040fe600078028ff */
[----:B------:R-:W-:Y:S01]  /*4c10*/  REDG.E.ADD.F32.FTZ.RN.STRONG.GPU desc[UR26][R210.64+0x100], R58 ;  /* 0x0001003ad20079a6 */ /* 0x000fe2000c12f31a */
[C---:B------:R-:W-:Y:S03]  /*4c20*/  LEA.HI.X.SX32 R209, R239.reuse, R211, 0x5, P0 ;  /* 0x000000d3efd17211 */ /* 0x040fe600000f2eff */
[C---:B--2---:R-:W-:Y:S02]  /*4c30*/  IMAD.WIDE R202, R239.reuse, -0xc0, R208 ;  /* 0xffffff40efca7825 */ /* 0x044fe400078e02d0 */
[----:B------:R-:W-:Y:S01]  /*4c40*/  REDG.E.ADD.F32.FTZ.RN.STRONG.GPU desc[UR26][R208.64+0x100], R59 ;  /* 0x0001003bd00079a6 */ /* 0x000fe2000c12f31a */
[C---:B------:R-:W-:Y:S03]  /*4c50*/  LEA R10, P0, R239.reuse, R202, 0x5 ;  /* 0x000000caef0a7211 */ /* 0x040fe600078028ff */
[----:B------:R-:W-:Y:S01]  /*4c60*/  REDG.E.ADD.F32.FTZ.RN.STRONG.GPU desc[UR26][R250.64+0x180], R64 ;  /* 0x00018040fa0079a6 */ /* 0x000fe2000c12f31a */
[C---:B------:R-:W-:Y:S03]  /*4c70*/  LEA.HI.X.SX32 R11, R239.reuse, R203, 0x5, P0 ;  /* 0x000000cbef0b7211 */ /* 0x040fe600000f2eff */
[----:B------:R-:W-:Y:S01]  /*4c80*/  REDG.E.ADD.F32.FTZ.RN.STRONG.GPU desc[UR26][R202.64+0x180], R65 ;  /* 0x00018041ca0079a6 */ /* 0x000fe2000c12f31a */
[C---:B------:R-:W-:Y:S03]  /*4c90*/  LEA R48, P0, R239.reuse, R10, 0x5 ;  /* 0x0000000aef307211 */ /* 0x040fe600078028ff */
[----:B------:R-:W-:Y:S01]  /*4ca0*/  REDG.E.ADD.F32.FTZ.RN.STRONG.GPU desc[UR26][R10.64+0x180], R66 ;  /* 0x000180420a0079a6 */ /* 0x000fe2000c12f31a */
[C---:B------:R-:W-:Y:S02]  /*4cb0*/  LEA.HI.X.SX32 R49, R239.reuse, R11, 0x5, P0 ;  /* 0x0000000bef317211 */ /* 0x040fe400000f2eff */
[C---:B---3--:R-:W-:Y:S03]  /*4cc0*/  LEA R200, P0, R239.reuse, R48, 0x5 ;  /* 0x00000030efc87211 */ /* 0x048fe600078028ff */
[----:B------:R-:W-:Y:S01]  /*4cd0*/  REDG.E.ADD.F32.FTZ.RN.STRONG.GPU desc[UR26][R48.64+0x180], R67 ;  /* 0x00018043300079a6 */ /* 0x000fe2000c12f31a */
[C---:B------:R-:W-:Y:S02]  /*4ce0*/  LEA.HI.X.SX32 R201, R239.reuse, R49, 0x5, P0 ;  /* 0x00000031efc97211 */ /* 0x040fe400000f2eff */
[C---:B------:R-:W-:Y:S03]  /*4cf0*/  LEA R232, P0, R239.reuse, R200, 0x5 ;  /* 0x000000c8efe87211 */ /* 0x040fe600078028ff */
[----:B------:R-:W-:Y:S01]  /*4d00*/  REDG.E.ADD.F32.FTZ.RN.STRONG.GPU desc[UR26][R200.64+0x180], R60 ;  /* 0x0001803cc80079a6 */ /* 0x000fe2000c12f31a */
[C---:B------:R-:W-:Y:S02]  /*4d10*/  LEA.HI.X.SX32 R233, R239.reuse, R201, 0x5, P0 ;  /* 0x000000c9efe97211 */ /* 0x040fe400000f2eff */
[C---:B------:R-:W-:Y:S03]  /*4d20*/  LEA R206, P0, R239.reuse, R232, 0x5 ;  /* 0x000000e8efce7211 */ /* 0x040fe600078028ff */
[----:B------:R-:W-:Y:S01]  /*4d30*/  REDG.E.ADD.F32.FTZ.RN.STRONG.GPU desc[UR26][R232.64+0x180], R61 ;  /* 0x0001803de80079a6 */ /* 0x000fe2000c12f31a */
[C---:B------:R-:W-:Y:S02]  /*4d40*/  LEA.HI.X.SX32 R207, R239.reuse, R233, 0x5, P0 ;  /* 0x000000e9efcf7211 */ /* 0x040fe400000f2eff */
[C---:B------:R-:W-:Y:S03]  /*4d50*/  LEA R50, P0, R239.reuse, R206, 0x5 ;  /* 0x000000ceef327211 */ /* 0x040fe600078028ff */
[----:B------:R-:W-:Y:S01]  /*4d60*/  REDG.E.ADD.F32.FTZ.RN.STRONG.GPU desc[UR26][R206.64+0x180], R62 ;  /* 0x0001803ece0079a6 */ /* 0x000fe2000c12f31a */
[C---:B------:R-:W-:Y:S03]  /*4d70*/  LEA.HI.X.SX32 R51, R239.reuse, R207, 0x5, P0 ;  /* 0x000000cfef337211 */ /* 0x040fe600000f2eff */
[C---:B------:R-:W-:Y:S02]  /*4d80*/  IMAD.WIDE R214, R239.reuse, -0xc0, R50 ;  /* 0xffffff40efd67825 */ /* 0x040fe400078e0232 */
[----:B------:R-:W-:Y:S01]  /*4d90*/  REDG.E.ADD.F32.FTZ.RN.STRONG.GPU desc[UR26][R50.64+0x180], R63 ;  /* 0x0001803f320079a6 */ /* 0x000fe2000c12f31a */
[C---:B----4-:R-:W-:Y:S03]  /*4da0*/  LEA R212, P0, R239.reuse, R214, 0x5 ;  /* 0x000000d6efd47211 */ /* 0x050fe600078028ff */
[----:B------:R-:W-:Y:S01]  /*4db0*/  REDG.E.ADD.F32.FTZ.RN.STRONG.GPU desc[UR26][R250.64+0x200], R68 ;  /* 0x00020044fa0079a6 */ /* 0x000fe2000c12f31a */
[C---:B------:R-:W-:Y:S03]  /*4dc0*/  LEA.HI.X.SX32 R213, R239.reuse, R215, 0x5, P0 ;  /* 0x000000d7efd57211 */ /* 0x040fe600000f2eff */
[----:B------:R-:W-:Y:S01]  /*4dd0*/  REDG.E.ADD.F32.FTZ.RN.STRONG.GPU desc[UR26][R214.64+0x200], R69 ;  /* 0x00020045d60079a6 */ /* 0x000fe2000c12f31a */
[C---:B------:R-:W-:Y:S03]  /*4de0*/  LEA R44, P0, R239.reuse, R212, 0x5 ;  /* 0x000000d4ef2c7211 */ /* 0x040fe600078028ff */
[----:B------:R1:W-:Y:S01]  /*4df0*/  REDG.E.ADD.F32.FTZ.RN.STRONG.GPU desc[UR26][R212.64+0x200], R70 ;  /* 0x00020046d40079a6 */ /* 0x0003e2000c12f31a */
        /* <DEDUP_REMOVED lines=13> */
[----:B-1----:R-:W2:Y:S01]  /*4ed0*/  LDL.64 R212, [R1+0x10] ;  /* 0x0000100001d47983 */ /* 0x002ea20000100a00 */
[C---:B------:R-:W-:Y:S03]  /*4ee0*/  IMAD.WIDE R54, R239.reuse, -0xc0, R52 ;  /* 0xffffff40ef367825 */ /* 0x040fe600078e0234 */
        /* <DEDUP_REMOVED lines=8> */
[C---:B------:R-:W-:Y:S01]  /*4f70*/  LEA R204, P0, R239.reuse, R198, 0x5 ;  /* 0x000000c6efcc7211 */ /* 0x040fe200078028ff */
[----:B------:R-:W-:Y:S03]  /*4f80*/  LDSM.16.MT88.4 R4, [R231+0x14000] ;  /* 0x01400000e704783b */ /* 0x000fe60000004200 */
[C---:B------:R-:W-:Y:S01]  /*4f90*/  LEA.HI.X.SX32 R205, R239.reuse, R199, 0x5, P0 ;  /* 0x000000c7efcd7211 */ /* 0x040fe200000f2eff */
[----:B------:R-:W-:Y:S01]  /*4fa0*/  REDG.E.ADD.F32.FTZ.RN.STRONG.GPU desc[UR26][R198.64+0x280], R83 ;  /* 0x00028053c60079a6 */ /* 0x000fe2000c12f31a */
[C---:B------:R-:W-:Y:S03]  /*4fb0*/  LEA R56, P0, R239.reuse, R204, 0x5 ;  /* 0x000000ccef387211 */ /* 0x040fe600078028ff */
[----:B------:R1:W-:Y:S01]  /*4fc0*/  REDG.E.ADD.F32.FTZ.RN.STRONG.GPU desc[UR26][R204.64+0x280], R76 ;  /* 0x0002804ccc0079a6 */ /* 0x0003e2000c12f31a */
[C---:B------:R-:W-:Y:S02]  /*4fd0*/  LEA.HI.X.SX32 R57, R239.reuse, R205, 0x5, P0 ;  /* 0x000000cdef397211 */ /* 0x040fe400000f2eff */
[C---:B------:R-:W-:Y:S01]  /*4fe0*/  LEA R196, P0, R239.reuse, R56, 0x5 ;  /* 0x00000038efc47211 */ /* 0x040fe200078028ff */
[----:B------:R-:W-:Y:S03]  /*4ff0*/  LDSM.16.MT88.4 R52, [R231+0x14400] ;  /* 0x01440000e734783b */ /* 0x000fe60000004200 */
[C---:B------:R-:W-:Y:S01]  /*5000*/  LEA.HI.X.SX32 R197, R239.reuse, R57, 0x5, P0 ;  /* 0x00000039efc57211 */ /* 0x040fe200000f2eff */
[----:B------:R-:W-:Y:S01]  /*5010*/  REDG.E.ADD.F32.FTZ.RN.STRONG.GPU desc[UR26][R56.64+0x280], R77 ;  /* 0x0002804d380079a6 */ /* 0x000fe2000c12f31a */
[C---:B------:R-:W-:Y:S03]  /*5020*/  LEA R210, P0, R239.reuse, R196, 0x5 ;  /* 0x000000c4efd27211 */ /* 0x040fe600078028ff */
[----:B------:R-:W-:Y:S01]  /*5030*/  REDG.E.ADD.F32.FTZ.RN.STRONG.GPU desc[UR26][R196.64+0x280], R78 ;  /* 0x0002804ec40079a6 */ /* 0x000fe2000c12f31a */
[C---:B------:R-:W-:Y:S03]  /*5040*/  LEA.HI.X.SX32 R211, R239.reuse, R197, 0x5, P0 ;  /* 0x000000c5efd37211 */ /* 0x040fe600000f2eff */
[----:B------:R-:W-:Y:S01]  /*5050*/  LDSM.16.MT88.4 R72, [R230+0x5800] ;  /* 0x00580000e648783b */ /* 0x000fe20000004200 */
[C---:B------:R-:W-:Y:S03]  /*5060*/  IMAD.WIDE R208, R239.reuse, -0xc0, R210 ;  /* 0xffffff40efd07825 */ /* 0x040fe600078e02d2 */
[----:B------:R-:W-:Y:S01]  /*5070*/  REDG.E.ADD.F32.FTZ.RN.STRONG.GPU desc[UR26][R210.64+0x280], R79 ;  /* 0x0002804fd20079a6 */ /* 0x000fe2000c12f31a */
[C---:B------:R-:W-:Y:S03]  /*5080*/  LEA R58, P0, R239.reuse, R208, 0x5 ;  /* 0x000000d0ef3a7211 */ /* 0x040fe600078028ff */
[----:B------:R-:W-:Y:S01]  /*5090*/  REDG.E.ADD.F32.FTZ.RN.STRONG.GPU desc[UR26][R250.64+0x300], R84 ;  /* 0x00030054fa0079a6 */ /* 0x000fe2000c12f31a */
[C---:B------:R-:W-:Y:S03]  /*50a0*/  LEA.HI.X.SX32 R59, R239.reuse, R209, 0x5, P0 ;  /* 0x000000d1ef3b7211 */ /* 0x040fe600000f2eff */
[----:B------:R-:W-:Y:S01]  /*50b0*/  REDG.E.ADD.F32.FTZ.RN.STRONG.GPU desc[UR26][R208.64+0x300], R85 ;  /* 0x00030055d00079a6 */ /* 0x000fe2000c12f31a */
[----:B------:R-:W-:Y:S01]  /*50c0*/  LEA R202, P0, R239, R58, 0x5 ;  /* 0x0000003aefca7211 */ /* 0x000fe200078028ff */
[----:B-1----:R-:W-:Y:S02]  /*50d0*/  VIADD R76, R231, 0x20 ;  /* 0x00000020e74c7836 */ /* 0x002fe40000000000 */
[----:B------:R-:W-:Y:S01]  /*50e0*/  REDG.E.ADD.F32.FTZ.RN.STRONG.GPU desc[UR26][R58.64+0x300], R86 ;  /* 0x000300563a0079a6 */ /* 0x000fe2000c12f31a */
[----:B------:R-:W-:Y:S01]  /*50f0*/  LEA.HI.X.SX32 R203, R239, R59, 0x5, P0 ;  /* 0x0000003befcb7211 */ /* 0x000fe200000f2eff */
[----:B------:R-:W-:Y:S01]  /*5100*/  @P4 VIADD R76, R231, 0xffffffe0 ;  /* 0xffffffe0e74c4836 */ /* 0x000fe20000000000 */
[C---:B------:R-:W-:Y:S01]  /*5110*/  LEA R64, P0, R239.reuse, R202, 0x5 ;  /* 0x000000caef407211 */ /* 0x040fe200078028ff */
[----:B------:R-:W-:Y:S03]  /*5120*/  LDSM.16.MT88.4 R56, [R230+0x800] ;  /* 0x00080000e638783b */ /* 0x000fe60000004200 */
[C---:B------:R-:W-:Y:S01]  /*5130*/  LEA.HI.X.SX32 R65, R239.reuse, R203, 0x5, P0 ;  /* 0x000000cbef417211 */ /* 0x040fe200000f2eff */
        /* <DEDUP_REMOVED lines=11> */
[----:B------:R-:W1:Y:S01]  /*51f0*/  LDSM.16.MT88.4 R8, [R230] ;  /* 0x00000000e608783b */ /* 0x000e620000004200 */
        /* <DEDUP_REMOVED lines=20> */
[C---:B------:R-:W-:Y:S01]  /*5340*/  LEA R214, P0, R239.reuse, R68, 0x5 ;  /* 0x00000044efd67211 */ /* 0x040fe200078028ff */
[-C--:B-1----:R-:W-:Y:S02]  /*5350*/  HMMA.16816.F32.BF16 R100, R4, R8.reuse, R100 ;  /* 0x000000080464723c */ /* 0x082fe40000041864 */
[----:B------:R-:W-:Y:S03]  /*5360*/  REDG.E.ADD.F32.FTZ.RN.STRONG.GPU desc[UR26][R68.64+0x380], R94 ;  /* 0x0003805e440079a6 */ /* 0x000fe6000c12f31a */
[----:B------:R-:W-:Y:S01]  /*5370*/  LEA.HI.X.SX32 R215, R239, R69, 0x5, P0 ;  /* 0x00000045efd77211 */ /* 0x000fe200000f2eff */
[----:B------:R-:W1:Y:S01]  /*5380*/  LDSM.16.MT88.4 R48, [R230+0x4000] ;  /* 0x00400000e630783b */ /* 0x000e620000004200 */
[----:B------:R-:W-:Y:S01]  /*5390*/  @P5 IADD3 R238, P0, PT, R238, -0x100, RZ ;  /* 0xffffff00eeee5810 */ /* 0x000fe20007f1e0ff */
[C---:B------:R-:W-:Y:S02]  /*53a0*/  HMMA.16816.F32.BF16 R104, R44.reuse, R8, R104 ;  /* 0x000000082c68723c */ /* 0x040fe40000041868 */
[----:B------:R-:W-:Y:S02]  /*53b0*/  REDG.E.ADD.F32.FTZ.RN.STRONG.GPU desc[UR26][R214.64+0x380], R95 ;  /* 0x0003805fd60079a6 */ /* 0x000fe4000c12f31a */
[----:B------:R-:W-:Y:S02]  /*53c0*/  @P5 IADD3.X R237, PT, PT, R237, -0x1, RZ, P0, !PT ;  /* 0xffffffffeded5810 */ /* 0x000fe400007fe4ff */
[----:B------:R-:W-:Y:S02]  /*53d0*/  LDSM.16.MT88.4 R68, [R76+0x14800] ;  /* 0x014800004c44783b */ /* 0x000fe40000004200 */
[-C--:B------:R-:W-:Y:S01]  /*53e0*/  HMMA.16816.F32.BF16 R108, R44, R10.reuse, R108 ;  /* 0x0000000a2c6c723c */ /* 0x080fe2000004186c */
[----:B------:R-:W3:Y:S07]  /*53f0*/  S2R R239, SR_TID.X ;  /* 0x0000000000ef7919 */ /* 0x000eee0000002100 */
[C---:B------:R-:W-:Y:S01]  /*5400*/  HMMA.16816.F32.BF16 R112, R4.reuse, R10, R112 ;  /* 0x0000000a0470723c */ /* 0x040fe20000041870 */
[----:B------:R-:W-:Y:S07]  /*5410*/  LDSM.16.MT88.4 R8, [R231+0x14800] ;  /* 0x01480000e708783b */ /* 0x000fee0000004200 */
[-C--:B-1----:R-:W-:Y:S03]  /*5420*/  HMMA.16816.F32.BF16 R116, R4, R48.reuse, R116 ;  /* 0x000000300474723c */ /* 0x082fe60000041874 */
[----:B---3--:R-:W-:Y:S05]  /*5430*/  IMAD.SHL.U32 R239, R239, 0x8, RZ ;  /* 0x00000008efef7824 */ /* 0x008fea00078e00ff */
[C---:B------:R-:W-:Y:S04]  /*5440*/  HMMA.16816.F32.BF16 R120, R44.reuse, R48, R120 ;  /* 0x000000302c78723c */ /* 0x040fe80000041878 */
[----:B------:R-:W-:Y:S04]  /*5450*/  LOP3.LUT R239, R239, 0x38, RZ, 0xc0, !PT ;  /* 0x00000038efef7812 */ /* 0x000fe800078ec0ff */
[-C--:B------:R-:W-:Y:S01]  /*5460*/  HMMA.16816.F32.BF16 R124, R44, R50.reuse, R124 ;  /* 0x000000322c7c723c */ /* 0x080fe2000004187c */
[----:B------:R-:W1:Y:S07]  /*5470*/  LDSM.16.MT88.4 R44, [R230+0x1000] ;  /* 0x00100000e62c783b */ /* 0x000e6e0000004200 */
[----:B------:R-:W-:Y:S01]  /*5480*/  HMMA.16816.F32.BF16 R128, R4, R50, R128 ;  /* 0x000000320480723c */ /* 0x000fe20000041880 */
[----:B------:R-:W3:Y:S04]  /*5490*/  LDSM.16.MT88.4 R4, [R230+0x5000] ;  /* 0x00500000e604783b */ /* 0x000ee80000004200 */
[----:B------:R-:W-:Y:S03]  /*54a0*/  LDSM.16.MT88.4 R48, [R231+0x14c00] ;  /* 0x014c0000e730783b */ /* 0x000fe60000004200 */
[-C--:B------:R-:W-:Y:S08]  /*54b0*/  HMMA.16816.F32.BF16 R100, R52, R56.reuse, R100 ;  /* 0x000000383464723c */ /* 0x080ff00000041864 */
[C---:B------:R-:W-:Y:S08]  /*54c0*/  HMMA.16816.F32.BF16 R104, R60.reuse, R56, R104 ;  /* 0x000000383c68723c */ /* 0x040ff00000041868 */
[-C--:B------:R-:W-:Y:S08]  /*54d0*/  HMMA.16816.F32.BF16 R108, R60, R58.reuse, R108 ;  /* 0x0000003a3c6c723c */ /* 0x080ff0000004186c */
[C---:B------:R-:W-:Y:S01]  /*54e0*/  HMMA.16816.F32.BF16 R112, R52.reuse, R58, R112 ;  /* 0x0000003a3470723c */ /* 0x040fe20000041870 */
[----:B------:R-:W4:Y:S07]  /*54f0*/  LDSM.16.MT88.4 R56, [R230+0x1800] ;  /* 0x00180000e638783b */ /* 0x000f2e0000004200 */
[-C--:B------:R-:W-:Y:S08]  /*5500*/  HMMA.16816.F32.BF16 R116, R52, R64.reuse, R116 ;  /* 0x000000403474723c */ /* 0x080ff00000041874 */
[C---:B------:R-:W-:Y:S08]  /*5510*/  HMMA.16816.F32.BF16 R120, R60.reuse, R64, R120 ;  /* 0x000000403c78723c */ /* 0x040ff00000041878 */
[-C--:B------:R-:W-:Y:S01]  /*5520*/  HMMA.16816.F32.BF16 R124, R60, R66.reuse, R124 ;  /* 0x000000423c7c723c */ /* 0x080fe2000004187c */
[----:B------:R-:W4:Y:S07]  /*5530*/  LDSM.16.MT88.4 R60, [R76+0x14c00] ;  /* 0x014c00004c3c783b */ /* 0x000f2e0000004200 */
[----:B------:R-:W-:Y:S08]  /*5540*/  HMMA.16816.F32.BF16 R128, R52, R66, R128 ;  /* 0x000000423480723c */ /* 0x000ff00000041880 */
[-C--:B-1----:R-:W-:Y:S08]  /*5550*/  HMMA.16816.F32.BF16 R100, R8, R44.reuse, R100 ;  /* 0x0000002c0864723c */ /* 0x082ff00000041864 */
[C---:B------:R-:W-:Y:S08]  /*5560*/  HMMA.16816.F32.BF16 R104, R68.reuse, R44, R104 ;  /* 0x0000002c4468723c */ /* 0x040ff00000041868 */
[-C--:B------:R-:W-:Y:S08]  /*5570*/  HMMA.16816.F32.BF16 R108, R68, R46.reuse, R108 ;  /* 0x0000002e446c723c */ /* 0x080ff0000004186c */
[C---:B------:R-:W-:Y:S08]  /*5580*/  HMMA.16816.F32.BF16 R112, R8.reuse, R46, R112 ;  /* 0x0000002e0870723c */ /* 0x040ff00000041870 */
[-C--:B---3--:R-:W-:Y:S08]  /*5590*/  HMMA.16816.F32.BF16 R116, R8, R4.reuse, R116 ;  /* 0x000000040874723c */ /* 0x088ff00000041874 */
[C---:B------:R-:W-:Y:S04]  /*55a0*/  HMMA.16816.F32.BF16 R120, R68.reuse, R4, R120 ;  /* 0x000000044478723c */ /* 0x040fe80000041878 */
[----:B--2---:R-:W-:Y:S04]  /*55b0*/  @P5 IADD3 R5, P1, PT, R212, -0x100, RZ ;  /* 0xffffff00d4055810 */ /* 0x004fe80007f3e0ff */
[-C--:B------:R-:W-:Y:S03]  /*55c0*/  HMMA.16816.F32.BF16 R124, R68, R6.reuse, R124 ;  /* 0x00000006447c723c */ /* 0x080fe6000004187c */
[----:B------:R-:W-:Y:S01]  /*55d0*/  @P5 IMAD.MOV.U32 R212, RZ, RZ, R5 ;  /* 0x000000ffffd45224 */ /* 0x000fe200078e0005 */
[----:B------:R-:W-:Y:S04]  /*55e0*/  @P5 IADD3.X R4, PT, PT, R213, -0x1, RZ, P1, !PT ;  /* 0xffffffffd5045810 */ /* 0x000fe80000ffe4ff */
[----:B------:R-:W-:Y:S04]  /*55f0*/  HMMA.16816.F32.BF16 R128, R8, R6, R128 ;  /* 0x000000060880723c */ /* 0x000fe80000041880 */
[----:B------:R-:W-:Y:S01]  /*5600*/  @P5 IMAD.MOV.U32 R213, RZ, RZ, R4 ;  /* 0x000000ffffd55224 */ /* 0x000fe200078e0004 */
[C---:B------:R-:W-:Y:S02]  /*5610*/  LOP3.LUT R8, R239.reuse, 0x40, RZ, 0xfc, !PT ;  /* 0x00000040ef087812 */ /* 0x040fe400078efcff */
[C---:B------:R-:W-:Y:S01]  /*5620*/  LOP3.LUT R7, R239.reuse, 0x80, RZ, 0xfc, !PT ;  /* 0x00000080ef077812 */ /* 0x040fe200078efcff */
[-C--:B----4-:R-:W-:Y:S01]  /*5630*/  HMMA.16816.F32.BF16 R100, R48, R56.reuse, R100 ;  /* 0x000000383064723c */ /* 0x090fe20000041864 */
[----:B------:R1:W-:Y:S04]  /*5640*/  @P5 STL.64 [R1+0x10], R212 ;  /* 0x000010d401005387 */ /* 0x0003e80000100a00 */
[----:B------:R-:W-:Y:S03]  /*5650*/  LOP3.LUT R6, R239, 0xc0, RZ, 0xfc, !PT ;  /* 0x000000c0ef067812 */ /* 0x000fe600078efcff */
[C---:B------:R-:W-:Y:S08]  /*5660*/  HMMA.16816.F32.BF16 R104, R60.reuse, R56, R104 ;  /* 0x000000383c68723c */ /* 0x040ff00000041868 */
[-C--:B------:R-:W-:Y:S08]  /*5670*/  HMMA.16816.F32.BF16 R108, R60, R58.reuse, R108 ;  /* 0x0000003a3c6c723c */ /* 0x080ff0000004186c */
[C---:B------:R-:W-:Y:S08]  /*5680*/  HMMA.16816.F32.BF16 R112, R48.reuse, R58, R112 ;  /* 0x0000003a3070723c */ /* 0x040ff00000041870 */
[-C--:B------:R-:W-:Y:S08]  /*5690*/  HMMA.16816.F32.BF16 R116, R48, R72.reuse, R116 ;  /* 0x000000483074723c */ /* 0x080ff00000041874 */
[C---:B------:R-:W-:Y:S08]  /*56a0*/  HMMA.16816.F32.BF16 R120, R60.reuse, R72, R120 ;  /* 0x000000483c78723c */ /* 0x040ff00000041878 */
[-C--:B------:R-:W-:Y:S08]  /*56b0*/  HMMA.16816.F32.BF16 R124, R60, R74.reuse, R124 ;  /* 0x0000004a3c7c723c */ /* 0x080ff0000004187c */
[----:B------:R-:W-:Y:S01]  /*56c0*/  HMMA.16816.F32.BF16 R128, R48, R74, R128 ;  /* 0x0000004a3080723c */ /* 0x000fe20000041880 */
[----:B------:R-:W-:Y:S08]  /*56d0*/  @!UPT UIADD3 URZ, UPT, UPT, URZ, URZ, URZ ;  /* 0x000000fffffff290 */ /* 0x000ff0000fffe0ff */
[----:B-1----:R-:W-:Y:S11]  /*56e0*/  @!P5 BRA `(.L_x_42) ;  /* 0x0000000000f0d947 */ /* 0x002ff60003800000 */
[----:B------:R-:W2:Y:S01]  /*56f0*/  LDL.LU.64 R212, [R1+0x8] ;  /* 0x0000080001d47983 */ /* 0x000ea20000300a00 */
[----:B------:R-:W1:Y:S08]  /*5700*/  LDC R5, c[0x0][0x3b0] ;  /* 0x0000ec00ff057b82 */ /* 0x000e700000000800 */
[----:B------:R-:W-:Y:S01]  /*5710*/  BAR.SYNC.DEFER_BLOCKING 0x0 ;  /* 0x0000000000007b1d */ /* 0x000fe20000010000 */
[----:B------:R-:W-:Y:S02]  /*5720*/  IADD3 R10, P0, PT, RZ, -UR29, RZ ;  /* 0x8000001dff0a7c10 */ /* 0x000fe4000ff1e0ff */
[----:B------:R-:W-:Y:S02]  /*5730*/  ISETP.GE.AND P3, PT, R239, UR11, PT ;  /* 0x0000000bef007c0c */ /* 0x000fe4000bf66270 */
[----:B------:R-:W-:Y:S02]  /*5740*/  ISETP.GE.AND P2, PT, R8, UR11, PT ;  /* 0x0000000b08007c0c */ /* 0x000fe4000bf46270 */
[----:B------:R-:W-:Y:S01]  /*5750*/  ISETP.GE.AND P1, PT, R7, UR11, PT ;  /* 0x0000000b07007c0c */ /* 0x000fe2000bf26270 */
[----:B------:R-:W3:Y:S01]  /*5760*/  LDC R4, c[0x0][0x3b4] ;  /* 0x0000ed00ff047b82 */ /* 0x000ee20000000800 */
[----:B-1----:R-:W-:Y:S04]  /*5770*/  IMAD.SHL.U32 R9, R5, 0x40, RZ ;  /* 0x0000004005097824 */ /* 0x002fe800078e00ff */
[----:B------:R-:W-:Y:S05]  /*5780*/  IMAD.X R9, RZ, RZ, ~R9, P0 ;  /* 0x000000ffff097224 */ /* 0x000fea00000e0e09 */
[----:B------:R-:W-:Y:S04]  /*5790*/  SHF.R.S64 R10, R10, 0x1f, R9 ;  /* 0x0000001f0a0a7819 */ /* 0x000fe80000001009 */
[----:B--2---:R-:W-:Y:S04]  /*57a0*/  IADD3 R10, P0, PT, R212, R10, RZ ;  /* 0x0000000ad40a7210 */ /* 0x004fe80007f1e0ff */
[----:B------:R-:W-:Y:S01]  /*57b0*/  LEA.HI.X.SX32 R11, R9, R213, 0x1, P0 ;  /* 0x000000d5090b7211 */ /* 0x000fe200000f0eff */
[----:B------:R-:W-:Y:S01]  /*57c0*/  IMAD.MOV.U32 R44, RZ, RZ, R10 ;  /* 0x000000ffff2c7224 */ /* 0x000fe200078e000a */
[----:B------:R-:W-:Y:S03]  /*57d0*/  ISETP.GE.AND P0, PT, R6, UR11, PT ;  /* 0x0000000b06007c0c */ /* 0x000fe6000bf06270 */
[----:B------:R-:W-:Y:S01]  /*57e0*/  IMAD.MOV.U32 R45, RZ, RZ, R11 ;  /* 0x000000ffff2d7224 */ /* 0x000fe200078e000b */
[C---:B------:R-:W-:Y:S04]  /*57f0*/  LEA R10, P5, R5.reuse, R44, 0x6 ;  /* 0x0000002c050a7211 */ /* 0x040fe800078a30ff */
[----:B------:R-:W-:Y:S01]  /*5800*/  @!PT LDS RZ, [RZ] ;  /* 0x00000000fffff984 */ /* 0x000fe20000000800 */
[----:B------:R-:W-:Y:S01]  /*5810*/  @!PT LDS RZ, [RZ] ;  /* 0x00000000fffff984 */ /* 0x000fe20000000800 */
[----:B------:R-:W-:Y:S01]  /*5820*/  @!PT LDS RZ, [RZ] ;  /* 0x00000000fffff984 */ /* 0x000fe20000000800 */
[----:B------:R1:W-:Y:S01]  /*5830*/  @!P3 LDGSTS.E.BYPASS.LTC128B.128 [R247], desc[UR26][R44.64] ;  /* 0x000000002cf7bfae */ /* 0x0003e2000b981a1a */
[----:B---3--:R-:W-:Y:S03]  /*5840*/  LEA.HI.X R11, R5, R45, R4, 0x6, P5 ;  /* 0x0000002d050b7211 */ /* 0x008fe600028f3404 */
        /* <DEDUP_REMOVED lines=36> */
[----:B------:R1:W-:Y:S04]  /*5a90*/  STL.64 [R1+0x8], R44 ;  /* 0x0000082c01007387 */ /* 0x0003e80000100a00 */
[----:B------:R-:W0:Y:S02]  /*5aa0*/  LDGDEPBAR ;  /* 0x00000000000079af */ /* 0x000e240000000000 */
.L_x_42:
[C---:B------:R-:W-:Y:S02]  /*5ab0*/  ISETP.GT.AND P0, PT, R242.reuse, RZ, PT ;  /* 0x000000fff200720c */ /* 0x040fe40003f04270 */
[----:B------:R-:W-:Y:S11]  /*5ac0*/  IADD3 R242, PT, PT, R242, -0x1, RZ ;  /* 0xfffffffff2f27810 */ /* 0x000ff60007ffe0ff */
[----:B------:R-:W-:Y:S05]  /*5ad0*/  @P0 BRA `(.L_x_43) ;  /* 0xffffffd400380947 */ /* 0x000fea000383ffff */
[----:B------:R-:W2:Y:S01]  /*5ae0*/  S2R R0, SR_TID.X ;  /* 0x0000000000007919 */ /* 0x000ea20000002100 */
[----:B------:R-:W3:Y:S01]  /*5af0*/  LDCU UR10, c[0x0][0x500] ;  /* 0x0000a000ff0a77ac */ /* 0x000ee20008000800 */
[----:B------:R-:W-:Y:S02]  /*5b00*/  F2FP.BF16.F32.PACK_AB R12, R13, R12 ;  /* 0x0000000c0d0c723e */ /* 0x000fe400000010ff */
[----:B------:R-:W-:Y:S02]  /*5b10*/  F2FP.BF16.F32.PACK_AB R14, R15, R14 ;  /* 0x0000000e0f0e723e */ /* 0x000fe400000010ff */
[----:B------:R-:W-:Y:S02]  /*5b20*/  F2FP.BF16.F32.PACK_AB R16, R17, R16 ;  /* 0x000000101110723e */ /* 0x000fe400000010ff */
[----:B------:R-:W-:Y:S02]  /*5b30*/  F2FP.BF16.F32.PACK_AB R18, R19, R18 ;  /* 0x000000121312723e */ /* 0x000fe400000010ff */
[----:B------:R-:W-:-:S02]  /*5b40*/  F2FP.BF16.F32.PACK_AB R24, R25, R24 ;  /* 0x000000181918723e */ /* 0x000fc400000010ff */
[----:B------:R-:W-:Y:S02]  /*5b50*/  F2FP.BF16.F32.PACK_AB R26, R27, R26 ;  /* 0x0000001a1b1a723e */ /* 0x000fe400000010ff */
[----:B------:R-:W-:Y:S02]  /*5b60*/  F2FP.BF16.F32.PACK_AB R20, R21, R20 ;  /* 0x000000141514723e */ /* 0x000fe400000010ff */
[----:B------:R-:W-:Y:S02]  /*5b70*/  F2FP.BF16.F32.PACK_AB R22, R23, R22 ;  /* 0x000000161716723e */ /* 0x000fe400000010ff */
[----:B------:R-:W-:Y:S01]  /*5b80*/  F2FP.BF16.F32.PACK_AB R28, R29, R28 ;  /* 0x0000001c1d1c723e */ /* 0x000fe200000010ff */
[----:B---3--:R-:W-:Y:S01]  /*5b90*/  FMUL.FTZ R100, R100, UR10 ;  /* 0x0000000a64647c20 */ /* 0x008fe20008410000 */
        /* <DEDUP_REMOVED lines=12> */
[----:B--2---:R-:W-:-:S02]  /*5c60*/  IMAD.SHL.U32 R2, R0, 0x10, RZ ;  /* 0x0000001000027824 */ /* 0x004fc400078e00ff */
[----:B------:R-:W-:Y:S01]  /*5c70*/  FMUL.FTZ R109, R109, UR10 ;  /* 0x0000000a6d6d7c20 */ /* 0x000fe20008410000 */
[----:B------:R-:W-:Y:S02]  /*5c80*/  IMAD.SHL.U32 R3, R0, 0x2, RZ ;  /* 0x0000000200037824 */ /* 0x000fe400078e00ff */
[----:B------:R-:W-:Y:S01]  /*5c90*/  FMUL.FTZ R110, R110, UR10 ;  /* 0x0000000a6e6e7c20 */ /* 0x000fe20008410000 */
[----:B------:R-:W-:Y:S01]  /*5ca0*/  FMUL.FTZ R111, R111, UR10 ;  /* 0x0000000a6f6f7c20 */ /* 0x000fe20008410000 */
[----:B------:R-:W-:Y:S01]  /*5cb0*/  LOP3.LUT R2, R2, 0x1c0, RZ, 0xc0, !PT ;  /* 0x000001c002027812 */ /* 0x000fe200078ec0ff */
[----:B------:R-:W-:Y:S01]  /*5cc0*/  FMUL.FTZ R116, R116, UR10 ;  /* 0x0000000a74747c20 */ /* 0x000fe20008410000 */
[----:B------:R-:W-:Y:S01]  /*5cd0*/  FMUL.FTZ R117, R117, UR10 ;  /* 0x0000000a75757c20 */ /* 0x000fe20008410000 */
[----:B------:R-:W-:Y:S01]  /*5ce0*/  FMUL.FTZ R118, R118, UR10 ;  /* 0x0000000a76767c20 */ /* 0x000fe20008410000 */
[--C-:B------:R-:W-:Y:S01]  /*5cf0*/  LOP3.LUT R5, R2, 0x38, R3.reuse, 0xf8, !PT ;  /* 0x0000003802057812 */ /* 0x100fe200078ef803 */
[----:B------:R-:W-:Y:S01]  /*5d00*/  FMUL.FTZ R119, R119, UR10 ;  /* 0x0000000a77777c20 */ /* 0x000fe20008410000 */
[----:B------:R-:W-:Y:S01]  /*5d10*/  FMUL.FTZ R120, R120, UR10 ;  /* 0x0000000a78787c20 */ /* 0x000fe20008410000 */
[----:B------:R-:W-:Y:S01]  /*5d20*/  FMUL.FTZ R121, R121, UR10 ;  /* 0x0000000a79797c20 */ /* 0x000fe20008410000 */
[----:B------:R-:W-:Y:S01]  /*5d30*/  LOP3.LUT R234, R5, 0x38, R234, 0x78, !PT ;  /* 0x0000003805ea7812 */ /* 0x000fe200078e78ea */
        /* <DEDUP_REMOVED lines=10> */
[----:B------:R-:W-:-:S02]  /*5de0*/  LOP3.LUT R234, R234, 0x6, R3, 0xf8, !PT ;  /* 0x00000006eaea7812 */ /* 0x000fc400078ef803 */
[----:B------:R-:W-:Y:S02]  /*5df0*/  F2FP.BF16.F32.PACK_AB R30, R31, R30 ;  /* 0x0000001e1f1e723e */ /* 0x000fe400000010ff */
        /* <DEDUP_REMOVED lines=19> */
[----:B------:R-:W-:Y:S01]  /*5f30*/  LEA R3, R234, UR25, 0x1 ;  /* 0x00000019ea037c11 */ /* 0x000fe2000f8e08ff */
[----:B------:R-:W-:Y:S01]  /*5f40*/  BAR.SYNC.DEFER_BLOCKING 0x0 ;  /* 0x0000000000007b1d */ /* 0x000fe20000010000 */
[----:B------:R-:W-:Y:S02]  /*5f50*/  F2FP.BF16.F32.PACK_AB R130, R131, R130 ;  /* 0x000000828382723e */ /* 0x000fe400000010ff */
[----:B------:R-:W-:Y:S02]  /*5f60*/  F2FP.BF16.F32.PACK_AB R124, R125, R124 ;  /* 0x0000007c7d7c723e */ /* 0x000fe400000010ff */
[----:B------:R-:W-:-:S02]  /*5f70*/  F2FP.BF16.F32.PACK_AB R126, R127, R126 ;  /* 0x0000007e7f7e723e */ /* 0x000fc400000010ff */
[----:B------:R-:W-:Y:S01]  /*5f80*/  ISETP.NE.AND P0, PT, R246, -0x1, PT ;  /* 0xfffffffff600780c */ /* 0x000fe20003f05270 */
[----:B------:R2:W-:Y:S04]  /*5f90*/  STS [R3+0x10000], R100 ;  /* 0x0100006403007388 */ /* 0x0005e80000000800 */
        /* <DEDUP_REMOVED lines=30> */
[----:B------:R2:W-:Y:S01]  /*6180*/  STS [R3+0x17c00], R38 ;  /* 0x017c002603007388 */ /* 0x0005e20000000800 */
[----:B------:R-:W-:Y:S05]  /*6190*/  @P0 BRA `(.L_x_44) ;  /* 0x0000000000280947 */ /* 0x000fea0003800000 */
[----:B------:R-:W3:Y:S01]  /*61a0*/  LDCU.64 UR16, c[0x0][0x5c0] ;  /* 0x0000b800ff1077ac */ /* 0x000ee20008000a00 */
[----:B-1----:R-:W1:Y:S01]  /*61b0*/  LDC.64 R10, c[0x0][0x5a8] ;  /* 0x00016a00ff0a7b82 */ /* 0x002e620000000a00 */
[----:B------:R-:W-:-:S05]  /*61c0*/  SHF.R.S32.HI R2, RZ, 0x1f, R245 ;  /* 0x0000001fff027819 */ /* 0x000fca00000114f5 */
[----:B---3--:R-:W-:Y:S02]  /*61d0*/  IMAD R2, R2, UR16, RZ ;  /* 0x0000001002027c24 */ /* 0x008fe4000f8e02ff */
[----:B------:R-:W-:-:S04]  /*61e0*/  IMAD.WIDE.U32 R4, R245, UR16, RZ ;  /* 0x00000010f5047c25 */ /* 0x000fc8000f8e00ff */
[----:B------:R-:W-:-:S05]  /*61f0*/  IMAD R2, R245, UR17, R2 ;  /* 0x00000011f5027c24 */ /* 0x000fca000f8e0202 */
[----:B------:R-:W-:-:S03]  /*6200*/  IADD3 R5, PT, PT, R5, R2, RZ ;  /* 0x0000000205057210 */ /* 0x000fc60007ffe0ff */
[----:B-1----:R-:W-:-:S04]  /*6210*/  IMAD.WIDE.U32 R46, R10, UR23, R4 ;  /* 0x000000170a2e7c25 */ /* 0x002fc8000f8e0004 */
[----:B------:R-:W-:Y:S01]  /*6220*/  IMAD R11, R11, UR23, R47 ;  /* 0x000000170b0b7c24 */ /* 0x000fe2000f8e022f */
[----:B------:R-:W-:Y:S05]  /*6230*/  BRA `(.L_x_45) ;  /* 0x0000000000147947 */ /* 0x000fea0003800000 */
.L_x_44:
[----:B------:R-:W1:Y:S01]  /*6240*/  LDCU.64 UR16, c[0x0][0x5c0] ;  /* 0x0000b800ff1077ac */ /* 0x000e620008000a00 */
[----:B------:R-:W-:-:S05]  /*6250*/  IADD3 R46, PT, PT, R245, R246, RZ ;  /* 0x000000f6f52e7210 */ /* 0x000fca0007ffe0ff */
[C---:B-1----:R-:W-:Y:S02]  /*6260*/  IMAD R11, R46.reuse, UR17, RZ ;  /* 0x000000112e0b7c24 */ /* 0x042fe4000f8e02ff */
[----:B------:R-:W-:-:S05]  /*6270*/  IMAD.WIDE.U32 R46, R46, UR16, RZ ;  /* 0x000000102e2e7c25 */ /* 0x000fca000f8e00ff */
[----:B------:R-:W-:Y:S02]  /*6280*/  IADD3 R11, PT, PT, R47, R11, RZ ;  /* 0x0000000b2f0b7210 */ /* 0x000fe40007ffe0ff */
.L_x_45:
[----:B------:R-:W-:Y:S05]  /*6290*/  @P0 BRA `(.L_x_46) ;  /* 0x0000000000280947 */ /* 0x000fea0003800000 */
[----:B------:R-:W1:Y:S01]  /*62a0*/  LDCU.64 UR14, c[0x0][0x5c8] ;  /* 0x0000b900ff0e77ac */ /* 0x000e620008000a00 */
[----:B--2---:R-:W2:Y:S01]  /*62b0*/  LDC.64 R2, c[0x0][0x5b0] ;  /* 0x00016c00ff027b82 */ /* 0x004ea20000000a00 */
[----:B------:R-:W-:-:S05]  /*62c0*/  SHF.R.S32.HI R4, RZ, 0x1f, R245 ;  /* 0x0000001fff047819 */ /* 0x000fca00000114f5 */
[----:B-1----:R-:W-:Y:S02]  /*62d0*/  IMAD R4, R4, UR14, RZ ;  /* 0x0000000e04047c24 */ /* 0x002fe4000f8e02ff */
[----:B------:R-:W-:-:S04]  /*62e0*/  IMAD.WIDE.U32 R12, R245, UR14, RZ ;  /* 0x0000000ef50c7c25 */ /* 0x000fc8000f8e00ff */
[----:B------:R-:W-:-:S05]  /*62f0*/  IMAD R245, R245, UR15, R4 ;  /* 0x0000000ff5f57c24 */ /* 0x000fca000f8e0204 */
[----:B------:R-:W-:-:S03]  /*6300*/  IADD3 R13, PT, PT, R13, R245, RZ ;  /* 0x000000f50d0d7210 */ /* 0x000fc60007ffe0ff */
[----:B--2---:R-:W-:-:S04]  /*6310*/  IMAD.WIDE.U32 R16, R2, UR23, R12 ;  /* 0x0000001702107c25 */ /* 0x004fc8000f8e000c */
[----:B------:R-:W-:Y:S01]  /*6320*/  IMAD R9, R3, UR23, R17 ;  /* 0x0000001703097c24 */ /* 0x000fe2000f8e0211 */
[----:B------:R-:W-:Y:S06]  /*6330*/  BRA `(.L_x_47) ;  /* 0x0000000000147947 */ /* 0x000fec0003800000 */
.L_x_46:
[----:B------:R-:W1:Y:S01]  /*6340*/  LDCU.64 UR14, c[0x0][0x5c8] ;  /* 0x0000b900ff0e77ac */ /* 0x000e620008000a00 */
[----:B--2---:R-:W-:-:S05]  /*6350*/  IADD3 R16, PT, PT, R245, R246, RZ ;  /* 0x000000f6f5107210 */ /* 0x004fca0007ffe0ff */
[C---:B-1----:R-:W-:Y:S02]  /*6360*/  IMAD R9, R16.reuse, UR15, RZ ;  /* 0x0000000f10097c24 */ /* 0x042fe4000f8e02ff */
[----:B------:R-:W-:-:S05]  /*6370*/  IMAD.WIDE.U32 R16, R16, UR14, RZ ;  /* 0x0000000e10107c25 */ /* 0x000fca000f8e00ff */
[----:B------:R-:W-:Y:S02]  /*6380*/  IADD3 R9, PT, PT, R17, R9, RZ ;  /* 0x0000000911097210 */ /* 0x000fe40007ffe0ff */
.L_x_47:
[----:B------:R-:W-:Y:S01]  /*6390*/  IMAD.SHL.U32 R3, R248, 0x20, RZ ;  /* 0x00000020f8037824 */ /* 0x000fe200078e00ff */
[----:B------:R-:W-:Y:S01]  /*63a0*/  SHF.R.U32.HI R0, RZ, 0x3, R0 ;  /* 0x00000003ff007819 */ /* 0x000fe20000011600 */
[----:B------:R-:W-:Y:S02]  /*63b0*/  BAR.SYNC.DEFER_BLOCKING 0x0 ;  /* 0x0000000000007b1d */ /* 0x000fe40000010000 */
[----:B------:R-:W-:-:S05]  /*63c0*/  IMAD.IADD R3, R244, 0x1, -R3 ;  /* 0x00000001f4037824 */ /* 0x000fca00078e0a03 */
[----:B------:R-:W-:-:S13]  /*63d0*/  ISETP.GE.AND P0, PT, R0, R3, PT ;  /* 0x000000030000720c */ /* 0x000fda0003f06270 */
[----:B------:R-:W-:Y:S05]  /*63e0*/  @P0 BRA `(.L_x_24) ;  /* 0x0000000000cc0947 */ /* 0x000fea0003800000 */
[----:B------:R-:W1:Y:S01]  /*63f0*/  LDCU UR18, c[0x0][0x440] ;  /* 0x00008800ff1277ac */ /* 0x000e620008000800 */
[----:B------:R-:W-:Y:S01]  /*6400*/  SHF.L.U32 R10, R248, 0x5, RZ ;  /* 0x00000005f80a7819 */ /* 0x000fe200000006ff */
[----:B------:R-:W2:Y:S01]  /*6410*/  LDC.64 R4, c[0x0][0x5d8] ;  /* 0x00017600ff047b82 */ /* 0x000ea20000000a00 */
[----:B------:R-:W-:Y:S01]  /*6420*/  MOV R44, R239 ;  /* 0x000000ef002c7202 */ /* 0x000fe20000000f00 */
[----:B------:R-:W3:Y:S01]  /*6430*/  LDS.128 R40, [R247+0x11000] ;  /* 0x01100000f7287984 */ /* 0x000ee20000000c00 */
[----:B------:R-:W-:Y:S01]  /*6440*/  SHF.R.S32.HI R13, RZ, 0x1f, R10 ;  /* 0x0000001fff0d7819 */ /* 0x000fe2000001140a */
[----:B------:R-:W4:Y:S01]  /*6450*/  LDCU.64 UR12, c[0x0][0x560] ;  /* 0x0000ac00ff0c77ac */ /* 0x000f220008000a00 */
[----:B------:R-:W-:Y:S01]  /*6460*/  MOV R45, RZ ;  /* 0x000000ff002d7202 */ /* 0x000fe20000000f00 */
[----:B------:R-:W3:Y:S02]  /*6470*/  LDS.128 R36, [R247+0x12000] ;  /* 0x01200000f7247984 */ /* 0x000ee40000000c00 */
[C---:B------:R-:W-:Y:S01]  /*6480*/  IMAD R17, R13.reuse, UR16, RZ ;  /* 0x000000100d117c24 */ /* 0x040fe2000f8e02ff */
[----:B------:R-:W4:Y:S01]  /*6490*/  LDC.64 R2, c[0x0][0x5e0] ;  /* 0x00017800ff027b82 */ /* 0x000f220000000a00 */
[----:B------:R-:W-:Y:S01]  /*64a0*/  IMAD.WIDE.U32 R14, R10, UR16, R44 ;  /* 0x000000100a0e7c25 */ /* 0x000fe2000f8e002c */
[----:B------:R-:W3:Y:S01]  /*64b0*/  LDS.128 R32, [R247+0x13000] ;  /* 0x01300000f7207984 */ /* 0x000ee20000000c00 */
[----:B------:R-:W4:Y:S02]  /*64c0*/  LDCU.64 UR10, c[0x0][0x568] ;  /* 0x0000ad00ff0a77ac */ /* 0x000f240008000a00 */
[----:B------:R-:W-:Y:S01]  /*64d0*/  IMAD R13, R13, UR14, RZ ;  /* 0x0000000e0d0d7c24 */ /* 0x000fe2000f8e02ff */
[----:B------:R-:W-:Y:S01]  /*64e0*/  IADD3 R46, P0, PT, R46, R14, RZ ;  /* 0x0000000e2e2e7210 */ /* 0x000fe20007f1e0ff */
[C---:B------:R-:W-:Y:S01]  /*64f0*/  IMAD R12, R10.reuse, UR17, R17 ;  /* 0x000000110a0c7c24 */ /* 0x040fe2000f8e0211 */
[----:B-1----:R-:W-:Y:S01]  /*6500*/  ISETP.GE.AND P3, PT, R239, UR18, PT ;  /* 0x00000012ef007c0c */ /* 0x002fe2000bf66270 */
[----:B------:R-:W-:Y:S01]  /*6510*/  IMAD.WIDE.U32 R44, R10, UR14, R44 ;  /* 0x0000000e0a2c7c25 */ /* 0x000fe2000f8e002c */
[----:B------:R-:W-:Y:S01]  /*6520*/  LDS.128 R28, [R247+0x14000] ;  /* 0x01400000f71c7984 */ /* 0x000fe20000000c00 */
[----:B------:R-:W-:-:S02]  /*6530*/  ISETP.GE.AND P2, PT, R8, UR18, PT ;  /* 0x0000001208007c0c */ /* 0x000fc4000bf46270 */
[----:B------:R-:W-:Y:S01]  /*6540*/  IMAD R10, R10, UR15, R13 ;  /* 0x0000000f0a0a7c24 */ /* 0x000fe2000f8e020d */
[----:B------:R-:W-:Y:S01]  /*6550*/  IADD3.X R47, PT, PT, R11, R15, R12, P0, !PT ;  /* 0x0000000f0b2f7210 */ /* 0x000fe200007fe40c */
[----:B------:R-:W-:Y:S01]  /*6560*/  LDS.128 R24, [R247+0x15000] ;  /* 0x01500000f7187984 */ /* 0x000fe20000000c00 */
[----:B------:R-:W-:Y:S02]  /*6570*/  IADD3 R44, P0, PT, R16, R44, RZ ;  /* 0x0000002c102c7210 */ /* 0x000fe40007f1e0ff */
[----:B------:R-:W-:Y:S01]  /*6580*/  ISETP.GE.AND P1, PT, R7, UR18, PT ;  /* 0x0000001207007c0c */ /* 0x000fe2000bf26270 */
[----:B------:R-:W-:Y:S01]  /*6590*/  LDS.128 R20, [R247+0x16000] ;  /* 0x01600000f7147984 */ /* 0x000fe20000000c00 */
[----:B------:R-:W-:Y:S01]  /*65a0*/  IADD3.X R45, PT, PT, R9, R45, R10, P0, !PT ;  /* 0x0000002d092d7210 */ /* 0x000fe200007fe40a */
[----:B--2---:R-:W-:Y:S01]  /*65b0*/  IMAD.WIDE.U32 R46, R4, UR22, R46 ;  /* 0x00000016042e7c25 */ /* 0x004fe2000f8e002e */
[----:B------:R-:W-:Y:S01]  /*65c0*/  ISETP.GE.AND P0, PT, R6, UR18, PT ;  /* 0x0000001206007c0c */ /* 0x000fe2000bf06270 */
[----:B------:R-:W1:Y:S02]  /*65d0*/  @!P3 LDS.128 R12, [R247+0x10000] ;  /* 0x01000000f70cb984 */ /* 0x000e640000000c00 */
[----:B------:R-:W-:-:S02]  /*65e0*/  IMAD R47, R5, UR22, R47 ;  /* 0x00000016052f7c24 */ /* 0x000fc4000f8e022f */
[----:B------:R-:W2:Y:S01]  /*65f0*/  LDS.128 R16, [R247+0x17000] ;  /* 0x01700000f7107984 */ /* 0x000ea20000000c00 */
[----:B----4-:R-:W-:-:S04]  /*6600*/  IMAD.WIDE.U32 R44, R2, UR22, R44 ;  /* 0x00000016022c7c25 */ /* 0x010fc8000f8e002c */
[----:B------:R-:W-:-:S04]  /*6610*/  IMAD.WIDE.U32 R46, R0, UR16, R46 ;  /* 0x00000010002e7c25 */ /* 0x000fc8000f8e002e */
[----:B------:R-:W-:Y:S01]  /*6620*/  IMAD R45, R3, UR22, R45 ;  /* 0x00000016032d7c24 */ /* 0x000fe2000f8e022d */
[----:B------:R-:W-:Y:S01]  /*6630*/  LEA R4, P4, R46, UR12, 0x1 ;  /* 0x0000000c2e047c11 */ /* 0x000fe2000f8808ff */
[C---:B------:R-:W-:Y:S02]  /*6640*/  IMAD R2, R0.reuse, UR17, R47 ;  /* 0x0000001100027c24 */ /* 0x040fe4000f8e022f */
[----:B------:R-:W-:-:S03]  /*6650*/  IMAD.WIDE.U32 R44, R0, UR14, R44 ;  /* 0x0000000e002c7c25 */ /* 0x000fc6000f8e002c */
[----:B------:R-:W-:Y:S01]  /*6660*/  LEA.HI.X R5, R46, UR13, R2, 0x1, P4 ;  /* 0x0000000d2e057c11 */ /* 0x000fe2000a0f0c02 */
[----:B------:R-:W-:Y:S01]  /*6670*/  IMAD R0, R0, UR15, R45 ;  /* 0x0000000f00007c24 */ /* 0x000fe2000f8e022d */
[----:B------:R-:W-:-:S03]  /*6680*/  LEA R2, P4, R44, UR10, 0x1 ;  /* 0x0000000a2c027c11 */ /* 0x000fc6000f8808ff */
[----:B---3--:R3:W-:Y:S01]  /*6690*/  @!P2 STG.E.128 desc[UR26][R4.64+0x80], R40 ;  /* 0x000080280400a986 */ /* 0x0087e2000c101d1a */
[----:B------:R-:W-:-:S03]  /*66a0*/  LEA.HI.X R3, R44, UR11, R0, 0x1, P4 ;  /* 0x0000000b2c037c11 */ /* 0x000fc6000a0f0c00 */
[----:B------:R3:W-:Y:S04]  /*66b0*/  @!P1 STG.E.128 desc[UR26][R4.64+0x100], R36 ;  /* 0x0001002404009986 */ /* 0x0007e8000c101d1a */
[----:B------:R3:W-:Y:S04]  /*66c0*/  @!P0 STG.E.128 desc[UR26][R4.64+0x180], R32 ;  /* 0x0001802004008986 */ /* 0x0007e8000c101d1a */
[----:B-1----:R3:W-:Y:S04]  /*66d0*/  @!P3 STG.E.128 desc[UR26][R4.64], R12 ;  /* 0x0000000c0400b986 */ /* 0x0027e8000c101d1a */
[----:B------:R3:W-:Y:S04]  /*66e0*/  @!P3 STG.E.128 desc[UR26][R2.64], R28 ;  /* 0x0000001c0200b986 */ /* 0x0007e8000c101d1a */
[----:B------:R3:W-:Y:S04]  /*66f0*/  @!P2 STG.E.128 desc[UR26][R2.64+0x80], R24 ;  /* 0x000080180200a986 */ /* 0x0007e8000c101d1a */
[----:B------:R3:W-:Y:S04]  /*6700*/  @!P1 STG.E.128 desc[UR26][R2.64+0x100], R20 ;  /* 0x0001001402009986 */ /* 0x0007e8000c101d1a */
[----:B--2---:R3:W-:Y:S02]  /*6710*/  @!P0 STG.E.128 desc[UR26][R2.64+0x180], R16 ;  /* 0x0001801002008986 */ /* 0x0047e4000c101d1a */
.L_x_24:
[----:B------:R-:W-:Y:S05]  /*6720*/  BSYNC.RECONVERGENT B1 ;  /* 0x0000000000017941 */ /* 0x000fea0003800200 */
.L_x_8:
[----:B------:R-:W1:Y:S01]  /*6730*/  LDCU UR11, c[0x0][0x438] ;  /* 0x00008700ff0b77ac */ /* 0x000e620008000800 */
[----:B--234-:R-:W2:Y:S08]  /*6740*/  LDC R3, c[0x0][0x370] ;  /* 0x0000dc00ff037b82 */ /* 0x01ceb00000000800 */
[----:B------:R-:W4:Y:S01]  /*6750*/  LDC R0, c[0x0][0x438] ;  /* 0x00010e00ff007b82 */ /* 0x000f220000000800 */
[----:B-1----:R-:W-:-:S04]  /*6760*/  UIADD3 UR11, UPT, UPT, UR11, 0x1f, URZ ;  /* 0x0000001f0b0b7890 */ /* 0x002fc8000fffe0ff */
[----:B------:R-:W-:Y:S01]  /*6770*/  USHF.R.S32.HI UR10, URZ, 0x1f, UR11 ;  /* 0x0000001fff0a7899 */ /* 0x000fe2000801140b */
[----:B--2---:R-:W-:-:S03]  /*6780*/  IADD3 R248, PT, PT, R3, R248, RZ ;  /* 0x000000f803f87210 */ /* 0x004fc60007ffe0ff */
[----:B------:R-:W-:-:S04]  /*6790*/  ULEA.HI UR10, UR10, UR11, URZ, 0x5 ;  /* 0x0000000b0a0a7291 */ /* 0x000fc8000f8f28ff */
[----:B------:R-:W-:-:S06]  /*67a0*/  USHF.R.S32.HI UR10, URZ, 0x5, UR10 ;  /* 0x00000005ff0a7899 */ /* 0x000fcc000801140a */
[----:B------:R-:W-:-:S13]  /*67b0*/  ISETP.GE.AND P0, PT, R248, UR10, PT ;  /* 0x0000000af8007c0c */ /* 0x000fda000bf06270 */
[----:B----4-:R-:W-:Y:S05]  /*67c0*/  @!P0 BRA `(.L_x_48) ;  /* 0xffffff9800ac8947 */ /* 0x010fea000383ffff */
[----:B------:R-:W-:Y:S05]  /*67d0*/  EXIT ;  /* 0x000000000000794d */ /* 0x000fea0003800000 */
.L_x_49:
        /* <DEDUP_REMOVED lines=10> */
.L_x_2484:


//--------------------- .text._ZN5flash44flash_bwd_dq_dk_dv_loop_seqk_parallel_kernelI23Flash_bwd_kernel_traitsILi256ELi64ELi32ELi8ELi4ELi1ELi2ELb1ELb1EN7cutlass10bfloat16_tE19Flash_kernel_traitsILi256ELi64ELi32ELi8ES3_EELb0ELb0ELb0ELb0ELb0ELb0ELb1EEEvNS_16Flash_bwd_paramsE --------------------------
	.section	.text._ZN5flash44flash_bwd_dq_dk_dv_loop_seqk_parallel_kernelI23Flash_bwd_kernel_traitsILi256ELi64ELi32ELi8ELi4ELi1ELi2ELb1ELb1EN7cutlass10bfloat16_tE19Flash_kernel_traitsILi256ELi64ELi32ELi8ES3_EELb0ELb0ELb0ELb0ELb0ELb0ELb1EEEvNS_16Flash_bwd_paramsE,"ax",@progbits
	.align	128
        .global         _ZN5flash44flash_bwd_dq_dk_dv_loop_seqk_parallel_kernelI23Flash_bwd_kernel_traitsILi256ELi64ELi32ELi8ELi4ELi1ELi2ELb1ELb1EN7cutlass10bfloat16_tE19Flash_kernel_traitsILi256ELi64ELi32ELi8ES3_EELb0ELb0ELb0ELb0ELb0ELb0ELb1EEEvNS_16Flash_bwd_paramsE
        .type           _ZN5flash44flash_bwd_dq_dk_dv_loop_seqk_parallel_kernelI23Flash_bwd_kernel_traitsILi256ELi64ELi32ELi8ELi4ELi1ELi2ELb1ELb1EN7cutlass10bfloat16_tE19Flash_kernel_traitsILi256ELi64ELi32ELi8ES3_EELb0ELb0ELb0ELb0ELb0ELb0ELb1EEEvNS_16Flash_bwd_paramsE,@function
        .size           _ZN5flash44flash_bwd_dq_dk_dv_loop_seqk_parallel_kernelI23Flash_bwd_kernel_traitsILi256ELi64ELi32ELi8ELi4ELi1ELi2ELb1ELb1EN7cutlass10bfloat16_tE19Flash_kernel_traitsILi256ELi64ELi32ELi8ES3_EELb0ELb0ELb0ELb0ELb0ELb0ELb1EEEvNS_16Flash_bwd_paramsE,(.L_x_2485 - _ZN5flash44flash_bwd_dq_dk_dv_loop_seqk_parallel_kernelI23Flash_bwd_kernel_traitsILi256ELi64ELi32ELi8ELi4ELi1ELi2ELb1ELb1EN7cutlass10bfloat16_tE19Flash_kernel_traitsILi256ELi64ELi32ELi8ES3_EELb0ELb0ELb0ELb0ELb0ELb0ELb1EEEvNS_16Flash_bwd_paramsE)
        .other          _ZN5flash44flash_bwd_dq_dk_dv_loop_seqk_parallel_kernelI23Flash_bwd_kernel_traitsILi256ELi64ELi32ELi8ELi4ELi1ELi2ELb1ELb1EN7cutlass10bfloat16_tE19Flash_kernel_traitsILi256ELi64ELi32ELi8ES3_EELb0ELb0ELb0ELb0ELb0ELb0ELb1EEEvNS_16Flash_bwd_paramsE,@"STO_CUDA_ENTRY STV_DEFAULT"
_ZN5flash44flash_bwd_dq_dk_dv_loop_seqk_parallel_kernelI23Flash_bwd_kernel_traitsILi256ELi64ELi32ELi8ELi4ELi1ELi2ELb1ELb1EN7cutlass10bfloat16_tE19Flash_kernel_traitsILi256ELi64ELi32ELi8ES3_EELb0ELb0ELb0ELb0ELb0ELb0ELb1EEEvNS_16Flash_bwd_paramsE:
.text._ZN5flash44flash_bwd_dq_dk_dv_loop_seqk_parallel_kernelI23Flash_bwd_kernel_traitsILi256ELi64ELi32ELi8ELi4ELi1ELi2ELb1ELb1EN7cutlass10bfloat16_tE19Flash_kernel_traitsILi256ELi64ELi32ELi8ES3_EELb0ELb0ELb0ELb0ELb0ELb0ELb1EEEvNS_16Flash_bwd_paramsE:
        /* <DEDUP_REMOVED lines=22> */
[----:B------:R-:W4:Y:S01]  /*0160*/  LDCU.64 UR6, c[0x0][0x470] ;  /* 0x00008e00ff0677ac */ /* 0x000f220008000a00 */
[----:B---3--:R-:W-:Y:S01]  /*0170*/  IMAD.U32 R7, RZ, RZ, UR10 ;  /* 0x0000000aff077e24 */ /* 0x008fe2000f8e00ff */
[----:B------:R-:W-:Y:S01]  /*0180*/  UMOV UR28, URZ ;  /* 0x000000ff001c7c82 */ /* 0x000fe20008000000 */
[----:B------:R-:W-:-:S04]  /*0190*/  UMOV UR29, URZ ;  /* 0x000000ff001d7c82 */ /* 0x000fc80008000000 */
        /* <DEDUP_REMOVED lines=10> */
[----:B------:R-:W-:-:S03]  /*0240*/  LOP3.LUT R247, R2, 0x1e00, R247, 0xf8, !PT ;  /* 0x00001e0002f77812 */ /* 0x000fc600078ef8f7 */
[----:B------:R-:W4:Y:S01]  /*0250*/  S2UR UR22, SR_CTAID.Z ;  /* 0x00000000001679c3 */ /* 0x000f220000002700 */
[----:B------:R-:W-:Y:S01]  /*0260*/  LEA R247, R247, UR12, 0x1 ;  /* 0x0000000cf7f77c11 */ /* 0x000fe2000f8e08ff */
[----:B---3--:R-:W-:-:S12]  /*0270*/  ULEA UR25, UR25, UR13, 0x18 ;  /* 0x0000000d19197291 */ /* 0x008fd8000f8ec0ff */
.L_x_91:
[----:B---3--:R-:W3:Y:S01]  /*0280*/  S2R R20, SR_CTAID.Y ;  /* 0x0000000000147919 */ /* 0x008ee20000002600 */
[----:B------:R-:W1:Y:S01]  /*0290*/  LDCU.64 UR10, c[0x0][0x478] ;  /* 0x00008f00ff0a77ac */ /* 0x000e620008000a00 */
[----:B------:R-:W-:Y:S01]  /*02a0*/  ISETP.NE.U32.AND P0, PT, RZ, UR6, PT ;  /* 0x00000006ff007c0c */ /* 0x000fe2000bf05070 */
[----:B------:R-:W-:Y:S01]  /*02b0*/  IMAD.MOV.U32 R245, RZ, RZ, RZ ;  /* 0x000000fffff57224 */ /* 0x000fe200078e00ff */
[----:B------:R-:W2:Y:S01]  /*02c0*/  LDC.64 R4, c[0x0][0x468] ;  /* 0x00011a00ff047b82 */ /* 0x000ea20000000a00 */
[----:B------:R-:W-:Y:S02]  /*02d0*/  ISETP.NE.U32.AND P5, PT, RZ, UR8, PT ;  /* 0x00000008ff007c0c */ /* 0x000fe4000bfa5070 */
[----:B------:R-:W-:Y:S02]  /*02e0*/  ISETP.NE.AND.EX P0, PT, RZ, UR7, PT, P0 ;  /* 0x00000007ff007c0c */ /* 0x000fe4000bf05300 */
[----:B------:R-:W-:-:S03]  /*02f0*/  ISETP.NE.AND.EX P5, PT, RZ, UR9, PT, P5 ;  /* 0x00000009ff007c0c */ /* 0x000fc6000bfa5350 */
[----:B------:R-:W4:Y:S01]  /*0300*/  LDC.U8 R3, c[0x0][0x532] ;  /* 0x00014c80ff037b82 */ /* 0x000f220000000000 */
[----:B-1----:R-:W-:-:S07]  /*0310*/  ISETP.NE.U32.AND P2, PT, RZ, UR10, PT ;  /* 0x0000000aff007c0c */ /* 0x002fce000bf45070 */
[----:B------:R-:W1:Y:S01]  /*0320*/  LDC.64 R8, c[0x0][0x460] ;  /* 0x00011800ff087b82 */ /* 0x000e620000000a00 */
[----:B------:R-:W-:Y:S01]  /*0330*/  ISETP.NE.AND.EX P2, PT, RZ, UR11, PT, P2 ;  /* 0x0000000bff007c0c */ /* 0x000fe2000bf45320 */
[----:B---3--:R-:W-:Y:S01]  /*0340*/  IMAD.SHL.U32 R10, R20, 0x4, RZ ;  /* 0x00000004140a7824 */ /* 0x008fe200078e00ff */
[----:B------:R-:W-:-:S11]  /*0350*/  SHF.R.U32.HI R2, RZ, 0x1e, R20 ;  /* 0x0000001eff027819 */ /* 0x000fd60000011614 */
[C---:B------:R-:W-:Y:S02]  /*0360*/  @P2 IADD3 R12, P3, PT, R10.reuse, UR10, RZ ;  /* 0x0000000a0a0c2c10 */ /* 0x040fe4000ff7e0ff */
[----:B------:R-:W-:Y:S02]  /*0370*/  @P0 IADD3 R14, P1, PT, R10, UR6, RZ ;  /* 0x000000060a0e0c10 */ /* 0x000fe4000ff3e0ff */
[C---:B------:R-:W-:Y:S02]  /*0380*/  @P2 IADD3.X R13, PT, PT, R2.reuse, UR11, RZ, P3, !PT ;  /* 0x0000000b020d2c10 */ /* 0x040fe40009ffe4ff */
[----:B------:R-:W-:Y:S02]  /*0390*/  @P0 IADD3.X R15, PT, PT, R2, UR7, RZ, P1, !PT ;  /* 0x00000007020f0c10 */ /* 0x000fe40008ffe4ff */
[----:B------:R-:W-:Y:S01]  /*03a0*/  ISETP.NE.U32.AND P3, PT, RZ, UR8, PT ;  /* 0x00000008ff007c0c */ /* 0x000fe2000bf65070 */
[----:B------:R-:W3:Y:S01]  /*03b0*/  @P2 LDG.E R244, desc[UR26][R12.64] ;  /* 0x0000001a0cf42981 */ /* 0x000ee2000c1e1900 */
[----:B----4-:R-:W-:-:S02]  /*03c0*/  ISETP.NE.AND P4, PT, R3, RZ, PT ;  /* 0x000000ff0300720c */ /* 0x010fc40003f85270 */
[----:B------:R-:W-:Y:S01]  /*03d0*/  ISETP.NE.AND.EX P3, PT, RZ, UR9, PT, P3 ;  /* 0x00000009ff007c0c */ /* 0x000fe2000bf65330 */
[----:B------:R-:W3:Y:S01]  /*03e0*/  @P0 LDG.E R245, desc[UR26][R14.64] ;  /* 0x0000001a0ef50981 */ /* 0x000ee2000c1e1900 */
[----:B--2---:R-:W-:Y:S02]  /*03f0*/  IADD3 R10, P0, PT, R10, R4, RZ ;  /* 0x000000040a0a7210 */ /* 0x004fe40007f1e0ff */
[----:B------:R-:W-:Y:S01]  /*0400*/  ISETP.EQ.U32.AND P1, PT, R4, RZ, PT ;  /* 0x000000ff0400720c */ /* 0x000fe20003f22070 */
[----:B------:R-:W-:Y:S02]  /*0410*/  IMAD.MOV.U32 R0, RZ, RZ, -0x1 ;  /* 0xffffffffff007424 */ /* 0x000fe400078e00ff */
[----:B------:R-:W-:Y:S01]  /*0420*/  IMAD.X R11, R2, 0x1, R5, P0 ;  /* 0x00000001020b7824 */ /* 0x000fe200000e0605 */
[----:B------:R-:W-:Y:S01]  /*0430*/  ISETP.EQ.OR.EX P1, PT, R5, RZ, !P4, P1 ;  /* 0x000000ff0500720c */ /* 0x000fe20006722710 */
[----:B------:R-:W2:Y:S01]  /*0440*/  @!P2 LDC.64 R2, c[0x0][0x488] ;  /* 0x00012200ff02ab82 */ /* 0x000ea20000000a00 */
[----:B-1----:R-:W-:-:S04]  /*0450*/  IMAD.WIDE.U32 R8, R20, 0x4, R8 ;  /* 0x0000000414087825 */ /* 0x002fc800078e0008 */
[----:B------:R-:W-:Y:S01]  /*0460*/  IMAD.MOV.U32 R246, RZ, RZ, -0x1 ;  /* 0xfffffffffff67424 */ /* 0x000fe200078e00ff */
[----:B------:R-:W5:Y:S04]  /*0470*/  @P5 LDG.E R0, desc[UR26][R8.64] ;  /* 0x0000001a08005981 */ /* 0x000f68000c1e1900 */
[----:B------:R1:W5:Y:S01]  /*0480*/  @P3 LDG.E R6, desc[UR26][R8.64+0x4] ;  /* 0x0000041a08063981 */ /* 0x000362000c1e1900 */
[----:B------:R-:W4:Y:S03]  /*0490*/  @!P3 LDC R21, c[0x0][0x434] ;  /* 0x00010d00ff15bb82 */ /* 0x000f260000000800 */
[----:B------:R2:W5:Y:S01]  /*04a0*/  @!P1 LDG.E R246, desc[UR26][R10.64] ;  /* 0x0000001a0af69981 */ /* 0x000562000c1e1900 */
[----:B------:R-:W-:-:S04]  /*04b0*/  ISETP.NE.U32.AND P1, PT, R4, RZ, PT ;  /* 0x000000ff0400720c */ /* 0x000fc80003f25070 */
[----:B------:R-:W-:Y:S01]  /*04c0*/  ISETP.NE.AND.EX P1, PT, R5, RZ, PT, P1 ;  /* 0x000000ff0500720c */ /* 0x000fe20003f25310 */
[----:B-1----:R-:W1:Y:S01]  /*04d0*/  @!P2 LDC R8, c[0x0][0x43c] ;  /* 0x00010f00ff08ab82 */ /* 0x002e620000000800 */
[----:B--2---:R-:W-:-:S04]  /*04e0*/  @!P2 ISETP.NE.U32.AND P0, PT, R2, RZ, PT ;  /* 0x000000ff0200a20c */ /* 0x004fc80003f05070 */
[----:B------:R-:W-:-:S04]  /*04f0*/  @!P2 ISETP.NE.AND.EX P0, PT, R3, RZ, PT, P0 ;  /* 0x000000ff0300a20c */ /* 0x000fc80003f05300 */
[----:B-1----:R-:W-:Y:S01]  /*0500*/  @!P2 SEL R8, R8, RZ, P0 ;  /* 0x000000ff0808a207 */ /* 0x002fe20000000000 */
[----:B---3--:R-:W-:Y:S02]  /*0510*/  @P2 IMAD.IADD R244, R244, 0x1, -R245 ;  /* 0x00000001f4f42824 */ /* 0x008fe400078e0af5 */
[----:B----4-:R-:W-:Y:S06]  /*0520*/  @!P1 BRA `(.L_x_50) ;  /* 0x00000000000c9947 */ /* 0x010fec0003800000 */
[----:B------:R-:W2:Y:S02]  /*0530*/  @P4 LDG.E R7, desc[UR26][R10.64+0x4] ;  /* 0x0000041a0a074981 */ /* 0x000ea4000c1e1900 */
[----:B--2--5:R-:W-:-:S06]  /*0540*/  @P4 IADD3 R7, PT, PT, R7, -R246, RZ ;  /* 0x800000f607074210 */ /* 0x024fcc0007ffe0ff */
[----:B------:R1:W5:Y:S02]  /*0550*/  @!P4 LDG.E R7, desc[UR26][R10.64] ;  /* 0x0000001a0a07c981 */ /* 0x000364000c1e1900 */
.L_x_50:
        /* <DEDUP_REMOVED lines=13> */
[----:B--2---:R-:W-:Y:S01]  /*0630*/  @!P3 IMAD.WIDE.U32 R28, R20, R26, RZ ;  /* 0x0000001a141cb225 */ /* 0x004fe200078e00ff */
[----:B------:R-:W-:-:S03]  /*0640*/  LEA R26, R22, 0xffffffc0, 0x6 ;  /* 0xffffffc0161a7811 */ /* 0x000fc600078e30ff */
[----:B------:R-:W-:Y:S01]  /*0650*/  @!P3 IMAD R27, R20, R27, R29 ;  /* 0x0000001b141bb224 */ /* 0x000fe200078e021d */
[----:B------:R-:W-:Y:S01]  /*0660*/  SHF.R.S32.HI R25, RZ, 0x1f, R26 ;  /* 0x0000001fff197819 */ /* 0x000fe2000001141a */
[----:B---3--:R-:W-:-:S04]  /*0670*/  @P3 IMAD.WIDE.U32 R4, R0, R2, RZ ;  /* 0x0000000200043225 */ /* 0x008fc800078e00ff */
        /* <DEDUP_REMOVED lines=9> */
[----:B------:R-:W-:Y:S02]  /*0710*/  IADD3 R3, PT, PT, R5, R2, RZ ;  /* 0x0000000205037210 */ /* 0x000fe40007ffe0ff */
[----:B------:R-:W-:-:S05]  /*0720*/  MOV R2, R4 ;  /* 0x0000000400027202 */ /* 0x000fca0000000f00 */
[----:B---3--:R-:W-:-:S04]  /*0730*/  IMAD.WIDE.U32 R16, R20, UR10, R2 ;  /* 0x0000000a14107c25 */ /* 0x008fc8000f8e0002 */
[----:B------:R-:W-:Y:S01]  /*0740*/  IMAD R15, R20, UR11, R17 ;  /* 0x0000000b140f7c24 */ /* 0x000fe2000f8e0211 */
[----:B------:R-:W-:Y:S06]  /*0750*/  BRA `(.L_x_53) ;  /* 0x0000000000147947 */ /* 0x000fec0003800000 */
.L_x_52:
[----:B------:R-:W2:Y:S01]  /*0760*/  LDCU.64 UR20, c[0x0][0x3b8] ;  /* 0x00007700ff1477ac */ /* 0x000ea20008000a00 */
[----:B------:R-:W-:-:S05]  /*0770*/  IADD3 R16, PT, PT, R245, R246, RZ ;  /* 0x000000f6f5107210 */ /* 0x000fca0007ffe0ff */
[C---:B--2---:R-:W-:Y:S02]  /*0780*/  IMAD R15, R16.reuse, UR21, RZ ;  /* 0x00000015100f7c24 */ /* 0x044fe4000f8e02ff */
[----:B------:R-:W-:-:S05]  /*0790*/  IMAD.WIDE.U32 R16, R16, UR20, RZ ;  /* 0x0000001410107c25 */ /* 0x000fca000f8e00ff */
[----:B------:R-:W-:Y:S02]  /*07a0*/  IADD3 R15, PT, PT, R17, R15, RZ ;  /* 0x0000000f110f7210 */ /* 0x000fe40007ffe0ff */
.L_x_53:
        /* <DEDUP_REMOVED lines=12> */
[----:B------:R-:W-:Y:S01]  /*0870*/  IMAD.HI.U32 R8, R9, R4, R8 ;  /* 0x0000000409087227 */ /* 0x000fe200078e0008 */
[----:B------:R-:W-:-:S05]  /*0880*/  MOV R4, R3 ;  /* 0x0000000300047202 */ /* 0x000fca0000000f00 */
[----:B------:R-:W-:-:S04]  /*0890*/  IMAD.HI.U32 R13, R8, R4, RZ ;  /* 0x00000004080d7227 */ /* 0x000fc800078e00ff */
[----:B------:R-:W-:-:S04]  /*08a0*/  IMAD.MOV R3, RZ, RZ, -R13 ;  /* 0x000000ffff037224 */ /* 0x000fc800078e0a0d */
[----:B------:R-:W-:-:S05]  /*08b0*/  IMAD R3, R5, R3, R4 ;  /* 0x0000000305037224 */ /* 0x000fca00078e0204 */
[----:B------:R-:W-:-:S13]  /*08c0*/  ISETP.GT.U32.AND P1, PT, R5, R3, PT ;  /* 0x000000030500720c */ /* 0x000fda0003f24070 */
[----:B------:R-:W-:Y:S01]  /*08d0*/  @!P1 IMAD.IADD R3, R3, 0x1, -R5 ;  /* 0x0000000103039824 */ /* 0x000fe200078e0a05 */
[----:B------:R-:W-:Y:S02]  /*08e0*/  @!P1 IADD3 R13, PT, PT, R13, 0x1, RZ ;  /* 0x000000010d0d9810 */ /* 0x000fe40007ffe0ff */
[----:B------:R-:W-:Y:S02]  /*08f0*/  ISETP.NE.AND P1, PT, R2, RZ, PT ;  /* 0x000000ff0200720c */ /* 0x000fe40003f25270 */
[----:B------:R-:W-:Y:S02]  /*0900*/  ISETP.GE.U32.AND P4, PT, R3, R5, PT ;  /* 0x000000050300720c */ /* 0x000fe40003f86070 */
[----:B------:R-:W-:-:S04]  /*0910*/  LOP3.LUT R3, R19, R2, RZ, 0x3c, !PT ;  /* 0x0000000213037212 */ /* 0x000fc800078e3cff */
[----:B------:R-:W-:-:S07]  /*0920*/  ISETP.GE.AND P0, PT, R3, RZ, PT ;  /* 0x000000ff0300720c */ /* 0x000fce0003f06270 */
[----:B------:R-:W-:-:S06]  /*0930*/  @P4 VIADD R13, R13, 0x1 ;  /* 0x000000010d0d4836 */ /* 0x000fcc0000000000 */
[----:B------:R-:W-:Y:S02]  /*0940*/  @!P0 IADD3 R13, PT, PT, -R13, RZ, RZ ;  /* 0x000000ff0d0d8210 */ /* 0x000fe40007ffe1ff */
[----:B------:R-:W-:-:S04]  /*0950*/  @!P1 LOP3.LUT R13, RZ, R2, RZ, 0x33, !PT ;  /* 0x00000002ff0d9212 */ /* 0x000fc800078e33ff */
[----:B------:R-:W-:Y:S01]  /*0960*/  SHF.R.S32.HI R12, RZ, 0x1f, R13 ;  /* 0x0000001fff0c7819 */ /* 0x000fe2000001140d */
        /* <DEDUP_REMOVED lines=11> */
[----:B------:R-:W-:Y:S01]  /*0a20*/  MOV R18, R2 ;  /* 0x0000000200127202 */ /* 0x000fe20000000f00 */
[----:B------:R-:W-:Y:S06]  /*0a30*/  BRA `(.L_x_55) ;  /* 0x0000000000187947 */ /* 0x000fec0003800000 */
.L_x_54:
[----:B------:R-:W2:Y:S01]  /*0a40*/  LDCU.64 UR18, c[0x0][0x3c0] ;  /* 0x00007800ff1277ac */ /* 0x000ea20008000a00 */
[----:B------:R-:W-:-:S05]  /*0a50*/  IADD3 R2, PT, PT, R245, R246, RZ ;  /* 0x000000f6f5027210 */ /* 0x000fca0007ffe0ff */
[C---:B--2---:R-:W-:Y:S02]  /*0a60*/  IMAD R17, R2.reuse, UR19, RZ ;  /* 0x0000001302117c24 */ /* 0x044fe4000f8e02ff */
[----:B------:R-:W-:-:S05]  /*0a70*/  IMAD.WIDE.U32 R2, R2, UR18, RZ ;  /* 0x0000001202027c25 */ /* 0x000fca000f8e00ff */
[----:B------:R-:W-:Y:S02]  /*0a80*/  IADD3 R17, PT, PT, R3, R17, RZ ;  /* 0x0000001103117210 */ /* 0x000fe40007ffe0ff */
[----:B------:R-:W-:-:S07]  /*0a90*/  MOV R18, R2 ;  /* 0x0000000200127202 */ /* 0x000fce0000000f00 */
.L_x_55:
[----:B------:R-:W2:Y:S01]  /*0aa0*/  @!P3 LDC.64 R4, c[0x0][0x588] ;  /* 0x00016200ff04bb82 */ /* 0x000ea20000000a00 */
[----:B------:R-:W3:Y:S07]  /*0ab0*/  LDCU UR12, c[0x0][0x44c] ;  /* 0x00008980ff0c77ac */ /* 0x000eee0008000800 */
[----:B------:R-:W4:Y:S08]  /*0ac0*/  @P3 LDC.64 R2, c[0x0][0x590] ;  /* 0x00016400ff023b82 */ /* 0x000f300000000a00 */
[----:B------:R-:W3:Y:S01]  /*0ad0*/  LDC R34, c[0x0][0x3e0] ;  /* 0x0000f800ff227b82 */ /* 0x000ee20000000800 */
[----:B--2---:R-:W-:-:S04]  /*0ae0*/  @!P3 IMAD.WIDE.U32 R36, R20, R4, RZ ;  /* 0x000000041424b225 */ /* 0x004fc800078e00ff */
[----:B------:R-:W-:Y:S02]  /*0af0*/  @!P3 IMAD R29, R20, R5, R37 ;  /* 0x00000005141db224 */ /* 0x000fe400078e0225 */
[----:B----4-:R-:W-:-:S04]  /*0b00*/  @P3 IMAD.WIDE.U32 R4, R0, R2, RZ ;  /* 0x0000000200043225 */ /* 0x010fc800078e00ff */
[----:B------:R-:W-:Y:S01]  /*0b10*/  @P3 IMAD R29, R0, R3, R5 ;  /* 0x00000003001d3224 */ /* 0x000fe200078e0205 */
[----:B------:R-:W-:Y:S01]  /*0b20*/  @P3 MOV R36, R4 ;  /* 0x0000000400243202 */ /* 0x000fe20000000f00 */
[----:B---3--:R-:W-:Y:S01]  /*0b30*/  IMAD.WIDE R8, R34, UR12, RZ ;  /* 0x0000000c22087c25 */ /* 0x008fe2000f8e02ff */
[----:B------:R-:W-:Y:S06]  /*0b40*/  @P3 BRA `(.L_x_56) ;  /* 0x0000000000443947 */ /* 0x000fec0003800000 */
[----:B------:R-:W2:Y:S01]  /*0b50*/  LDCU UR10, c[0x0][0x444] ;  /* 0x00008880ff0a77ac */ /* 0x000ea20008000800 */
[----:B------:R-:W-:Y:S01]  /*0b60*/  SHF.R.S32.HI R3, RZ, 0x1f, R34 ;  /* 0x0000001fff037819 */ /* 0x000fe20000011422 */
[----:B--2---:R-:W-:Y:S01]  /*0b70*/  USHF.R.S32.HI UR11, URZ, 0x1f, UR10 ;  /* 0x0000001fff0b7899 */ /* 0x004fe2000801140a */
[----:B-1----:R-:W-:Y:S01]  /*0b80*/  IMAD.WIDE.U32 R10, R20, UR10, RZ ;  /* 0x0000000a140a7c25 */ /* 0x002fe2000f8e00ff */
[----:B------:R-:W-:-:S04]  /*0b90*/  USHF.R.S32.HI UR10, URZ, 0x1f, UR12 ;  /* 0x0000001fff0a7899 */ /* 0x000fc8000801140c */
[----:B------:R-:W-:Y:S02]  /*0ba0*/  IMAD R2, R20, UR11, RZ ;  /* 0x0000000b14027c24 */ /* 0x000fe4000f8e02ff */
[----:B------:R-:W-:-:S03]  /*0bb0*/  IMAD.WIDE.U32 R4, R10, R34, RZ ;  /* 0x000000220a047225 */ /* 0x000fc600078e00ff */
[----:B------:R-:W-:-:S05]  /*0bc0*/  IADD3 R2, PT, PT, R11, R2, RZ ;  /* 0x000000020b027210 */ /* 0x000fca0007ffe0ff */
        /* <DEDUP_REMOVED lines=9> */
.L_x_56:
[-C--:B-1----:R-:W-:Y:S02]  /*0c60*/  IMAD R11, R9, R0.reuse, RZ ;  /* 0x00000000090b7224 */ /* 0x082fe400078e02ff */
[----:B------:R-:W-:-:S05]  /*0c70*/  IMAD.WIDE.U32 R32, R8, R0, RZ ;  /* 0x0000000008207225 */ /* 0x000fca00078e00ff */
[----:B------:R-:W-:Y:S02]  /*0c80*/  IADD3 R11, PT, PT, R33, R11, RZ ;  /* 0x0000000b210b7210 */ /* 0x000fe40007ffe0ff */
.L_x_57:
[----:B------:R-:W1:Y:S01]  /*0c90*/  LDCU.U8 UR10, c[0x0][0x548] ;  /* 0x0000a900ff0a77ac */ /* 0x000e620008000000 */
[----:B------:R-:W-:Y:S01]  /*0ca0*/  SHF.L.U32 R2, R20, 0x7, RZ ;  /* 0x0000000714027819 */ /* 0x000fe200000006ff */
[----:B------:R-:W-:Y:S01]  /*0cb0*/  IMAD R24, R19, UR12, RZ ;  /* 0x0000000c13187c24 */ /* 0x000fe2000f8e02ff */
[----:B------:R-:W2:Y:S02]  /*0cc0*/  LDCU.U8 UR11, c[0x0][0x5f0] ;  /* 0x0000be00ff0b77ac */ /* 0x000ea40008000000 */
[----:B------:R-:W-:-:S04]  /*0cd0*/  SEL R4, R2, RZ, P5 ;  /* 0x000000ff02047207 */ /* 0x000fc80002800000 */
[----:B------:R-:W-:-:S04]  /*0ce0*/  IADD3 R4, P0, PT, R26, R4, RZ ;  /* 0x000000041a047210 */ /* 0x000fc80007f1e0ff */
[----:B------:R-:W-:Y:S01]  /*0cf0*/  IADD3.X R3, PT, PT, RZ, R25, RZ, P0, !PT ;  /* 0x00000019ff037210 */ /* 0x000fe200007fe4ff */
[----:B------:R-:W-:Y:S01]  /*0d00*/  IMAD.WIDE.U32 R38, R4, R8, RZ ;  /* 0x0000000804267225 */ /* 0x000fe200078e00ff */
[----:B-1----:R-:W-:-:S03]  /*0d10*/  UISETP.NE.AND UP0, UPT, UR10, URZ, UPT ;  /* 0x000000ff0a00728c */ /* 0x002fc6000bf05270 */
[----:B------:R-:W-:-:S04]  /*0d20*/  IMAD R3, R3, R8, RZ ;  /* 0x0000000803037224 */ /* 0x000fc800078e02ff */
[----:B------:R-:W-:-:S05]  /*0d30*/  IMAD R3, R9, R4, R3 ;  /* 0x0000000409037224 */ /* 0x000fca00078e0203 */
        /* <DEDUP_REMOVED lines=9> */
.L_x_58:
[----:B------:R-:W1:Y:S01]  /*0dd0*/  LDC R23, c[0x0][0x434] ;  /* 0x00010d00ff177b82 */ /* 0x000e620000000800 */
[----:B------:R-:W-:-:S04]  /*0de0*/  IMAD R3, R20, R34, R19 ;  /* 0x0000002214037224 */ /* 0x000fc800078e0213 */
[----:B-1----:R-:W-:-:S03]  /*0df0*/  IMAD R23, R3, R23, RZ ;  /* 0x0000001703177224 */ /* 0x002fc600078e02ff */
.L_x_59:
[----:B------:R-:W-:-:S04]  /*0e00*/  IADD3 R22, PT, PT, R22, -0x1, RZ ;  /* 0xffffffff16167810 */ /* 0x000fc80007ffe0ff */
[----:B------:R-:W-:Y:S01]  /*0e10*/  MOV R243, R22 ;  /* 0x0000001600f37202 */ /* 0x000fe20000000f00 */
        /* <DEDUP_REMOVED lines=10> */
.L_x_60:
[----:B------:R-:W1:Y:S01]  /*0ec0*/  LDC R35, c[0x0][0x444] ;  /* 0x00011100ff237b82 */ /* 0x000e620000000800 */
[----:B------:R-:W-:-:S04]  /*0ed0*/  IMAD R0, R20, R34, R19 ;  /* 0x0000002214007224 */ /* 0x000fc800078e0213 */
[----:B-1----:R-:W-:-:S07]  /*0ee0*/  IMAD R35, R0, R35, RZ ;  /* 0x0000002300237224 */ /* 0x002fce00078e02ff */
.L_x_61:
        /* <DEDUP_REMOVED lines=11> */
[----:B------:R-:W-:Y:S01]  /*0fa0*/  LEA R35, R22, R35, 0x6 ;  /* 0x0000002316237211 */ /* 0x000fe200078e30ff */
[----:B------:R-:W-:Y:S01]  /*0fb0*/  BSSY.RECONVERGENT B1, `(.L_x_51) ;  /* 0x00005bd000017945 */ /* 0x000fe20003800200 */
[----:B------:R-:W5:Y:S04]  /*0fc0*/  LDCU.64 UR12, c[0x0][0x550] ;  /* 0x0000aa00ff0c77ac */ /* 0x000f680008000a00 */
[----:B------:R-:W3:Y:S01]  /*0fd0*/  LDC.64 R8, c[0x0][0x5f8] ;  /* 0x00017e00ff087b82 */ /* 0x000ee20000000a00 */
[----:B------:R-:W5:Y:S01]  /*0fe0*/  LDCU.64 UR10, c[0x0][0x570] ;  /* 0x0000ae00ff0a77ac */ /* 0x000f620008000a00 */
[----:B--2---:R-:W-:-:S04]  /*0ff0*/  IMAD R30, R25, R4, RZ ;  /* 0x00000004191e7224 */ /* 0x004fc800078e02ff */
[----:B------:R-:W-:Y:S02]  /*1000*/  IMAD R30, R26, R5, R30 ;  /* 0x000000051a1e7224 */ /* 0x000fe400078e021e */
[C---:B-1----:R-:W-:Y:S01]  /*1010*/  IMAD.SHL.U32 R0, R6.reuse, 0x8, RZ ;  /* 0x0000000806007824 */ /* 0x042fe200078e00ff */
[----:B------:R-:W-:Y:S01]  /*1020*/  SHF.R.U32.HI R10, RZ, 0x5, R6 ;  /* 0x00000005ff0a7819 */ /* 0x000fe20000011606 */
[----:B----4-:R-:W-:Y:S01]  /*1030*/  IMAD R25, R25, R2, RZ ;  /* 0x0000000219197224 */ /* 0x010fe200078e02ff */
[----:B------:R-:W-:Y:S01]  /*1040*/  LOP3.LUT R33, R6, 0x1f, RZ, 0xc0, !PT ;  /* 0x0000001f06217812 */ /* 0x000fe200078ec0ff */
[----:B------:R-:W-:Y:S01]  /*1050*/  IMAD.SHL.U32 R237, R2, 0x20, RZ ;  /* 0x0000002002ed7824 */ /* 0x000fe200078e00ff */
[----:B------:R-:W-:Y:S02]  /*1060*/  LOP3.LUT R24, R0, 0x38, RZ, 0xc0, !PT ;  /* 0x0000003800187812 */ /* 0x000fe400078ec0ff */
[----:B------:R-:W-:Y:S01]  /*1070*/  SHF.L.U64.HI R236, R2, 0x5, R3 ;  /* 0x0000000502ec7819 */ /* 0x000fe20000010203 */
[----:B------:R-:W-:Y:S01]  /*1080*/  IMAD R33, R34, R10, R33 ;  /* 0x0000000a22217224 */ /* 0x000fe200078e0221 */
[----:B------:R-:W-:Y:S01]  /*1090*/  IADD3 R36, P0, PT, R24, R36, RZ ;  /* 0x0000002418247210 */ /* 0x000fe20007f1e0ff */
[----:B---3--:R-:W-:Y:S01]  /*10a0*/  IMAD.WIDE.U32 R38, R8, UR24, RZ ;  /* 0x0000001808267c25 */ /* 0x008fe2000f8e00ff */
[----:B------:R-:W1:Y:S03]  /*10b0*/  LDC.64 R10, c[0x0][0x598] ;  /* 0x00016600ff0a7b82 */ /* 0x000e660000000a00 */
[----:B------:R-:W-:-:S02]  /*10c0*/  IMAD R8, R26, R3, R25 ;  /* 0x000000031a087224 */ /* 0x000fc400078e0219 */
[----:B------:R-:W-:Y:S02]  /*10d0*/  IMAD.MOV.U32 R25, RZ, RZ, RZ ;  /* 0x000000ffff197224 */ /* 0x000fe400078e00ff */
[----:B------:R-:W-:Y:S02]  /*10e0*/  IMAD.X R37, RZ, RZ, R29, P0 ;  /* 0x000000ffff257224 */ /* 0x000fe400000e061d */
[----:B------:R-:W-:-:S04]  /*10f0*/  IMAD.WIDE.U32 R40, R26, R4, R24 ;  /* 0x000000041a287225 */ /* 0x000fc800078e0018 */
[----:B------:R-:W-:Y:S01]  /*1100*/  IMAD.WIDE.U32 R42, R26, R2, R36 ;  /* 0x000000021a2a7225 */ /* 0x000fe200078e0024 */
[----:B------:R-:W-:Y:S01]  /*1110*/  IADD3 R28, P3, PT, R28, R40, RZ ;  /* 0x000000281c1c7210 */ /* 0x000fe20007f7e0ff */
[----:B------:R-:W2:Y:S01]  /*1120*/  LDC.64 R36, c[0x0][0x5e8] ;  /* 0x00017a00ff247b82 */ /* 0x000ea20000000a00 */
[----:B------:R-:W-:Y:S01]  /*1130*/  SEL R26, R38, RZ, P4 ;  /* 0x000000ff261a7207 */ /* 0x000fe20002000000 */
[----:B------:R-:W-:Y:S01]  /*1140*/  IMAD R9, R9, UR24, R39 ;  /* 0x0000001809097c24 */ /* 0x000fe2000f8e0227 */
[----:B------:R-:W-:Y:S01]  /*1150*/  IADD3.X R29, PT, PT, R27, R41, R30, P3, !PT ;  /* 0x000000291b1d7210 */ /* 0x000fe20001ffe41e */
[----:B------:R-:W-:Y:S01]  /*1160*/  IMAD.IADD R43, R43, 0x1, R8 ;  /* 0x000000012b2b7824 */ /* 0x000fe200078e0208 */
[----:B------:R-:W-:Y:S01]  /*1170*/  SHF.R.U32.HI R8, RZ, 0x3, R6 ;  /* 0x00000003ff087819 */ /* 0x000fe20000011606 */
[----:B------:R-:W-:Y:S01]  /*1180*/  IMAD.SHL.U32 R34, R34, 0x40, RZ ;  /* 0x0000004022227824 */ /* 0x000fe200078e00ff */
[----:B------:R-:W-:Y:S01]  /*1190*/  IADD3 R26, P1, P0, R33, R32, R26 ;  /* 0x00000020211a7210 */ /* 0x000fe2000783e01a */
[----:B------:R-:W-:Y:S01]  /*11a0*/  IMAD.WIDE.U32 R38, R19, UR16, R28 ;  /* 0x0000001013267c25 */ /* 0x000fe2000f8e001c */
[----:B------:R-:W-:Y:S01]  /*11b0*/  SHF.R.S32.HI R33, RZ, 0x1f, R33 ;  /* 0x0000001fff217819 */ /* 0x000fe20000011421 */
[----:B------:R-:W3:Y:S01]  /*11c0*/  LDC.64 R28, c[0x0][0x420] ;  /* 0x00010800ff1c7b82 */ /* 0x000ee20000000a00 */
[----:B------:R-:W-:Y:S01]  /*11d0*/  SEL R9, R9, RZ, P4 ;  /* 0x000000ff09097207 */ /* 0x000fe20002000000 */
[----:B-1----:R-:W-:-:S03]  /*11e0*/  IMAD.WIDE.U32 R42, R19, R10, R42 ;  /* 0x0000000a132a7225 */ /* 0x002fc600078e002a */
[----:B------:R-:W-:Y:S01]  /*11f0*/  IADD3.X R9, PT, PT, R33, R31, R9, P1, P0 ;  /* 0x0000001f21097210 */ /* 0x000fe20000fe0409 */
[C---:B------:R-:W-:Y:S01]  /*1200*/  IMAD R39, R19.reuse, UR17, R39 ;  /* 0x0000001113277c24 */ /* 0x040fe2000f8e0227 */
[----:B------:R-:W-:Y:S01]  /*1210*/  IADD3 R26, P0, PT, R34, R26, RZ ;  /* 0x0000001a221a7210 */ /* 0x000fe20007f1e0ff */
[----:B------:R-:W-:Y:S02]  /*1220*/  IMAD R43, R19, R11, R43 ;  /* 0x0000000b132b7224 */ /* 0x000fe400078e022b */
[----:B------:R-:W-:Y:S01]  /*1230*/  IMAD.WIDE.U32 R38, R8, R4, R38 ;  /* 0x0000000408267225 */ /* 0x000fe200078e0026 */
[----:B------:R-:W-:Y:S02]  /*1240*/  LEA.HI.X.SX32 R9, R34, R9, 0x1, P0 ;  /* 0x0000000922097211 */ /* 0x000fe400000f0eff */
[----:B-----5:R-:W-:Y:S01]  /*1250*/  LEA R250, P0, R26, UR10, 0x2 ;  /* 0x0000000a1afa7c11 */ /* 0x020fe2000f8010ff */
[----:B------:R-:W-:Y:S01]  /*1260*/  IMAD.WIDE.U32 R42, R8, R2, R42 ;  /* 0x00000002082a7225 */ /* 0x000fe200078e002a */
[----:B------:R-:W-:-:S02]  /*1270*/  LEA R44, P3, R38, UR14, 0x1 ;  /* 0x0000000e262c7c11 */ /* 0x000fc4000f8608ff */
[----:B------:R-:W-:Y:S01]  /*1280*/  LEA.HI.X R251, R26, UR11, R9, 0x2, P0 ;  /* 0x0000000b1afb7c11 */ /* 0x000fe200080f1409 */
[----:B------:R-:W-:Y:S01]  /*1290*/  IMAD R10, R8, R5, R39 ;  /* 0x00000005080a7224 */ /* 0x000fe200078e0227 */
[----:B------:R-:W-:Y:S01]  /*12a0*/  LEA R48, P1, R42, UR12, 0x1 ;  /* 0x0000000c2a307c11 */ /* 0x000fe2000f8208ff */
[----:B------:R-:W-:Y:S01]  /*12b0*/  IMAD R11, R8, R3, R43 ;  /* 0x00000003080b7224 */ /* 0x000fe200078e022b */
[----:B------:R-:W-:Y:S01]  /*12c0*/  ISETP.GT.AND P0, PT, R21, RZ, PT ;  /* 0x000000ff1500720c */ /* 0x000fe20003f04270 */
[----:B--2---:R-:W-:Y:S01]  /*12d0*/  IMAD.WIDE R36, R35, 0x4, R36 ;  /* 0x0000000423247825 */ /* 0x004fe200078e0224 */
[----:B------:R-:W-:Y:S02]  /*12e0*/  LEA.HI.X R45, R38, UR15, R10, 0x1, P3 ;  /* 0x0000000f262d7c11 */ /* 0x000fe400098f0c0a */
[----:B------:R-:W-:Y:S01]  /*12f0*/  LEA.HI.X R49, R42, UR13, R11, 0x1, P1 ;  /* 0x0000000d2a317c11 */ /* 0x000fe200088f0c0b */
[----:B---3--:R-:W-:Y:S01]  /*1300*/  IMAD.WIDE R46, R23, 0x4, R28 ;  /* 0x00000004172e7825 */ /* 0x008fe200078e021c */
[C---:B------:R-:W-:Y:S01]  /*1310*/  SHF.L.U64.HI R5, R4.reuse, 0x5, R5 ;  /* 0x0000000504057819 */ /* 0x040fe20000010205 */
[----:B------:R1:W-:Y:S01]  /*1320*/  STL.64 [R1+0x8], R44 ;  /* 0x0000082c01007387 */ /* 0x0003e20000100a00 */
[----:B------:R-:W-:Y:S01]  /*1330*/  SHF.L.U32 R4, R4, 0x5, RZ ;  /* 0x0000000504047819 */ /* 0x000fe200000006ff */
[----:B------:R-:W-:Y:S01]  /*1340*/  IMAD.MOV.U32 R239, RZ, RZ, R36 ;  /* 0x000000ffffef7224 */ /* 0x000fe200078e0024 */
[C---:B------:R-:W-:Y:S01]  /*1350*/  LOP3.LUT R9, R24.reuse, 0xc0, RZ, 0xfc, !PT ;  /* 0x000000c018097812 */ /* 0x040fe200078efcff */
[----:B------:R1:W-:Y:S01]  /*1360*/  STL.64 [R1], R48 ;  /* 0x0000003001007387 */ /* 0x0003e20000100a00 */
[----:B------:R-:W-:Y:S01]  /*1370*/  IMAD.MOV.U32 R238, RZ, RZ, R37 ;  /* 0x000000ffffee7224 */ /* 0x000fe200078e0025 */
[----:B------:R-:W-:-:S02]  /*1380*/  LOP3.LUT R3, R24, 0x40, RZ, 0xfc, !PT ;  /* 0x0000004018037812 */ /* 0x000fc400078efcff */
[----:B------:R1:W-:Y:S01]  /*1390*/  STL.64 [R1+0x10], R46 ;  /* 0x0000102e01007387 */ /* 0x0003e20000100a00 */
[----:B------:R-:W-:Y:S01]  /*13a0*/  LOP3.LUT R2, R24, 0x80, RZ, 0xfc, !PT ;  /* 0x0000008018027812 */ /* 0x000fe200078efcff */
[----:B------:R-:W-:Y:S06]  /*13b0*/  @P0 BRA `(.L_x_62) ;  /* 0x00000004003c0947 */ /* 0x000fec0003800000 */
        /* <DEDUP_REMOVED lines=11> */
.L_x_63:
[----:B------:R-:W2:Y:S01]  /*1470*/  LDCU.64 UR18, c[0x0][0x5c0] ;  /* 0x0000b800ff1277ac */ /* 0x000ea20008000a00 */
[----:B------:R-:W-:-:S05]  /*1480*/  IADD3 R0, PT, PT, R245, R246, RZ ;  /* 0x000000f6f5007210 */ /* 0x000fca0007ffe0ff */
[C---:B--2---:R-:W-:Y:S02]  /*1490*/  IMAD R4, R0.reuse, UR19, RZ ;  /* 0x0000001300047c24 */ /* 0x044fe4000f8e02ff */
[----:B------:R-:W-:-:S05]  /*14a0*/  IMAD.WIDE.U32 R10, R0, UR18, RZ ;  /* 0x00000012000a7c25 */ /* 0x000fca000f8e00ff */
[----:B------:R-:W-:Y:S02]  /*14b0*/  IADD3 R0, PT, PT, R11, R4, RZ ;  /* 0x000000040b007210 */ /* 0x000fe40007ffe0ff */
[----:B------:R-:W-:Y:S02]  /*14c0*/  MOV R4, R10 ;  /* 0x0000000a00047202 */ /* 0x000fe40000000f00 */
.L_x_64:
        /* <DEDUP_REMOVED lines=12> */
.L_x_65:
[----:B------:R-:W2:Y:S01]  /*1590*/  LDCU.64 UR16, c[0x0][0x5c8] ;  /* 0x0000b900ff1077ac */ /* 0x000ea20008000a00 */
[----:B------:R-:W-:-:S05]  /*15a0*/  IADD3 R245, PT, PT, R245, R246, RZ ;  /* 0x000000f6f5f57210 */ /* 0x000fca0007ffe0ff */
[C---:B--2---:R-:W-:Y:S02]  /*15b0*/  IMAD R20, R245.reuse, UR17, RZ ;  /* 0x00000011f5147c24 */ /* 0x044fe4000f8e02ff */
[----:B------:R-:W-:-:S05]  /*15c0*/  IMAD.WIDE.U32 R10, R245, UR16, RZ ;  /* 0x00000010f50a7c25 */ /* 0x000fca000f8e00ff */
[----:B------:R-:W-:Y:S02]  /*15d0*/  IADD3 R20, PT, PT, R11, R20, RZ ;  /* 0x000000140b147210 */ /* 0x000fe40007ffe0ff */
[----:B------:R-:W-:Y:S02]  /*15e0*/  MOV R5, R10 ;  /* 0x0000000a00057202 */ /* 0x000fe40000000f00 */
.L_x_66:
        /* <DEDUP_REMOVED lines=44> */
.L_x_62:
        /* <DEDUP_REMOVED lines=46> */
.L_x_69:
[----:B------:R2:W-:Y:S04]  /*1b90*/  STS.128 [R247+0x14000], RZ ;  /* 0x014000fff7007388 */ /* 0x0005e80000000c00 */
[----:B------:R2:W-:Y:S04]  /*1ba0*/  STS.128 [R247+0x15000], RZ ;  /* 0x015000fff7007388 */ /* 0x0005e80000000c00 */
[----:B------:R2:W-:Y:S04]  /*1bb0*/  STS.128 [R247+0x16000], RZ ;  /* 0x016000fff7007388 */ /* 0x0005e80000000c00 */
[----:B------:R2:W-:Y:S02]  /*1bc0*/  STS.128 [R247+0x17000], RZ ;  /* 0x017000fff7007388 */ /* 0x0005e40000000c00 */
.L_x_70:
[----:B------:R-:W-:Y:S05]  /*1bd0*/  BSYNC.RECONVERGENT B0 ;  /* 0x0000000000007941 */ /* 0x000fea0003800200 */
.L_x_68:
        /* <DEDUP_REMOVED lines=31> */
.L_x_72:
[----:B------:R4:W-:Y:S04]  /*1dd0*/  STS.128 [R247+0x8000], RZ ;  /* 0x008000fff7007388 */ /* 0x0009e80000000c00 */
[----:B------:R4:W-:Y:S04]  /*1de0*/  STS.128 [R247+0xa000], RZ ;  /* 0x00a000fff7007388 */ /* 0x0009e80000000c00 */
[----:B------:R4:W-:Y:S04]  /*1df0*/  STS.128 [R247+0xc000], RZ ;  /* 0x00c000fff7007388 */ /* 0x0009e80000000c00 */
[----:B------:R4:W-:Y:S02]  /*1e00*/  STS.128 [R247+0xe000], RZ ;  /* 0x00e000fff7007388 */ /* 0x0009e40000000c00 */
.L_x_73:
[----:B------:R-:W-:Y:S05]  /*1e10*/  BSYNC.RECONVERGENT B0 ;  /* 0x0000000000007941 */ /* 0x000fea0003800200 */
.L_x_71:
[----:B------:R-:W-:Y:S01]  /*1e20*/  IADD3 R10, PT, PT, R8, 0x20, RZ ;  /* 0x00000020080a7810 */ /* 0x000fe20007ffe0ff */
        /* <DEDUP_REMOVED lines=34> */
.L_x_75:
[----:B------:R-:W-:Y:S05]  /*2050*/  BSYNC.RECONVERGENT B0 ;  /* 0x0000000000007941 */ /* 0x000fea0003800200 */
.L_x_74:
        /* <DEDUP_REMOVED lines=28> */
.L_x_77:
[----:B------:R1:W-:Y:S04]  /*2220*/  STS.128 [R247], RZ ;  /* 0x000000fff7007388 */ /* 0x0003e80000000c00 */
[----:B------:R1:W-:Y:S04]  /*2230*/  STS.128 [R247+0x2000], RZ ;  /* 0x002000fff7007388 */ /* 0x0003e80000000c00 */
[----:B------:R1:W-:Y:S04]  /*2240*/  STS.128 [R247+0x4000], RZ ;  /* 0x004000fff7007388 */ /* 0x0003e80000000c00 */
[----:B------:R1:W-:Y:S02]  /*2250*/  STS.128 [R247+0x6000], RZ ;  /* 0x006000fff7007388 */ /* 0x0003e40000000c00 */
.L_x_78:
[----:B------:R-:W-:Y:S05]  /*2260*/  BSYNC.RECONVERGENT B0 ;  /* 0x0000000000007941 */ /* 0x000fea0003800200 */
.L_x_76:
[--C-:B-1----:R-:W-:Y:S01]  /*2270*/  SHF.R.U32.HI R10, RZ, 0x1, R6.reuse ;  /* 0x00000001ff0a7819 */ /* 0x102fe20000011606 */
[----:B------:R-:W-:Y:S01]  /*2280*/  IMAD.MOV.U32 R241, RZ, RZ, 0x7f800000 ;  /* 0x7f800000fff17424 */ /* 0x000fe200078e00ff */
[----:B------:R-:W-:Y:S01]  /*2290*/  SHF.R.U32.HI R242, RZ, 0x2, R6 ;  /* 0x00000002fff27819 */ /* 0x000fe20000011606 */
[----:B------:R-:W-:Y:S01]  /*22a0*/  IMAD.MOV.U32 R240, RZ, RZ, 0x7f800000 ;  /* 0x7f800000fff07424 */ /* 0x000fe200078e00ff */
[----:B------:R-:W-:-:S04]  /*22b0*/  LOP3.LUT R11, R10, 0x30, RZ, 0xc0, !PT ;  /* 0x000000300a0b7812 */ /* 0x000fc800078ec0ff */
[----:B------:R-:W-:-:S04]  /*22c0*/  LOP3.LUT R242, R11, 0x7, R242, 0xf8, !PT ;  /* 0x000000070bf27812 */ /* 0x000fc800078ef8f2 */
[C---:B------:R-:W-:Y:S01]  /*22d0*/  ISETP.GE.AND P1, PT, R242.reuse, R21, PT ;  /* 0x00000015f200720c */ /* 0x040fe20003f26270 */
[C---:B------:R-:W-:Y:S02]  /*22e0*/  VIADD R11, R242.reuse, 0x8 ;  /* 0x00000008f20b7836 */ /* 0x040fe40000000000 */
[----:B---3--:R-:W-:-:S03]  /*22f0*/  IMAD.WIDE.U32 R18, R242, 0x4, R46 ;  /* 0x00000004f2127825 */ /* 0x008fc600078e002e */
[----:B------:R-:W-:-:S07]  /*2300*/  ISETP.GE.AND P0, PT, R11, R21, PT ;  /* 0x000000150b00720c */ /* 0x000fce0003f06270 */
        /* <DEDUP_REMOVED lines=8> */
[----:B------:R-:W3:Y:S01]  /*2390*/  LDCU UR10, c[0x0][0x440] ;  /* 0x00008800ff0a77ac */ /* 0x000ee20008000800 */
[----:B-1----:R-:W-:-:S04]  /*23a0*/  LEA R18, P4, R4, R44, 0x1 ;  /* 0x0000002c04127211 */ /* 0x002fc800078808ff */
[----:B------:R-:W-:Y:S02]  /*23b0*/  LEA.HI.X R19, R4, R45, R5, 0x1, P4 ;  /* 0x0000002d04137211 */ /* 0x000fe400020f0c05 */
[----:B---3--:R-:W-:Y:S02]  /*23c0*/  ISETP.GE.AND P3, PT, R24, UR10, PT ;  /* 0x0000000a18007c0c */ /* 0x008fe4000bf66270 */
        /* <DEDUP_REMOVED lines=23> */
.L_x_80:
[----:B------:R-:W-:Y:S05]  /*2540*/  BSYNC.RECONVERGENT B0 ;  /* 0x0000000000007941 */ /* 0x000fea0003800200 */
.L_x_79:
[----:B------:R-:W-:Y:S04]  /*2550*/  BSSY.RECONVERGENT B0, `(.L_x_81) ;  /* 0x0000030000007945 */ /* 0x000fe80003800200 */
[----:B------:R-:W-:Y:S05]  /*2560*/  @P6 BRA `(.L_x_82) ;  /* 0x0000000000a86947 */ /* 0x000fea0003800000 */
[----:B------:R-:W2:Y:S01]  /*2570*/  LDCU.64 UR12, c[0x0][0x3d0] ;  /* 0x00007a00ff0c77ac */ /* 0x000ea20008000a00 */
[C---:B-1-3--:R-:W-:Y:S01]  /*2580*/  IMAD.WIDE.U32 R18, R7.reuse, UR20, R24 ;  /* 0x0000001407127c25 */ /* 0x04afe2000f8e0018 */
        /* <DEDUP_REMOVED lines=10> */
[----:B------:R-:W-:Y:S02]  /*2630*/  MOV R4, R16 ;  /* 0x0000001000047202 */ /* 0x000fe40000000f00 */
[----:B------:R-:W-:Y:S02]  /*2640*/  ISETP.GE.AND P2, PT, R3, UR14, PT ;  /* 0x0000000e03007c0c */ /* 0x000fe4000bf46270 */
[----:B------:R-:W-:Y:S02]  /*2650*/  IADD3 R5, PT, PT, R17, R12, RZ ;  /* 0x0000000c11057210 */ /* 0x000fe40007ffe0ff */
[----:B------:R-:W-:Y:S02]  /*2660*/  ISETP.GE.AND P1, PT, R2, UR14, PT ;  /* 0x0000000e02007c0c */ /* 0x000fe4000bf26270 */
        /* <DEDUP_REMOVED lines=26> */
.L_x_82:
[----:B------:R1:W-:Y:S04]  /*2810*/  STS.128 [R247+0x10000], RZ ;  /* 0x010000fff7007388 */ /* 0x0003e80000000c00 */
[----:B------:R1:W-:Y:S04]  /*2820*/  STS.128 [R247+0x11000], RZ ;  /* 0x011000fff7007388 */ /* 0x0003e80000000c00 */
[----:B------:R1:W-:Y:S04]  /*2830*/  STS.128 [R247+0x12000], RZ ;  /* 0x012000fff7007388 */ /* 0x0003e80000000c00 */
[----:B------:R1:W-:Y:S02]  /*2840*/  STS.128 [R247+0x13000], RZ ;  /* 0x013000fff7007388 */ /* 0x0003e40000000c00 */
.L_x_83:
[----:B------:R-:W-:Y:S05]  /*2850*/  BSYNC.RECONVERGENT B0 ;  /* 0x0000000000007941 */ /* 0x000fea0003800200 */
.L_x_81:
[----:B------:R-:W2:Y:S01]  /*2860*/  S2R R218, SR_TID.X ;  /* 0x0000000000da7919 */ /* 0x000ea20000002100 */
[C---:B------:R-:W-:Y:S01]  /*2870*/  IMAD.SHL.U32 R2, R6.reuse, 0x40, RZ ;  /* 0x0000004006027824 */ /* 0x040fe200078e00ff */
[C---:B------:R-:W-:Y:S01]  /*2880*/  LOP3.LUT P3, RZ, R6.reuse, 0x4, RZ, 0xc0, !PT ;  /* 0x0000000406ff7812 */ /* 0x040fe2000786c0ff */
[----:B------:R-:W-:Y:S01]  /*2890*/  IMAD.SHL.U32 R228, R6, 0x20, RZ ;  /* 0x0000002006e47824 */ /* 0x000fe200078e00ff */
[----:B------:R-:W0:Y:S01]  /*28a0*/  LDGDEPBAR ;  /* 0x00000000000079af */ /* 0x000e220000000000 */
[----:B------:R-:W-:Y:S01]  /*28b0*/  VIADD R7, R7, 0x20 ;  /* 0x0000002007077836 */ /* 0x000fe20000000000 */
[----:B------:R-:W-:Y:S01]  /*28c0*/  LOP3.LUT R3, R2, 0x1c0, RZ, 0xc0, !PT ;  /* 0x000001c002037812 */ /* 0x000fe200078ec0ff */
[----:B------:R-:W-:Y:S01]  /*28d0*/  IMAD.MOV.U32 R226, RZ, RZ, 0x20 ;  /* 0x00000020ffe27424 */ /* 0x000fe200078e00ff */
[----:B------:R-:W-:Y:S01]  /*28e0*/  LOP3.LUT R229, R228, 0x200, RZ, 0xc0, !PT ;  /* 0x00000200e4e57812 */ /* 0x000fe200078ec0ff */
[----:B------:R-:W1:Y:S01]  /*28f0*/  LDC R252, c[0x0][0x44c] ;  /* 0x00011300fffc7b82 */ /* 0x000e620000000800 */
[--C-:B------:R-:W-:Y:S01]  /*2900*/  LOP3.LUT R3, R3, 0x38, R0.reuse, 0xf8, !PT ;  /* 0x0000003803037812 */ /* 0x100fe200078ef800 */
[----:B------:R-:W4:Y:S01]  /*2910*/  LDCU UR10, c[0x0][0x590] ;  /* 0x0000b200ff0a77ac */ /* 0x000f220008000800 */
[----:B------:R-:W-:Y:S01]  /*2920*/  ISETP.GE.AND P2, PT, R7, R244, PT ;  /* 0x000000f40700720c */ /* 0x000fe20003f46270 */
[----:B------:R-:W-:Y:S01]  /*2930*/  IMAD.MOV.U32 R227, RZ, RZ, 0x40 ;  /* 0x00000040ffe37424 */ /* 0x000fe200078e00ff */
[----:B------:R-:W-:-:S02]  /*2940*/  LOP3.LUT R229, R229, 0x1c00, R0, 0xf8, !PT ;  /* 0x00001c00e5e57812 */ /* 0x000fc400078ef800 */
[----:B------:R-:W-:Y:S02]  /*2950*/  CS2R R126, SRZ ;  /* 0x00000000007e7805 */ /* 0x000fe4000001ff00 */
[C---:B------:R-:W-:Y:S02]  /*2960*/  LOP3.LUT R7, R3.reuse, 0x8, R6, 0x78, !PT ;  /* 0x0000000803077812 */ /* 0x040fe400078e7806 */
[----:B------:R-:W-:Y:S02]  /*2970*/  CS2R R124, SRZ ;  /* 0x00000000007c7805 */ /* 0x000fe4000001ff00 */
[----:B------:R-:W-:Y:S02]  /*2980*/  LOP3.LUT P0, RZ, R6, 0x2, RZ, 0xc0, !PT ;  /* 0x0000000206ff7812 */ /* 0x000fe4000780c0ff */
[----:B------:R-:W-:Y:S02]  /*2990*/  CS2R R130, SRZ ;  /* 0x0000000000827805 */ /* 0x000fe4000001ff00 */
[----:B------:R-:W-:-:S02]  /*29a0*/  LOP3.LUT R10, R3, 0x8, R10, 0x78, !PT ;  /* 0x00000008030a7812 */ /* 0x000fc400078e780a */
[----:B------:R-:W-:Y:S02]  /*29b0*/  CS2R R128, SRZ ;  /* 0x0000000000807805 */ /* 0x000fe4000001ff00 */
[----:B------:R-:W-:Y:S02]  /*29c0*/  LOP3.LUT R229, R229, R7, RZ, 0xfc, !PT ;  /* 0x00000007e5e57212 */ /* 0x000fe400078efcff */
[----:B------:R-:W-:Y:S02]  /*29d0*/  CS2R R122, SRZ ;  /* 0x00000000007a7805 */ /* 0x000fe4000001ff00 */
[----:B------:R-:W-:Y:S02]  /*29e0*/  LOP3.LUT R2, R2, 0x200, RZ, 0xc0, !PT ;  /* 0x0000020002027812 */ /* 0x000fe400078ec0ff */
[----:B------:R-:W-:Y:S02]  /*29f0*/  CS2R R120, SRZ ;  /* 0x0000000000787805 */ /* 0x000fe4000001ff00 */
[----:B------:R-:W-:-:S02]  /*2a00*/  LEA R229, R229, UR5, 0x1 ;  /* 0x00000005e5e57c11 */ /* 0x000fc4000f8e08ff */
[----:B------:R-:W-:Y:S01]  /*2a10*/  CS2R R118, SRZ ;  /* 0x0000000000767805 */ /* 0x000fe2000001ff00 */
[----:B------:R-:W-:-:S04]  /*2a20*/  DEPBAR.LE SB0, 0x1 ;  /* 0x000080400000791a */ /* 0x000fc80000000000 */
[C---:B--2---:R-:W-:Y:S01]  /*2a30*/  IMAD.SHL.U32 R216, R218.reuse, 0x40, RZ ;  /* 0x00000040dad87824 */ /* 0x044fe200078e00ff */
[----:B------:R-:W-:Y:S01]  /*2a40*/  SHF.R.U32.HI R235, RZ, 0x2, R218 ;  /* 0x00000002ffeb7819 */ /* 0x000fe200000116da */
[----:B------:R-:W-:Y:S01]  /*2a50*/  BAR.SYNC.DEFER_BLOCKING 0x0 ;  /* 0x0000000000007b1d */ /* 0x000fe20000010000 */
[----:B------:R-:W-:Y:S01]  /*2a60*/  IMAD.SHL.U32 R6, R218, 0x100, RZ ;  /* 0x00000100da067824 */ /* 0x000fe200078e00ff */
[----:B------:R-:W-:Y:S01]  /*2a70*/  LOP3.LUT R228, R2, 0xc00, R228, 0xf8, !PT ;  /* 0x00000c0002e47812 */ /* 0x000fe200078ef8e4 */
[----:B------:R-:W-:Y:S01]  /*2a80*/  IMAD.SHL.U32 R3, R218, 0x8, RZ ;  /* 0x00000008da037824 */ /* 0x000fe200078e00ff */
[----:B------:R-:W-:Y:S01]  /*2a90*/  LOP3.LUT R224, R216, 0x1c0, RZ, 0xc0, !PT ;  /* 0x000001c0d8e07812 */ /* 0x000fe200078ec0ff */
[----:B------:R-:W-:Y:S01]  /*2aa0*/  IMAD.SHL.U32 R2, R218, 0x20, RZ ;  /* 0x00000020da027824 */ /* 0x000fe200078e00ff */
[----:B------:R-:W-:Y:S01]  /*2ab0*/  LOP3.LUT R4, R216, 0x200, RZ, 0xc0, !PT ;  /* 0x00000200d8047812 */ /* 0x000fe200078ec0ff */
[----:B------:R-:W-:Y:S01]  /*2ac0*/  VIADD R188, R229, 0x14040 ;  /* 0x00014040e5bc7836 */ /* 0x000fe20000000000 */
[----:B------:R-:W-:Y:S01]  /*2ad0*/  LOP3.LUT R224, R224, 0x38, R235, 0xf8, !PT ;  /* 0x00000038e0e07812 */ /* 0x000fe200078ef8eb */
[----:B------:R-:W-:Y:S01]  /*2ae0*/  IMAD.SHL.U32 R5, R218, 0x10, RZ ;  /* 0x00000010da057824 */ /* 0x000fe200078e00ff */
[----:B------:R-:W-:Y:S01]  /*2af0*/  LOP3.LUT R4, R4, 0x1000, R6, 0xf8, !PT ;  /* 0x0000100004047812 */ /* 0x000fe200078ef806 */
[----:B------:R-:W-:Y:S01]  /*2b00*/  IMAD.SHL.U32 R225, R218, 0x2, RZ ;  /* 0x00000002dae17824 */ /* 0x000fe200078e00ff */
[----:B------:R-:W-:-:S02]  /*2b10*/  LOP3.LUT R224, R224, 0x38, R3, 0x78, !PT ;  /* 0x00000038e0e07812 */ /* 0x000fc400078e7803 */
[----:B------:R-:W-:Y:S02]  /*2b20*/  CS2R R116, SRZ ;  /* 0x0000000000747805 */ /* 0x000fe4000001ff00 */
[----:B------:R-:W-:Y:S02]  /*2b30*/  SEL R226, R226, 0xffffffe0, !P0 ;  /* 0xffffffe0e2e27807 */ /* 0x000fe40004000000 */
[----:B------:R-:W-:Y:S02]  /*2b40*/  CS2R R110, SRZ ;  /* 0x00000000006e7805 */ /* 0x000fe4000001ff00 */
[----:B------:R-:W-:Y:S01]  /*2b50*/  LOP3.LUT R224, R4, R224, RZ, 0xfc, !PT ;  /* 0x000000e004e07212 */ /* 0x000fe200078efcff */
[C---:B------:R-:W-:Y:S01]  /*2b60*/  VIADD R4, R229.reuse, 0x14000 ;  /* 0x00014000e5047836 */ /* 0x040fe20000000000 */
[----:B------:R-:W-:Y:S01]  /*2b70*/  LOP3.LUT R0, R2, 0xe0, RZ, 0xc0, !PT ;  /* 0x000000e002007812 */ /* 0x000fe200078ec0ff */
[----:B------:R-:W-:Y:S01]  /*2b80*/  IMAD.IADD R221, R229, 0x1, R226 ;  /* 0x00000001e5dd7824 */ /* 0x000fe200078e02e2 */
[----:B------:R-:W-:Y:S01]  /*2b90*/  LOP3.LUT R249, R3, 0xe0, RZ, 0xc0, !PT ;  /* 0x000000e003f97812 */ /* 0x000fe200078ec0ff */
[----:B------:R-:W-:Y:S01]  /*2ba0*/  @P3 VIADD R188, R4, 0xffffffc0 ;  /* 0xffffffc004bc3836 */ /* 0x000fe20000000000 */
[----:B------:R-:W-:Y:S01]  /*2bb0*/  LOP3.LUT R0, R0, 0x100, R5, 0xf8, !PT ;  /* 0x0000010000007812 */ /* 0x000fe200078ef805 */
[----:B------:R-:W-:Y:S01]  /*2bc0*/  IMAD.MOV.U32 R4, RZ, RZ, 0x240 ;  /* 0x00000240ff047424 */ /* 0x000fe200078e00ff */
[----:B------:R-:W-:Y:S01]  /*2bd0*/  SHF.R.U32.HI R217, RZ, 0x3, R218 ;  /* 0x00000003ffd97819 */ /* 0x000fe200000116da */
[----:B------:R-:W-:Y:S01]  /*2be0*/  IMAD.IADD R192, R226, 0x1, R188 ;  /* 0x00000001e2c07824 */ /* 0x000fe200078e02bc */
[----:B------:R-:W-:Y:S01]  /*2bf0*/  LOP3.LUT R5, R5, 0x600, RZ, 0xc0, !PT ;  /* 0x0000060005057812 */ /* 0x000fe200078ec0ff */
[----:B------:R2:W1:Y:S01]  /*2c00*/  LDSM.16.M88.4 R140, [R188] ;  /* 0x00000000bc8c783b */ /* 0x0004620000000200 */
[----:B------:R-:W-:-:S02]  /*2c10*/  LOP3.LUT R249, R249, 0x18, R218, 0xf8, !PT ;  /* 0x00000018f9f97812 */ /* 0x000fc400078ef8da */
[----:B------:R-:W-:Y:S02]  /*2c20*/  CS2R R108, SRZ ;  /* 0x00000000006c7805 */ /* 0x000fe4000001ff00 */
[----:B------:R-:W-:Y:S01]  /*2c30*/  LOP3.LUT R5, R5, 0x6, R225, 0xf8, !PT ;  /* 0x0000000605057812 */ /* 0x000fe200078ef8e1 */
[----:B------:R2:W1:Y:S01]  /*2c40*/  LDSM.16.M88.4 R156, [R188+0x1000] ;  /* 0x00100000bc9c783b */ /* 0x0004620000000200 */
[----:B------:R-:W-:Y:S02]  /*2c50*/  LOP3.LUT R249, R249, 0x10, R217, 0x78, !PT ;  /* 0x00000010f9f97812 */ /* 0x000fe400078e78d9 */
[----:B------:R-:W-:Y:S02]  /*2c60*/  CS2R R114, SRZ ;  /* 0x0000000000727805 */ /* 0x000fe4000001ff00 */
[----:B------:R-:W-:Y:S01]  /*2c70*/  LOP3.LUT P1, RZ, R218, 0x4, RZ, 0xc0, !PT ;  /* 0x00000004daff7812 */ /* 0x000fe2000782c0ff */
[----:B------:R2:W1:Y:S01]  /*2c80*/  LDSM.16.M88.4 R172, [R188+0x2000] ;  /* 0x00200000bcac783b */ /* 0x0004620000000200 */
[----:B------:R-:W-:-:S02]  /*2c90*/  LOP3.LUT R249, R5, R249, RZ, 0xfc, !PT ;  /* 0x000000f905f97212 */ /* 0x000fc400078efcff */
[----:B------:R-:W-:Y:S02]  /*2ca0*/  CS2R R112, SRZ ;  /* 0x0000000000707805 */ /* 0x000fe4000001ff00 */
[----:B------:R-:W-:Y:S01]  /*2cb0*/  SEL R5, R4, 0x1c0, !P1 ;  /* 0x000001c004057807 */ /* 0x000fe20004800000 */
[----:B------:R2:W1:Y:S01]  /*2cc0*/  LDSM.16.M88.4 R144, [R192] ;  /* 0x00000000c090783b */ /* 0x0004620000000200 */
[----:B------:R-:W-:Y:S02]  /*2cd0*/  @P2 LOP3.LUT R4, R225, 0x6, RZ, 0xc0, !PT ;  /* 0x00000006e1042812 */ /* 0x000fe400078ec0ff */
[----:B------:R-:W-:Y:S02]  /*2ce0*/  CS2R R106, SRZ ;  /* 0x00000000006a7805 */ /* 0x000fe4000001ff00 */
[----:B------:R-:W-:Y:S01]  /*2cf0*/  LOP3.LUT R223, R218, 0x8, RZ, 0xc0, !PT ;  /* 0x00000008dadf7812 */ /* 0x000fe200078ec0ff */
[----:B------:R2:W1:Y:S01]  /*2d00*/  LDSM.16.M88.4 R160, [R192+0x1000] ;  /* 0x00100000c0a0783b */ /* 0x0004620000000200 */
[----:B------:R-:W-:-:S02]  /*2d10*/  @P2 LOP3.LUT R4, R4, 0x70, R217, 0xf8, !PT ;  /* 0x0000007004042812 */ /* 0x000fc400078ef8d9 */
[----:B------:R-:W-:Y:S02]  /*2d20*/  CS2R R104, SRZ ;  /* 0x0000000000687805 */ /* 0x000fe4000001ff00 */
[----:B------:R-:W-:Y:S01]  /*2d30*/  SHF.R.U32.HI R6, RZ, 0x3, R0 ;  /* 0x00000003ff067819 */ /* 0x000fe20000011600 */
[----:B------:R2:W1:Y:S01]  /*2d40*/  LDSM.16.M88.4 R176, [R192+0x2000] ;  /* 0x00200000c0b0783b */ /* 0x0004620000000200 */
[----:B------:R-:W-:Y:S02]  /*2d50*/  LOP3.LUT R228, R228, R10, RZ, 0xfc, !PT ;  /* 0x0000000ae4e47212 */ /* 0x000fe400078efcff */
[----:B------:R-:W-:Y:S02]  /*2d60*/  CS2R R102, SRZ ;  /* 0x0000000000667805 */ /* 0x000fe4000001ff00 */
[----:B------:R-:W-:Y:S01]  /*2d70*/  LOP3.LUT R223, R223, 0x38, R6, 0x78, !PT ;  /* 0x00000038dfdf7812 */ /* 0x000fe200078e7806 */
[----:B------:R2:W2:Y:S01]  /*2d80*/  LDSM.16.M88.4 R132, [R229+0x14000] ;  /* 0x01400000e584783b */ /* 0x0004a20000000200 */
[----:B------:R-:W-:-:S02]  /*2d90*/  SEL R227, R227, 0xffffffc0, !P3 ;  /* 0xffffffc0e3e37807 */ /* 0x000fc40005800000 */
[----:B------:R-:W-:Y:S02]  /*2da0*/  CS2R R100, SRZ ;  /* 0x0000000000647805 */ /* 0x000fe4000001ff00 */
[----:B------:R-:W-:Y:S01]  /*2db0*/  LEA R228, R228, UR5, 0x1 ;  /* 0x00000005e4e47c11 */ /* 0x000fe2000f8e08ff */
[----:B------:R1:W2:Y:S01]  /*2dc0*/  LDSM.16.M88.4 R148, [R229+0x15000] ;  /* 0x01500000e594783b */ /* 0x0002a20000000200 */
[----:B------:R-:W-:Y:S01]  /*2dd0*/  LOP3.LUT R223, R223, R0, RZ, 0x3c, !PT ;  /* 0x00000000dfdf7212 */ /* 0x000fe200078e3cff */
[----:B------:R-:W-:Y:S01]  /*2de0*/  IMAD.MOV.U32 R0, RZ, RZ, 0x20 ;  /* 0x00000020ff007424 */ /* 0x000fe200078e00ff */
[----:B------:R-:W-:Y:S01]  /*2df0*/  LOP3.LUT P0, RZ, R218, 0x2, RZ, 0xc0, !PT ;  /* 0x00000002daff7812 */ /* 0x000fe2000780c0ff */
[----:B------:R1:W2:Y:S01]  /*2e00*/  LDSM.16.M88.4 R164, [R229+0x16000] ;  /* 0x01600000e5a4783b */ /* 0x0002a20000000200 */
[----:B------:R-:W-:Y:S01]  /*2e10*/  IMAD.IADD R220, R229, 0x1, R227 ;  /* 0x00000001e5dc7824 */ /* 0x000fe200078e02e3 */
[----:B------:R-:W-:Y:S01]  /*2e20*/  CS2R R38, SRZ ;  /* 0x0000000000267805 */ /* 0x000fe2000001ff00 */
[--C-:B------:R-:W-:Y:S01]  /*2e30*/  IMAD.IADD R227, R227, 0x1, R228.reuse ;  /* 0x00000001e3e37824 */ /* 0x100fe200078e02e4 */
[----:B------:R1:W2:Y:S01]  /*2e40*/  LDSM.16.M88.4 R180, [R229+0x17000] ;  /* 0x01700000e5b4783b */ /* 0x0002a20000000200 */
[C---:B------:R-:W-:Y:S01]  /*2e50*/  IMAD.IADD R230, R226.reuse, 0x1, R228 ;  /* 0x00000001e2e67824 */ /* 0x040fe200078e02e4 */
[----:B------:R-:W-:Y:S01]  /*2e60*/  CS2R R36, SRZ ;  /* 0x0000000000247805 */ /* 0x000fe2000001ff00 */
[----:B------:R-:W-:Y:S01]  /*2e70*/  IMAD.IADD R219, R226, 0x1, R220 ;  /* 0x00000001e2db7824 */ /* 0x000fe200078e02dc */
[----:B------:R2:W2:Y:S01]  /*2e80*/  LDSM.16.M88.4 R136, [R221+0x14000] ;  /* 0x01400000dd88783b */ /* 0x0004a20000000200 */
[----:B------:R-:W-:-:S02]  /*2e90*/  CS2R R42, SRZ ;  /* 0x00000000002a7805 */ /* 0x000fc4000001ff00 */
[----:B------:R-:W-:Y:S02]  /*2ea0*/  CS2R R40, SRZ ;  /* 0x0000000000287805 */ /* 0x000fe4000001ff00 */
[----:B------:R-:W-:Y:S01]  /*2eb0*/  CS2R R34, SRZ ;  /* 0x0000000000227805 */ /* 0x000fe2000001ff00 */
[----:B------:R2:W2:Y:S01]  /*2ec0*/  LDSM.16.M88.4 R152, [R221+0x15000] ;  /* 0x01500000dd98783b */ /* 0x0004a20000000200 */
[----:B------:R-:W-:Y:S02]  /*2ed0*/  CS2R R32, SRZ ;  /* 0x0000000000207805 */ /* 0x000fe4000001ff00 */
[----:B------:R-:W-:Y:S02]  /*2ee0*/  CS2R R30, SRZ ;  /* 0x00000000001e7805 */ /* 0x000fe4000001ff00 */
[----:B------:R-:W-:Y:S01]  /*2ef0*/  CS2R R28, SRZ ;  /* 0x00000000001c7805 */ /* 0x000fe2000001ff00 */
[----:B------:R2:W2:Y:S01]  /*2f00*/  LDSM.16.M88.4 R168, [R221+0x16000] ;  /* 0x01600000dda8783b */ /* 0x0004a20000000200 */
[----:B------:R-:W-:-:S02]  /*2f10*/  CS2R R22, SRZ ;  /* 0x0000000000167805 */ /* 0x000fc4000001ff00 */
[----:B------:R-:W-:Y:S02]  /*2f20*/  CS2R R20, SRZ ;  /* 0x0000000000147805 */ /* 0x000fe4000001ff00 */
[----:B------:R-:W-:Y:S01]  /*2f30*/  CS2R R26, SRZ ;  /* 0x00000000001a7805 */ /* 0x000fe2000001ff00 */
[----:B------:R2:W2:Y:S01]  /*2f40*/  LDSM.16.M88.4 R184, [R221+0x17000] ;  /* 0x01700000ddb8783b */ /* 0x0004a20000000200 */
[----:B------:R-:W-:Y:S02]  /*2f50*/  CS2R R24, SRZ ;  /* 0x0000000000187805 */ /* 0x000fe4000001ff00 */
[----:B-1-3--:R-:W-:Y:S02]  /*2f60*/  CS2R R18, SRZ ;  /* 0x0000000000127805 */ /* 0x00afe4000001ff00 */
[----:B------:R-:W-:Y:S01]  /*2f70*/  CS2R R16, SRZ ;  /* 0x0000000000107805 */ /* 0x000fe2000001ff00 */
[----:B------:R-:W1:Y:S01]  /*2f80*/  LDSM.16.M88.4 R188, [R188+0x3000] ;  /* 0x00300000bcbc783b */ /* 0x000e620000000200 */
[----:B------:R-:W-:-:S02]  /*2f90*/  CS2R R14, SRZ ;  /* 0x00000000000e7805 */ /* 0x000fc4000001ff00 */
[----:B------:R-:W-:Y:S01]  /*2fa0*/  CS2R R12, SRZ ;  /* 0x00000000000c7805 */ /* 0x000fe2000001ff00 */
[----:B------:R-:W-:Y:S01]  /*2fb0*/  IMAD.SHL.U32 R222, R218, 0x4, RZ ;  /* 0x00000004dade7824 */ /* 0x000fe200078e00ff */
[----:B------:R-:W3:Y:S01]  /*2fc0*/  LDSM.16.M88.4 R192, [R192+0x3000] ;  /* 0x00300000c0c0783b */ /* 0x000ee20000000200 */
[----:B------:R-:W-:Y:S01]  /*2fd0*/  SEL R0, R0, 0xffffffe0, !P0 ;  /* 0xffffffe000007807 */ /* 0x000fe20004000000 */
[----:B------:R-:W-:Y:S01]  /*2fe0*/  IMAD.IADD R226, R226, 0x1, R227 ;  /* 0x00000001e2e27824 */ /* 0x000fe200078e02e3 */
[----:B------:R-:W1:Y:S01]  /*2ff0*/  LDCU UR11, c[0x0][0x440] ;  /* 0x00008800ff0b77ac */ /* 0x000e620008000800 */
[----:B------:R1:W-:Y:S01]  /*3000*/  @P2 STL [R1+0x18], R4 ;  /* 0x0000180401002387 */ /* 0x0003e20000100800 */
[----:B------:R-:W1:Y:S01]  /*3010*/  LDCU UR12, c[0x0][0x3e0] ;  /* 0x00007c00ff0c77ac */ /* 0x000e620008000800 */
[----:B------:R-:W1:Y:S01]  /*3020*/  LDCU UR14, c[0x0][0x50c] ;  /* 0x0000a180ff0e77ac */ /* 0x000e620008000800 */
[----:B------:R-:W1:Y:S01]  /*3030*/  LDCU UR13, c[0x0][0x45c] ;  /* 0x00008b80ff0d77ac */ /* 0x000e620008000800 */
[----:B----4-:R-:W-:-:S12]  /*3040*/  USHF.L.U32 UR10, UR10, 0x6, URZ ;  /* 0x000000060a0a7899 */ /* 0x010fd800080006ff */
.L_x_86:
[----:B------:R-:W0:Y:S01]  /*3050*/  LDGDEPBAR ;  /* 0x00000000000079af */ /* 0x000e220000000000 */
[C---:B-----5:R-:W-:Y:S01]  /*3060*/  FMUL.FTZ R73, R241.reuse, 1.4426950216293334961 ;  /* 0x3fb8aa3bf1497820 */ /* 0x060fe20000410000 */
[----:B------:R-:W-:Y:S04]  /*3070*/  FSETP.NEU.FTZ.AND P0, PT, R241, -INF , PT ;  /* 0xff800000f100780b */ /* 0x000fe80003f1d000 */
[----:B------:R-:W4:Y:S01]  /*3080*/  LDL R68, [R1+0x18] ;  /* 0x0000180001447983 */ /* 0x000f220000100800 */
[----:B------:R-:W-:Y:S02]  /*3090*/  LEA R232, R223, UR4, 0x1 ;  /* 0x00000004dfe87c11 */ /* 0x000fe4000f8e08ff */
[----:B------:R-:W-:Y:S02]  /*30a0*/  FSEL R73, R73, RZ, P0 ;  /* 0x000000ff49497208 */ /* 0x000fe40000000000 */
[----:B------:R-:W-:Y:S02]  /*30b0*/  FSETP.NEU.FTZ.AND P0, PT, R240, -INF , PT ;  /* 0xff800000f000780b */ /* 0x000fe40003f1d000 */
[----:B------:R-:W-:Y:S02]  /*30c0*/  LEA R231, R224, UR4, 0x1 ;  /* 0x00000004e0e77c11 */ /* 0x000fe4000f8e08ff */
[----:B------:R-:W-:Y:S02]  /*30d0*/  ISETP.NE.AND P6, PT, R243, RZ, PT ;  /* 0x000000fff300720c */ /* 0x000fe40003fc5270 */
[----:B------:R-:W-:Y:S01]  /*30e0*/  SHF.R.U32.HI R233, RZ, 0x1, R218 ;  /* 0x00000001ffe97819 */ /* 0x000fe200000116da */
[----:B------:R-:W-:Y:S04]  /*30f0*/  DEPBAR.LE SB0, 0x0 ;  /* 0x000080000000791a */ /* 0x000fe80000000000 */
[----:B------:R-:W-:Y:S06]  /*3100*/  BAR.SYNC.DEFER_BLOCKING 0x0 ;  /* 0x0000000000007b1d */ /* 0x000fec0000010000 */
[----:B-1----:R-:W-:Y:S06]  /*3110*/  LDSM.16.M88.4 R8, [R228] ;  /* 0x00000000e408783b */ /* 0x002fec0000000200 */
[----:B------:R-:W1:Y:S06]  /*3120*/  LDSM.16.M88.4 R44, [R229+0x10000] ;  /* 0x01000000e52c783b */ /* 0x000e6c0000000200 */
[----:B------:R-:W-:Y:S06]  /*3130*/  LDSM.16.M88.4 R48, [R230] ;  /* 0x00000000e630783b */ /* 0x000fec0000000200 */
[----:B------:R-:W2:Y:S06]  /*3140*/  LDSM.16.M88.4 R52, [R221+0x10000] ;  /* 0x01000000dd34783b */ /* 0x000eac0000000200 */
[----:B------:R-:W-:Y:S06]  /*3150*/  LDSM.16.M88.4 R56, [R227] ;  /* 0x00000000e338783b */ /* 0x000fec0000000200 */
[----:B------:R-:W3:Y:S06]  /*3160*/  LDSM.16.M88.4 R60, [R220+0x10000] ;  /* 0x01000000dc3c783b */ /* 0x000eec0000000200 */
[----:B------:R-:W-:Y:S01]  /*3170*/  LDSM.16.M88.4 R64, [R219+0x10000] ;  /* 0x01000000db40783b */ /* 0x000fe20000000200 */
[C---:B-1----:R-:W-:Y:S08]  /*3180*/  HMMA.16816.F32.BF16 R4, R8.reuse, R44, RZ ;  /* 0x0000002c0804723c */ /* 0x042ff000000418ff */
[----:B------:R-:W-:Y:S01]  /*3190*/  HMMA.16816.F32.BF16 R8, R8, R46, RZ ;  /* 0x0000002e0808723c */ /* 0x000fe200000418ff */
[----:B------:R-:W1:Y:S11]  /*31a0*/  LDSM.16.M88.4 R44, [R226] ;  /* 0x00000000e22c783b */ /* 0x000e760000000200 */
[C---:B--2---:R-:W-:Y:S08]  /*31b0*/  HMMA.16816.F32.BF16 R4, R48.reuse, R52, R4 ;  /* 0x000000343004723c */ /* 0x044ff00000041804 */
[----:B------:R-:W-:Y:S01]  /*31c0*/  HMMA.16816.F32.BF16 R8, R48, R54, R8 ;  /* 0x000000363008723c */ /* 0x000fe20000041808 */
[----:B------:R-:W-:Y:S06]  /*31d0*/  LDSM.16.M88.4 R48, [R228+0x2000] ;  /* 0x00200000e430783b */ /* 0x000fec0000000200 */
[----:B------:R-:W2:Y:S05]  /*31e0*/  LDSM.16.M88.4 R52, [R229+0x11000] ;  /* 0x01100000e534783b */ /* 0x000eaa0000000200 */
[C---:B---3--:R-:W-:Y:S08]  /*31f0*/  HMMA.16816.F32.BF16 R4, R56.reuse, R60, R4 ;  /* 0x0000003c3804723c */ /* 0x048ff00000041804 */
[----:B------:R-:W-:Y:S01]  /*3200*/  HMMA.16816.F32.BF16 R8, R56, R62, R8 ;  /* 0x0000003e3808723c */ /* 0x000fe20000041808 */
[----:B------:R-:W-:Y:S06]  /*3210*/  LDSM.16.M88.4 R56, [R230+0x2000] ;  /* 0x00200000e638783b */ /* 0x000fec0000000200 */
[----:B------:R-:W3:Y:S05]  /*3220*/  LDSM.16.M88.4 R60, [R221+0x11000] ;  /* 0x01100000dd3c783b */ /* 0x000eea0000000200 */
[C---:B-1----:R-:W-:Y:S08]  /*3230*/  HMMA.16816.F32.BF16 R4, R44.reuse, R64, R4 ;  /* 0x000000402c04723c */ /* 0x042ff00000041804 */
[----:B------:R-:W-:Y:S01]  /*3240*/  HMMA.16816.F32.BF16 R8, R44, R66, R8 ;  /* 0x000000422c08723c */ /* 0x000fe20000041808 */
[----:B------:R-:W-:Y:S06]  /*3250*/  LDSM.16.M88.4 R44, [R227+0x2000] ;  /* 0x00200000e32c783b */ /* 0x000fec0000000200 */
[----:B------:R-:W1:Y:S05]  /*3260*/  LDSM.16.M88.4 R64, [R220+0x11000] ;  /* 0x01100000dc40783b */ /* 0x000e6a0000000200 */
        /* <DEDUP_REMOVED lines=26> */
[----:B------:R2:W-:Y:S06]  /*3410*/  LDSM.16.M88.4 R48, [R230+0x6000] ;  /* 0x00600000e630783b */ /* 0x0005ec0000000200 */
[----:B------:R-:W4:Y:S05]  /*3420*/  LDSM.16.M88.4 R52, [R221+0x13000] ;  /* 0x01300000dd34783b */ /* 0x000f2a0000000200 */
[C---:B---3--:R-:W-:Y:S08]  /*3430*/  HMMA.16816.F32.BF16 R4, R56.reuse, R60, R4 ;  /* 0x0000003c3804723c */ /* 0x048ff00000041804 */
[----:B------:R-:W-:Y:S01]  /*3440*/  HMMA.16816.F32.BF16 R8, R56, R62, R8 ;  /* 0x0000003e3808723c */ /* 0x000fe20000041808 */
[----:B------:R-:W-:Y:S02]  /*3450*/  LDSM.16.M88.4 R56, [R227+0x6000] ;  /* 0x00600000e338783b */ /* 0x000fe40000000200 */
[----:B--2---:R-:W-:Y:S04]  /*3460*/  IADD3 R230, PT, PT, R0, R228, RZ ;  /* 0x000000e400e67210 */ /* 0x004fe80007ffe0ff */
[----:B------:R-:W2:Y:S05]  /*3470*/  LDSM.16.M88.4 R60, [R220+0x13000] ;  /* 0x01300000dc3c783b */ /* 0x000eaa0000000200 */
[C---:B-1----:R-:W-:Y:S08]  /*3480*/  HMMA.16816.F32.BF16 R4, R44.reuse, R64, R4 ;  /* 0x000000402c04723c */ /* 0x042ff00000041804 */
[----:B------:R-:W-:Y:S01]  /*3490*/  HMMA.16816.F32.BF16 R8, R44, R66, R8 ;  /* 0x000000422c08723c */ /* 0x000fe20000041808 */
[----:B------:R-:W-:Y:S06]  /*34a0*/  LDSM.16.M88.4 R44, [R226+0x6000] ;  /* 0x00600000e22c783b */ /* 0x000fec0000000200 */
[----:B------:R-:W1:Y:S05]  /*34b0*/  LDSM.16.M88.4 R64, [R219+0x13000] ;  /* 0x01300000db40783b */ /* 0x000e6a0000000200 */
[C---:B----4-:R-:W-:Y:S05]  /*34c0*/  HMMA.16816.F32.BF16 R4, R48.reuse, R52, R4 ;  /* 0x000000343004723c */ /* 0x050fea0000041804 */
[----:B------:R-:W-:Y:S02]  /*34d0*/  MOV R52, R239 ;  /* 0x000000ef00347202 */ /* 0x000fe40000000f00 */
[----:B------:R-:W-:Y:S01]  /*34e0*/  MOV R53, R238 ;  /* 0x000000ee00357202 */ /* 0x000fe20000000f00 */
[----:B------:R-:W-:Y:S11]  /*34f0*/  HMMA.16816.F32.BF16 R8, R48, R54, R8 ;  /* 0x000000363008723c */ /* 0x000ff60000041808 */
[----:B------:R-:W-:Y:S01]  /*3500*/  @!UPT UIADD3 URZ, UPT, UPT, URZ, URZ, URZ ;  /* 0x000000fffffff290 */ /* 0x000fe2000fffe0ff */
[C---:B--2---:R-:W-:Y:S08]  /*3510*/  HMMA.16816.F32.BF16 R4, R56.reuse, R60, R4 ;  /* 0x0000003c3804723c */ /* 0x044ff00000041804 */
[----:B------:R-:W-:Y:S03]  /*3520*/  HMMA.16816.F32.BF16 R8, R56, R62, R8 ;  /* 0x0000003e3808723c */ /* 0x000fe60000041808 */
[C---:B------:R-:W-:Y:S01]  /*3530*/  VIADD R57, R228.reuse, 0x40 ;  /* 0x00000040e4397836 */ /* 0x040fe20000000000 */
[----:B------:R-:W-:Y:S05]  /*3540*/  @P1 IADD3 R57, PT, PT, R228, -0x40, RZ ;  /* 0xffffffc0e4391810 */ /* 0x000fea0007ffe0ff */
[----:B------:R-:W-:Y:S03]  /*3550*/  IMAD.IADD R56, R0, 0x1, R57 ;  /* 0x0000000100387824 */ /* 0x000fe600078e0239 */
[C---:B-1----:R-:W-:Y:S08]  /*3560*/  HMMA.16816.F32.BF16 R4, R44.reuse, R64, R4 ;  /* 0x000000402c04723c */ /* 0x042ff00000041804 */
[----:B------:R-:W-:Y:S03]  /*3570*/  HMMA.16816.F32.BF16 R8, R44, R66, R8 ;  /* 0x000000422c08723c */ /* 0x000fe60000041808 */
[C---:B------:R-:W-:Y:S02]  /*3580*/  LEA R67, R249.reuse, UR30, 0x1 ;  /* 0x0000001ef9437c11 */ /* 0x040fe4000f8e08ff */
[----:B------:R-:W-:Y:S06]  /*3590*/  LEA R66, R249, UR4, 0x1 ;  /* 0x00000004f9427c11 */ /* 0x000fec000f8e08ff */
[----:B------:R-:W-:Y:S01]  /*35a0*/  FMUL.FTZ R5, R5, UR14 ;  /* 0x0000000e05057c20 */ /* 0x000fe20008410000 */
[----:B------:R-:W-:Y:S01]  /*35b0*/  FMUL.FTZ R4, R4, UR14 ;  /* 0x0000000e04047c20 */ /* 0x000fe20008410000 */
[----:B------:R-:W-:Y:S01]  /*35c0*/  FMUL.FTZ R6, R6, UR14 ;  /* 0x0000000e06067c20 */ /* 0x000fe20008410000 */
[----:B------:R-:W-:Y:S01]  /*35d0*/  FMUL.FTZ R7, R7, UR14 ;  /* 0x0000000e07077c20 */ /* 0x000fe20008410000 */
[----:B------:R1:W-:Y:S04]  /*35e0*/  MUFU.TANH R59, R5 ;  /* 0x00000005003b7308 */ /* 0x0003e80000002400 */
[----:B------:R-:W-:Y:S01]  /*35f0*/  FMUL.FTZ R8, R8, UR14 ;  /* 0x0000000e08087c20 */ /* 0x000fe20008410000 */
[----:B------:R-:W-:Y:S01]  /*3600*/  FMUL.FTZ R9, R9, UR14 ;  /* 0x0000000e09097c20 */ /* 0x000fe20008410000 */
[----:B------:R-:W-:Y:S01]  /*3610*/  FMUL.FTZ R10, R10, UR14 ;  /* 0x0000000e0a0a7c20 */ /* 0x000fe20008410000 */
[----:B------:R-:W-:Y:S03]  /*3620*/  FMUL.FTZ R11, R11, UR14 ;  /* 0x0000000e0b0b7c20 */ /* 0x000fe60008410000 */
[----:B------:R-:W2:Y:S10]  /*3630*/  MUFU.TANH R58, R4 ;  /* 0x00000004003a7308 */ /* 0x000eb40000002400 */
[----:B------:R3:W4:Y:S01]  /*3640*/  MUFU.TANH R60, R6 ;  /* 0x00000006003c7308 */ /* 0x0007220000002400 */
[----:B-1----:R-:W-:Y:S04]  /*3650*/  @P2 LEA R5, R248, R68, 0x5 ;  /* 0x00000044f8052211 */ /* 0x002fe800078e28ff */
[C---:B------:R-:W-:Y:S05]  /*3660*/  @P2 ISETP.GE.AND P3, PT, R5.reuse, R244, PT ;  /* 0x000000f40500220c */ /* 0x040fea0003f66270 */
[----:B------:R1:W1:Y:S01]  /*3670*/  MUFU.TANH R61, R7 ;  /* 0x00000007003d7308 */ /* 0x0002620000002400 */
[-C--:B--2---:R-:W-:Y:S02]  /*3680*/  MOV R4, R58.reuse ;  /* 0x0000003a00047202 */ /* 0x084fe40000000f00 */
[C---:B------:R-:W-:Y:S01]  /*3690*/  @P2 FSEL R4, R58.reuse, -INF , !P3 ;  /* 0xff8000003a042808 */ /* 0x040fe20005800000 */
[----:B------:R-:W-:Y:S04]  /*36a0*/  FFMA.FTZ R58, -R58, R58, 1 ;  /* 0x3f8000003a3a7423 */ /* 0x000fe8000001013a */
[----:B------:R-:W-:Y:S01]  /*36b0*/  FFMA.FTZ R76, R4, UR13, -R73 ;  /* 0x0000000d044c7c23 */ /* 0x000fe20008010849 */
[----:B---3--:R-:W-:Y:S01]  /*36c0*/  @P2 IADD3 R6, PT, PT, R5, 0x1, RZ ;  /* 0x0000000105062810 */ /* 0x008fe20007ffe0ff */
[----:B------:R-:W-:Y:S01]  /*36d0*/  FMUL.FTZ R4, R240, 1.4426950216293334961 ;  /* 0x3fb8aa3bf0047820 */ /* 0x000fe20000410000 */
[----:B------:R-:W-:Y:S01]  /*36e0*/  MUFU.TANH R64, R8 ;  /* 0x0000000800407308 */ /* 0x000fe20000002400 */
[----:B------:R-:W-:Y:S01]  /*36f0*/  FMUL.FTZ R58, R58, UR14 ;  /* 0x0000000e3a3a7c20 */ /* 0x000fe20008410000 */
[----:B------:R-:W-:Y:S02]  /*3700*/  @P2 ISETP.GE.AND P4, PT, R6, R244, PT ;  /* 0x000000f40600220c */ /* 0x000fe40003f86270 */
[-C--:B----4-:R-:W-:Y:S02]  /*3710*/  MOV R6, R60.reuse ;  /* 0x0000003c00067202 */ /* 0x090fe40000000f00 */
[----:B------:R-:W-:Y:S01]  /*3720*/  FSEL R4, R4, RZ, P0 ;  /* 0x000000ff04047208 */ /* 0x000fe20000000000 */
[----:B-1----:R-:W-:Y:S03]  /*3730*/  IMAD.MOV.U32 R7, RZ, RZ, R59 ;  /* 0x000000ffff077224 */ /* 0x002fe600078e003b */
[----:B------:R-:W1:Y:S01]  /*3740*/  MUFU.TANH R65, R9 ;  /* 0x0000000900417308 */ /* 0x000e620000002400 */
[C---:B------:R-:W-:Y:S01]  /*3750*/  @P2 FSEL R6, R60.reuse, -INF , !P3 ;  /* 0xff8000003c062808 */ /* 0x040fe20005800000 */
[----:B------:R-:W-:Y:S01]  /*3760*/  FFMA.FTZ R60, -R60, R60, 1 ;  /* 0x3f8000003c3c7423 */ /* 0x000fe2000001013c */
[C---:B------:R-:W-:Y:S01]  /*3770*/  @P2 FSEL R7, R59.reuse, -INF , !P4 ;  /* 0xff8000003b072808 */ /* 0x040fe20006000000 */
[----:B------:R-:W-:Y:S02]  /*3780*/  FFMA.FTZ R59, -R59, R59, 1 ;  /* 0x3f8000003b3b7423 */ /* 0x000fe4000001013b */
[--C-:B------:R-:W-:Y:S01]  /*3790*/  FFMA.FTZ R72, R6, UR13, -R4.reuse ;  /* 0x0000000d06487c23 */ /* 0x100fe20008010804 */
[C---:B------:R-:W-:Y:S03]  /*37a0*/  @P2 VIADD R6, R5.reuse, 0x8 ;  /* 0x0000000805062836 */ /* 0x040fe60000000000 */
[----:B------:R-:W2:Y:S01]  /*37b0*/  MUFU.TANH R68, R10 ;  /* 0x0000000a00447308 */ /* 0x000ea20000002400 */
[----:B------:R-:W-:Y:S01]  /*37c0*/  @P2 IADD3 R5, PT, PT, R5, 0x9, RZ ;  /* 0x0000000905052810 */ /* 0x000fe20007ffe0ff */
[----:B------:R-:W-:Y:S01]  /*37d0*/  FFMA.FTZ R75, R7, UR13, -R73 ;  /* 0x0000000d074b7c23 */ /* 0x000fe20008010849 */
[-C--:B------:R-:W-:Y:S01]  /*37e0*/  MOV R7, R61.reuse ;  /* 0x0000003d00077202 */ /* 0x080fe20000000f00 */
[----:B------:R-:W-:Y:S01]  /*37f0*/  FMUL.FTZ R59, R59, UR14 ;  /* 0x0000000e3b3b7c20 */ /* 0x000fe20008410000 */
[-C--:B------:R-:W-:Y:S01]  /*3800*/  @P2 ISETP.GE.AND P0, PT, R6, R244.reuse, PT ;  /* 0x000000f40600220c */ /* 0x080fe20003f06270 */
[----:B------:R-:W-:Y:S01]  /*3810*/  FMUL.FTZ R60, R60, UR14 ;  /* 0x0000000e3c3c7c20 */ /* 0x000fe20008410000 */
[----:B------:R-:W-:Y:S03]  /*3820*/  @P2 ISETP.GE.AND P3, PT, R5, R244, PT ;  /* 0x000000f40500220c */ /* 0x000fe60003f66270 */
[----:B------:R-:W3:Y:S01]  /*3830*/  MUFU.TANH R77, R11 ;  /* 0x0000000b004d7308 */ /* 0x000ee20000002400 */
[C---:B------:R-:W-:Y:S01]  /*3840*/  @P2 FSEL R7, R61.reuse, -INF , !P4 ;  /* 0xff8000003d072808 */ /* 0x040fe20006000000 */
[----:B-1----:R-:W-:Y:S01]  /*3850*/  IMAD.MOV.U32 R5, RZ, RZ, R65 ;  /* 0x000000ffff057224 */ /* 0x002fe200078e0041 */
[----:B------:R-:W-:Y:S01]  /*3860*/  MOV R6, R64 ;  /* 0x0000004000067202 */ /* 0x000fe20000000f00 */
[----:B------:R-:W-:Y:S01]  /*3870*/  FFMA.FTZ R61, -R61, R61, 1 ;  /* 0x3f8000003d3d7423 */ /* 0x000fe2000001013d */
[----:B------:R-:W-:Y:S01]  /*3880*/  @P2 FSEL R6, R64, -INF , !P0 ;  /* 0xff80000040062808 */ /* 0x000fe20004000000 */
[--C-:B------:R-:W-:Y:S01]  /*3890*/  FFMA.FTZ R71, R7, UR13, -R4.reuse ;  /* 0x0000000d07477c23 */ /* 0x100fe20008010804 */
[----:B------:R-:W-:Y:S03]  /*38a0*/  @P2 FSEL R5, R65, -INF , !P3 ;  /* 0xff80000041052808 */ /* 0x000fe60005800000 */
[----:B------:R-:W-:Y:S01]  /*38b0*/  MUFU.EX2 R76, R76 ;  /* 0x0000004c004c7308 */ /* 0x000fe20000000800 */
[----:B------:R-:W-:Y:S01]  /*38c0*/  MOV R8, 0x240 ;  /* 0x0000024000087802 */ /* 0x000fe20000000f00 */
[--C-:B------:R-:W-:Y:S01]  /*38d0*/  FFMA.FTZ R74, R6, UR13, -R73.reuse ;  /* 0x0000000d064a7c23 */ /* 0x100fe20008010849 */
[----:B--2---:R-:W-:Y:S01]  /*38e0*/  MOV R6, R68 ;  /* 0x0000004400067202 */ /* 0x004fe20000000f00 */
[----:B------:R-:W-:Y:S01]  /*38f0*/  FFMA.FTZ R73, R5, UR13, -R73 ;  /* 0x0000000d05497c23 */ /* 0x000fe20008010849 */
[----:B------:R-:W-:Y:S01]  /*3900*/  @P2 FSEL R6, R68, -INF , !P0 ;  /* 0xff80000044062808 */ /* 0x000fe20004000000 */
[----:B------:R-:W-:Y:S01]  /*3910*/  FMUL.FTZ R61, R61, UR14 ;  /* 0x0000000e3d3d7c20 */ /* 0x000fe20008410000 */
[----:B------:R-:W-:Y:S03]  /*3920*/  LOP3.LUT R9, R222, 0x20, RZ, 0xc0, !PT ;  /* 0x00000020de097812 */ /* 0x000fe600078ec0ff */
[----:B------:R-:W1:Y:S01]  /*3930*/  MUFU.EX2 R75, R75 ;  /* 0x0000004b004b7308 */ /* 0x000e620000000800 */
[----:B---3--:R-:W-:Y:S01]  /*3940*/  MOV R5, R77 ;  /* 0x0000004d00057202 */ /* 0x008fe20000000f00 */
[--C-:B------:R-:W-:Y:S01]  /*3950*/  FFMA.FTZ R70, R6, UR13, -R4.reuse ;  /* 0x0000000d06467c23 */ /* 0x100fe20008010804 */
[----:B------:R-:W-:Y:S01]  /*3960*/  @P2 FSEL R5, R77, -INF , !P3 ;  /* 0xff8000004d052808 */ /* 0x000fe20005800000 */
[----:B------:R-:W-:Y:S01]  /*3970*/  IMAD.IADD R63, R67, 0x1, -R9 ;  /* 0x00000001433f7824 */ /* 0x000fe200078e0a09 */
[----:B------:R-:W-:Y:S01]  /*3980*/  SEL R8, R8, 0x1c0, !P1 ;  /* 0x000001c008087807 */ /* 0x000fe20004800000 */
[----:B------:R-:W-:Y:S01]  /*3990*/  FFMA.FTZ R64, -R64, R64, 1 ;  /* 0x3f80000040407423 */ /* 0x000fe20000010140 */
[----:B------:R-:W-:Y:S03]  /*39a0*/  LEA R80, P0, R242, R52, 0x2 ;  /* 0x00000034f2507211 */ /* 0x000fe600078010ff */
[----:B------:R-:W-:Y:S01]  /*39b0*/  MUFU.EX2 R72, R72 ;  /* 0x0000004800487308 */ /* 0x000fe20000000800 */
[----:B------:R-:W-:Y:S01]  /*39c0*/  FFMA.FTZ R4, R5, UR13, -R4 ;  /* 0x0000000d05047c23 */ /* 0x000fe20008010804 */
[----:B------:R-:W-:Y:S01]  /*39d0*/  IADD3 R67, PT, PT, R67, R8, RZ ;  /* 0x0000000843437210 */ /* 0x000fe20007ffe0ff */
[----:B------:R-:W-:Y:S01]  /*39e0*/  FMUL.FTZ R64, R64, UR14 ;  /* 0x0000000e40407c20 */ /* 0x000fe20008410000 */
[----:B------:R-:W-:Y:S01]  /*39f0*/  IADD3 R62, PT, PT, R8, R63, RZ ;  /* 0x0000003f083e7210 */ /* 0x000fe20007ffe0ff */
[----:B------:R-:W-:Y:S01]  /*3a00*/  FFMA.FTZ R65, -R65, R65, 1 ;  /* 0x3f80000041417423 */ /* 0x000fe20000010141 */
[----:B------:R-:W-:Y:S01]  /*3a10*/  LEA.HI.X R81, R242, R53, RZ, 0x2, P0 ;  /* 0x00000035f2517211 */ /* 0x000fe200000f14ff */
[----:B------:R-:W-:Y:S03]  /*3a20*/  FFMA.FTZ R68, -R68, R68, 1 ;  /* 0x3f80000044447423 */ /* 0x000fe60000010144 */
[----:B------:R-:W2:Y:S01]  /*3a30*/  MUFU.EX2 R71, R71 ;  /* 0x0000004700477308 */ /* 0x000ea20000000800 */
[----:B-1----:R-:W-:Y:S01]  /*3a40*/  F2FP.BF16.F32.PACK_AB R7, R75, R76 ;  /* 0x0000004c4b07723e */ /* 0x002fe200000010ff */
[----:B------:R-:W-:Y:S01]  /*3a50*/  FMUL.FTZ R65, R65, UR14 ;  /* 0x0000000e41417c20 */ /* 0x000fe20008410000 */
[----:B------:R-:W3:Y:S01]  /*3a60*/  LDG.E R78, desc[UR26][R80.64] ;  /* 0x0000001a504e7981 */ /* 0x000ee2000c1e1900 */
[----:B------:R-:W-:Y:S01]  /*3a70*/  FMUL.FTZ R68, R68, UR14 ;  /* 0x0000000e44447c20 */ /* 0x000fe20008410000 */
[----:B------:R-:W-:Y:S04]  /*3a80*/  FFMA.FTZ R77, -R77, R77, 1 ;  /* 0x3f8000004d4d7423 */ /* 0x000fe8000001014d */
[----:B------:R-:W-:Y:S01]  /*3a90*/  STS [R66+0x15000], R7 ;  /* 0x0150000742007388 */ /* 0x000fe20000000800 */
[----:B------:R-:W-:Y:S01]  /*3aa0*/  MUFU.EX2 R74, R74 ;  /* 0x0000004a004a7308 */ /* 0x000fe20000000800 */
[----:B------:R-:W-:Y:S04]  /*3ab0*/  FMUL.FTZ R77, R77, UR14 ;  /* 0x0000000e4d4d7c20 */ /* 0x000fe80008410000 */
[----:B------:R-:W4:Y:S05]  /*3ac0*/  LDG.E R79, desc[UR26][R80.64+0x20] ;  /* 0x0000201a504f7981 */ /* 0x000f2a000c1e1900 */
[----:B------:R-:W1:Y:S01]  /*3ad0*/  MUFU.EX2 R73, R73 ;  /* 0x0000004900497308 */ /* 0x000e620000000800 */
[----:B--2---:R-:W-:Y:S05]  /*3ae0*/  F2FP.BF16.F32.PACK_AB R6, R71, R72 ;  /* 0x000000484706723e */ /* 0x004fea00000010ff */
[----:B------:R-:W-:Y:S04]  /*3af0*/  STS [R67], R6 ;  /* 0x0000000643007388 */ /* 0x000fe80000000800 */
[----:B------:R-:W-:Y:S10]  /*3b00*/  MUFU.EX2 R70, R70 ;  /* 0x0000004600467308 */ /* 0x000ff40000000800 */
[----:B------:R-:W2:Y:S01]  /*3b10*/  MUFU.EX2 R69, R4 ;  /* 0x0000000400457308 */ /* 0x000ea20000000800 */
[----:B-1----:R-:W-:Y:S05]  /*3b20*/  F2FP.BF16.F32.PACK_AB R5, R73, R74 ;  /* 0x0000004a4905723e */ /* 0x002fea00000010ff */
[----:B------:R-:W-:Y:S01]  /*3b30*/  STS [R63+0x10], R5 ;  /* 0x000010053f007388 */ /* 0x000fe20000000800 */
[----:B--2---:R-:W-:Y:S05]  /*3b40*/  F2FP.BF16.F32.PACK_AB R4, R69, R70 ;  /* 0x000000464504723e */ /* 0x004fea00000010ff */
[----:B------:R-:W-:Y:S06]  /*3b50*/  STS [R62+0x10], R4 ;  /* 0x000010043e007388 */ /* 0x000fec0000000800 */
[----:B------:R-:W1:Y:S06]  /*3b60*/  LDSM.16.M88.4 R8, [R228+0x8000] ;  /* 0x00800000e408783b */ /* 0x000e6c0000000200 */
[----:B------:R-:W2:Y:S06]  /*3b70*/  LDSM.16.M88.4 R44, [R230+0x8000] ;  /* 0x00800000e62c783b */ /* 0x000eac0000000200 */
[----:B------:R-:W2:Y:S06]  /*3b80*/  LDSM.16.M88.4 R48, [R57+0x8000] ;  /* 0x008000003930783b */ /* 0x000eac0000000200 */
[----:B------:R-:W2:Y:S01]  /*3b90*/  LDSM.16.M88.4 R52, [R56+0x8000] ;  /* 0x008000003834783b */ /* 0x000ea20000000200 */
[C---:B-1----:R-:W-:Y:S08]  /*3ba0*/  HMMA.16816.F32.BF16 R4, R8.reuse, R132, RZ ;  /* 0x000000840804723c */ /* 0x042ff000000418ff */
[----:B------:R-:W-:Y:S11]  /*3bb0*/  HMMA.16816.F32.BF16 R8, R8, R134, RZ ;  /* 0x000000860808723c */ /* 0x000ff600000418ff */
[----:B------:R-:W-:Y:S01]  /*3bc0*/  @!UPT UIADD3 URZ, UPT, UPT, URZ, URZ, URZ ;  /* 0x000000fffffff290 */ /* 0x000fe2000fffe0ff */
[C---:B--2---:R-:W-:Y:S08]  /*3bd0*/  HMMA.16816.F32.BF16 R4, R44.reuse, R136, R4 ;  /* 0x000000882c04723c */ /* 0x044ff00000041804 */
[----:B------:R-:W-:Y:S01]  /*3be0*/  HMMA.16816.F32.BF16 R8, R44, R138, R8 ;  /* 0x0000008a2c08723c */ /* 0x000fe20000041808 */
[----:B------:R-:W1:Y:S11]  /*3bf0*/  LDSM.16.M88.4 R44, [R228+0xa000] ;  /* 0x00a00000e42c783b */ /* 0x000e760000000200 */
[C---:B------:R-:W-:Y:S08]  /*3c00*/  HMMA.16816.F32.BF16 R4, R48.reuse, R140, R4 ;  /* 0x0000008c3004723c */ /* 0x040ff00000041804 */
[----:B------:R-:W-:Y:S01]  /*3c10*/  HMMA.16816.F32.BF16 R8, R48, R142, R8 ;  /* 0x0000008e3008723c */ /* 0x000fe20000041808 */
[----:B------:R-:W2:Y:S11]  /*3c20*/  LDSM.16.M88.4 R48, [R230+0xa000] ;  /* 0x00a00000e630783b */ /* 0x000eb60000000200 */
[C---:B------:R-:W-:Y:S08]  /*3c30*/  HMMA.16816.F32.BF16 R4, R52.reuse, R144, R4 ;  /* 0x000000903404723c */ /* 0x040ff00000041804 */
[----:B------:R-:W-:Y:S01]  /*3c40*/  HMMA.16816.F32.BF16 R8, R52, R146, R8 ;  /* 0x000000923408723c */ /* 0x000fe20000041808 */
[----:B------:R-:W2:Y:S11]  /*3c50*/  LDSM.16.M88.4 R52, [R57+0xa000] ;  /* 0x00a000003934783b */ /* 0x000eb60000000200 */
[C---:B-1----:R-:W-:Y:S08]  /*3c60*/  HMMA.16816.F32.BF16 R4, R44.reuse, R148, R4 ;  /* 0x000000942c04723c */ /* 0x042ff00000041804 */
[----:B------:R-:W-:Y:S01]  /*3c70*/  HMMA.16816.F32.BF16 R8, R44, R150, R8 ;  /* 0x000000962c08723c */ /* 0x000fe20000041808 */
[----:B------:R-:W1:Y:S11]  /*3c80*/  LDSM.16.M88.4 R44, [R56+0xa000] ;  /* 0x00a00000382c783b */ /* 0x000e760000000200 */
[C---:B--2---:R-:W-:Y:S08]  /*3c90*/  HMMA.16816.F32.BF16 R4, R48.reuse, R152, R4 ;  /* 0x000000983004723c */ /* 0x044ff00000041804 */
        /* <DEDUP_REMOVED lines=13> */
[----:B------:R-:W3:Y:S11]  /*3d70*/  LDSM.16.M88.4 R52, [R228+0xe000] ;  /* 0x00e00000e434783b */ /* 0x000ef60000000200 */
[C---:B-1----:R-:W-:Y:S08]  /*3d80*/  HMMA.16816.F32.BF16 R4, R44.reuse, R172, R4 ;  /* 0x000000ac2c04723c */ /* 0x042ff00000041804 */
[----:B------:R-:W-:Y:S01]  /*3d90*/  HMMA.16816.F32.BF16 R8, R44, R174, R8 ;  /* 0x000000ae2c08723c */ /* 0x000fe20000041808 */
[----:B------:R-:W1:Y:S11]  /*3da0*/  LDSM.16.M88.4 R44, [R230+0xe000] ;  /* 0x00e00000e62c783b */ /* 0x000e760000000200 */
[C---:B--2---:R-:W-:Y:S08]  /*3db0*/  HMMA.16816.F32.BF16 R4, R48.reuse, R176, R4 ;  /* 0x000000b03004723c */ /* 0x044ff00000041804 */
[----:B------:R-:W-:Y:S01]  /*3dc0*/  HMMA.16816.F32.BF16 R8, R48, R178, R8 ;  /* 0x000000b23008723c */ /* 0x000fe20000041808 */
[----:B------:R-:W2:Y:S11]  /*3dd0*/  LDSM.16.M88.4 R48, [R57+0xe000] ;  /* 0x00e000003930783b */ /* 0x000eb60000000200 */
[C---:B---3--:R-:W-:Y:S08]  /*3de0*/  HMMA.16816.F32.BF16 R4, R52.reuse, R180, R4 ;  /* 0x000000b43404723c */ /* 0x048ff00000041804 */
[----:B------:R-:W-:Y:S01]  /*3df0*/  HMMA.16816.F32.BF16 R8, R52, R182, R8 ;  /* 0x000000b63408723c */ /* 0x000fe20000041808 */
[----:B------:R-:W3:Y:S11]  /*3e00*/  LDSM.16.M88.4 R52, [R56+0xe000] ;  /* 0x00e000003834783b */ /* 0x000ef60000000200 */
[C---:B-1----:R-:W-:Y:S08]  /*3e10*/  HMMA.16816.F32.BF16 R4, R44.reuse, R184, R4 ;  /* 0x000000b82c04723c */ /* 0x042ff00000041804 */
[----:B------:R-:W-:Y:S11]  /*3e20*/  HMMA.16816.F32.BF16 R8, R44, R186, R8 ;  /* 0x000000ba2c08723c */ /* 0x000ff60000041808 */
[----:B------:R-:W-:Y:S01]  /*3e30*/  @!UPT UIADD3 URZ, UPT, UPT, URZ, URZ, URZ ;  /* 0x000000fffffff290 */ /* 0x000fe2000fffe0ff */
[C---:B--2---:R-:W-:Y:S08]  /*3e40*/  HMMA.16816.F32.BF16 R4, R48.reuse, R188, R4 ;  /* 0x000000bc3004723c */ /* 0x044ff00000041804 */
[----:B------:R-:W-:Y:S11]  /*3e50*/  HMMA.16816.F32.BF16 R8, R48, R190, R8 ;  /* 0x000000be3008723c */ /* 0x000ff60000041808 */
[----:B------:R-:W-:Y:S01]  /*3e60*/  @!UPT UIADD3 URZ, UPT, UPT, URZ, URZ, URZ ;  /* 0x000000fffffff290 */ /* 0x000fe2000fffe0ff */
[C---:B---3--:R-:W-:Y:S08]  /*3e70*/  HMMA.16816.F32.BF16 R4, R52.reuse, R192, R4 ;  /* 0x000000c03404723c */ /* 0x048ff00000041804 */
[----:B------:R-:W-:Y:S11]  /*3e80*/  HMMA.16816.F32.BF16 R8, R52, R194, R8 ;  /* 0x000000c23408723c */ /* 0x000ff60000041808 */
[C---:B------:R-:W-:Y:S01]  /*3e90*/  FADD.FTZ R4, -R78.reuse, R4 ;  /* 0x000000044e047221 */ /* 0x040fe20000010100 */
[----:B------:R-:W-:Y:S01]  /*3ea0*/  FADD.FTZ R5, -R78, R5 ;  /* 0x000000054e057221 */ /* 0x000fe20000010100 */
[C---:B----4-:R-:W-:Y:S01]  /*3eb0*/  FADD.FTZ R6, -R79.reuse, R6 ;  /* 0x000000064f067221 */ /* 0x050fe20000010100 */
[----:B------:R-:W-:Y:S01]  /*3ec0*/  FADD.FTZ R7, -R79, R7 ;  /* 0x000000074f077221 */ /* 0x000fe20000010100 */
[----:B------:R-:W-:Y:S01]  /*3ed0*/  FMUL.FTZ R4, R76, R4 ;  /* 0x000000044c047220 */ /* 0x000fe20000410000 */
[----:B------:R-:W-:Y:S01]  /*3ee0*/  FMUL.FTZ R5, R75, R5 ;  /* 0x000000054b057220 */ /* 0x000fe20000410000 */
[----:B------:R-:W-:Y:S01]  /*3ef0*/  FMUL.FTZ R6, R72, R6 ;  /* 0x0000000648067220 */ /* 0x000fe20000410000 */
[----:B------:R-:W-:Y:S01]  /*3f00*/  FMUL.FTZ R7, R71, R7 ;  /* 0x0000000747077220 */ /* 0x000fe20000410000 */
[C---:B------:R-:W-:Y:S01]  /*3f10*/  FADD.FTZ R8, -R78.reuse, R8 ;  /* 0x000000084e087221 */ /* 0x040fe20000010100 */
        /* <DEDUP_REMOVED lines=9> */
[----:B------:R-:W-:Y:S01]  /*3fb0*/  F2FP.BF16.F32.PACK_AB R4, R5, R4 ;  /* 0x000000040504723e */ /* 0x000fe200000010ff */
[----:B------:R-:W-:Y:S01]  /*3fc0*/  FMUL.FTZ R8, R8, R64 ;  /* 0x0000004008087220 */ /* 0x000fe20000410000 */
[----:B------:R-:W-:Y:S01]  /*3fd0*/  FMUL.FTZ R10, R70, R10 ;  /* 0x0000000a460a7220 */ /* 0x000fe20000410000 */
[----:B------:R-:W-:Y:S01]  /*3fe0*/  FMUL.FTZ R11, R69, R11 ;  /* 0x0000000b450b7220 */ /* 0x000fe20000410000 */
[----:B------:R-:W-:Y:S01]  /*3ff0*/  FMUL.FTZ R9, R9, R65 ;  /* 0x0000004109097220 */ /* 0x000fe20000410000 */
[----:B------:R-:W-:Y:S01]  /*4000*/  F2FP.BF16.F32.PACK_AB R6, R7, R6 ;  /* 0x000000060706723e */ /* 0x000fe200000010ff */
[----:B------:R-:W-:Y:S01]  /*4010*/  STS [R66+0x14000], R4 ;  /* 0x0140000442007388 */ /* 0x000fe20000000800 */
[----:B------:R-:W-:Y:S01]  /*4020*/  FMUL.FTZ R10, R10, R68 ;  /* 0x000000440a0a7220 */ /* 0x000fe20000410000 */
[----:B------:R-:W-:Y:S01]  /*4030*/  FMUL.FTZ R11, R11, R77 ;  /* 0x0000004d0b0b7220 */ /* 0x000fe20000410000 */
[----:B------:R-:W-:Y:S03]  /*4040*/  F2FP.BF16.F32.PACK_AB R8, R9, R8 ;  /* 0x000000080908723e */ /* 0x000fe600000010ff */
[----:B------:R-:W-:Y:S01]  /*4050*/  STS [R67+-0x1000], R6 ;  /* 0xfff0000643007388 */ /* 0x000fe20000000800 */
[----:B------:R-:W-:Y:S02]  /*4060*/  LEA R5, R223, UR30, 0x1 ;  /* 0x0000001edf057c11 */ /* 0x000fe4000f8e08ff */
[----:B------:R-:W-:Y:S03]  /*4070*/  F2FP.BF16.F32.PACK_AB R10, R11, R10 ;  /* 0x0000000a0b0a723e */ /* 0x000fe600000010ff */
[----:B------:R-:W-:Y:S01]  /*4080*/  STS [R63+-0xff0], R8 ;  /* 0xfff010083f007388 */ /* 0x000fe20000000800 */
[C---:B------:R-:W-:Y:S02]  /*4090*/  IADD3 R80, PT, PT, R5.reuse, 0x20, RZ ;  /* 0x0000002005507810 */ /* 0x040fe40007ffe0ff */
[----:B------:R-:W-:Y:S03]  /*40a0*/  @P1 IADD3 R80, PT, PT, R5, -0x20, RZ ;  /* 0xffffffe005501810 */ /* 0x000fe60007ffe0ff */
[----:B------:R-:W-:Y:S01]  /*40b0*/  STS [R62+-0xff0], R10 ;  /* 0xfff0100a3e007388 */ /* 0x000fe20000000800 */
[----:B------:R-:W-:Y:S06]  /*40c0*/  BAR.SYNC.DEFER_BLOCKING 0x0 ;  /* 0x0000000000007b1d */ /* 0x000fec0000010000 */
[----:B------:R-:W-:Y:S06]  /*40d0*/  LDSM.16.MT88.4 R4, [R232+0x15000] ;  /* 0x01500000e804783b */ /* 0x000fec0000004200 */
[----:B------:R-:W1:Y:S06]  /*40e0*/  LDSM.16.MT88.4 R8, [R231+0x8000] ;  /* 0x00800000e708783b */ /* 0x000e6c0000004200 */
[----:B------:R-:W2:Y:S06]  /*40f0*/  LDSM.16.MT88.4 R44, [R80] ;  /* 0x00000000502c783b */ /* 0x000eac0000004200 */
[----:B------:R-:W3:Y:S06]  /*4100*/  LDSM.16.MT88.4 R48, [R231+0xc000] ;  /* 0x00c00000e730783b */ /* 0x000eec0000004200 */
[----:B------:R-:W-:Y:S06]  /*4110*/  LDSM.16.MT88.4 R52, [R232+0x15400] ;  /* 0x01540000e834783b */ /* 0x000fec0000004200 */
[----:B------:R-:W4:Y:S06]  /*4120*/  LDSM.16.MT88.4 R56, [R231+0x8800] ;  /* 0x00880000e738783b */ /* 0x000f2c0000004200 */
[----:B------:R-:W4:Y:S06]  /*4130*/  LDSM.16.MT88.4 R60, [R80+0x400] ;  /* 0x00040000503c783b */ /* 0x000f2c0000004200 */
[----:B------:R-:W4:Y:S01]  /*4140*/  LDSM.16.MT88.4 R64, [R231+0xc800] ;  /* 0x00c80000e740783b */ /* 0x000f220000004200 */
[-C--:B-1----:R-:W-:Y:S05]  /*4150*/  HMMA.16816.F32.BF16 R12, R4, R8.reuse, R12 ;  /* 0x00000008040c723c */ /* 0x082fea000004180c */
[----:B------:R-:W-:Y:S03]  /*4160*/  LDSM.16.MT88.4 R68, [R231+0x9000] ;  /* 0x00900000e744783b */ /* 0x000fe60000004200 */
[C---:B--2---:R-:W-:Y:S03]  /*4170*/  HMMA.16816.F32.BF16 R16, R44.reuse, R8, R16 ;  /* 0x000000082c10723c */ /* 0x044fe60000041810 */
[----:B------:R-:W-:Y:S06]  /*4180*/  LDSM.16.MT88.4 R72, [R80+0x800] ;  /* 0x000800005048783b */ /* 0x000fec0000004200 */
[----:B------:R-:W-:Y:S01]  /*4190*/  LDSM.16.MT88.4 R76, [R231+0xd000] ;  /* 0x00d00000e74c783b */ /* 0x000fe20000004200 */
        /* <DEDUP_REMOVED lines=8> */
[----:B------:R-:W2:Y:S06]  /*4220*/  LDSM.16.MT88.4 R4, [R232+0x15c00] ;  /* 0x015c0000e804783b */ /* 0x000eac0000004200 */
[----:B------:R-:W3:Y:S01]  /*4230*/  LDSM.16.MT88.4 R48, [R80+0xc00] ;  /* 0x000c00005030783b */ /* 0x000ee20000004200 */
        /* <DEDUP_REMOVED lines=18> */
[----:B------:R-:W-:Y:S04]  /*4360*/  LOP3.LUT R8, R225, 0x20, RZ, 0xc0, !PT ;  /* 0x00000020e1087812 */ /* 0x000fe800078ec0ff */
[-C--:B--2---:R-:W-:Y:S05]  /*4370*/  HMMA.16816.F32.BF16 R12, R4, R44.reuse, R12 ;  /* 0x0000002c040c723c */ /* 0x084fea000004180c */
[----:B------:R-:W-:Y:S02]  /*4380*/  LOP3.LUT R9, R8, 0x18, R217, 0xf8, !PT ;  /* 0x0000001808097812 */ /* 0x000fe400078ef8d9 */
[----:B------:R-:W-:Y:S01]  /*4390*/  LOP3.LUT R8, R2, 0x1e0, RZ, 0xc0, !PT ;  /* 0x000001e002087812 */ /* 0x000fe200078ec0ff */
[C---:B---3--:R-:W-:Y:S04]  /*43a0*/  HMMA.16816.F32.BF16 R16, R48.reuse, R44, R16 ;  /* 0x0000002c3010723c */ /* 0x048fe80000041810 */
[----:B------:R-:W-:Y:S02]  /*43b0*/  LOP3.LUT R9, R9, 0x1c0, R216, 0xf8, !PT ;  /* 0x000001c009097812 */ /* 0x000fe400078ef8d8 */
[----:B------:R-:W-:Y:S02]  /*43c0*/  LOP3.LUT R10, R8, 0x38, R222, 0x78, !PT ;  /* 0x00000038080a7812 */ /* 0x000fe400078e78de */
[-C--:B------:R-:W-:Y:S03]  /*43d0*/  HMMA.16816.F32.BF16 R20, R48, R46.reuse, R20 ;  /* 0x0000002e3014723c */ /* 0x080fe60000041814 */
[----:B------:R-:W-:Y:S02]  /*43e0*/  LOP3.LUT R234, R9, 0x38, R3, 0x78, !PT ;  /* 0x0000003809ea7812 */ /* 0x000fe400078e7803 */
[----:B------:R-:W-:Y:S02]  /*43f0*/  LOP3.LUT R8, R2, 0x400, RZ, 0xc0, !PT ;  /* 0x0000040002087812 */ /* 0x000fe400078ec0ff */
[----:B------:R-:W-:Y:S01]  /*4400*/  LOP3.LUT R9, R10, 0x8, R233, 0x78, !PT ;  /* 0x000000080a097812 */ /* 0x000fe200078e78e9 */
[C---:B------:R-:W-:Y:S04]  /*4410*/  HMMA.16816.F32.BF16 R24, R4.reuse, R46, R24 ;  /* 0x0000002e0418723c */ /* 0x040fe80000041818 */
[----:B------:R-:W-:Y:S02]  /*4420*/  LOP3.LUT R234, R234, 0x200, R216, 0xf8, !PT ;  /* 0x00000200eaea7812 */ /* 0x000fe400078ef8d8 */
[----:B------:R-:W-:Y:S02]  /*4430*/  LEA R8, R9, R8, 0x1 ;  /* 0x0000000809087211 */ /* 0x000fe400078e08ff */
[-C--:B----4-:R-:W-:Y:S03]  /*4440*/  HMMA.16816.F32.BF16 R28, R4, R56.reuse, R28 ;  /* 0x00000038041c723c */ /* 0x090fe6000004181c */
[----:B------:R-:W-:Y:S05]  /*4450*/  LEA R234, R234, UR4, 0x1 ;  /* 0x00000004eaea7c11 */ /* 0x000fea000f8e08ff */
        /* <DEDUP_REMOVED lines=9> */
[----:B------:R-:W-:Y:S04]  /*44f0*/  ISETP.GE.AND P5, PT, R82, UR11, PT ;  /* 0x0000000b52007c0c */ /* 0x000fe8000bfa6270 */
[----:B------:R-:W-:Y:S04]  /*4500*/  SHF.R.S64 R4, R4, 0x1f, R5 ;  /* 0x0000001f04047819 */ /* 0x000fe80000001005 */
[----:B--2---:R-:W-:Y:S02]  /*4510*/  IADD3 R6, P0, PT, R84, R4, RZ ;  /* 0x0000000454067210 */ /* 0x004fe40007f1e0ff */
[----:B------:R-:W-:Y:S02]  /*4520*/  LOP3.LUT R4, R82, 0x40, RZ, 0xfc, !PT ;  /* 0x0000004052047812 */ /* 0x000fe400078efcff */
[----:B------:R-:W-:Y:S01]  /*4530*/  LEA.HI.X.SX32 R5, R5, R85, 0x1, P0 ;  /* 0x0000005505057211 */ /* 0x000fe200000f0eff */
[----:B------:R-:W-:Y:S01]  /*4540*/  IMAD.MOV.U32 R10, RZ, RZ, R6 ;  /* 0x000000ffff0a7224 */ /* 0x000fe200078e0006 */
[----:B------:R-:W-:Y:S02]  /*4550*/  ISETP.GE.AND P4, PT, R4, UR11, PT ;  /* 0x0000000b04007c0c */ /* 0x000fe4000bf86270 */
[----:B------:R-:W-:Y:S01]  /*4560*/  LOP3.LUT R4, R82, 0x80, RZ, 0xfc, !PT ;  /* 0x0000008052047812 */ /* 0x000fe200078efcff */
[----:B------:R-:W-:Y:S01]  /*4570*/  IMAD.MOV.U32 R11, RZ, RZ, R5 ;  /* 0x000000ffff0b7224 */ /* 0x000fe200078e0005 */
[C---:B------:R-:W-:Y:S02]  /*4580*/  LEA R6, P0, R237.reuse, R10, 0x1 ;  /* 0x0000000aed067211 */ /* 0x040fe400078008ff */
        /* <DEDUP_REMOVED lines=46> */
.L_x_84:
[----:B------:R2:W-:Y:S01]  /*4870*/  STL.64 [R1+0x28], R12 ;  /* 0x0000280c01007387 */ /* 0x0005e20000100a00 */
[----:B------:R-:W-:Y:S03]  /*4880*/  @P6 LOP3.LUT R233, R233, 0x30, RZ, 0xc0, !PT ;  /* 0x00000030e9e96812 */ /* 0x000fe600078ec0ff */
[----:B------:R3:W-:Y:S01]  /*4890*/  STL.64 [R1+0x20], R2 ;  /* 0x0000200201007387 */ /* 0x0007e20000100a00 */
[----:B------:R-:W-:Y:S03]  /*48a0*/  @P6 LOP3.LUT R242, R233, 0x7, R235, 0xf8, !PT ;  /* 0x00000007e9f26812 */ /* 0x000fe600078ef8eb */
[----:B------:R-:W-:Y:S04]  /*48b0*/  LDSM.16.M88.4 R96, [R8+UR4+0x14000] ;  /* 0x014000040860783b */ /* 0x000fe80008000200 */
[----:B------:R-:W1:Y:S04]  /*48c0*/  LDSM.16.MT88.4 R48, [R234+0x10000] ;  /* 0x01000000ea30783b */ /* 0x000e680000004200 */
[----:B------:R4:W1:Y:S04]  /*48d0*/  LDSM.16.M88.4 R92, [R8+UR4+0x14800] ;  /* 0x01480004085c783b */ /* 0x0008680008000200 */
[----:B------:R-:W1:Y:S04]  /*48e0*/  LDSM.16.MT88.4 R64, [R234+0x11000] ;  /* 0x01100000ea40783b */ /* 0x000e680000004200 */
[----:B------:R-:W1:Y:S01]  /*48f0*/  LDSM.16.MT88.4 R80, [R234+0x12000] ;  /* 0x01200000ea50783b */ /* 0x000e620000004200 */
[----:B--2---:R-:W-:Y:S03]  /*4900*/  IMAD R13, R252, UR12, RZ ;  /* 0x0000000cfc0d7c24 */ /* 0x004fe6000f8e02ff */
[----:B------:R-:W2:Y:S04]  /*4910*/  LDSM.16.MT88.4 R196, [R234+0x13000] ;  /* 0x01300000eac4783b */ /* 0x000ea80000004200 */
[----:B---3--:R-:W3:Y:S04]  /*4920*/  LDL.64 R2, [R1+0x10] ;  /* 0x0000100001027983 */ /* 0x008ee80000100a00 */
[----:B------:R-:W-:Y:S01]  /*4930*/  LDSM.16.MT88.4 R204, [R234+0x10800] ;  /* 0x01080000eacc783b */ /* 0x000fe20000004200 */
[----:B----4-:R-:W-:Y:S03]  /*4940*/  VIADD R8, R8, UR4 ;  /* 0x0000000408087c36 */ /* 0x010fe60008000000 */
[----:B------:R-:W-:Y:S01]  /*4950*/  LDSM.16.MT88.4 R212, [R234+0x11800] ;  /* 0x01180000ead4783b */ /* 0x000fe20000004200 */
[C---:B------:R-:W-:Y:S02]  /*4960*/  VIADD R4, R8.reuse, 0x14000 ;  /* 0x0001400008047836 */ /* 0x040fe40000000000 */
[----:B------:R-:W-:Y:S02]  /*4970*/  VIADD R208, R8, 0x14020 ;  /* 0x0001402008d07836 */ /* 0x000fe40000000000 */
[----:B------:R-:W-:Y:S02]  /*4980*/  @P1 VIADD R208, R4, 0xffffffe0 ;  /* 0xffffffe004d01836 */ /* 0x000fe40000000000 */
[-C--:B-1----:R-:W-:Y:S03]  /*4990*/  HMMA.16816.F32.BF16 R4, R96, R48.reuse, RZ ;  /* 0x000000306004723c */ /* 0x082fe600000418ff */
[----:B------:R-:W1:Y:S04]  /*49a0*/  LDSM.16.M88.4 R200, [R208] ;  /* 0x00000000d0c8783b */ /* 0x000e680000000200 */
[----:B------:R-:W4:Y:S01]  /*49b0*/  LDSM.16.M88.4 R208, [R208+0x800] ;  /* 0x00080000d0d0783b */ /* 0x000f220000000200 */
[C---:B------:R-:W-:Y:S08]  /*49c0*/  HMMA.16816.F32.BF16 R8, R92.reuse, R48, RZ ;  /* 0x000000305c08723c */ /* 0x040ff000000418ff */
[-C--:B------:R-:W-:Y:S08]  /*49d0*/  HMMA.16816.F32.BF16 R44, R92, R50.reuse, RZ ;  /* 0x000000325c2c723c */ /* 0x080ff000000418ff */
        /* <DEDUP_REMOVED lines=9> */
[-C--:B--2---:R-:W-:Y:S08]  /*4a70*/  HMMA.16816.F32.BF16 R84, R96, R196.reuse, RZ ;  /* 0x000000c46054723c */ /* 0x084ff000000418ff */
[C---:B------:R-:W-:Y:S08]  /*4a80*/  HMMA.16816.F32.BF16 R88, R92.reuse, R196, RZ ;  /* 0x000000c45c58723c */ /* 0x040ff000000418ff */
[-C--:B------:R-:W-:Y:S08]  /*4a90*/  HMMA.16816.F32.BF16 R92, R92, R198.reuse, RZ ;  /* 0x000000c65c5c723c */ /* 0x080ff000000418ff */
[----:B------:R-:W-:Y:S01]  /*4aa0*/  HMMA.16816.F32.BF16 R96, R96, R198, RZ ;  /* 0x000000c66060723c */ /* 0x000fe200000418ff */
[----:B------:R-:W2:Y:S07]  /*4ab0*/  LDSM.16.MT88.4 R196, [R234+0x12800] ;  /* 0x01280000eac4783b */ /* 0x000eae0000004200 */
[-C--:B-1----:R-:W-:Y:S08]  /*4ac0*/  HMMA.16816.F32.BF16 R4, R200, R204.reuse, R4 ;  /* 0x000000ccc804723c */ /* 0x082ff00000041804 */
[C---:B----4-:R-:W-:Y:S04]  /*4ad0*/  HMMA.16816.F32.BF16 R8, R208.reuse, R204, R8 ;  /* 0x000000ccd008723c */ /* 0x050fe80000041808 */
[----:B------:R-:W-:Y:S04]  /*4ae0*/  IMAD.U32 R204, R13, -0x40, RZ ;  /* 0xffffffc00dcc7824 */ /* 0x000fe800078e00ff */
[-C--:B------:R-:W-:Y:S03]  /*4af0*/  HMMA.16816.F32.BF16 R44, R208, R206.reuse, R44 ;  /* 0x000000ced02c723c */ /* 0x080fe6000004182c */
[C---:B------:R-:W-:Y:S04]  /*4b00*/  LEA R250, P0, R204.reuse, R250, 0x2 ;  /* 0x000000faccfa7211 */ /* 0x040fe800078010ff */
[----:B------:R-:W-:Y:S01]  /*4b10*/  LEA.HI.X.SX32 R251, R204, R251, 0x2, P0 ;  /* 0x000000fbccfb7211 */ /* 0x000fe200000f16ff */
[C---:B------:R-:W-:Y:S01]  /*4b20*/  HMMA.16816.F32.BF16 R48, R200.reuse, R206, R48 ;  /* 0x000000cec830723c */ /* 0x040fe20000041830 */
[----:B------:R1:W4:Y:S07]  /*4b30*/  LDSM.16.MT88.4 R204, [R234+0x13800] ;  /* 0x01380000eacc783b */ /* 0x00032e0000004200 */
[-C--:B------:R-:W-:Y:S08]  /*4b40*/  HMMA.16816.F32.BF16 R52, R200, R212.reuse, R52 ;  /* 0x000000d4c834723c */ /* 0x080ff00000041834 */
[C---:B------:R-:W-:Y:S08]  /*4b50*/  HMMA.16816.F32.BF16 R56, R208.reuse, R212, R56 ;  /* 0x000000d4d038723c */ /* 0x040ff00000041838 */
[-C--:B------:R-:W-:Y:S03]  /*4b60*/  HMMA.16816.F32.BF16 R60, R208, R214.reuse, R60 ;  /* 0x000000d6d03c723c */ /* 0x080fe6000004183c */
[----:B-1----:R-:W-:Y:S04]  /*4b70*/  IMAD R234, R252, UR12, RZ ;  /* 0x0000000cfcea7c24 */ /* 0x002fe8000f8e02ff */
[C---:B------:R-:W-:Y:S01]  /*4b80*/  IMAD.SHL.U32 R213, R234.reuse, 0x8, RZ ;  /* 0x00000008ead57824 */ /* 0x040fe200078e00ff */
[C---:B------:R-:W-:Y:S04]  /*4b90*/  HMMA.16816.F32.BF16 R64, R200.reuse, R214, R64 ;  /* 0x000000d6c840723c */ /* 0x040fe80000041840 */
[C---:B------:R-:W-:Y:S04]  /*4ba0*/  LEA R212, P0, R213.reuse, R250, 0x2 ;  /* 0x000000fad5d47211 */ /* 0x040fe800078010ff */
[-C--:B--2---:R-:W-:Y:S03]  /*4bb0*/  HMMA.16816.F32.BF16 R68, R200, R196.reuse, R68 ;  /* 0x000000c4c844723c */ /* 0x084fe60000041844 */
        /* <DEDUP_REMOVED lines=9> */
[-C--:B----4-:R-:W-:Y:S03]  /*4c50*/  HMMA.16816.F32.BF16 R84, R200, R204.reuse, R84 ;  /* 0x000000ccc854723c */ /* 0x090fe60000041854 */
[C---:B------:R-:W-:Y:S05]  /*4c60*/  LEA.HI.X.SX32 R199, R234.reuse, R197, 0x5, P0 ;  /* 0x000000c5eac77211 */ /* 0x040fea00000f2eff */
[C---:B------:R-:W-:Y:S04]  /*4c70*/  HMMA.16816.F32.BF16 R88, R208.reuse, R204, R88 ;  /* 0x000000ccd058723c */ /* 0x040fe80000041858 */
[C---:B------:R-:W-:Y:S04]  /*4c80*/  LEA R204, P0, R234.reuse, R198, 0x5 ;  /* 0x000000c6eacc7211 */ /* 0x040fe800078028ff */
[-C--:B------:R-:W-:Y:S03]  /*4c90*/  HMMA.16816.F32.BF16 R92, R208, R206.reuse, R92 ;  /* 0x000000ced05c723c */ /* 0x080fe6000004185c */
[C---:B------:R-:W-:Y:S02]  /*4ca0*/  LEA.HI.X.SX32 R205, R234.reuse, R199, 0x5, P0 ;  /* 0x000000c7eacd7211 */ /* 0x040fe400000f2eff */
[C---:B------:R-:W-:Y:S03]  /*4cb0*/  LEA R210, P0, R234.reuse, R204, 0x5 ;  /* 0x000000ccead27211 */ /* 0x040fe600078028ff */
[----:B------:R-:W-:Y:S04]  /*4cc0*/  HMMA.16816.F32.BF16 R96, R200, R206, R96 ;  /* 0x000000cec860723c */ /* 0x000fe80000041860 */
[C---:B------:R-:W-:Y:S02]  /*4cd0*/  LEA.HI.X.SX32 R211, R234.reuse, R205, 0x5, P0 ;  /* 0x000000cdead37211 */ /* 0x040fe400000f2eff */
[C---:B------:R-:W-:Y:S04]  /*4ce0*/  LEA R208, P0, R234.reuse, R210, 0x5 ;  /* 0x000000d2ead07211 */ /* 0x040fe800078028ff */
[C---:B------:R-:W-:Y:S03]  /*4cf0*/  LEA.HI.X.SX32 R209, R234.reuse, R211, 0x5, P0 ;  /* 0x000000d3ead17211 */ /* 0x040fe600000f2eff */
[C---:B------:R-:W-:Y:S03]  /*4d00*/  IMAD.WIDE R200, R234.reuse, -0xc0, R208 ;  /* 0xffffff40eac87825 */ /* 0x040fe600078e02d0 */
[C---:B------:R-:W-:Y:S04]  /*4d10*/  LEA R206, P0, R234.reuse, R200, 0x5 ;  /* 0x000000c8eace7211 */ /* 0x040fe800078028ff */
[----:B------:R-:W-:Y:S01]  /*4d20*/  LEA.HI.X.SX32 R207, R234, R201, 0x5, P0 ;  /* 0x000000c9eacf7211 */ /* 0x000fe200000f2eff */
[----:B---3--:R-:W-:Y:S05]  /*4d30*/  @P6 IMAD.WIDE.U32 R202, R242, 0x4, R2 ;  /* 0x00000004f2ca6825 */ /* 0x008fea00078e0002 */
[----:B------:R-:W5:Y:S04]  /*4d40*/  @P6 LDG.E R241, desc[UR26][R202.64+-0x100] ;  /* 0xffff001acaf16981 */ /* 0x000f68000c1e1900 */
[----:B------:R1:W5:Y:S04]  /*4d50*/  @P6 LDG.E R240, desc[UR26][R202.64+-0xe0] ;  /* 0xffff201acaf06981 */ /* 0x000368000c1e1900 */
[----:B------:R2:W-:Y:S04]  /*4d60*/  REDG.E.ADD.F32.FTZ.RN.STRONG.GPU desc[UR26][R250.64], R4 ;  /* 0x00000004fa0079a6 */ /* 0x0005e8000c12f31a */
[----:B------:R3:W-:Y:S04]  /*4d70*/  REDG.E.ADD.F32.FTZ.RN.STRONG.GPU desc[UR26][R212.64], R5 ;  /* 0x00000005d40079a6 */ /* 0x0007e8000c12f31a */
[----:B------:R4:W-:Y:S04]  /*4d80*/  REDG.E.ADD.F32.FTZ.RN.STRONG.GPU desc[UR26][R214.64], R6 ;  /* 0x00000006d60079a6 */ /* 0x0009e8000c12f31a */
[----:B------:R4:W-:Y:S04]  /*4d90*/  REDG.E.ADD.F32.FTZ.RN.STRONG.GPU desc[UR26][R196.64], R7 ;  /* 0x00000007c40079a6 */ /* 0x0009e8000c12f31a */
[----:B------:R4:W-:Y:S04]  /*4da0*/  REDG.E.ADD.F32.FTZ.RN.STRONG.GPU desc[UR26][R198.64], R8 ;  /* 0x00000008c60079a6 */ /* 0x0009e8000c12f31a */
[----:B------:R4:W-:Y:S01]  /*4db0*/  REDG.E.ADD.F32.FTZ.RN.STRONG.GPU desc[UR26][R204.64], R9 ;  /* 0x00000009cc0079a6 */ /* 0x0009e2000c12f31a */
[C---:B-1----:R-:W-:Y:S03]  /*4dc0*/  LEA R202, P0, R234.reuse, R206, 0x5 ;  /* 0x000000ceeaca7211 */ /* 0x042fe600078028ff */
[----:B------:R1:W-:Y:S01]  /*4dd0*/  REDG.E.ADD.F32.FTZ.RN.STRONG.GPU desc[UR26][R210.64], R10 ;  /* 0x0000000ad20079a6 */ /* 0x0003e2000c12f31a */
[C---:B------:R-:W-:Y:S02]  /*4de0*/  LEA.HI.X.SX32 R203, R234.reuse, R207, 0x5, P0 ;  /* 0x000000cfeacb7211 */ /* 0x040fe400000f2eff */
[C---:B--2---:R-:W-:Y:S01]  /*4df0*/  LEA R4, P0, R234.reuse, R202, 0x5 ;  /* 0x000000caea047211 */ /* 0x044fe200078028ff */
[----:B------:R2:W-:Y:S03]  /*4e00*/  REDG.E.ADD.F32.FTZ.RN.STRONG.GPU desc[UR26][R208.64], R11 ;  /* 0x0000000bd00079a6 */ /* 0x0005e6000c12f31a */
[C---:B---3--:R-:W-:Y:S01]  /*4e10*/  LEA.HI.X.SX32 R5, R234.reuse, R203, 0x5, P0 ;  /* 0x000000cbea057211 */ /* 0x048fe200000f2eff */
[----:B------:R-:W-:Y:S01]  /*4e20*/  REDG.E.ADD.F32.FTZ.RN.STRONG.GPU desc[UR26][R250.64+0x80], R48 ;  /* 0x00008030fa0079a6 */ /* 0x000fe2000c12f31a */
[C---:B------:R-:W-:Y:S03]  /*4e30*/  LEA R212, P0, R234.reuse, R4, 0x5 ;  /* 0x00000004ead47211 */ /* 0x040fe600078028ff */
[----:B------:R3:W-:Y:S01]  /*4e40*/  REDG.E.ADD.F32.FTZ.RN.STRONG.GPU desc[UR26][R200.64+0x80], R49 ;  /* 0x00008031c80079a6 */ /* 0x0007e2000c12f31a */
[C---:B------:R-:W-:Y:S02]  /*4e50*/  LEA.HI.X.SX32 R213, R234.reuse, R5, 0x5, P0 ;  /* 0x00000005ead57211 */ /* 0x040fe400000f2eff */
[C---:B----4-:R-:W-:Y:S01]  /*4e60*/  LEA R214, P0, R234.reuse, R212, 0x5 ;  /* 0x000000d4ead67211 */ /* 0x050fe200078028ff */
[----:B------:R4:W-:Y:S03]  /*4e70*/  REDG.E.ADD.F32.FTZ.RN.STRONG.GPU desc[UR26][R206.64+0x80], R50 ;  /* 0x00008032ce0079a6 */ /* 0x0009e6000c12f31a */
[C---:B------:R-:W-:Y:S01]  /*4e80*/  LEA.HI.X.SX32 R215, R234.reuse, R213, 0x5, P0 ;  /* 0x000000d5ead77211 */ /* 0x040fe200000f2eff */
[----:B------:R4:W-:Y:S01]  /*4e90*/  REDG.E.ADD.F32.FTZ.RN.STRONG.GPU desc[UR26][R202.64+0x80], R51 ;  /* 0x00008033ca0079a6 */ /* 0x0009e2000c12f31a */
[C---:B------:R-:W-:Y:S03]  /*4ea0*/  LEA R6, P0, R234.reuse, R214, 0x5 ;  /* 0x000000d6ea067211 */ /* 0x040fe600078028ff */
[----:B------:R4:W-:Y:S01]  /*4eb0*/  REDG.E.ADD.F32.FTZ.RN.STRONG.GPU desc[UR26][R4.64+0x80], R44 ;  /* 0x0000802c040079a6 */ /* 0x0009e2000c12f31a */
[C---:B------:R-:W-:Y:S03]  /*4ec0*/  LEA.HI.X.SX32 R7, R234.reuse, R215, 0x5, P0 ;  /* 0x000000d7ea077211 */ /* 0x040fe600000f2eff */
[----:B------:R4:W-:Y:S01]  /*4ed0*/  REDG.E.ADD.F32.FTZ.RN.STRONG.GPU desc[UR26][R212.64+0x80], R45 ;  /* 0x0000802dd40079a6 */ /* 0x0009e2000c12f31a */
[C---:B------:R-:W-:Y:S03]  /*4ee0*/  IMAD.WIDE R196, R234.reuse, -0xc0, R6 ;  /* 0xffffff40eac47825 */ /* 0x040fe600078e0206 */
[----:B------:R4:W-:Y:S01]  /*4ef0*/  REDG.E.ADD.F32.FTZ.RN.STRONG.GPU desc[UR26][R214.64+0x80], R46 ;  /* 0x0000802ed60079a6 */ /* 0x0009e2000c12f31a */
[C---:B------:R-:W-:Y:S03]  /*4f00*/  LEA R198, P0, R234.reuse, R196, 0x5 ;  /* 0x000000c4eac67211 */ /* 0x040fe600078028ff */
[----:B------:R4:W-:Y:S01]  /*4f10*/  REDG.E.ADD.F32.FTZ.RN.STRONG.GPU desc[UR26][R6.64+0x80], R47 ;  /* 0x0000802f060079a6 */ /* 0x0009e2000c12f31a */
[C---:B------:R-:W-:Y:S03]  /*4f20*/  LEA.HI.X.SX32 R199, R234.reuse, R197, 0x5, P0 ;  /* 0x000000c5eac77211 */ /* 0x040fe600000f2eff */
[----:B------:R4:W-:Y:S01]  /*4f30*/  REDG.E.ADD.F32.FTZ.RN.STRONG.GPU desc[UR26][R250.64+0x100], R52 ;  /* 0x00010034fa0079a6 */ /* 0x0009e2000c12f31a */
[C---:B------:R-:W-:Y:S03]  /*4f40*/  LEA R8, P0, R234.reuse, R198, 0x5 ;  /* 0x000000c6ea087211 */ /* 0x040fe600078028ff */
[----:B------:R-:W-:Y:S01]  /*4f50*/  REDG.E.ADD.F32.FTZ.RN.STRONG.GPU desc[UR26][R196.64+0x100], R53 ;  /* 0x00010035c40079a6 */ /* 0x000fe2000c12f31a */
[C---:B------:R-:W-:Y:S02]  /*4f60*/  LEA.HI.X.SX32 R9, R234.reuse, R199, 0x5, P0 ;  /* 0x000000c7ea097211 */ /* 0x040fe400000f2eff */
[C---:B------:R-:W-:Y:S01]  /*4f70*/  LEA R204, P0, R234.reuse, R8, 0x5 ;  /* 0x00000008eacc7211 */ /* 0x040fe200078028ff */
[----:B------:R-:W-:Y:S03]  /*4f80*/  REDG.E.ADD.F32.FTZ.RN.STRONG.GPU desc[UR26][R198.64+0x100], R54 ;  /* 0x00010036c60079a6 */ /* 0x000fe6000c12f31a */
[C---:B------:R-:W-:Y:S01]  /*4f90*/  LEA.HI.X.SX32 R205, R234.reuse, R9, 0x5, P0 ;  /* 0x00000009eacd7211 */ /* 0x040fe200000f2eff */
[----:B------:R-:W-:Y:S01]  /*4fa0*/  REDG.E.ADD.F32.FTZ.RN.STRONG.GPU desc[UR26][R8.64+0x100], R55 ;  /* 0x00010037080079a6 */ /* 0x000fe2000c12f31a */
[C---:B-1----:R-:W-:Y:S03]  /*4fb0*/  LEA R210, P0, R234.reuse, R204, 0x5 ;  /* 0x000000ccead27211 */ /* 0x042fe600078028ff */
[----:B------:R-:W-:Y:S01]  /*4fc0*/  REDG.E.ADD.F32.FTZ.RN.STRONG.GPU desc[UR26][R204.64+0x100], R56 ;  /* 0x00010038cc0079a6 */ /* 0x000fe2000c12f31a */
[C---:B------:R-:W-:Y:S02]  /*4fd0*/  LEA.HI.X.SX32 R211, R234.reuse, R205, 0x5, P0 ;  /* 0x000000cdead37211 */ /* 0x040fe400000f2eff */
[C---:B------:R-:W-:Y:S03]  /*4fe0*/  LEA R10, P0, R234.reuse, R210, 0x5 ;  /* 0x000000d2ea0a7211 */ /* 0x040fe600078028ff */
[----:B------:R-:W-:Y:S01]  /*4ff0*/  REDG.E.ADD.F32.FTZ.RN.STRONG.GPU desc[UR26][R210.64+0x100], R57 ;  /* 0x00010039d20079a6 */ /* 0x000fe2000c12f31a */
[C---:B--2---:R-:W-:Y:S02]  /*5000*/  LEA.HI.X.SX32 R11, R234.reuse, R211, 0x5, P0 ;  /* 0x000000d3ea0b7211 */ /* 0x044fe400000f2eff */
[C---:B------:R-:W-:Y:S03]  /*5010*/  LEA R208, P0, R234.reuse, R10, 0x5 ;  /* 0x0000000aead07211 */ /* 0x040fe600078028ff */
[----:B------:R-:W-:Y:S01]  /*5020*/  REDG.E.ADD.F32.FTZ.RN.STRONG.GPU desc[UR26][R10.64+0x100], R58 ;  /* 0x0001003a0a0079a6 */ /* 0x000fe2000c12f31a */
[C---:B------:R-:W-:Y:S03]  /*5030*/  LEA.HI.X.SX32 R209, R234.reuse, R11, 0x5, P0 ;  /* 0x0000000bead17211 */ /* 0x040fe600000f2eff */
[C---:B---3--:R-:W-:Y:S02]  /*5040*/  IMAD.WIDE R200, R234.reuse, -0xc0, R208 ;  /* 0xffffff40eac87825 */ /* 0x048fe400078e02d0 */
[----:B------:R-:W-:Y:S01]  /*5050*/  REDG.E.ADD.F32.FTZ.RN.STRONG.GPU desc[UR26][R208.64+0x100], R59 ;  /* 0x0001003bd00079a6 */ /* 0x000fe2000c12f31a */
[C---:B------:R-:W-:Y:S03]  /*5060*/  LEA R48, P0, R234.reuse, R200, 0x5 ;  /* 0x000000c8ea307211 */ /* 0x040fe600078028ff */
[----:B------:R-:W-:Y:S01]  /*5070*/  REDG.E.ADD.F32.FTZ.RN.STRONG.GPU desc[UR26][R250.64+0x180], R64 ;  /* 0x00018040fa0079a6 */ /* 0x000fe2000c12f31a */
[C---:B------:R-:W-:Y:S03]  /*5080*/  LEA.HI.X.SX32 R49, R234.reuse, R201, 0x5, P0 ;  /* 0x000000c9ea317211 */ /* 0x040fe600000f2eff */
[----:B------:R-:W-:Y:S01]  /*5090*/  REDG.E.ADD.F32.FTZ.RN.STRONG.GPU desc[UR26][R200.64+0x180], R65 ;  /* 0x00018041c80079a6 */ /* 0x000fe2000c12f31a */
[C---:B----4-:R-:W-:Y:S03]  /*50a0*/  LEA R206, P0, R234.reuse, R48, 0x5 ;  /* 0x00000030eace7211 */ /* 0x050fe600078028ff */
        /* <DEDUP_REMOVED lines=12> */
[----:B------:R1:W-:Y:S01]  /*5170*/  REDG.E.ADD.F32.FTZ.RN.STRONG.GPU desc[UR26][R12.64+0x180], R62 ;  /* 0x0001803e0c0079a6 */ /* 0x0003e2000c12f31a */
[C---:B------:R-:W-:Y:S03]  /*5180*/  LEA.HI.X.SX32 R5, R234.reuse, R13, 0x5, P0 ;  /* 0x0000000dea057211 */ /* 0x040fe600000f2eff */
[C---:B------:R-:W-:Y:S02]  /*5190*/  IMAD.WIDE R44, R234.reuse, -0xc0, R4 ;  /* 0xffffff40ea2c7825 */ /* 0x040fe400078e0204 */
        /* <DEDUP_REMOVED lines=8> */
[C---:B------:R-:W-:Y:S03]  /*5220*/  LEA R6, P0, R234.reuse, R46, 0x5 ;  /* 0x0000002eea067211 */ /* 0x040fe600078028ff */
[----:B------:R-:W-:Y:S01]  /*5230*/  REDG.E.ADD.F32.FTZ.RN.STRONG.GPU desc[UR26][R46.64+0x200], R71 ;  /* 0x000200472e0079a6 */ /* 0x000fe2000c12f31a */
[C---:B------:R-:W-:Y:S02]  /*5240*/  LEA.HI.X.SX32 R7, R234.reuse, R47, 0x5, P0 ;  /* 0x0000002fea077211 */ /* 0x040fe400000f2eff */
[C---:B------:R-:W-:Y:S01]  /*5250*/  LEA R52, P0, R234.reuse, R6, 0x5 ;  /* 0x00000006ea347211 */ /* 0x040fe200078028ff */
[----:B-1----:R1:W5:Y:S03]  /*5260*/  LDL.LU.64 R12, [R1+0x28] ;  /* 0x00002800010c7983 */ /* 0x0023660000300a00 */
[C---:B------:R-:W-:Y:S01]  /*5270*/  LEA.HI.X.SX32 R53, R234.reuse, R7, 0x5, P0 ;  /* 0x00000007ea357211 */ /* 0x040fe200000f2eff */
[----:B------:R2:W-:Y:S01]  /*5280*/  REDG.E.ADD.F32.FTZ.RN.STRONG.GPU desc[UR26][R6.64+0x200], R72 ;  /* 0x00020048060079a6 */ /* 0x0005e2000c12f31a */
        /* <DEDUP_REMOVED lines=8> */
[C---:B------:R-:W-:Y:S03]  /*5310*/  LEA R8, P0, R234.reuse, R54, 0x5 ;  /* 0x00000036ea087211 */ /* 0x040fe600078028ff */
[----:B------:R-:W-:Y:S01]  /*5320*/  REDG.E.ADD.F32.FTZ.RN.STRONG.GPU desc[UR26][R250.64+0x280], R80 ;  /* 0x00028050fa0079a6 */ /* 0x000fe2000c12f31a */
[C---:B------:R-:W-:Y:S03]  /*5330*/  LEA.HI.X.SX32 R9, R234.reuse, R55, 0x5, P0 ;  /* 0x00000037ea097211 */ /* 0x040fe600000f2eff */
[----:B------:R-:W-:Y:S01]  /*5340*/  REDG.E.ADD.F32.FTZ.RN.STRONG.GPU desc[UR26][R54.64+0x280], R81 ;  /* 0x00028051360079a6 */ /* 0x000fe2000c12f31a */
[----:B------:R-:W-:Y:S01]  /*5350*/  LEA R204, P0, R234, R8, 0x5 ;  /* 0x00000008eacc7211 */ /* 0x000fe200078028ff */
[----:B--2---:R-:W-:Y:S02]  /*5360*/  VIADD R72, R232, 0x20 ;  /* 0x00000020e8487836 */ /* 0x004fe40000000000 */
        /* <DEDUP_REMOVED lines=26> */
[----:B------:R-:W-:Y:S03]  /*5510*/  LDSM.16.MT88.4 R8, [R231] ;  /* 0x00000000e708783b */ /* 0x000fe60000004200 */
        /* <DEDUP_REMOVED lines=34> */
[----:B------:R-:W2:Y:S01]  /*5740*/  LDSM.16.MT88.4 R4, [R232+0x14000] ;  /* 0x01400000e804783b */ /* 0x000ea20000004200 */
[----:B------:R-:W-:Y:S02]  /*5750*/  LEA.HI.X.SX32 R45, R234, R69, 0x5, P0 ;  /* 0x00000045ea2d7211 */ /* 0x000fe400000f2eff */
[----:B------:R-:W-:Y:S01]  /*5760*/  @P6 IADD3 R239, P0, PT, R239, -0x100, RZ ;  /* 0xffffff00efef6810 */ /* 0x000fe20007f1e0ff */
[----:B------:R-:W-:Y:S03]  /*5770*/  REDG.E.ADD.F32.FTZ.RN.STRONG.GPU desc[UR26][R68.64+0x380], R94 ;  /* 0x0003805e440079a6 */ /* 0x000fe6000c12f31a */
[----:B------:R-:W-:Y:S01]  /*5780*/  @P6 IADD3.X R238, PT, PT, R238, -0x1, RZ, P0, !PT ;  /* 0xffffffffeeee6810 */ /* 0x000fe200007fe4ff */
[----:B------:R-:W-:Y:S04]  /*5790*/  REDG.E.ADD.F32.FTZ.RN.STRONG.GPU desc[UR26][R44.64+0x380], R95 ;  /* 0x0003805f2c0079a6 */ /* 0x000fe8000c12f31a */
[----:B------:R-:W3:Y:S04]  /*57a0*/  LDSM.16.MT88.4 R44, [R72+0x14000] ;  /* 0x01400000482c783b */ /* 0x000ee80000004200 */
[----:B------:R-:W-:Y:S01]  /*57b0*/  LDSM.16.MT88.4 R68, [R72+0x14800] ;  /* 0x014800004844783b */ /* 0x000fe20000004200 */
[----:B------:R-:W4:Y:S01]  /*57c0*/  S2R R234, SR_TID.X ;  /* 0x0000000000ea7919 */ /* 0x000f220000002100 */
[-C--:B--2---:R-:W-:Y:S08]  /*57d0*/  HMMA.16816.F32.BF16 R100, R4, R8.reuse, R100 ;  /* 0x000000080464723c */ /* 0x084ff00000041864 */
[C---:B---3--:R-:W-:Y:S04]  /*57e0*/  HMMA.16816.F32.BF16 R104, R44.reuse, R8, R104 ;  /* 0x000000082c68723c */ /* 0x048fe80000041868 */
[----:B----4-:R-:W-:Y:S04]  /*57f0*/  IMAD.SHL.U32 R234, R234, 0x8, RZ ;  /* 0x00000008eaea7824 */ /* 0x010fe800078e00ff */
[-C--:B------:R-:W-:Y:S03]  /*5800*/  HMMA.16816.F32.BF16 R108, R44, R10.reuse, R108 ;  /* 0x0000000a2c6c723c */ /* 0x080fe6000004186c */
[----:B------:R-:W-:Y:S05]  /*5810*/  LOP3.LUT R234, R234, 0x38, RZ, 0xc0, !PT ;  /* 0x00000038eaea7812 */ /* 0x000fea00078ec0ff */
[C---:B------:R-:W-:Y:S01]  /*5820*/  HMMA.16816.F32.BF16 R112, R4.reuse, R10, R112 ;  /* 0x0000000a0470723c */ /* 0x040fe20000041870 */
[----:B------:R-:W-:Y:S07]  /*5830*/  LDSM.16.MT88.4 R8, [R232+0x14800] ;  /* 0x01480000e808783b */ /* 0x000fee0000004200 */
[-C--:B------:R-:W-:Y:S08]  /*5840*/  HMMA.16816.F32.BF16 R116, R4, R48.reuse, R116 ;  /* 0x000000300474723c */ /* 0x080ff00000041874 */
[C---:B------:R-:W-:Y:S08]  /*5850*/  HMMA.16816.F32.BF16 R120, R44.reuse, R48, R120 ;  /* 0x000000302c78723c */ /* 0x040ff00000041878 */
[-C--:B------:R-:W-:Y:S01]  /*5860*/  HMMA.16816.F32.BF16 R124, R44, R50.reuse, R124 ;  /* 0x000000322c7c723c */ /* 0x080fe2000004187c */
[----:B------:R-:W2:Y:S07]  /*5870*/  LDSM.16.MT88.4 R44, [R231+0x1000] ;  /* 0x00100000e72c783b */ /* 0x000eae0000004200 */
        /* <DEDUP_REMOVED lines=11> */
[----:B------:R-:W1:Y:S04]  /*5930*/  LDSM.16.MT88.4 R60, [R72+0x14c00] ;  /* 0x014c0000483c783b */ /* 0x000e680000004200 */
[----:B------:R-:W1:Y:S03]  /*5940*/  LDSM.16.MT88.4 R72, [R231+0x5800] ;  /* 0x00580000e748783b */ /* 0x000e660000004200 */
[----:B------:R-:W-:Y:S08]  /*5950*/  HMMA.16816.F32.BF16 R128, R52, R66, R128 ;  /* 0x000000423480723c */ /* 0x000ff00000041880 */
[-C--:B--2---:R-:W-:Y:S08]  /*5960*/  HMMA.16816.F32.BF16 R100, R8, R44.reuse, R100 ;  /* 0x0000002c0864723c */ /* 0x084ff00000041864 */
[C---:B------:R-:W-:Y:S08]  /*5970*/  HMMA.16816.F32.BF16 R104, R68.reuse, R44, R104 ;  /* 0x0000002c4468723c */ /* 0x040ff00000041868 */
[-C--:B------:R-:W-:Y:S08]  /*5980*/  HMMA.16816.F32.BF16 R108, R68, R46.reuse, R108 ;  /* 0x0000002e446c723c */ /* 0x080ff0000004186c */
[C---:B------:R-:W-:Y:S08]  /*5990*/  HMMA.16816.F32.BF16 R112, R8.reuse, R46, R112 ;  /* 0x0000002e0870723c */ /* 0x040ff00000041870 */
[-C--:B---3--:R-:W-:Y:S08]  /*59a0*/  HMMA.16816.F32.BF16 R116, R8, R4.reuse, R116 ;  /* 0x000000040874723c */ /* 0x088ff00000041874 */
[C---:B------:R-:W-:Y:S04]  /*59b0*/  HMMA.16816.F32.BF16 R120, R68.reuse, R4, R120 ;  /* 0x000000044478723c */ /* 0x040fe80000041878 */
[----:B------:R-:W-:Y:S04]  /*59c0*/  @P6 IADD3 R5, P3, PT, R2, -0x100, RZ ;  /* 0xffffff0002056810 */ /* 0x000fe80007f7e0ff */
[-C--:B------:R-:W-:Y:S03]  /*59d0*/  HMMA.16816.F32.BF16 R124, R68, R6.reuse, R124 ;  /* 0x00000006447c723c */ /* 0x080fe6000004187c */
[----:B------:R-:W-:Y:S01]  /*59e0*/  @P6 IADD3.X R4, PT, PT, R3, -0x1, RZ, P3, !PT ;  /* 0xffffffff03046810 */ /* 0x000fe20001ffe4ff */
[----:B------:R-:W-:Y:S04]  /*59f0*/  @P6 IMAD.MOV.U32 R2, RZ, RZ, R5 ;  /* 0x000000ffff026224 */ /* 0x000fe800078e0005 */
[----:B------:R-:W-:Y:S04]  /*5a00*/  HMMA.16816.F32.BF16 R128, R8, R6, R128 ;  /* 0x000000060880723c */ /* 0x000fe80000041880 */
[----:B------:R-:W-:Y:S01]  /*5a10*/  @P6 IMAD.MOV.U32 R3, RZ, RZ, R4 ;  /* 0x000000ffff036224 */ /* 0x000fe200078e0004 */
[C---:B------:R-:W-:Y:S02]  /*5a20*/  LOP3.LUT R8, R234.reuse, 0xc0, RZ, 0xfc, !PT ;  /* 0x000000c0ea087812 */ /* 0x040fe400078efcff */
[C---:B------:R-:W-:Y:S01]  /*5a30*/  LOP3.LUT R7, R234.reuse, 0x40, RZ, 0xfc, !PT ;  /* 0x00000040ea077812 */ /* 0x040fe200078efcff */
[-C--:B----4-:R-:W-:Y:S01]  /*5a40*/  HMMA.16816.F32.BF16 R100, R48, R56.reuse, R100 ;  /* 0x000000383064723c */ /* 0x090fe20000041864 */
[----:B------:R2:W-:Y:S04]  /*5a50*/  @P6 STL.64 [R1+0x10], R2 ;  /* 0x0000100201006387 */ /* 0x0005e80000100a00 */
[----:B------:R-:W-:Y:S03]  /*5a60*/  LOP3.LUT R6, R234, 0x80, RZ, 0xfc, !PT ;  /* 0x00000080ea067812 */ /* 0x000fe600078efcff */
[C---:B-1----:R-:W-:Y:S08]  /*5a70*/  HMMA.16816.F32.BF16 R104, R60.reuse, R56, R104 ;  /* 0x000000383c68723c */ /* 0x042ff00000041868 */
[-C--:B------:R-:W-:Y:S08]  /*5a80*/  HMMA.16816.F32.BF16 R108, R60, R58.reuse, R108 ;  /* 0x0000003a3c6c723c */ /* 0x080ff0000004186c */
[C---:B------:R-:W-:Y:S01]  /*5a90*/  HMMA.16816.F32.BF16 R112, R48.reuse, R58, R112 ;  /* 0x0000003a3070723c */ /* 0x040fe20000041870 */
[----:B--2---:R1:W5:Y:S07]  /*5aa0*/  LDL.LU.64 R2, [R1+0x20] ;  /* 0x0000200001027983 */ /* 0x00436e0000300a00 */
        /* <DEDUP_REMOVED lines=66> */
.L_x_85:
[C---:B------:R-:W-:Y:S02]  /*5ed0*/  ISETP.GT.AND P0, PT, R243.reuse, RZ, PT ;  /* 0x000000fff300720c */ /* 0x040fe40003f04270 */
[----:B------:R-:W-:Y:S11]  /*5ee0*/  IADD3 R243, PT, PT, R243, -0x1, RZ ;  /* 0xfffffffff3f37810 */ /* 0x000ff60007ffe0ff */
[----:B------:R-:W-:Y:S05]  /*5ef0*/  @P0 BRA `(.L_x_86) ;  /* 0xffffffd000540947 */ /* 0x000fea000383ffff */
[----:B------:R-:W2:Y:S01]  /*5f00*/  S2R R0, SR_TID.X ;  /* 0x0000000000007919 */ /* 0x000ea20000002100 */
[----:B------:R-:W3:Y:S01]  /*5f10*/  LDCU UR10, c[0x0][0x500] ;  /* 0x0000a000ff0a77ac */ /* 0x000ee20008000800 */
[----:B-----5:R-:W-:Y:S02]  /*5f20*/  F2FP.BF16.F32.PACK_AB R12, R13, R12 ;  /* 0x0000000c0d0c723e */ /* 0x020fe400000010ff */
        /* <DEDUP_REMOVED lines=30> */
[----:B------:R-:W-:Y:S01]  /*6110*/  LOP3.LUT R2, R2, 0x38, R3, 0xf8, !PT ;  /* 0x0000003802027812 */ /* 0x000fe200078ef803 */
        /* <DEDUP_REMOVED lines=75> */
[----:B--2---:R-:W2:Y:S01]  /*65d0*/  LDC.64 R2, c[0x0][0x5a8] ;  /* 0x00016a00ff027b82 */ /* 0x004ea20000000a00 */
[----:B------:R-:W-:-:S05]  /*65e0*/  SHF.R.S32.HI R4, RZ, 0x1f, R245 ;  /* 0x0000001fff047819 */ /* 0x000fca00000114f5 */
[----:B---3--:R-:W-:Y:S02]  /*65f0*/  IMAD R4, R4, UR16, RZ ;  /* 0x0000001004047c24 */ /* 0x008fe4000f8e02ff */
[----:B-1----:R-:W-:-:S04]  /*6600*/  IMAD.WIDE.U32 R10, R245, UR16, RZ ;  /* 0x00000010f50a7c25 */ /* 0x002fc8000f8e00ff */
[----:B------:R-:W-:-:S05]  /*6610*/  IMAD R4, R245, UR17, R4 ;  /* 0x00000011f5047c24 */ /* 0x000fca000f8e0204 */
[----:B------:R-:W-:Y:S02]  /*6620*/  IADD3 R5, PT, PT, R11, R4, RZ ;  /* 0x000000040b057210 */ /* 0x000fe40007ffe0ff */
[----:B------:R-:W-:-:S05]  /*6630*/  MOV R4, R10 ;  /* 0x0000000a00047202 */ /* 0x000fca0000000f00 */
[----:B--2---:R-:W-:-:S04]  /*6640*/  IMAD.WIDE.U32 R46, R2, UR23, R4 ;  /* 0x00000017022e7c25 */ /* 0x004fc8000f8e0004 */
[----:B------:R-:W-:Y:S01]  /*6650*/  IMAD R12, R3, UR23, R47 ;  /* 0x00000017030c7c24 */ /* 0x000fe2000f8e022f */
[----:B------:R-:W-:Y:S05]  /*6660*/  BRA `(.L_x_88) ;  /* 0x0000000000147947 */ /* 0x000fea0003800000 */
.L_x_87:
[----:B------:R-:W2:Y:S01]  /*6670*/  LDCU.64 UR16, c[0x0][0x5c0] ;  /* 0x0000b800ff1077ac */ /* 0x000ea20008000a00 */
[----:B------:R-:W-:-:S05]  /*6680*/  IADD3 R46, PT, PT, R245, R246, RZ ;  /* 0x000000f6f52e7210 */ /* 0x000fca0007ffe0ff */
[C---:B--2---:R-:W-:Y:S02]  /*6690*/  IMAD R12, R46.reuse, UR17, RZ ;  /* 0x000000112e0c7c24 */ /* 0x044fe4000f8e02ff */
[----:B------:R-:W-:-:S05]  /*66a0*/  IMAD.WIDE.U32 R46, R46, UR16, RZ ;  /* 0x000000102e2e7c25 */ /* 0x000fca000f8e00ff */
[----:B------:R-:W-:Y:S02]  /*66b0*/  IADD3 R12, PT, PT, R47, R12, RZ ;  /* 0x0000000c2f0c7210 */ /* 0x000fe40007ffe0ff */
.L_x_88:
[----:B------:R-:W-:Y:S05]  /*66c0*/  @P0 BRA `(.L_x_89) ;  /* 0x0000000000300947 */ /* 0x000fea0003800000 */
[----:B------:R-:W2:Y:S01]  /*66d0*/  LDCU.64 UR14, c[0x0][0x5c8] ;  /* 0x0000b900ff0e77ac */ /* 0x000ea20008000a00 */
[----:B------:R-:W3:Y:S01]  /*66e0*/  LDC.64 R2, c[0x0][0x5b0] ;  /* 0x00016c00ff027b82 */ /* 0x000ee20000000a00 */
[----:B------:R-:W-:-:S05]  /*66f0*/  SHF.R.S32.HI R4, RZ, 0x1f, R245 ;  /* 0x0000001fff047819 */ /* 0x000fca00000114f5 */
[----:B--2---:R-:W-:Y:S02]  /*6700*/  IMAD R4, R4, UR14, RZ ;  /* 0x0000000e04047c24 */ /* 0x004fe4000f8e02ff */
[----:B-1----:R-:W-:-:S04]  /*6710*/  IMAD.WIDE.U32 R10, R245, UR14, RZ ;  /* 0x0000000ef50a7c25 */ /* 0x002fc8000f8e00ff */
[----:B------:R-:W-:-:S05]  /*6720*/  IMAD R4, R245, UR15, R4 ;  /* 0x0000000ff5047c24 */ /* 0x000fca000f8e0204 */
[----:B------:R-:W-:Y:S02]  /*6730*/  IADD3 R5, PT, PT, R11, R4, RZ ;  /* 0x000000040b057210 */ /* 0x000fe40007ffe0ff */
[----:B------:R-:W-:-:S05]  /*6740*/  MOV R4, R10 ;  /* 0x0000000a00047202 */ /* 0x000fca0000000f00 */
[----:B---3--:R-:W-:-:S04]  /*6750*/  IMAD.WIDE.U32 R4, R2, UR23, R4 ;  /* 0x0000001702047c25 */ /* 0x008fc8000f8e0004 */
[----:B------:R-:W-:Y:S01]  /*6760*/  IMAD R9, R3, UR23, R5 ;  /* 0x0000001703097c24 */ /* 0x000fe2000f8e0205 */
[----:B------:R-:W-:Y:S01]  /*6770*/  MOV R11, R4 ;  /* 0x00000004000b7202 */ /* 0x000fe20000000f00 */
[----:B------:R-:W-:Y:S06]  /*6780*/  BRA `(.L_x_90) ;  /* 0x0000000000187947 */ /* 0x000fec0003800000 */
.L_x_89:
[----:B------:R-:W2:Y:S01]  /*6790*/  LDCU.64 UR14, c[0x0][0x5c8] ;  /* 0x0000b900ff0e77ac */ /* 0x000ea20008000a00 */
[----:B------:R-:W-:-:S05]  /*67a0*/  IADD3 R2, PT, PT, R245, R246, RZ ;  /* 0x000000f6f5027210 */ /* 0x000fca0007ffe0ff */
[C---:B--2---:R-:W-:Y:S02]  /*67b0*/  IMAD R9, R2.reuse, UR15, RZ ;  /* 0x0000000f02097c24 */ /* 0x044fe4000f8e02ff */
[----:B------:R-:W-:-:S05]  /*67c0*/  IMAD.WIDE.U32 R2, R2, UR14, RZ ;  /* 0x0000000e02027c25 */ /* 0x000fca000f8e00ff */
[----:B------:R-:W-:Y:S02]  /*67d0*/  IADD3 R9, PT, PT, R3, R9, RZ ;  /* 0x0000000903097210 */ /* 0x000fe40007ffe0ff */
[----:B-1----:R-:W-:-:S07]  /*67e0*/  MOV R11, R2 ;  /* 0x00000002000b7202 */ /* 0x002fce0000000f00 */
.L_x_90:
        /* <DEDUP_REMOVED lines=14> */
[----:B------:R-:W5:Y:S02]  /*68d0*/  LDS.128 R36, [R247+0x12000] ;  /* 0x01200000f7247984 */ /* 0x000f640000000c00 */
[----:B------:R-:W-:Y:S01]  /*68e0*/  IMAD R13, R14, UR16, RZ ;  /* 0x000000100e0d7c24 */ /* 0x000fe2000f8e02ff */
[----:B------:R-:W4:Y:S01]  /*68f0*/  LDC.64 R2, c[0x0][0x5e0] ;  /* 0x00017800ff027b82 */ /* 0x000f220000000a00 */
[----:B------:R-:W-:Y:S01]  /*6900*/  IMAD.WIDE.U32 R16, R10, UR16, R44 ;  /* 0x000000100a107c25 */ /* 0x000fe2000f8e002c */
[----:B------:R-:W5:Y:S01]  /*6910*/  LDS.128 R32, [R247+0x13000] ;  /* 0x01300000f7207984 */ /* 0x000f620000000c00 */
[----:B------:R-:W3:Y:S02]  /*6920*/  LDCU.64 UR10, c[0x0][0x568] ;  /* 0x0000ad00ff0a77ac */ /* 0x000ee40008000a00 */
[----:B------:R-:W-:Y:S01]  /*6930*/  IMAD R14, R14, UR14, RZ ;  /* 0x0000000e0e0e7c24 */ /* 0x000fe2000f8e02ff */
[----:B------:R-:W-:Y:S01]  /*6940*/  IADD3 R46, P0, PT, R46, R16, RZ ;  /* 0x000000102e2e7210 */ /* 0x000fe20007f1e0ff */
[----:B------:R-:W-:Y:S01]  /*6950*/  IMAD R13, R10, UR17, R13 ;  /* 0x000000110a0d7c24 */ /* 0x000fe2000f8e020d */
        /* <DEDUP_REMOVED lines=24> */
[----:B---3--:R-:W-:-:S03]  /*6ae0*/  LEA R2, P4, R44, UR10, 0x1 ;  /* 0x0000000a2c027c11 */ /* 0x008fc6000f8808ff */
[----:B------:R3:W-:Y:S01]  /*6af0*/  @!P2 STG.E.128 desc[UR26][R4.64+0x80], R40 ;  /* 0x000080280400a986 */ /* 0x0007e2000c101d1a */
[----:B------:R-:W-:-:S03]  /*6b00*/  LEA.HI.X R3, R44, UR11, R0, 0x1, P4 ;  /* 0x0000000b2c037c11 */ /* 0x000fc6000a0f0c00 */
[----:B-----5:R3:W-:Y:S04]  /*6b10*/  @!P1 STG.E.128 desc[UR26][R4.64+0x100], R36 ;  /* 0x0001002404009986 */ /* 0x0207e8000c101d1a */
[----:B------:R3:W-:Y:S04]  /*6b20*/  @!P0 STG.E.128 desc[UR26][R4.64+0x180], R32 ;  /* 0x0001802004008986 */ /* 0x0007e8000c101d1a */
[----:B-1----:R3:W-:Y:S04]  /*6b30*/  @!P3 STG.E.128 desc[UR26][R4.64], R12 ;  /* 0x0000000c0400b986 */ /* 0x0027e8000c101d1a */
[----:B------:R3:W-:Y:S04]  /*6b40*/  @!P3 STG.E.128 desc[UR26][R2.64], R28 ;  /* 0x0000001c0200b986 */ /* 0x0007e8000c101d1a */
[----:B------:R3:W-:Y:S04]  /*6b50*/  @!P2 STG.E.128 desc[UR26][R2.64+0x80], R24 ;  /* 0x000080180200a986 */ /* 0x0007e8000c101d1a */
[----:B------:R3:W-:Y:S04]  /*6b60*/  @!P1 STG.E.128 desc[UR26][R2.64+0x100], R20 ;  /* 0x0001001402009986 */ /* 0x0007e8000c101d1a */
[----:B--2---:R3:W-:Y:S02]  /*6b70*/  @!P0 STG.E.128 desc[UR26][R2.64+0x180], R16 ;  /* 0x0001801002008986 */ /* 0x0047e4000c101d1a */
.L_x_67:
[----:B------:R-:W-:Y:S05]  /*6b80*/  BSYNC.RECONVERGENT B1 ;  /* 0x0000000000017941 */ /* 0x000fea0003800200 */
.L_x_51:
[----:B------:R-:W5:Y:S01]  /*6b90*/  LDCU UR11, c[0x0][0x438] ;  /* 0x00008700ff0b77ac */ /* 0x000f620008000800 */
[----:B------:R-:W1:Y:S08]  /*6ba0*/  LDC R0, c[0x0][0x370] ;  /* 0x0000dc00ff007b82 */ /* 0x000e700000000800 */
[----:B--2-4-:R-:W2:Y:S01]  /*6bb0*/  LDC R7, c[0x0][0x438] ;  /* 0x00010e00ff077b82 */ /* 0x014ea20000000800 */
[----:B-----5:R-:W-:-:S04]  /*6bc0*/  UIADD3 UR11, UPT, UPT, UR11, 0x1f, URZ ;  /* 0x0000001f0b0b7890 */ /* 0x020fc8000fffe0ff */
[----:B------:R-:W-:Y:S01]  /*6bd0*/  USHF.R.S32.HI UR10, URZ, 0x1f, UR11 ;  /* 0x0000001fff0a7899 */ /* 0x000fe2000801140b */
[----:B-1----:R-:W-:-:S03]  /*6be0*/  IADD3 R248, PT, PT, R0, R248, RZ ;  /* 0x000000f800f87210 */ /* 0x002fc60007ffe0ff */
[----:B------:R-:W-:-:S04]  /*6bf0*/  ULEA.HI UR10, UR10, UR11, URZ, 0x5 ;  /* 0x0000000b0a0a7291 */ /* 0x000fc8000f8f28ff */
[----:B------:R-:W-:-:S06]  /*6c00*/  USHF.R.S32.HI UR10, URZ, 0x5, UR10 ;  /* 0x00000005ff0a7899 */ /* 0x000fcc000801140a */
[----:B------:R-:W-:-:S13]  /*6c10*/  ISETP.GE.AND P0, PT, R248, UR10, PT ;  /* 0x0000000af8007c0c */ /* 0x000fda000bf06270 */
[----:B--2---:R-:W-:Y:S05]  /*6c20*/  @!P0 BRA `(.L_x_91) ;  /* 0xffffff9400948947 */ /* 0x004fea000383ffff */
[----:B------:R-:W-:Y:S05]  /*6c30*/  EXIT ;  /* 0x000000000000794d */ /* 0x000fea0003800000 */
.L_x_92:
        /* <DEDUP_REMOVED lines=12> */
.L_x_2485:


//--------------------- .text._ZN5flash44flash_bwd_dq_dk_dv_loop_seqk_parallel_kernelI23Flash_bwd_kernel_traitsILi256ELi64ELi32ELi8ELi4ELi1ELi2ELb1ELb1EN7cutlass10bfloat16_tE19Flash_kernel_traitsILi256ELi64ELi32ELi8ES3_EELb0ELb0ELb1ELb0ELb0ELb0ELb0EEEvNS_16Flash_bwd_paramsE --------------------------
	.section	.text._ZN5flash44flash_bwd_dq_dk_dv_loop_seqk_parallel_kernelI23Flash_bwd_kernel_traitsILi256ELi64ELi32ELi8ELi4ELi1ELi2ELb1ELb1EN7cutlass10bfloat16_tE19Flash_kernel_traitsILi256ELi64ELi32ELi8ES3_EELb0ELb0ELb1ELb0ELb0ELb0ELb0EEEvNS_16Flash_bwd_paramsE,"ax",@progbits
	.align	128
        .global         _ZN5flash44flash_bwd_dq_dk_dv_loop_seqk_parallel_kernelI23Flash_bwd_kernel_traitsILi256ELi64ELi32ELi8ELi4ELi1ELi2ELb1ELb1EN7cutlass10bfloat16_tE19Flash_kernel_traitsILi256ELi64ELi32ELi8ES3_EELb0ELb0ELb1ELb0ELb0ELb0ELb0EEEvNS_16Flash_bwd_paramsE
        .type           _ZN5flash44flash_bwd_dq_dk_dv_loop_seqk_parallel_kernelI23Flash_bwd_kernel_traitsILi256ELi64ELi32ELi8ELi4ELi1ELi2ELb1ELb1EN7cutlass10bfloat16_tE19Flash_kernel_traitsILi256ELi64ELi32ELi8ES3_EELb0ELb0ELb1ELb0ELb0ELb0ELb0EEEvNS_16Flash_bwd_paramsE,@function
        .size           _ZN5flash44flash_bwd_dq_dk_dv_loop_seqk_parallel_kernelI23Flash_bwd_kernel_traitsILi256ELi64ELi32ELi8ELi4ELi1ELi2ELb1ELb1EN7cutlass10bfloat16_tE19Flash_kernel_traitsILi256ELi64ELi32ELi8ES3_EELb0ELb0ELb1ELb0ELb0ELb0ELb0EEEvNS_16Flash_bwd_paramsE,(.L_x_2486 - _ZN5flash44flash_bwd_dq_dk_dv_loop_seqk_parallel_kernelI23Flash_bwd_kernel_traitsILi256ELi64ELi32ELi8ELi4ELi1ELi2ELb1ELb1EN7cutlass10bfloat16_tE19Flash_kernel_traitsILi256ELi64ELi32ELi8ES3_EELb0ELb0ELb1ELb0ELb0ELb0ELb0EEEvNS_16Flash_bwd_paramsE)
        .other          _ZN5flash44flash_bwd_dq_dk_dv_loop_seqk_parallel_kernelI23Flash_bwd_kernel_traitsILi256ELi64ELi32ELi8ELi4ELi1ELi2ELb1ELb1EN7cutlass10bfloat16_tE19Flash_kernel_traitsILi256ELi64ELi32ELi8ES3_EELb0ELb0ELb1ELb0ELb0ELb0ELb0EEEvNS_16Flash_bwd_paramsE,@"STO_CUDA_ENTRY STV_DEFAULT"
_ZN5flash44flash_bwd_dq_dk_dv_loop_seqk_parallel_kernelI23Flash_bwd_kernel_traitsILi256ELi64ELi32ELi8ELi4ELi1ELi2ELb1ELb1EN7cutlass10bfloat16_tE19Flash_kernel_traitsILi256ELi64ELi32ELi8ES3_EELb0ELb0ELb1ELb0ELb0ELb0ELb0EEEvNS_16Flash_bwd_paramsE:
.text._ZN5flash44flash_bwd_dq_dk_dv_loop_seqk_parallel_kernelI23Flash_bwd_kernel_traitsILi256ELi64ELi32ELi8ELi4ELi1ELi2ELb1ELb1EN7cutlass10bfloat16_tE19Flash_kernel_traitsILi256ELi64ELi32ELi8ES3_EELb0ELb0ELb1ELb0ELb0ELb0ELb0EEEvNS_16Flash_bwd_paramsE:
        /* <DEDUP_REMOVED lines=10> */
[----:B------:R-:W1:Y:S01]  /*00a0*/  S2UR UR9, SR_CTAID.Y ;  /* 0x00000000000979c3 */ /* 0x000e620000002600 */
[----:B------:R-:W2:Y:S01]  /*00b0*/  LDCU UR6, c[0x0][0x438] ;  /* 0x00008700ff0677ac */ /* 0x000ea20008000800 */
[----:B------:R-:W-:Y:S01]  /*00c0*/  UMOV UR5, 0x400 ;  /* 0x0000040000057882 */ /* 0x000fe20000000000 */
[----:B------:R-:W-:Y:S01]  /*00d0*/  UMOV UR8, 0x400 ;  /* 0x0000040000087882 */ /* 0x000fe20000000000 */
[----:B------:R-:W3:Y:S04]  /*00e0*/  LDCU.64 UR22, c[0x0][0x358] ;  /* 0x00006b00ff1677ac */ /* 0x000ee80008000a00 */
[----:B------:R-:W4:Y:S01]  /*00f0*/  LDC.64 R242, c[0x0][0x468] ;  /* 0x00011a00fff27b82 */ /* 0x000f220000000a00 */
[----:B------:R-:W-:Y:S01]  /*0100*/  UMOV UR26, URZ ;  /* 0x000000ff001a7c82 */ /* 0x000fe20008000000 */
[----:B------:R-:W-:-:S06]  /*0110*/  UMOV UR27, URZ ;  /* 0x000000ff001b7c82 */ /* 0x000fcc0008000000 */
[----:B------:R-:W5:Y:S01]  /*0120*/  S2UR UR4, SR_CgaCtaId ;  /* 0x00000000000479c3 */ /* 0x000f620000008800 */
[----:B--2---:R-:W-:-:S07]  /*0130*/  IMAD.U32 R0, RZ, RZ, UR6 ;  /* 0x00000006ff007e24 */ /* 0x004fce000f8e00ff */
[----:B------:R-:W2:Y:S01]  /*0140*/  S2UR UR7, SR_CgaCtaId ;  /* 0x00000000000779c3 */ /* 0x000ea20000008800 */
[----:B-1----:R-:W-:-:S07]  /*0150*/  IMAD.U32 R2, RZ, RZ, UR9 ;  /* 0x00000009ff027e24 */ /* 0x002fce000f8e00ff */
[----:B------:R-:W1:Y:S01]  /*0160*/  S2UR UR21, SR_CTAID.X ;  /* 0x00000000001579c3 */ /* 0x000e620000002500 */
[----:B----4-:R-:W-:-:S04]  /*0170*/  LEA R242, P0, R2, R242, 0x2 ;  /* 0x000000f202f27211 */ /* 0x010fc800078010ff */
[----:B------:R-:W-:-:S03]  /*0180*/  LEA.HI.X R243, R2, R243, RZ, 0x2, P0 ;  /* 0x000000f302f37211 */ /* 0x000fc600000f14ff */
[----:B------:R-:W4:Y:S01]  /*0190*/  S2UR UR20, SR_CTAID.Z ;  /* 0x00000000001479c3 */ /* 0x000f220000002700 */
[----:B-----5:R-:W-:-:S04]  /*01a0*/  ULEA UR4, UR4, UR5, 0x18 ;  /* 0x0000000504047291 */ /* 0x020fc8000f8ec0ff */
[----:B------:R-:W-:Y:S02]  /*01b0*/  UIADD3 UR28, UPT, UPT, UR4, 0x15000, URZ ;  /* 0x00015000041c7890 */ /* 0x000fe4000fffe0ff */
[----:B-123--:R-:W-:-:S12]  /*01c0*/  ULEA UR5, UR7, UR8, 0x18 ;  /* 0x0000000807057291 */ /* 0x00efd8000f8ec0ff */
.L_x_136:
[----:B-1----:R-:W1:Y:S01]  /*01d0*/  LDC.64 R10, c[0x0][0x470] ;  /* 0x00011c00ff0a7b82 */ /* 0x002e620000000a00 */
[----:B------:R-:W-:-:S07]  /*01e0*/  IMAD.MOV.U32 R231, RZ, RZ, RZ ;  /* 0x000000ffffe77224 */ /* 0x000fce00078e00ff */
[----:B--2---:R-:W2:Y:S08]  /*01f0*/  LDC.64 R8, c[0x0][0x478] ;  /* 0x00011e00ff087b82 */ /* 0x004eb00000000a00 */
[----:B----4-:R-:W3:Y:S01]  /*0200*/  LDC.64 R6, c[0x0][0x460] ;  /* 0x00011800ff067b82 */ /* 0x010ee20000000a00 */
[----:B-1----:R-:W-:-:S07]  /*0210*/  ISETP.NE.U32.AND P5, PT, R10, RZ, PT ;  /* 0x000000ff0a00720c */ /* 0x002fce0003fa5070 */
[----:B------:R-:W1:Y:S01]  /*0220*/  LDC.64 R12, c[0x0][0x460] ;  /* 0x00011800ff0c7b82 */ /* 0x000e620000000a00 */
[----:B------:R-:W-:Y:S02]  /*0230*/  ISETP.NE.AND.EX P5, PT, R11, RZ, PT, P5 ;  /* 0x000000ff0b00720c */ /* 0x000fe40003fa5350 */
[----:B--2---:R-:W-:-:S05]  /*0240*/  ISETP.NE.U32.AND P4, PT, R8, RZ, PT ;  /* 0x000000ff0800720c */ /* 0x004fca0003f85070 */
[----:B------:R-:W2:Y:S01]  /*0250*/  LDC.U8 R3, c[0x0][0x532] ;  /* 0x00014c80ff037b82 */ /* 0x000ea20000000000 */
[----:B------:R-:W-:Y:S02]  /*0260*/  ISETP.NE.AND.EX P4, PT, R9, RZ, PT, P4 ;  /* 0x000000ff0900720c */ /* 0x000fe40003f85340 */
[----:B---3--:R-:W-:-:S05]  /*0270*/  ISETP.NE.U32.AND P3, PT, R6, RZ, PT ;  /* 0x000000ff0600720c */ /* 0x008fca0003f65070 */
[----:B------:R-:W3:Y:S01]  /*0280*/  LDC.64 R4, c[0x0][0x468] ;  /* 0x00011a00ff047b82 */ /* 0x000ee20000000a00 */
[----:B------:R-:W-:Y:S02]  /*0290*/  ISETP.NE.U32.AND P2, PT, R6, RZ, PT ;  /* 0x000000ff0600720c */ /* 0x000fe40003f45070 */
[C---:B------:R-:W-:Y:S02]  /*02a0*/  @P5 LEA R10, P1, R2.reuse, R10, 0x2 ;  /* 0x0000000a020a5211 */ /* 0x040fe400078210ff */
[C---:B------:R-:W-:Y:S02]  /*02b0*/  ISETP.NE.AND.EX P3, PT, R7.reuse, RZ, PT, P3 ;  /* 0x000000ff0700720c */ /* 0x040fe40003f65330 */
[----:B------:R-:W-:Y:S02]  /*02c0*/  ISETP.NE.AND.EX P2, PT, R7, RZ, PT, P2 ;  /* 0x000000ff0700720c */ /* 0x000fe40003f45320 */
[C---:B------:R-:W-:Y:S01]  /*02d0*/  @P4 LEA R8, P0, R2.reuse, R8, 0x2 ;  /* 0x0000000802084211 */ /* 0x040fe200078010ff */
[----:B------:R-:W-:Y:S01]  /*02e0*/  IMAD.MOV.U32 R14, RZ, RZ, -0x1 ;  /* 0xffffffffff0e7424 */ /* 0x000fe200078e00ff */
[C---:B------:R-:W-:Y:S01]  /*02f0*/  @P5 LEA.HI.X R11, R2.reuse, R11, RZ, 0x2, P1 ;  /* 0x0000000b020b5211 */ /* 0x040fe200008f14ff */
[C---:B-1----:R-:W-:Y:S01]  /*0300*/  IMAD.WIDE.U32 R12, R2.reuse, 0x4, R12 ;  /* 0x00000004020c7825 */ /* 0x042fe200078e000c */
[----:B------:R-:W-:Y:S01]  /*0310*/  @P4 LEA.HI.X R9, R2, R9, RZ, 0x2, P0 ;  /* 0x0000000902094211 */ /* 0x000fe200000f14ff */
[----:B------:R-:W1:Y:S02]  /*0320*/  @!P4 LDC.64 R6, c[0x0][0x488] ;  /* 0x00012200ff06cb82 */ /* 0x000e640000000a00 */
[----:B------:R-:W4:Y:S04]  /*0330*/  @P5 LDG.E R231, desc[UR22][R10.64] ;  /* 0x000000160ae75981 */ /* 0x000f28000c1e1900 */
[----:B------:R-:W4:Y:S04]  /*0340*/  @P4 LDG.E R230, desc[UR22][R8.64] ;  /* 0x0000001608e64981 */ /* 0x000f28000c1e1900 */
[----:B------:R1:W5:Y:S04]  /*0350*/  @P3 LDG.E R14, desc[UR22][R12.64] ;  /* 0x000000160c0e3981 */ /* 0x000368000c1e1900 */
[----:B------:R4:W5:Y:S01]  /*0360*/  @P2 LDG.E R8, desc[UR22][R12.64+0x4] ;  /* 0x000004160c082981 */ /* 0x000962000c1e1900 */
[----:B--2---:R-:W-:Y:S01]  /*0370*/  ISETP.NE.AND P5, PT, R3, RZ, PT ;  /* 0x000000ff0300720c */ /* 0x004fe20003fa5270 */
[----:B------:R-:W-:Y:S01]  /*0380*/  IMAD.MOV.U32 R233, RZ, RZ, -0x1 ;  /* 0xffffffffffe97424 */ /* 0x000fe200078e00ff */
[----:B---3--:R-:W-:Y:S01]  /*0390*/  ISETP.EQ.U32.AND P0, PT, R4, RZ, PT ;  /* 0x000000ff0400720c */ /* 0x008fe20003f02070 */
[----:B------:R-:W2:Y:S03]  /*03a0*/  @!P4 LDC R3, c[0x0][0x43c] ;  /* 0x00010f00ff03cb82 */ /* 0x000ea60000000800 */
[----:B------:R-:W-:-:S02]  /*03b0*/  ISETP.EQ.OR.EX P0, PT, R5, RZ, !P5, P0 ;  /* 0x000000ff0500720c */ /* 0x000fc40006f02700 */
[----:B------:R-:W-:-:S03]  /*03c0*/  ISETP.NE.U32.AND P1, PT, R4, RZ, PT ;  /* 0x000000ff0400720c */ /* 0x000fc60003f25070 */
[----:B------:R-:W3:Y:S01]  /*03d0*/  @!P2 LDC R232, c[0x0][0x434] ;  /* 0x00010d00ffe8ab82 */ /* 0x000ee20000000800 */
[----:B------:R-:W-:Y:S01]  /*03e0*/  ISETP.NE.AND.EX P1, PT, R5, RZ, PT, P1 ;  /* 0x000000ff0500720c */ /* 0x000fe20003f25310 */
[----:B------:R-:W-:-:S06]  /*03f0*/  USHF.L.U32 UR25, UR29, 0x5, URZ ;  /* 0x000000051d197899 */ /* 0x000fcc00080006ff */
[----:B------:R2:W5:Y:S01]  /*0400*/  @!P0 LDG.E R233, desc[UR22][R242.64] ;  /* 0x00000016f2e98981 */ /* 0x000562000c1e1900 */
[----:B-1----:R-:W-:-:S04]  /*0410*/  @!P4 ISETP.NE.U32.AND P0, PT, R6, RZ, PT ;  /* 0x000000ff0600c20c */ /* 0x002fc80003f05070 */
[----:B------:R-:W-:-:S04]  /*0420*/  @!P4 ISETP.NE.AND.EX P0, PT, R7, RZ, PT, P0 ;  /* 0x000000ff0700c20c */ /* 0x000fc80003f05300 */
[----:B--2---:R-:W-:Y:S01]  /*0430*/  @!P4 SEL R3, R3, RZ, P0 ;  /* 0x000000ff0303c207 */ /* 0x004fe20000000000 */
[----:B----4-:R-:W-:Y:S01]  /*0440*/  @P4 IMAD.IADD R230, R230, 0x1, -R231 ;  /* 0x00000001e6e64824 */ /* 0x010fe200078e0ae7 */
[----:B---3--:R-:W-:Y:S07]  /*0450*/  @!P1 BRA `(.L_x_93) ;  /* 0x00000000000c9947 */ /* 0x008fee0003800000 */
[----:B------:R-:W2:Y:S02]  /*0460*/  @P5 LDG.E R0, desc[UR22][R242.64+0x4] ;  /* 0x00000416f2005981 */ /* 0x000ea4000c1e1900 */
[----:B--2--5:R-:W-:-:S06]  /*0470*/  @P5 IADD3 R0, PT, PT, R0, -R233, RZ ;  /* 0x800000e900005210 */ /* 0x024fcc0007ffe0ff */
[----:B------:R1:W5:Y:S02]  /*0480*/  @!P5 LDG.E R0, desc[UR22][R242.64] ;  /* 0x00000016f200d981 */ /* 0x000364000c1e1900 */
.L_x_93:
[----:B-----5:R-:W-:Y:S01]  /*0490*/  @!P4 IADD3 R230, PT, PT, R3, R0, -R231 ;  /* 0x0000000003e6c210 */ /* 0x020fe20007ffe8e7 */
[----:B------:R-:W-:-:S03]  /*04a0*/  @P2 IMAD.IADD R232, R8, 0x1, -R14 ;  /* 0x0000000108e82824 */ /* 0x000fc600078e0a0e */
[----:B------:R-:W-:-:S13]  /*04b0*/  ISETP.GT.AND P0, PT, R230, UR25, PT ;  /* 0x00000019e6007c0c */ /* 0x000fda000bf04270 */
[----:B------:R-:W-:Y:S05]  /*04c0*/  @!P0 BRA `(.L_x_94) ;  /* 0x0000006400c08947 */ /* 0x000fea0003800000 */
[----:B------:R-:W2:Y:S01]  /*04d0*/  LDC R3, c[0x0][0x504] ;  /* 0x00014100ff037b82 */ /* 0x000ea20000000800 */
[----:B------:R-:W-:Y:S01]  /*04e0*/  ISETP.NE.AND P4, PT, R14, -0x1, PT ;  /* 0xffffffff0e00780c */ /* 0x000fe20003f85270 */
[C---:B------:R-:W-:Y:S01]  /*04f0*/  VIADD R234, R232.reuse, UR25 ;  /* 0x00000019e8ea7c36 */ /* 0x040fe20008000000 */
[----:B------:R-:W-:Y:S01]  /*0500*/  ISETP.NE.AND P2, PT, R233, -0x1, PT ;  /* 0xffffffffe900780c */ /* 0x000fe20003f45270 */
[----:B------:R-:W-:Y:S02]  /*0510*/  VIADD R6, R232, 0x3f ;  /* 0x0000003fe8067836 */ /* 0x000fe40000000000 */
[----:B------:R-:W-:-:S03]  /*0520*/  VIADD R234, R234, 0x20 ;  /* 0x00000020eaea7836 */ /* 0x000fc60000000000 */
[----:B------:R-:W-:-:S04]  /*0530*/  SHF.R.S32.HI R0, RZ, 0x1f, R6 ;  /* 0x0000001fff007819 */ /* 0x000fc80000011406 */
[----:B------:R-:W-:Y:S01]  /*0540*/  LEA.HI R0, R0, R6, RZ, 0x6 ;  /* 0x0000000600007211 */ /* 0x000fe200078f30ff */
[----:B------:R-:W3:Y:S03]  /*0550*/  @!P4 LDC.64 R18, c[0x0][0x398] ;  /* 0x0000e600ff12cb82 */ /* 0x000ee60000000a00 */
[----:B------:R-:W-:-:S05]  /*0560*/  SHF.R.S32.HI R0, RZ, 0x6, R0 ;  /* 0x00000006ff007819 */ /* 0x000fca0000011400 */
[----:B------:R-:W4:Y:S01]  /*0570*/  @P4 LDC.64 R4, c[0x0][0x3b0] ;  /* 0x0000ec00ff044b82 */ /* 0x000f220000000a00 */
[----:B--2---:R-:W-:-:S05]  /*0580*/  IADD3 R3, PT, PT, R234, R3, -R230 ;  /* 0x00000003ea037210 */ /* 0x004fca0007ffe8e6 */
[----:B------:R-:W-:-:S05]  /*0590*/  VIADD R3, R3, 0x3f ;  /* 0x0000003f03037836 */ /* 0x000fca0000000000 */
[----:B------:R-:W-:-:S04]  /*05a0*/  SHF.R.S32.HI R10, RZ, 0x1f, R3 ;  /* 0x0000001fff0a7819 */ /* 0x000fc80000011403 */
[----:B------:R-:W-:Y:S01]  /*05b0*/  LEA.HI R10, R10, R3, RZ, 0x6 ;  /* 0x000000030a0a7211 */ /* 0x000fe200078f30ff */
[----:B---3--:R-:W-:-:S03]  /*05c0*/  @!P4 IMAD.WIDE.U32 R22, R2, R18, RZ ;  /* 0x000000120216c225 */ /* 0x008fc600078e00ff */
[----:B------:R-:W-:Y:S01]  /*05d0*/  SHF.R.S32.HI R10, RZ, 0x6, R10 ;  /* 0x00000006ff0a7819 */ /* 0x000fe2000001140a */
[----:B------:R-:W-:-:S03]  /*05e0*/  @!P4 IMAD R19, R2, R19, R23 ;  /* 0x000000130213c224 */ /* 0x000fc600078e0217 */
[----:B------:R-:W-:Y:S01]  /*05f0*/  VIMNMX R10, PT, PT, R0, R10, PT ;  /* 0x0000000a000a7248 */ /* 0x000fe20003fe0100 */
[----:B----4-:R-:W-:-:S03]  /*0600*/  @P4 IMAD.WIDE.U32 R6, R14, R4, RZ ;  /* 0x000000040e064225 */ /* 0x010fc600078e00ff */
[----:B------:R-:W-:Y:S01]  /*0610*/  LEA R18, R10, 0xffffffc0, 0x6 ;  /* 0xffffffc00a127811 */ /* 0x000fe200078e30ff */
[----:B------:R-:W-:Y:S02]  /*0620*/  @P4 IMAD R19, R14, R5, R7 ;  /* 0x000000050e134224 */ /* 0x000fe400078e0207 */
[----:B------:R-:W-:Y:S01]  /*0630*/  @P4 IMAD.MOV.U32 R22, RZ, RZ, R6 ;  /* 0x000000ffff164224 */ /* 0x000fe200078e0006 */
        /* <DEDUP_REMOVED lines=12> */
[----:B------:R-:W-:Y:S06]  /*0700*/  BRA `(.L_x_96) ;  /* 0x0000000000187947 */ /* 0x000fec0003800000 */
.L_x_95:
[----:B------:R-:W2:Y:S01]  /*0710*/  LDCU.64 UR12, c[0x0][0x3b8] ;  /* 0x00007700ff0c77ac */ /* 0x000ea20008000a00 */
[----:B------:R-:W-:-:S05]  /*0720*/  IADD3 R4, PT, PT, R231, R233, RZ ;  /* 0x000000e9e7047210 */ /* 0x000fca0007ffe0ff */
[C---:B--2---:R-:W-:Y:S02]  /*0730*/  IMAD R8, R4.reuse, UR13, RZ ;  /* 0x0000000d04087c24 */ /* 0x044fe4000f8e02ff */
[----:B------:R-:W-:-:S05]  /*0740*/  IMAD.WIDE.U32 R4, R4, UR12, RZ ;  /* 0x0000000c04047c25 */ /* 0x000fca000f8e00ff */
[----:B------:R-:W-:Y:S02]  /*0750*/  IADD3 R8, PT, PT, R5, R8, RZ ;  /* 0x0000000805087210 */ /* 0x000fe40007ffe0ff */
[----:B------:R-:W-:-:S07]  /*0760*/  MOV R9, R4 ;  /* 0x0000000400097202 */ /* 0x000fce0000000f00 */
.L_x_96:
[----:B------:R-:W2:Y:S01]  /*0770*/  LDC R0, c[0x0][0x3e8] ;  /* 0x0000fa00ff007b82 */ /* 0x000ea20000000800 */
[----:B------:R-:W3:Y:S01]  /*0780*/  S2R R13, SR_CTAID.Z ;  /* 0x00000000000d7919 */ /* 0x000ee20000002700 */
[----:B------:R-:W-:Y:S01]  /*0790*/  USHF.R.S32.HI UR24, URZ, 0x1f, UR25 ;  /* 0x0000001fff187899 */ /* 0x000fe20008011419 */
[----:B--2---:R-:W-:-:S04]  /*07a0*/  IABS R5, R0 ;  /* 0x0000000000057213 */ /* 0x004fc80000000000 */
[----:B------:R-:W2:Y:S08]  /*07b0*/  I2F.RP R6, R5 ;  /* 0x0000000500067306 */ /* 0x000eb00000209400 */
[----:B--2---:R-:W2:Y:S02]  /*07c0*/  MUFU.RCP R6, R6 ;  /* 0x0000000600067308 */ /* 0x004ea40000001000 */
[----:B--2---:R-:W-:-:S06]  /*07d0*/  VIADD R6, R6, 0xffffffe ;  /* 0x0ffffffe06067836 */ /* 0x004fcc0000000000 */
[----:B------:R-:W2:Y:S02]  /*07e0*/  F2I.FTZ.U32.TRUNC.NTZ R7, R6 ;  /* 0x0000000600077305 */ /* 0x000ea4000021f000 */
[----:B--2---:R-:W-:Y:S01]  /*07f0*/  IMAD.MOV R3, RZ, RZ, -R7 ;  /* 0x000000ffff037224 */ /* 0x004fe200078e0a07 */
[----:B------:R-:W-:-:S03]  /*0800*/  MOV R6, RZ ;  /* 0x000000ff00067202 */ /* 0x000fc60000000f00 */
[----:B------:R-:W-:Y:S01]  /*0810*/  IMAD R4, R3, R5, RZ ;  /* 0x0000000503047224 */ /* 0x000fe200078e02ff */
[----:B---3--:R-:W-:-:S03]  /*0820*/  IABS R3, R13 ;  /* 0x0000000d00037213 */ /* 0x008fc60000000000 */
[----:B------:R-:W-:-:S04]  /*0830*/  IMAD.HI.U32 R6, R7, R4, R6 ;  /* 0x0000000407067227 */ /* 0x000fc800078e0006 */
[----:B------:R-:W-:-:S04]  /*0840*/  IMAD.MOV.U32 R4, RZ, RZ, R3 ;  /* 0x000000ffff047224 */ /* 0x000fc800078e0003 */
[----:B------:R-:W-:-:S04]  /*0850*/  IMAD.HI.U32 R6, R6, R4, RZ ;  /* 0x0000000406067227 */ /* 0x000fc800078e00ff */
[----:B------:R-:W-:-:S04]  /*0860*/  IMAD.MOV R3, RZ, RZ, -R6 ;  /* 0x000000ffff037224 */ /* 0x000fc800078e0a06 */
[----:B------:R-:W-:-:S05]  /*0870*/  IMAD R3, R5, R3, R4 ;  /* 0x0000000305037224 */ /* 0x000fca00078e0204 */
[----:B------:R-:W-:-:S13]  /*0880*/  ISETP.GT.U32.AND P1, PT, R5, R3, PT ;  /* 0x000000030500720c */ /* 0x000fda0003f24070 */
[-C--:B------:R-:W-:Y:S01]  /*0890*/  @!P1 IADD3 R3, PT, PT, R3, -R5.reuse, RZ ;  /* 0x8000000503039210 */ /* 0x080fe20007ffe0ff */
[----:B------:R-:W-:Y:S01]  /*08a0*/  @!P1 VIADD R6, R6, 0x1 ;  /* 0x0000000106069836 */ /* 0x000fe20000000000 */
[----:B------:R-:W-:Y:S02]  /*08b0*/  ISETP.NE.AND P1, PT, R0, RZ, PT ;  /* 0x000000ff0000720c */ /* 0x000fe40003f25270 */
[----:B------:R-:W-:Y:S02]  /*08c0*/  ISETP.GE.U32.AND P5, PT, R3, R5, PT ;  /* 0x000000050300720c */ /* 0x000fe40003fa6070 */
[----:B------:R-:W-:-:S04]  /*08d0*/  LOP3.LUT R3, R13, R0, RZ, 0x3c, !PT ;  /* 0x000000000d037212 */ /* 0x000fc800078e3cff */
[----:B------:R-:W-:-:S07]  /*08e0*/  ISETP.GE.AND P0, PT, R3, RZ, PT ;  /* 0x000000ff0300720c */ /* 0x000fce0003f06270 */
[----:B------:R-:W-:-:S05]  /*08f0*/  @P5 IADD3 R6, PT, PT, R6, 0x1, RZ ;  /* 0x0000000106065810 */ /* 0x000fca0007ffe0ff */
[----:B------:R-:W-:-:S05]  /*0900*/  IMAD.MOV.U32 R3, RZ, RZ, R6 ;  /* 0x000000ffff037224 */ /* 0x000fca00078e0006 */
        /* <DEDUP_REMOVED lines=16> */
.L_x_97:
[----:B------:R-:W2:Y:S01]  /*0a10*/  LDCU.64 UR6, c[0x0][0x3c0] ;  /* 0x00007800ff0677ac */ /* 0x000ea20008000a00 */
[----:B------:R-:W-:-:S05]  /*0a20*/  IADD3 R4, PT, PT, R231, R233, RZ ;  /* 0x000000e9e7047210 */ /* 0x000fca0007ffe0ff */
[C---:B--2---:R-:W-:Y:S02]  /*0a30*/  IMAD R11, R4.reuse, UR7, RZ ;  /* 0x00000007040b7c24 */ /* 0x044fe4000f8e02ff */
[----:B------:R-:W-:-:S05]  /*0a40*/  IMAD.WIDE.U32 R4, R4, UR6, RZ ;  /* 0x0000000604047c25 */ /* 0x000fca000f8e00ff */
[----:B------:R-:W-:Y:S02]  /*0a50*/  IADD3 R11, PT, PT, R5, R11, RZ ;  /* 0x0000000b050b7210 */ /* 0x000fe40007ffe0ff */
[----:B------:R-:W-:-:S07]  /*0a60*/  MOV R12, R4 ;  /* 0x00000004000c7202 */ /* 0x000fce0000000f00 */
.L_x_98:
[----:B------:R-:W2:Y:S01]  /*0a70*/  @!P4 LDC.64 R6, c[0x0][0x588] ;  /* 0x00016200ff06cb82 */ /* 0x000ea20000000a00 */
[----:B------:R-:W3:Y:S07]  /*0a80*/  LDCU UR15, c[0x0][0x44c] ;  /* 0x00008980ff0f77ac */ /* 0x000eee0008000800 */
[----:B------:R-:W4:Y:S08]  /*0a90*/  @P4 LDC.64 R4, c[0x0][0x590] ;  /* 0x00016400ff044b82 */ /* 0x000f300000000a00 */
[----:B------:R-:W3:Y:S01]  /*0aa0*/  LDC R21, c[0x0][0x3e0] ;  /* 0x0000f800ff157b82 */ /* 0x000ee20000000800 */
[----:B--2---:R-:W-:-:S04]  /*0ab0*/  @!P4 IMAD.WIDE.U32 R28, R2, R6, RZ ;  /* 0x00000006021cc225 */ /* 0x004fc800078e00ff */
[----:B------:R-:W-:Y:S02]  /*0ac0*/  @!P4 IMAD R26, R2, R7, R29 ;  /* 0x00000007021ac224 */ /* 0x000fe400078e021d */
[----:B----4-:R-:W-:Y:S01]  /*0ad0*/  @P4 IMAD.WIDE.U32 R24, R14, R4, RZ ;  /* 0x000000040e184225 */ /* 0x010fe200078e00ff */
[----:B------:R-:W-:-:S03]  /*0ae0*/  @!P4 MOV R4, R28 ;  /* 0x0000001c0004c202 */ /* 0x000fc60000000f00 */
[----:B------:R-:W-:Y:S01]  /*0af0*/  @P4 IMAD R26, R14, R5, R25 ;  /* 0x000000050e1a4224 */ /* 0x000fe200078e0219 */
[----:B------:R-:W-:Y:S01]  /*0b00*/  @P4 MOV R4, R24 ;  /* 0x0000001800044202 */ /* 0x000fe20000000f00 */
[----:B---3--:R-:W-:Y:S01]  /*0b10*/  IMAD.WIDE R6, R21, UR15, RZ ;  /* 0x0000000f15067c25 */ /* 0x008fe2000f8e02ff */
[----:B------:R-:W-:Y:S06]  /*0b20*/  @P4 BRA `(.L_x_99) ;  /* 0x0000000000444947 */ /* 0x000fec0003800000 */
[----:B------:R-:W2:Y:S01]  /*0b30*/  LDCU UR8, c[0x0][0x444] ;  /* 0x00008880ff0877ac */ /* 0x000ea20008000800 */
[----:B------:R-:W-:Y:S01]  /*0b40*/  SHF.R.S32.HI R15, RZ, 0x1f, R21 ;  /* 0x0000001fff0f7819 */ /* 0x000fe20000011415 */
[----:B--2---:R-:W-:Y:S01]  /*0b50*/  USHF.R.S32.HI UR9, URZ, 0x1f, UR8 ;  /* 0x0000001fff097899 */ /* 0x004fe20008011408 */
[----:B------:R-:W-:Y:S01]  /*0b60*/  IMAD.WIDE.U32 R24, R2, UR8, RZ ;  /* 0x0000000802187c25 */ /* 0x000fe2000f8e00ff */
[----:B------:R-:W-:-:S04]  /*0b70*/  USHF.R.S32.HI UR8, URZ, 0x1f, UR15 ;  /* 0x0000001fff087899 */ /* 0x000fc8000801140f */
[----:B------:R-:W-:Y:S02]  /*0b80*/  IMAD R5, R2, UR9, RZ ;  /* 0x0000000902057c24 */ /* 0x000fe4000f8e02ff */
[----:B------:R-:W-:-:S03]  /*0b90*/  IMAD.WIDE.U32 R30, R24, R21, RZ ;  /* 0x00000015181e7225 */ /* 0x000fc600078e00ff */
[----:B------:R-:W-:-:S05]  /*0ba0*/  IADD3 R5, PT, PT, R25, R5, RZ ;  /* 0x0000000519057210 */ /* 0x000fca0007ffe0ff */
[----:B------:R-:W-:-:S04]  /*0bb0*/  IMAD R5, R5, R21, RZ ;  /* 0x0000001505057224 */ /* 0x000fc800078e02ff */
[----:B------:R-:W-:Y:S02]  /*0bc0*/  IMAD R5, R15, R24, R5 ;  /* 0x000000180f057224 */ /* 0x000fe400078e0205 */
[----:B------:R-:W-:-:S03]  /*0bd0*/  IMAD.WIDE.U32 R24, R30, UR15, RZ ;  /* 0x0000000f1e187c25 */ /* 0x000fc6000f8e00ff */
[----:B------:R-:W-:Y:S02]  /*0be0*/  IADD3 R5, PT, PT, R31, R5, RZ ;  /* 0x000000051f057210 */ /* 0x000fe40007ffe0ff */
[----:B------:R-:W-:-:S03]  /*0bf0*/  MOV R29, R24 ;  /* 0x00000018001d7202 */ /* 0x000fc60000000f00 */
[----:B------:R-:W-:-:S04]  /*0c00*/  IMAD R28, R5, UR15, RZ ;  /* 0x0000000f051c7c24 */ /* 0x000fc8000f8e02ff */
[----:B------:R-:W-:-:S05]  /*0c10*/  IMAD R28, R30, UR8, R28 ;  /* 0x000000081e1c7c24 */ /* 0x000fca000f8e021c */
[----:B------:R-:W-:Y:S01]  /*0c20*/  IADD3 R28, PT, PT, R25, R28, RZ ;  /* 0x0000001c191c7210 */ /* 0x000fe20007ffe0ff */
[----:B------:R-:W-:Y:S06]  /*0c30*/  BRA `(.L_x_100) ;  /* 0x0000000000107947 */ /* 0x000fec0003800000 */
.L_x_99:
[-C--:B------:R-:W-:Y:S02]  /*0c40*/  IMAD R28, R7, R14.reuse, RZ ;  /* 0x0000000e071c7224 */ /* 0x080fe400078e02ff */
[----:B------:R-:W-:-:S05]  /*0c50*/  IMAD.WIDE.U32 R24, R6, R14, RZ ;  /* 0x0000000e06187225 */ /* 0x000fca00078e00ff */
[----:B------:R-:W-:Y:S02]  /*0c60*/  IADD3 R28, PT, PT, R25, R28, RZ ;  /* 0x0000001c191c7210 */ /* 0x000fe40007ffe0ff */
[----:B------:R-:W-:-:S07]  /*0c70*/  MOV R29, R24 ;  /* 0x00000018001d7202 */ /* 0x000fce0000000f00 */
.L_x_100:
[----:B------:R-:W2:Y:S01]  /*0c80*/  LDCU.U8 UR8, c[0x0][0x548] ;  /* 0x0000a900ff0877ac */ /* 0x000ea20008000000 */
[----:B------:R-:W-:Y:S01]  /*0c90*/  SHF.L.U32 R15, R2, 0x7, RZ ;  /* 0x00000007020f7819 */ /* 0x000fe200000006ff */
[----:B------:R-:W-:Y:S01]  /*0ca0*/  IMAD R33, R13, UR15, RZ ;  /* 0x0000000f0d217c24 */ /* 0x000fe2000f8e02ff */
[----:B------:R-:W3:Y:S02]  /*0cb0*/  LDCU.U8 UR14, c[0x0][0x5f0] ;  /* 0x0000be00ff0e77ac */ /* 0x000ee40008000000 */
[----:B------:R-:W-:-:S04]  /*0cc0*/  SEL R5, R15, RZ, P3 ;  /* 0x000000ff0f057207 */ /* 0x000fc80001800000 */
[----:B------:R-:W-:-:S04]  /*0cd0*/  IADD3 R5, P0, PT, R18, R5, RZ ;  /* 0x0000000512057210 */ /* 0x000fc80007f1e0ff */
[----:B------:R-:W-:Y:S01]  /*0ce0*/  IADD3.X R25, PT, PT, RZ, R17, RZ, P0, !PT ;  /* 0x00000011ff197210 */ /* 0x000fe200007fe4ff */
[----:B------:R-:W-:Y:S01]  /*0cf0*/  IMAD.WIDE.U32 R34, R5, R6, RZ ;  /* 0x0000000605227225 */ /* 0x000fe200078e00ff */
[----:B--2---:R-:W-:-:S03]  /*0d00*/  UISETP.NE.AND UP0, UPT, UR8, URZ, UPT ;  /* 0x000000ff0800728c */ /* 0x004fc6000bf05270 */
[----:B------:R-:W-:-:S04]  /*0d10*/  IMAD R25, R25, R6, RZ ;  /* 0x0000000619197224 */ /* 0x000fc800078e02ff */
[----:B------:R-:W-:-:S05]  /*0d20*/  IMAD R25, R7, R5, R25 ;  /* 0x0000000507197224 */ /* 0x000fca00078e0219 */
[----:B------:R-:W-:Y:S01]  /*0d30*/  IADD3 R25, PT, PT, R35, R25, RZ ;  /* 0x0000001923197210 */ /* 0x000fe20007ffe0ff */
[----:B---3--:R-:W-:Y:S06]  /*0d40*/  BRA.U !UP0, `(.L_x_101) ;  /* 0x00000001081c7547 */ /* 0x008fec000b800000 */
[----:B------:R-:W2:Y:S01]  /*0d50*/  LDC R5, c[0x0][0x434] ;  /* 0x00010d00ff057b82 */ /* 0x000ea20000000800 */
[----:B------:R-:W-:-:S07]  /*0d60*/  ISETP.NE.AND P0, PT, R14, -0x1, PT ;  /* 0xffffffff0e00780c */ /* 0x000fce0003f05270 */
[----:B------:R-:W3:Y:S01]  /*0d70*/  LDC R24, c[0x0][0x454] ;  /* 0x00011500ff187b82 */ /* 0x000ee20000000800 */
[----:B--2---:R-:W-:-:S05]  /*0d80*/  IMAD R5, R2, R5, RZ ;  /* 0x0000000502057224 */ /* 0x004fca00078e02ff */
[----:B------:R-:W-:-:S05]  /*0d90*/  SEL R5, R5, R14, !P0 ;  /* 0x0000000e05057207 */ /* 0x000fca0004000000 */
[----:B---3--:R-:W-:Y:S01]  /*0da0*/  IMAD R24, R13, R24, R5 ;  /* 0x000000180d187224 */ /* 0x008fe200078e0205 */
[----:B------:R-:W-:Y:S05]  /*0db0*/  BRA `(.L_x_102) ;  /* 0x00000000000c7947 */ /* 0x000fea0003800000 */
.L_x_101:
[----:B------:R-:W2:Y:S01]  /*0dc0*/  LDC R24, c[0x0][0x434] ;  /* 0x00010d00ff187b82 */ /* 0x000ea20000000800 */
[----:B------:R-:W-:-:S04]  /*0dd0*/  IMAD R5, R2, R21, R13 ;  /* 0x0000001502057224 */ /* 0x000fc800078e020d */
[----:B--2---:R-:W-:-:S03]  /*0de0*/  IMAD R24, R5, R24, RZ ;  /* 0x0000001805187224 */ /* 0x004fc600078e02ff */
.L_x_102:
[----:B------:R-:W-:-:S04]  /*0df0*/  IADD3 R16, PT, PT, R10, -0x1, RZ ;  /* 0xffffffff0a107810 */ /* 0x000fc80007ffe0ff */
[----:B------:R-:W-:Y:S01]  /*0e00*/  R2UR UR30, R16 ;  /* 0x00000000101e72ca */ /* 0x000fe200000e0000 */
[----:B------:R-:W-:Y:S05]  /*0e10*/  BRA.U !UP0, `(.L_x_103) ;  /* 0x0000000108247547 */ /* 0x000fea000b800000 */
[----:B------:R-:W2:Y:S01]  /*0e20*/  LDC R5, c[0x0][0x444] ;  /* 0x00011100ff057b82 */ /* 0x000ea20000000800 */
[----:B------:R-:W-:-:S07]  /*0e30*/  ISETP.NE.AND P0, PT, R14, -0x1, PT ;  /* 0xffffffff0e00780c */ /* 0x000fce0003f05270 */
[----:B------:R-:W3:Y:S08]  /*0e40*/  LDC R7, c[0x0][0x430] ;  /* 0x00010c00ff077b82 */ /* 0x000ef00000000800 */
[----:B------:R-:W3:Y:S01]  /*0e50*/  LDC R6, c[0x0][0x454] ;  /* 0x00011500ff067b82 */ /* 0x000ee20000000800 */
[----:B--2---:R-:W-:-:S05]  /*0e60*/  @!P0 IMAD R14, R2, R5, RZ ;  /* 0x00000005020e8224 */ /* 0x004fca00078e02ff */
[----:B------:R-:W-:Y:S02]  /*0e70*/  IADD3 R14, PT, PT, R15, R14, RZ ;  /* 0x0000000e0f0e7210 */ /* 0x000fe40007ffe0ff */
[----:B---3--:R-:W-:-:S05]  /*0e80*/  LEA R6, R7, R6, 0x7 ;  /* 0x0000000607067211 */ /* 0x008fca00078e38ff */
[----:B------:R-:W-:Y:S01]  /*0e90*/  IMAD R23, R6, R13, R14 ;  /* 0x0000000d06177224 */ /* 0x000fe200078e020e */
[----:B------:R-:W-:Y:S06]  /*0ea0*/  BRA `(.L_x_104) ;  /* 0x00000000000c7947 */ /* 0x000fec0003800000 */
.L_x_103:
[----:B------:R-:W2:Y:S01]  /*0eb0*/  LDC R23, c[0x0][0x444] ;  /* 0x00011100ff177b82 */ /* 0x000ea20000000800 */
[----:B------:R-:W-:-:S04]  /*0ec0*/  IMAD R5, R2, R21, R13 ;  /* 0x0000001502057224 */ /* 0x000fc800078e020d */
[----:B--2---:R-:W-:-:S07]  /*0ed0*/  IMAD R23, R5, R23, RZ ;  /* 0x0000001705177224 */ /* 0x004fce00078e02ff */
.L_x_104:
[----:B------:R-:W2:Y:S01]  /*0ee0*/  S2R R14, SR_TID.X ;  /* 0x00000000000e7919 */ /* 0x000ea20000002100 */
[----:B------:R-:W3:Y:S01]  /*0ef0*/  LDC.64 R6, c[0x0][0x5f8] ;  /* 0x00017e00ff067b82 */ /* 0x000ee20000000a00 */
[----:B------:R-:W4:Y:S01]  /*0f00*/  LDCU.128 UR8, c[0x0][0x590] ;  /* 0x0000b200ff0877ac */ /* 0x000f220008000c00 */
[----:B------:R-:W-:Y:S01]  /*0f10*/  IMAD R32, R21, UR15, RZ ;  /* 0x0000000f15207c24 */ /* 0x000fe2000f8e02ff */
[----:B------:R-:W-:Y:S01]  /*0f20*/  ISETP.NE.AND P4, PT, RZ, UR14, PT ;  /* 0x0000000eff007c0c */ /* 0x000fe2000bf85270 */
[----:B------:R-:W-:Y:S01]  /*0f30*/  IMAD.MOV.U32 R21, RZ, RZ, RZ ;  /* 0x000000ffff157224 */ /* 0x000fe200078e00ff */
[----:B------:R-:W5:Y:S01]  /*0f40*/  LDCU.64 UR18, c[0x0][0x3c8] ;  /* 0x00007900ff1277ac */ /* 0x000f620008000a00 */
[C---:B------:R-:W-:Y:S01]  /*0f50*/  IMAD R23, R16.reuse, 0x40, R23 ;  /* 0x0000004010177824 */ /* 0x040fe200078e0217 */
[----:B------:R-:W-:Y:S01]  /*0f60*/  BSSY.RECONVERGENT B1, `(.L_x_94) ;  /* 0x00005c6000017945 */ /* 0x000fe20003800200 */
[----:B------:R-:W1:Y:S01]  /*0f70*/  LDC.64 R38, c[0x0][0x5e8] ;  /* 0x00017a00ff267b82 */ /* 0x000e620000000a00 */
[----:B------:R-:W5:Y:S01]  /*0f80*/  LDCU.64 UR14, c[0x0][0x550] ;  /* 0x0000aa00ff0e77ac */ /* 0x000f620008000a00 */
[----:B------:R-:W-:Y:S01]  /*0f90*/  IMAD R24, R16, 0x40, R24 ;  /* 0x0000004010187824 */ /* 0x000fe200078e0218 */
[----:B------:R-:W5:Y:S01]  /*0fa0*/  LDCU.64 UR16, c[0x0][0x380] ;  /* 0x00007000ff1077ac */ /* 0x000f620008000a00 */
[----:B----4-:R-:W-:-:S04]  /*0fb0*/  IMAD R27, R17, UR8, RZ ;  /* 0x00000008111b7c24 */ /* 0x010fc8000f8e02ff */
[----:B------:R-:W-:Y:S02]  /*0fc0*/  IMAD R27, R18, UR9, R27 ;  /* 0x00000009121b7c24 */ /* 0x000fe4000f8e021b */
[C---:B--2---:R-:W-:Y:S01]  /*0fd0*/  IMAD.SHL.U32 R15, R14.reuse, 0x8, RZ ;  /* 0x000000080e0f7824 */ /* 0x044fe200078e00ff */
[----:B------:R-:W-:Y:S01]  /*0fe0*/  SHF.R.U32.HI R31, RZ, 0x5, R14 ;  /* 0x00000005ff1f7819 */ /* 0x000fe2000001160e */
[----:B-1----:R-:W-:Y:S01]  /*0ff0*/  IMAD.WIDE R38, R23, 0x4, R38 ;  /* 0x0000000417267825 */ /* 0x002fe200078e0226 */
[----:B------:R-:W-:Y:S02]  /*1000*/  LOP3.LUT R30, R14, 0x1f, RZ, 0xc0, !PT ;  /* 0x0000001f0e1e7812 */ /* 0x000fe400078ec0ff */
[----:B------:R-:W-:-:S03]  /*1010*/  LOP3.LUT R20, R15, 0x38, RZ, 0xc0, !PT ;  /* 0x000000380f147812 */ /* 0x000fc600078ec0ff */
[----:B------:R-:W-:Y:S01]  /*1020*/  IMAD R30, R32, R31, R30 ;  /* 0x0000001f201e7224 */ /* 0x000fe200078e021e */
[----:B------:R-:W-:Y:S01]  /*1030*/  IADD3 R36, P0, PT, R20, R4, RZ ;  /* 0x0000000414247210 */ /* 0x000fe20007f1e0ff */
[----:B------:R-:W-:Y:S01]  /*1040*/  IMAD.SHL.U32 R32, R32, 0x40, RZ ;  /* 0x0000004020207824 */ /* 0x000fe200078e00ff */
[----:B------:R-:W1:Y:S03]  /*1050*/  LDC.64 R4, c[0x0][0x3b0] ;  /* 0x0000ec00ff047b82 */ /* 0x000e660000000a00 */
[----:B------:R-:W-:Y:S01]  /*1060*/  IMAD.X R37, RZ, RZ, R26, P0 ;  /* 0x000000ffff257224 */ /* 0x000fe200000e061a */
[--C-:B------:R-:W-:Y:S01]  /*1070*/  IADD3 R29, P1, P0, R34, R29, R33.reuse ;  /* 0x0000001d221d7210 */ /* 0x100fe2000783e021 */
[----:B---3--:R-:W-:Y:S01]  /*1080*/  IMAD.WIDE.U32 R34, R6, UR21, RZ ;  /* 0x0000001506227c25 */ /* 0x008fe2000f8e00ff */
[----:B------:R-:W-:Y:S02]  /*1090*/  SHF.R.S32.HI R33, RZ, 0x1f, R33 ;  /* 0x0000001fff217819 */ /* 0x000fe40000011421 */
[----:B------:R-:W2:Y:S01]  /*10a0*/  LDC R26, c[0x0][0x508] ;  /* 0x00014200ff1a7b82 */ /* 0x000ea20000000800 */
[----:B------:R-:W-:Y:S01]  /*10b0*/  IMAD R7, R7, UR21, R35 ;  /* 0x0000001507077c24 */ /* 0x000fe2000f8e0223 */
[----:B------:R-:W-:Y:S01]  /*10c0*/  SEL R6, R34, RZ, P4 ;  /* 0x000000ff22067207 */ /* 0x000fe20002000000 */
[----:B------:R-:W-:Y:S01]  /*10d0*/  IMAD.WIDE.U32 R36, R18, UR8, R36 ;  /* 0x0000000812247c25 */ /* 0x000fe2000f8e0024 */
[----:B------:R-:W-:-:S02]  /*10e0*/  IADD3.X R25, PT, PT, R25, R28, R33, P1, P0 ;  /* 0x0000001c19197210 */ /* 0x000fc40000fe0421 */
[----:B------:R-:W-:Y:S01]  /*10f0*/  IADD3 R29, P1, P0, R30, R29, R6 ;  /* 0x0000001d1e1d7210 */ /* 0x000fe2000783e006 */
[----:B------:R-:W-:Y:S01]  /*1100*/  IMAD.IADD R37, R37, 0x1, R27 ;  /* 0x0000000125257824 */ /* 0x000fe200078e021b */
[----:B------:R-:W-:Y:S02]  /*1110*/  SHF.R.S32.HI R30, RZ, 0x1f, R30 ;  /* 0x0000001fff1e7819 */ /* 0x000fe4000001141e */
[----:B------:R-:W-:Y:S01]  /*1120*/  SEL R7, R7, RZ, P4 ;  /* 0x000000ff07077207 */ /* 0x000fe20002000000 */
[----:B------:R-:W-:-:S03]  /*1130*/  IMAD.WIDE.U32 R36, R13, UR10, R36 ;  /* 0x0000000a0d247c25 */ /* 0x000fc6000f8e0024 */
[----:B------:R-:W-:Y:S01]  /*1140*/  IADD3.X R7, PT, PT, R30, R25, R7, P1, P0 ;  /* 0x000000191e077210 */ /* 0x000fe20000fe0407 */
[----:B------:R-:W-:Y:S01]  /*1150*/  IMAD R37, R13, UR11, R37 ;  /* 0x0000000b0d257c24 */ /* 0x000fe2000f8e0225 */
[----:B------:R-:W3:Y:S01]  /*1160*/  LDCU.64 UR10, c[0x0][0x570] ;  /* 0x0000ae00ff0a77ac */ /* 0x000ee20008000a00 */
[-C--:B-1----:R-:W-:Y:S01]  /*1170*/  IMAD R17, R17, R4.reuse, RZ ;  /* 0x0000000411117224 */ /* 0x082fe200078e02ff */
[----:B------:R-:W1:Y:S01]  /*1180*/  LDC.64 R30, c[0x0][0x420] ;  /* 0x00010800ff1e7b82 */ /* 0x000e620000000a00 */
[----:B------:R-:W-:-:S04]  /*1190*/  IMAD.WIDE.U32 R34, R18, R4, R20 ;  /* 0x0000000412227225 */ /* 0x000fc800078e0014 */
[----:B------:R-:W-:Y:S01]  /*11a0*/  IMAD R17, R18, R5, R17 ;  /* 0x0000000512117224 */ /* 0x000fe200078e0211 */
[----:B------:R-:W-:Y:S01]  /*11b0*/  IADD3 R22, P0, PT, R22, R34, RZ ;  /* 0x0000002216167210 */ /* 0x000fe20007f1e0ff */
[----:B--2---:R-:W-:-:S03]  /*11c0*/  IMAD.IADD R6, R230, 0x1, R26 ;  /* 0x00000001e6067824 */ /* 0x004fc600078e021a */
[----:B------:R-:W-:Y:S02]  /*11d0*/  IADD3.X R23, PT, PT, R19, R35, R17, P0, !PT ;  /* 0x0000002313177210 */ /* 0x000fe400007fe411 */
[----:B------:R-:W-:Y:S02]  /*11e0*/  IADD3 R26, PT, PT, R234, -0x20, -R6 ;  /* 0xffffffe0ea1a7810 */ /* 0x000fe40007ffe806 */
[----:B------:R-:W-:Y:S01]  /*11f0*/  SHF.R.U32.HI R17, RZ, 0x3, R14 ;  /* 0x00000003ff117819 */ /* 0x000fe2000001160e */
[----:B-----5:R-:W-:Y:S01]  /*1200*/  IMAD.WIDE.U32 R22, R13, UR18, R22 ;  /* 0x000000120d167c25 */ /* 0x020fe2000f8e0016 */
[----:B------:R-:W-:Y:S01]  /*1210*/  SHF.R.S32.HI R25, RZ, 0x1f, R26 ;  /* 0x0000001fff197819 */ /* 0x000fe2000001141a */
[----:B------:R-:W-:Y:S01]  /*1220*/  USHF.L.U64.HI UR18, UR8, 0x5, UR9 ;  /* 0x0000000508127899 */ /* 0x000fe20008010209 */
[----:B------:R-:W-:Y:S01]  /*1230*/  IADD3 R29, P0, PT, R32, R29, RZ ;  /* 0x0000001d201d7210 */ /* 0x000fe20007f1e0ff */
[----:B------:R-:W-:Y:S01]  /*1240*/  IMAD.WIDE.U32 R36, R17, UR8, R36 ;  /* 0x0000000811247c25 */ /* 0x000fe2000f8e0024 */
[----:B------:R-:W-:-:S02]  /*1250*/  LEA.HI R25, R25, R26, RZ, 0x6 ;  /* 0x0000001a19197211 */ /* 0x000fc400078f30ff */
[----:B------:R-:W-:Y:S01]  /*1260*/  LEA.HI.X.SX32 R7, R32, R7, 0x1, P0 ;  /* 0x0000000720077211 */ /* 0x000fe200000f0eff */
[----:B------:R-:W-:Y:S01]  /*1270*/  IMAD R23, R13, UR19, R23 ;  /* 0x000000130d177c24 */ /* 0x000fe2000f8e0217 */
[----:B------:R-:W-:Y:S01]  /*1280*/  SHF.R.S32.HI R25, RZ, 0x6, R25 ;  /* 0x00000006ff197819 */ /* 0x000fe20000011419 */
[----:B------:R-:W-:Y:S01]  /*1290*/  USHF.L.U32 UR19, UR8, 0x5, URZ ;  /* 0x0000000508137899 */ /* 0x000fe200080006ff */
[----:B------:R-:W-:Y:S01]  /*12a0*/  LEA R238, P1, R36, UR14, 0x1 ;  /* 0x0000000e24ee7c11 */ /* 0x000fe2000f8208ff */
[----:B------:R-:W-:Y:S01]  /*12b0*/  IMAD R18, R17, UR9, R37 ;  /* 0x0000000911127c24 */ /* 0x000fe2000f8e0225 */
[----:B------:R-:W-:Y:S01]  /*12c0*/  R2UR UR31, R25 ;  /* 0x00000000191f72ca */ /* 0x000fe200000e0000 */
[----:B------:R-:W-:Y:S01]  /*12d0*/  IMAD.WIDE.U32 R22, R17, R4, R22 ;  /* 0x0000000411167225 */ /* 0x000fe200078e0016 */
[----:B---3--:R-:W-:Y:S02]  /*12e0*/  LEA R236, P0, R29, UR10, 0x2 ;  /* 0x0000000a1dec7c11 */ /* 0x008fe4000f8010ff */
[----:B------:R-:W-:Y:S01]  /*12f0*/  R2UR UR8, R38 ;  /* 0x00000000260872ca */ /* 0x000fe200000e0000 */
[----:B-1----:R-:W-:Y:S01]  /*1300*/  IMAD.WIDE R24, R24, 0x4, R30 ;  /* 0x0000000418187825 */ /* 0x002fe200078e021e */
[----:B------:R-:W-:-:S02]  /*1310*/  R2UR UR9, R39 ;  /* 0x00000000270972ca */ /* 0x000fc400000e0000 */
[----:B------:R-:W-:Y:S01]  /*1320*/  LEA.HI.X R237, R29, UR11, R7, 0x2, P0 ;  /* 0x0000000b1ded7c11 */ /* 0x000fe200080f1407 */
[----:B------:R-:W-:Y:S01]  /*1330*/  IMAD R19, R17, R5, R23 ;  /* 0x0000000511137224 */ /* 0x000fe200078e0217 */
[----:B------:R-:W-:Y:S02]  /*1340*/  LEA R240, P3, R22, UR16, 0x1 ;  /* 0x0000001016f07c11 */ /* 0x000fe4000f8608ff */
[----:B------:R-:W-:Y:S01]  /*1350*/  LEA.HI.X R239, R36, UR15, R18, 0x1, P1 ;  /* 0x0000000f24ef7c11 */ /* 0x000fe200088f0c12 */
[----:B------:R-:W-:Y:S01]  /*1360*/  UISETP.LT.AND UP0, UPT, URZ, UR31, UPT ;  /* 0x0000001fff00728c */ /* 0x000fe2000bf01270 */
[----:B------:R-:W-:Y:S02]  /*1370*/  R2UR UR32, R24 ;  /* 0x00000000182072ca */ /* 0x000fe400000e0000 */
[----:B------:R-:W-:Y:S01]  /*1380*/  R2UR UR33, R25 ;  /* 0x00000000192172ca */ /* 0x000fe200000e0000 */
[----:B------:R-:W-:Y:S01]  /*1390*/  USEL UR14, URZ, UR31, !UP0 ;  /* 0x0000001fff0e7287 */ /* 0x000fe2000c000000 */
[----:B------:R-:W-:Y:S01]  /*13a0*/  LEA.HI.X R241, R22, UR17, R19, 0x1, P3 ;  /* 0x0000001116f17c11 */ /* 0x000fe200098f0c13 */
[----:B------:R-:W-:Y:S01]  /*13b0*/  UMOV UR16, UR8 ;  /* 0x0000000800107c82 */ /* 0x000fe20008000000 */
[----:B------:R-:W-:Y:S01]  /*13c0*/  UMOV UR15, UR9 ;  /* 0x00000009000f7c82 */ /* 0x000fe20008000000 */
[C---:B------:R-:W-:Y:S01]  /*13d0*/  SHF.L.U64.HI R5, R4.reuse, 0x5, R5 ;  /* 0x0000000504057819 */ /* 0x040fe20000010205 */
[----:B------:R-:W-:Y:S01]  /*13e0*/  IMAD.SHL.U32 R4, R4, 0x20, RZ ;  /* 0x0000002004047824 */ /* 0x000fe200078e00ff */
[----:B------:R-:W-:-:S02]  /*13f0*/  ISETP.GT.AND P0, PT, R10, UR14, PT ;  /* 0x0000000e0a007c0c */ /* 0x000fc4000bf04270 */
[C---:B------:R-:W-:Y:S02]  /*1400*/  LOP3.LUT R18, R20.reuse, 0xc0, RZ, 0xfc, !PT ;  /* 0x000000c014127812 */ /* 0x040fe400078efcff */
[C---:B------:R-:W-:Y:S02]  /*1410*/  LOP3.LUT R10, R20.reuse, 0x80, RZ, 0xfc, !PT ;  /* 0x00000080140a7812 */ /* 0x040fe400078efcff */
[----:B------:R-:W-:-:S07]  /*1420*/  LOP3.LUT R7, R20, 0x40, RZ, 0xfc, !PT ;  /* 0x0000004014077812 */ /* 0x000fce00078efcff */
[----:B------:R-:W-:Y:S05]  /*1430*/  @P0 BRA `(.L_x_105) ;  /* 0x0000000400480947 */ /* 0x000fea0003800000 */
[----:B------:R-:W-:Y:S05]  /*1440*/  @P2 BRA `(.L_x_106) ;  /* 0x00000000002c2947 */ /* 0x000fea0003800000 */
        /* <DEDUP_REMOVED lines=10> */
[----:B------:R-:W-:Y:S05]  /*14f0*/  BRA `(.L_x_107) ;  /* 0x0000000000187947 */ /* 0x000fea0003800000 */
.L_x_106:
[----:B------:R-:W1:Y:S01]  /*1500*/  LDCU.64 UR14, c[0x0][0x5c0] ;  /* 0x0000b800ff0e77ac */ /* 0x000e620008000a00 */
[----:B------:R-:W-:-:S05]  /*1510*/  IADD3 R0, PT, PT, R231, R233, RZ ;  /* 0x000000e9e7007210 */ /* 0x000fca0007ffe0ff */
[C---:B-1----:R-:W-:Y:S02]  /*1520*/  IMAD R3, R0.reuse, UR15, RZ ;  /* 0x0000000f00037c24 */ /* 0x042fe4000f8e02ff */
[----:B------:R-:W-:-:S05]  /*1530*/  IMAD.WIDE.U32 R4, R0, UR14, RZ ;  /* 0x0000000e00047c25 */ /* 0x000fca000f8e00ff */
[----:B------:R-:W-:Y:S02]  /*1540*/  IADD3 R0, PT, PT, R5, R3, RZ ;  /* 0x0000000305007210 */ /* 0x000fe40007ffe0ff */
[----:B------:R-:W-:Y:S02]  /*1550*/  MOV R3, R4 ;  /* 0x0000000400037202 */ /* 0x000fe40000000f00 */
.L_x_107:
        /* <DEDUP_REMOVED lines=12> */
.L_x_108:
[----:B------:R-:W1:Y:S01]  /*1620*/  LDCU.64 UR12, c[0x0][0x5c8] ;  /* 0x0000b900ff0c77ac */ /* 0x000e620008000a00 */
[----:B------:R-:W-:-:S05]  /*1630*/  IADD3 R231, PT, PT, R231, R233, RZ ;  /* 0x000000e9e7e77210 */ /* 0x000fca0007ffe0ff */
[C---:B-1----:R-:W-:Y:S02]  /*1640*/  IMAD R4, R231.reuse, UR13, RZ ;  /* 0x0000000de7047c24 */ /* 0x042fe4000f8e02ff */
[----:B------:R-:W-:-:S05]  /*1650*/  IMAD.WIDE.U32 R8, R231, UR12, RZ ;  /* 0x0000000ce7087c25 */ /* 0x000fca000f8e00ff */
[----:B------:R-:W-:Y:S02]  /*1660*/  IADD3 R4, PT, PT, R9, R4, RZ ;  /* 0x0000000409047210 */ /* 0x000fe40007ffe0ff */
[----:B------:R-:W-:Y:S02]  /*1670*/  MOV R5, R8 ;  /* 0x0000000800057202 */ /* 0x000fe40000000f00 */
.L_x_109:
[----:B------:R-:W-:-:S04]  /*1680*/  IADD3 R230, PT, PT, R230, -UR25, RZ ;  /* 0x80000019e6e67c10 */ /* 0x000fc8000fffe0ff */
[----:B------:R-:W-:-:S13]  /*1690*/  ISETP.GE.AND P0, PT, R17, R230, PT ;  /* 0x000000e61100720c */ /* 0x000fda0003f06270 */
[----:B------:R-:W-:Y:S05]  /*16a0*/  @P0 BRA `(.L_x_110) ;  /* 0x0000005400440947 */ /* 0x000fea0003800000 */
[----:B------:R-:W-:Y:S01]  /*16b0*/  IMAD.U32 R6, RZ, RZ, UR14 ;  /* 0x0000000eff067e24 */ /* 0x000fe2000f8e00ff */
[----:B------:R-:W1:Y:S03]  /*16c0*/  LDCU.64 UR6, c[0x0][0x5d8] ;  /* 0x0000bb00ff0677ac */ /* 0x000e660008000a00 */
[----:B------:R-:W-:Y:S01]  /*16d0*/  IMAD.WIDE.U32 R8, R6, UR25, R20 ;  /* 0x0000001906087c25 */ /* 0x000fe2000f8e0014 */
[----:B------:R-:W-:Y:S01]  /*16e0*/  UIMAD UR10, UR24, UR14, URZ ;  /* 0x0000000e180a72a4 */ /* 0x000fe2000f8e02ff */
[----:B------:R-:W2:Y:S02]  /*16f0*/  LDCU.64 UR8, c[0x0][0x5e0] ;  /* 0x0000bc00ff0877ac */ /* 0x000ea40008000a00 */
[----:B------:R-:W-:Y:S01]  /*1700*/  IMAD.U32 R6, RZ, RZ, UR12 ;  /* 0x0000000cff067e24 */ /* 0x000fe2000f8e00ff */
[----:B------:R-:W-:Y:S01]  /*1710*/  IADD3 R8, P0, PT, R3, R8, RZ ;  /* 0x0000000803087210 */ /* 0x000fe20007f1e0ff */
[----:B------:R-:W-:-:S02]  /*1720*/  UIMAD UR10, UR25, UR15, UR10 ;  /* 0x0000000f190a72a4 */ /* 0x000fc4000f8e020a */
[----:B------:R-:W-:Y:S01]  /*1730*/  IMAD.WIDE.U32 R14, R6, UR25, R20 ;  /* 0x00000019060e7c25 */ /* 0x000fe2000f8e0014 */
[----:B------:R-:W-:Y:S01]  /*1740*/  UIMAD UR17, UR24, UR12, URZ ;  /* 0x0000000c181172a4 */ /* 0x000fe2000f8e02ff */
[----:B------:R-:W3:Y:S02]  /*1750*/  LDCU UR16, c[0x0][0x440] ;  /* 0x00008800ff1077ac */ /* 0x000ee40008000800 */
[----:B------:R-:W-:Y:S01]  /*1760*/  IADD3.X R9, PT, PT, R0, UR10, R9, P0, !PT ;  /* 0x0000000a00097c10 */ /* 0x000fe200087fe409 */
[----:B------:R-:W-:Y:S01]  /*1770*/  UIMAD UR17, UR25, UR13, UR17 ;  /* 0x0000000d191172a4 */ /* 0x000fe2000f8e0211 */
[----:B------:R-:W-:-:S03]  /*1780*/  IADD3 R14, P0, PT, R5, R14, RZ ;  /* 0x0000000e050e7210 */ /* 0x000fc60007f1e0ff */
[----:B------:R-:W4:Y:S01]  /*1790*/  LDCU.64 UR10, c[0x0][0x560] ;  /* 0x0000ac00ff0a77ac */ /* 0x000f220008000a00 */
[----:B-1----:R-:W-:Y:S01]  /*17a0*/  IMAD.WIDE.U32 R8, R13, UR6, R8 ;  /* 0x000000060d087c25 */ /* 0x002fe2000f8e0008 */
[----:B------:R-:W-:-:S03]  /*17b0*/  IADD3.X R15, PT, PT, R4, UR17, R15, P0, !PT ;  /* 0x00000011040f7c10 */ /* 0x000fc600087fe40f */
[C---:B------:R-:W-:Y:S01]  /*17c0*/  IMAD R9, R13.reuse, UR7, R9 ;  /* 0x000000070d097c24 */ /* 0x040fe2000f8e0209 */
[----:B------:R-:W1:Y:S01]  /*17d0*/  LDCU.64 UR6, c[0x0][0x568] ;  /* 0x0000ad00ff0677ac */ /* 0x000e620008000a00 */
[----:B--2---:R-:W-:Y:S01]  /*17e0*/  IMAD.WIDE.U32 R14, R13, UR8, R14 ;  /* 0x000000080d0e7c25 */ /* 0x004fe2000f8e000e */
[----:B---3--:R-:W-:-:S03]  /*17f0*/  ISETP.GE.AND P4, PT, R20, UR16, PT ;  /* 0x0000001014007c0c */ /* 0x008fc6000bf86270 */
[----:B------:R-:W-:Y:S01]  /*1800*/  IMAD.WIDE.U32 R8, R17, UR14, R8 ;  /* 0x0000000e11087c25 */ /* 0x000fe2000f8e0008 */
[----:B------:R-:W-:Y:S02]  /*1810*/  ISETP.GE.AND P3, PT, R7, UR16, PT ;  /* 0x0000001007007c0c */ /* 0x000fe4000bf66270 */
[----:B------:R-:W-:Y:S01]  /*1820*/  ISETP.GE.AND P2, PT, R10, UR16, PT ;  /* 0x000000100a007c0c */ /* 0x000fe2000bf46270 */
[----:B------:R-:W-:Y:S01]  /*1830*/  IMAD R15, R13, UR9, R15 ;  /* 0x000000090d0f7c24 */ /* 0x000fe2000f8e020f */
[----:B------:R-:W-:Y:S01]  /*1840*/  ISETP.GE.AND P1, PT, R18, UR16, PT ;  /* 0x0000001012007c0c */ /* 0x000fe2000bf26270 */
[C---:B------:R-:W-:Y:S01]  /*1850*/  IMAD R0, R17.reuse, UR15, R9 ;  /* 0x0000000f11007c24 */ /* 0x040fe2000f8e0209 */
[----:B----4-:R-:W-:Y:S01]  /*1860*/  LEA R4, P0, R8, UR10, 0x1 ;  /* 0x0000000a08047c11 */ /* 0x010fe2000f8008ff */
[----:B------:R-:W-:-:S03]  /*1870*/  IMAD.WIDE.U32 R14, R17, UR12, R14 ;  /* 0x0000000c110e7c25 */ /* 0x000fc6000f8e000e */
[----:B------:R-:W-:Y:S01]  /*1880*/  LEA.HI.X R5, R8, UR11, R0, 0x1, P0 ;  /* 0x0000000b08057c11 */ /* 0x000fe200080f0c00 */
[----:B------:R-:W-:Y:S01]  /*1890*/  IMAD R17, R17, UR13, R15 ;  /* 0x0000000d11117c24 */ /* 0x000fe2000f8e020f */
[----:B-1----:R-:W-:-:S03]  /*18a0*/  LEA R6, P0, R14, UR6, 0x1 ;  /* 0x000000060e067c11 */ /* 0x002fc6000f8008ff */
        /* <DEDUP_REMOVED lines=11> */
.L_x_105:
[----:B------:R-:W-:Y:S01]  /*1960*/  VIADD R2, R230, -UR25 ;  /* 0x80000019e6027c36 */ /* 0x000fe20008000000 */
[----:B------:R-:W-:Y:S01]  /*1970*/  LOP3.LUT R13, R15, 0x1f8, RZ, 0xc0, !PT ;  /* 0x000001f80f0d7812 */ /* 0x000fe200078ec0ff */
[----:B------:R-:W-:Y:S03]  /*1980*/  @P4 BAR.SYNC.DEFER_BLOCKING 0x0 ;  /* 0x0000000000004b1d */ /* 0x000fe60000010000 */
[----:B------:R-:W-:Y:S02]  /*1990*/  ISETP.GE.AND P6, PT, R17, R2, PT ;  /* 0x000000021100720c */ /* 0x000fe40003fc6270 */
[----:B------:R-:W-:Y:S01]  /*19a0*/  LOP3.LUT R13, R13, 0x38, R14, 0x78, !PT ;  /* 0x000000380d0d7812 */ /* 0x000fe200078e780e */
[----:B------:R-:W-:Y:S03]  /*19b0*/  BSSY.RECONVERGENT B0, `(.L_x_111) ;  /* 0x0000032000007945 */ /* 0x000fe60003800200 */
[----:B------:R-:W-:-:S04]  /*19c0*/  LOP3.LUT R2, R13, 0x1e00, R15, 0xf8, !PT ;  /* 0x00001e000d027812 */ /* 0x000fc800078ef80f */
[----:B------:R-:W-:-:S03]  /*19d0*/  LEA R2, R2, UR5, 0x1 ;  /* 0x0000000502027c11 */ /* 0x000fc6000f8e08ff */
[----:B------:R-:W-:Y:S05]  /*19e0*/  @P6 BRA `(.L_x_112) ;  /* 0x0000000000a86947 */ /* 0x000fea0003800000 */
[----:B------:R-:W1:Y:S01]  /*19f0*/  LDCU.64 UR10, c[0x0][0x3d8] ;  /* 0x00007b00ff0a77ac */ /* 0x000e620008000a00 */
[----:B------:R-:W-:Y:S01]  /*1a00*/  IMAD.U32 R13, RZ, RZ, UR6 ;  /* 0x00000006ff0d7e24 */ /* 0x000fe2000f8e00ff */
[----:B------:R-:W-:-:S03]  /*1a10*/  UIMAD UR8, UR24, UR6, URZ ;  /* 0x00000006180872a4 */ /* 0x000fc6000f8e02ff */
[----:B------:R-:W-:Y:S01]  /*1a20*/  IMAD.WIDE.U32 R22, R13, UR25, R20 ;  /* 0x000000190d167c25 */ /* 0x000fe2000f8e0014 */
[----:B------:R-:W2:Y:S01]  /*1a30*/  LDCU UR17, c[0x0][0x440] ;  /* 0x00008800ff1177ac */ /* 0x000ea20008000800 */
[----:B------:R-:W-:Y:S01]  /*1a40*/  UIMAD UR8, UR25, UR7, UR8 ;  /* 0x00000007190872a4 */ /* 0x000fe2000f8e0208 */
[----:B------:R-:W-:-:S05]  /*1a50*/  IADD3 R22, P0, PT, R12, R22, RZ ;  /* 0x000000160c167210 */ /* 0x000fca0007f1e0ff */
[----:B------:R-:W-:Y:S01]  /*1a60*/  IADD3.X R23, PT, PT, R11, UR8, R23, P0, !PT ;  /* 0x000000080b177c10 */ /* 0x000fe200087fe417 */
[----:B-1----:R-:W-:-:S04]  /*1a70*/  IMAD R12, R0, UR10, RZ ;  /* 0x0000000a000c7c24 */ /* 0x002fc8000f8e02ff */
[----:B------:R-:W1:Y:S01]  /*1a80*/  LDCU.64 UR8, c[0x0][0x390] ;  /* 0x00007200ff0877ac */ /* 0x000e620008000a00 */
[C---:B------:R-:W-:Y:S02]  /*1a90*/  IMAD R12, R3.reuse, UR11, R12 ;  /* 0x0000000b030c7c24 */ /* 0x040fe4000f8e020c */
[----:B------:R-:W-:Y:S01]  /*1aa0*/  IMAD.WIDE.U32 R22, R3, UR10, R22 ;  /* 0x0000000a03167c25 */ /* 0x000fe2000f8e0016 */
[----:B--2---:R-:W-:Y:S02]  /*1ab0*/  ISETP.GE.AND P3, PT, R20, UR17, PT ;  /* 0x0000001114007c0c */ /* 0x004fe4000bf66270 */
[----:B------:R-:W-:Y:S01]  /*1ac0*/  ISETP.GE.AND P2, PT, R7, UR17, PT ;  /* 0x0000001107007c0c */ /* 0x000fe2000bf46270 */
[----:B------:R-:W-:Y:S01]  /*1ad0*/  IMAD.IADD R23, R23, 0x1, R12 ;  /* 0x0000000117177824 */ /* 0x000fe200078e020c */
[----:B------:R-:W-:Y:S02]  /*1ae0*/  ISETP.GE.AND P1, PT, R10, UR17, PT ;  /* 0x000000110a007c0c */ /* 0x000fe4000bf26270 */
[----:B------:R-:W-:Y:S01]  /*1af0*/  ISETP.GE.AND P0, PT, R18, UR17, PT ;  /* 0x0000001112007c0c */ /* 0x000fe2000bf06270 */
[----:B------:R-:W-:-:S04]  /*1b00*/  IMAD.WIDE.U32 R22, R17, UR6, R22 ;  /* 0x0000000611167c25 */ /* 0x000fc8000f8e0016 */
[----:B------:R-:W-:Y:S01]  /*1b10*/  IMAD R11, R17, UR7, R23 ;  /* 0x00000007110b7c24 */ /* 0x000fe2000f8e0217 */
[----:B-1----:R-:W-:-:S04]  /*1b20*/  LEA R12, P4, R22, UR8, 0x1 ;  /* 0x00000008160c7c11 */ /* 0x002fc8000f8808ff */
        /* <DEDUP_REMOVED lines=22> */
.L_x_112:
[----:B------:R1:W-:Y:S04]  /*1c90*/  STS.128 [R2+0x14000], RZ ;  /* 0x014000ff02007388 */ /* 0x0003e80000000c00 */
[----:B------:R1:W-:Y:S04]  /*1ca0*/  STS.128 [R2+0x15000], RZ ;  /* 0x015000ff02007388 */ /* 0x0003e80000000c00 */
[----:B------:R1:W-:Y:S04]  /*1cb0*/  STS.128 [R2+0x16000], RZ ;  /* 0x016000ff02007388 */ /* 0x0003e80000000c00 */
[----:B------:R1:W-:Y:S02]  /*1cc0*/  STS.128 [R2+0x17000], RZ ;  /* 0x017000ff02007388 */ /* 0x0003e40000000c00 */
.L_x_113:
[----:B------:R-:W-:Y:S05]  /*1cd0*/  BSYNC.RECONVERGENT B0 ;  /* 0x0000000000007941 */ /* 0x000fea0003800200 */
.L_x_111:
[----:B------:R-:W-:Y:S01]  /*1ce0*/  IMAD R16, R16, -0x40, R232 ;  /* 0xffffffc010107824 */ /* 0x000fe200078e02e8 */
[----:B------:R-:W0:Y:S01]  /*1cf0*/  LDGDEPBAR ;  /* 0x00000000000079af */ /* 0x000e220000000000 */
[----:B------:R-:W-:Y:S03]  /*1d00*/  BSSY.RECONVERGENT B0, `(.L_x_114) ;  /* 0x0000021000007945 */ /* 0x000fe60003800200 */
[----:B------:R-:W-:-:S13]  /*1d10*/  ISETP.GE.AND P5, PT, R17, R16, PT ;  /* 0x000000101100720c */ /* 0x000fda0003fa6270 */
[----:B------:R-:W-:Y:S05]  /*1d20*/  @P5 BRA `(.L_x_115) ;  /* 0x0000000000685947 */ /* 0x000fea0003800000 */
[----:B------:R-:W3:Y:S02]  /*1d30*/  LDCU UR6, c[0x0][0x440] ;  /* 0x00008800ff0677ac */ /* 0x000ee40008000800 */
        /* <DEDUP_REMOVED lines=25> */
.L_x_115:
[----:B------:R4:W-:Y:S04]  /*1ed0*/  STS.128 [R2+0x8000], RZ ;  /* 0x008000ff02007388 */ /* 0x0009e80000000c00 */
[----:B------:R4:W-:Y:S04]  /*1ee0*/  STS.128 [R2+0xa000], RZ ;  /* 0x00a000ff02007388 */ /* 0x0009e80000000c00 */
[----:B------:R4:W-:Y:S04]  /*1ef0*/  STS.128 [R2+0xc000], RZ ;  /* 0x00c000ff02007388 */ /* 0x0009e80000000c00 */
[----:B------:R4:W-:Y:S02]  /*1f00*/  STS.128 [R2+0xe000], RZ ;  /* 0x00e000ff02007388 */ /* 0x0009e40000000c00 */
.L_x_116:
[----:B------:R-:W-:Y:S05]  /*1f10*/  BSYNC.RECONVERGENT B0 ;  /* 0x0000000000007941 */ /* 0x000fea0003800200 */
.L_x_114:
        /* <DEDUP_REMOVED lines=9> */
[----:B--2---:R-:W-:Y:S02]  /*1fb0*/  IMAD.U32 R13, RZ, RZ, UR19 ;  /* 0x00000013ff0d7e24 */ /* 0x004fe4000f8e00ff */
[----:B------:R-:W-:Y:S02]  /*1fc0*/  IMAD.U32 R12, RZ, RZ, UR19 ;  /* 0x00000013ff0c7e24 */ /* 0x000fe4000f8e00ff */
[----:B------:R-:W-:Y:S01]  /*1fd0*/  IMAD.U32 R11, RZ, RZ, UR18 ;  /* 0x00000012ff0b7e24 */ /* 0x000fe2000f8e00ff */
        /* <DEDUP_REMOVED lines=26> */
.L_x_118:
[----:B------:R-:W-:Y:S05]  /*2180*/  BSYNC.RECONVERGENT B0 ;  /* 0x0000000000007941 */ /* 0x000fea0003800200 */
.L_x_117:
        /* <DEDUP_REMOVED lines=28> */
.L_x_120:
[----:B------:R1:W-:Y:S04]  /*2350*/  STS.128 [R2], RZ ;  /* 0x000000ff02007388 */ /* 0x0003e80000000c00 */
[----:B------:R1:W-:Y:S04]  /*2360*/  STS.128 [R2+0x2000], RZ ;  /* 0x002000ff02007388 */ /* 0x0003e80000000c00 */
[----:B------:R1:W-:Y:S04]  /*2370*/  STS.128 [R2+0x4000], RZ ;  /* 0x004000ff02007388 */ /* 0x0003e80000000c00 */
[----:B------:R1:W-:Y:S02]  /*2380*/  STS.128 [R2+0x6000], RZ ;  /* 0x006000ff02007388 */ /* 0x0003e40000000c00 */
.L_x_121:
[----:B------:R-:W-:Y:S05]  /*2390*/  BSYNC.RECONVERGENT B0 ;  /* 0x0000000000007941 */ /* 0x000fea0003800200 */
.L_x_119:
[--C-:B------:R-:W-:Y:S01]  /*23a0*/  SHF.R.U32.HI R11, RZ, 0x1, R14.reuse ;  /* 0x00000001ff0b7819 */ /* 0x100fe2000001160e */
[----:B------:R-:W-:Y:S01]  /*23b0*/  IMAD.MOV.U32 R228, RZ, RZ, 0x7f800000 ;  /* 0x7f800000ffe47424 */ /* 0x000fe200078e00ff */
[----:B------:R-:W-:Y:S01]  /*23c0*/  SHF.R.U32.HI R229, RZ, 0x2, R14 ;  /* 0x00000002ffe57819 */ /* 0x000fe2000001160e */
[----:B------:R-:W-:Y:S01]  /*23d0*/  IMAD.MOV.U32 R227, RZ, RZ, 0x7f800000 ;  /* 0x7f800000ffe37424 */ /* 0x000fe200078e00ff */
[----:B--2---:R-:W-:-:S04]  /*23e0*/  LOP3.LUT R12, R11, 0x30, RZ, 0xc0, !PT ;  /* 0x000000300b0c7812 */ /* 0x004fc800078ec0ff */
[----:B------:R-:W-:-:S04]  /*23f0*/  LOP3.LUT R229, R12, 0x7, R229, 0xf8, !PT ;  /* 0x000000070ce57812 */ /* 0x000fc800078ef8e5 */
[C---:B------:R-:W-:Y:S01]  /*2400*/  ISETP.GE.AND P1, PT, R229.reuse, R16, PT ;  /* 0x00000010e500720c */ /* 0x040fe20003f26270 */
[----:B------:R-:W-:-:S05]  /*2410*/  VIADD R12, R229, 0x8 ;  /* 0x00000008e50c7836 */ /* 0x000fca0000000000 */
[----:B------:R-:W-:Y:S01]  /*2420*/  ISETP.GE.AND P0, PT, R12, R16, PT ;  /* 0x000000100c00720c */ /* 0x000fe20003f06270 */
[----:B------:R-:W-:-:S04]  /*2430*/  IMAD.MOV.U32 R12, RZ, RZ, 0x4 ;  /* 0x00000004ff0c7424 */ /* 0x000fc800078e00ff */
[----:B------:R-:W-:-:S05]  /*2440*/  IMAD.WIDE.U32 R12, R229, R12, UR32 ;  /* 0x00000020e50c7e25 */ /* 0x000fca000f8e000c */
[----:B------:R2:W5:Y:S04]  /*2450*/  @!P1 LDG.E R228, desc[UR22][R12.64] ;  /* 0x000000160ce49981 */ /* 0x000568000c1e1900 */
[----:B------:R2:W5:Y:S01]  /*2460*/  @!P0 LDG.E R227, desc[UR22][R12.64+0x20] ;  /* 0x000020160ce38981 */ /* 0x000562000c1e1900 */
[----:B------:R-:W-:Y:S03]  /*2470*/  BSSY.RECONVERGENT B0, `(.L_x_122) ;  /* 0x0000021000007945 */ /* 0x000fe60003800200 */
[----:B------:R2:W-:Y:S04]  /*2480*/  @P4 STS.128 [R2+0x1000], RZ ;  /* 0x001000ff02004388 */ /* 0x0005e80000000c00 */
[----:B------:R2:W-:Y:S04]  /*2490*/  @P4 STS.128 [R2+0x3000], RZ ;  /* 0x003000ff02004388 */ /* 0x0005e80000000c00 */
[----:B------:R2:W-:Y:S04]  /*24a0*/  @P4 STS.128 [R2+0x5000], RZ ;  /* 0x005000ff02004388 */ /* 0x0005e80000000c00 */
[----:B------:R2:W-:Y:S01]  /*24b0*/  @P4 STS.128 [R2+0x7000], RZ ;  /* 0x007000ff02004388 */ /* 0x0005e20000000c00 */
[----:B------:R-:W-:Y:S05]  /*24c0*/  @P4 BRA `(.L_x_123) ;  /* 0x00000000006c4947 */ /* 0x000fea0003800000 */
[----:B------:R-:W1:Y:S01]  /*24d0*/  LDCU UR6, c[0x0][0x440] ;  /* 0x00008800ff0677ac */ /* 0x000e620008000800 */
[----:B--2---:R-:W-:-:S04]  /*24e0*/  LEA R12, P4, R4, R240, 0x1 ;  /* 0x000000f0040c7211 */ /* 0x004fc800078808ff */
[----:B------:R-:W-:Y:S02]  /*24f0*/  LEA.HI.X R13, R4, R241, R5, 0x1, P4 ;  /* 0x000000f1040d7211 */ /* 0x000fe400020f0c05 */
[----:B-1----:R-:W-:Y:S02]  /*2500*/  ISETP.GE.AND P3, PT, R20, UR6, PT ;  /* 0x0000000614007c0c */ /* 0x002fe4000bf66270 */
        /* <DEDUP_REMOVED lines=23> */
.L_x_123:
[----:B------:R-:W-:Y:S05]  /*2680*/  BSYNC.RECONVERGENT B0 ;  /* 0x0000000000007941 */ /* 0x000fea0003800200 */
.L_x_122:
[----:B------:R-:W-:Y:S04]  /*2690*/  BSSY.RECONVERGENT B0, `(.L_x_124) ;  /* 0x0000030000007945 */ /* 0x000fe80003800200 */
[----:B------:R-:W-:Y:S05]  /*26a0*/  @P6 BRA `(.L_x_125) ;  /* 0x0000000000a86947 */ /* 0x000fea0003800000 */
[----:B------:R-:W3:Y:S01]  /*26b0*/  LDCU.64 UR8, c[0x0][0x3d0] ;  /* 0x00007a00ff0877ac */ /* 0x000ee20008000a00 */
[----:B------:R-:W-:Y:S01]  /*26c0*/  IMAD.U32 R4, RZ, RZ, UR12 ;  /* 0x0000000cff047e24 */ /* 0x000fe2000f8e00ff */
[----:B------:R-:W-:-:S03]  /*26d0*/  UIMAD UR6, UR24, UR12, URZ ;  /* 0x0000000c180672a4 */ /* 0x000fc6000f8e02ff */
[----:B------:R-:W-:Y:S01]  /*26e0*/  IMAD.WIDE.U32 R4, R4, UR25, R20 ;  /* 0x0000001904047c25 */ /* 0x000fe2000f8e0014 */
[----:B------:R-:W4:Y:S01]  /*26f0*/  LDCU UR10, c[0x0][0x440] ;  /* 0x00008800ff0a77ac */ /* 0x000f220008000800 */
[----:B------:R-:W-:Y:S01]  /*2700*/  UIMAD UR6, UR25, UR13, UR6 ;  /* 0x0000000d190672a4 */ /* 0x000fe2000f8e0206 */
[----:B------:R-:W-:-:S05]  /*2710*/  IADD3 R4, P0, PT, R9, R4, RZ ;  /* 0x0000000409047210 */ /* 0x000fca0007f1e0ff */
[----:B------:R-:W-:Y:S01]  /*2720*/  IADD3.X R5, PT, PT, R8, UR6, R5, P0, !PT ;  /* 0x0000000608057c10 */ /* 0x000fe200087fe405 */
[----:B---3--:R-:W-:-:S04]  /*2730*/  IMAD R0, R0, UR8, RZ ;  /* 0x0000000800007c24 */ /* 0x008fc8000f8e02ff */
[----:B------:R-:W3:Y:S01]  /*2740*/  LDCU.64 UR6, c[0x0][0x388] ;  /* 0x00007100ff0677ac */ /* 0x000ee20008000a00 */
[C---:B------:R-:W-:Y:S02]  /*2750*/  IMAD R0, R3.reuse, UR9, R0 ;  /* 0x0000000903007c24 */ /* 0x040fe4000f8e0200 */
[----:B------:R-:W-:Y:S01]  /*2760*/  IMAD.WIDE.U32 R4, R3, UR8, R4 ;  /* 0x0000000803047c25 */ /* 0x000fe2000f8e0004 */
[----:B----4-:R-:W-:Y:S02]  /*2770*/  ISETP.GE.AND P3, PT, R20, UR10, PT ;  /* 0x0000000a14007c0c */ /* 0x010fe4000bf66270 */
[----:B------:R-:W-:Y:S01]  /*2780*/  ISETP.GE.AND P2, PT, R7, UR10, PT ;  /* 0x0000000a07007c0c */ /* 0x000fe2000bf46270 */
[----:B------:R-:W-:Y:S01]  /*2790*/  IMAD.IADD R5, R5, 0x1, R0 ;  /* 0x0000000105057824 */ /* 0x000fe200078e0200 */
        /* <DEDUP_REMOVED lines=27> */
.L_x_125:
[----:B------:R1:W-:Y:S04]  /*2950*/  STS.128 [R2+0x10000], RZ ;  /* 0x010000ff02007388 */ /* 0x0003e80000000c00 */
[----:B------:R1:W-:Y:S04]  /*2960*/  STS.128 [R2+0x11000], RZ ;  /* 0x011000ff02007388 */ /* 0x0003e80000000c00 */
[----:B------:R1:W-:Y:S04]  /*2970*/  STS.128 [R2+0x12000], RZ ;  /* 0x012000ff02007388 */ /* 0x0003e80000000c00 */
[----:B------:R1:W-:Y:S02]  /*2980*/  STS.128 [R2+0x13000], RZ ;  /* 0x013000ff02007388 */ /* 0x0003e40000000c00 */
.L_x_126:
[----:B------:R-:W-:Y:S05]  /*2990*/  BSYNC.RECONVERGENT B0 ;  /* 0x0000000000007941 */ /* 0x000fea0003800200 */
.L_x_124:
[----:B------:R-:W0:Y:S01]  /*29a0*/  LDGDEPBAR ;  /* 0x00000000000079af */ /* 0x000e220000000000 */
[C---:B------:R-:W-:Y:S01]  /*29b0*/  IMAD.SHL.U32 R3, R14.reuse, 0x40, RZ ;  /* 0x000000400e037824 */ /* 0x040fe200078e00ff */
[C---:B------:R-:W-:Y:S01]  /*29c0*/  R2P PR, R14.reuse, 0x6 ;  /* 0x000000060e007804 */ /* 0x040fe20000000000 */
[----:B-1234-:R-:W-:Y:S01]  /*29d0*/  IMAD.SHL.U32 R2, R14, 0x20, RZ ;  /* 0x000000200e027824 */ /* 0x01efe200078e00ff */
[----:B------:R-:W1:Y:S01]  /*29e0*/  LDCU UR12, c[0x0][0x590] ;  /* 0x0000b200ff0c77ac */ /* 0x000e620008000800 */
[----:B------:R-:W-:Y:S01]  /*29f0*/  IMAD.MOV.U32 R217, RZ, RZ, 0x20 ;  /* 0x00000020ffd97424 */ /* 0x000fe200078e00ff */
[----:B------:R-:W-:Y:S01]  /*2a00*/  LOP3.LUT R0, R3, 0x1c0, RZ, 0xc0, !PT ;  /* 0x000001c003007812 */ /* 0x000fe200078ec0ff */
[----:B------:R-:W-:Y:S01]  /*2a10*/  IMAD.MOV.U32 R218, RZ, RZ, 0x40 ;  /* 0x00000040ffda7424 */ /* 0x000fe200078e00ff */
[----:B------:R-:W-:Y:S01]  /*2a20*/  LOP3.LUT R4, R2, 0x200, RZ, 0xc0, !PT ;  /* 0x0000020002047812 */ /* 0x000fe200078ec0ff */
[----:B------:R-:W-:Y:S01]  /*2a30*/  IMAD.IADD R234, R234, 0x1, -R6 ;  /* 0x00000001eaea7824 */ /* 0x000fe200078e0a06 */
[----:B------:R-:W-:-:S02]  /*2a40*/  LOP3.LUT R0, R0, 0x38, R15, 0xf8, !PT ;  /* 0x0000003800007812 */ /* 0x000fc400078ef80f */
[----:B------:R-:W-:Y:S02]  /*2a50*/  CS2R R126, SRZ ;  /* 0x00000000007e7805 */ /* 0x000fe4000001ff00 */
[----:B------:R-:W-:Y:S02]  /*2a60*/  LOP3.LUT R4, R4, 0x1c00, R15, 0xf8, !PT ;  /* 0x00001c0004047812 */ /* 0x000fe400078ef80f */
[----:B------:R-:W-:Y:S02]  /*2a70*/  CS2R R124, SRZ ;  /* 0x00000000007c7805 */ /* 0x000fe4000001ff00 */
[C---:B------:R-:W-:Y:S02]  /*2a80*/  LOP3.LUT R220, R0.reuse, 0x8, R14, 0x78, !PT ;  /* 0x0000000800dc7812 */ /* 0x040fe400078e780e */
[----:B------:R-:W-:Y:S02]  /*2a90*/  CS2R R130, SRZ ;  /* 0x0000000000827805 */ /* 0x000fe4000001ff00 */
[----:B------:R-:W-:-:S02]  /*2aa0*/  LOP3.LUT R11, R0, 0x8, R11, 0x78, !PT ;  /* 0x00000008000b7812 */ /* 0x000fc400078e780b */
[----:B------:R-:W-:Y:S02]  /*2ab0*/  CS2R R128, SRZ ;  /* 0x0000000000807805 */ /* 0x000fe4000001ff00 */
[----:B------:R-:W-:Y:S02]  /*2ac0*/  LOP3.LUT R220, R4, R220, RZ, 0xfc, !PT ;  /* 0x000000dc04dc7212 */ /* 0x000fe400078efcff */
[----:B------:R-:W-:Y:S02]  /*2ad0*/  CS2R R122, SRZ ;  /* 0x00000000007a7805 */ /* 0x000fe4000001ff00 */
[----:B------:R-:W-:Y:S02]  /*2ae0*/  SEL R217, R217, 0xffffffe0, !P1 ;  /* 0xffffffe0d9d97807 */ /* 0x000fe40004800000 */
[----:B------:R-:W-:Y:S02]  /*2af0*/  CS2R R120, SRZ ;  /* 0x0000000000787805 */ /* 0x000fe4000001ff00 */
[----:B------:R-:W-:-:S02]  /*2b00*/  LEA R220, R220, UR5, 0x1 ;  /* 0x00000005dcdc7c11 */ /* 0x000fc4000f8e08ff */
[----:B------:R-:W-:Y:S01]  /*2b10*/  CS2R R118, SRZ ;  /* 0x0000000000767805 */ /* 0x000fe2000001ff00 */
[----:B------:R-:W-:-:S04]  /*2b20*/  DEPBAR.LE SB0, 0x1 ;  /* 0x000080400000791a */ /* 0x000fc80000000000 */
[----:B------:R-:W-:Y:S01]  /*2b30*/  BAR.SYNC.DEFER_BLOCKING 0x0 ;  /* 0x0000000000007b1d */ /* 0x000fe20000010000 */
[C---:B------:R-:W-:Y:S01]  /*2b40*/  VIADD R0, R220.reuse, 0x14000 ;  /* 0x00014000dc007836 */ /* 0x040fe20000000000 */
[----:B------:R-:W-:Y:S01]  /*2b50*/  LOP3.LUT R219, R3, 0x200, RZ, 0xc0, !PT ;  /* 0x0000020003db7812 */ /* 0x000fe200078ec0ff */
[----:B------:R-:W-:Y:S01]  /*2b60*/  VIADD R188, R220, 0x14040 ;  /* 0x00014040dcbc7836 */ /* 0x000fe20000000000 */
[----:B------:R-:W-:Y:S01]  /*2b70*/  SEL R218, R218, 0xffffffc0, !P2 ;  /* 0xffffffc0dada7807 */ /* 0x000fe20005000000 */
[----:B------:R-:W-:Y:S01]  /*2b80*/  @P2 VIADD R188, R0, 0xffffffc0 ;  /* 0xffffffc000bc2836 */ /* 0x000fe20000000000 */
[----:B------:R-:W-:Y:S01]  /*2b90*/  LOP3.LUT R219, R219, 0xc00, R2, 0xf8, !PT ;  /* 0x00000c00dbdb7812 */ /* 0x000fe200078ef802 */
[C---:B------:R-:W-:Y:S01]  /*2ba0*/  IMAD.IADD R3, R217.reuse, 0x1, R220 ;  /* 0x00000001d9037824 */ /* 0x040fe200078e02dc */
[----:B------:R-:W-:Y:S01]  /*2bb0*/  CS2R R116, SRZ ;  /* 0x0000000000747805 */ /* 0x000fe2000001ff00 */
[----:B------:R-:W-:Y:S01]  /*2bc0*/  IMAD.IADD R192, R217, 0x1, R188 ;  /* 0x00000001d9c07824 */ /* 0x000fe200078e02bc */
[----:B------:R-:W-:Y:S01]  /*2bd0*/  LOP3.LUT R219, R219, R11, RZ, 0xfc, !PT ;  /* 0x0000000bdbdb7212 */ /* 0x000fe200078efcff */
[----:B------:R-:W-:Y:S01]  /*2be0*/  IMAD.IADD R2, R220, 0x1, R218 ;  /* 0x00000001dc027824 */ /* 0x000fe200078e02da */
[----:B------:R-:W-:-:S02]  /*2bf0*/  CS2R R110, SRZ ;  /* 0x00000000006e7805 */ /* 0x000fc4000001ff00 */
[----:B------:R-:W-:Y:S02]  /*2c00*/  CS2R R108, SRZ ;  /* 0x00000000006c7805 */ /* 0x000fe4000001ff00 */
[----:B------:R-:W-:Y:S01]  /*2c10*/  LEA R219, R219, UR5, 0x1 ;  /* 0x00000005dbdb7c11 */ /* 0x000fe2000f8e08ff */
[C---:B------:R-:W-:Y:S01]  /*2c20*/  IMAD.IADD R0, R217.reuse, 0x1, R2 ;  /* 0x00000001d9007824 */ /* 0x040fe200078e0202 */
[----:B------:R-:W-:Y:S02]  /*2c30*/  CS2R R114, SRZ ;  /* 0x0000000000727805 */ /* 0x000fe4000001ff00 */
[----:B------:R-:W-:Y:S02]  /*2c40*/  CS2R R112, SRZ ;  /* 0x0000000000707805 */ /* 0x000fe4000001ff00 */
[----:B------:R-:W-:Y:S01]  /*2c50*/  CS2R R106, SRZ ;  /* 0x00000000006a7805 */ /* 0x000fe2000001ff00 */
[--C-:B------:R-:W-:Y:S01]  /*2c60*/  IMAD.IADD R218, R218, 0x1, R219.reuse ;  /* 0x00000001dada7824 */ /* 0x100fe200078e02db */
[----:B------:R-:W-:Y:S01]  /*2c70*/  CS2R R104, SRZ ;  /* 0x0000000000687805 */ /* 0x000fe2000001ff00 */
[----:B------:R-:W-:Y:S01]  /*2c80*/  IMAD.IADD R216, R217, 0x1, R219 ;  /* 0x00000001d9d87824 */ /* 0x000fe200078e02db */
[----:B------:R-:W-:-:S02]  /*2c90*/  CS2R R102, SRZ ;  /* 0x0000000000667805 */ /* 0x000fc4000001ff00 */
[----:B------:R-:W-:Y:S01]  /*2ca0*/  CS2R R100, SRZ ;  /* 0x0000000000647805 */ /* 0x000fe2000001ff00 */
[----:B------:R2:W3:Y:S01]  /*2cb0*/  LDSM.16.M88.4 R140, [R188] ;  /* 0x00000000bc8c783b */ /* 0x0004e20000000200 */
[----:B------:R-:W-:Y:S02]  /*2cc0*/  CS2R R38, SRZ ;  /* 0x0000000000267805 */ /* 0x000fe4000001ff00 */
[----:B------:R-:W-:Y:S02]  /*2cd0*/  CS2R R36, SRZ ;  /* 0x0000000000247805 */ /* 0x000fe4000001ff00 */
[----:B------:R-:W-:Y:S01]  /*2ce0*/  CS2R R42, SRZ ;  /* 0x00000000002a7805 */ /* 0x000fe2000001ff00 */
[----:B------:R2:W4:Y:S01]  /*2cf0*/  LDSM.16.M88.4 R156, [R188+0x1000] ;  /* 0x00100000bc9c783b */ /* 0x0005220000000200 */
[----:B------:R-:W-:Y:S02]  /*2d00*/  CS2R R40, SRZ ;  /* 0x0000000000287805 */ /* 0x000fe4000001ff00 */
[----:B------:R-:W-:-:S02]  /*2d10*/  CS2R R34, SRZ ;  /* 0x0000000000227805 */ /* 0x000fc4000001ff00 */
[----:B------:R-:W-:Y:S01]  /*2d20*/  CS2R R32, SRZ ;  /* 0x0000000000207805 */ /* 0x000fe2000001ff00 */
[----:B------:R2:W2:Y:S01]  /*2d30*/  LDSM.16.M88.4 R172, [R188+0x2000] ;  /* 0x00200000bcac783b */ /* 0x0004a20000000200 */
[----:B------:R-:W-:Y:S02]  /*2d40*/  CS2R R30, SRZ ;  /* 0x00000000001e7805 */ /* 0x000fe4000001ff00 */
[----:B------:R-:W-:Y:S02]  /*2d50*/  CS2R R28, SRZ ;  /* 0x00000000001c7805 */ /* 0x000fe4000001ff00 */
[----:B------:R-:W-:Y:S01]  /*2d60*/  CS2R R22, SRZ ;  /* 0x0000000000167805 */ /* 0x000fe2000001ff00 */
[----:B------:R1:W2:Y:S01]  /*2d70*/  LDSM.16.M88.4 R144, [R192] ;  /* 0x00000000c090783b */ /* 0x0002a20000000200 */
[----:B------:R-:W-:Y:S02]  /*2d80*/  CS2R R20, SRZ ;  /* 0x0000000000147805 */ /* 0x000fe4000001ff00 */
[----:B------:R-:W-:-:S02]  /*2d90*/  CS2R R26, SRZ ;  /* 0x00000000001a7805 */ /* 0x000fc4000001ff00 */
[----:B------:R-:W-:Y:S01]  /*2da0*/  CS2R R24, SRZ ;  /* 0x0000000000187805 */ /* 0x000fe2000001ff00 */
[----:B------:R1:W2:Y:S01]  /*2db0*/  LDSM.16.M88.4 R160, [R192+0x1000] ;  /* 0x00100000c0a0783b */ /* 0x0002a20000000200 */
[----:B------:R-:W-:Y:S02]  /*2dc0*/  CS2R R18, SRZ ;  /* 0x0000000000127805 */ /* 0x000fe4000001ff00 */
[----:B------:R-:W-:Y:S02]  /*2dd0*/  CS2R R16, SRZ ;  /* 0x0000000000107805 */ /* 0x000fe4000001ff00 */
[----:B------:R-:W-:Y:S01]  /*2de0*/  CS2R R14, SRZ ;  /* 0x00000000000e7805 */ /* 0x000fe2000001ff00 */
[----:B------:R2:W2:Y:S01]  /*2df0*/  LDSM.16.M88.4 R176, [R192+0x2000] ;  /* 0x00200000c0b0783b */ /* 0x0004a20000000200 */
[----:B------:R-:W-:Y:S01]  /*2e00*/  CS2R R12, SRZ ;  /* 0x00000000000c7805 */ /* 0x000fe2000001ff00 */
[----:B------:R-:W-:Y:S01]  /*2e10*/  IMAD.IADD R217, R217, 0x1, R218 ;  /* 0x00000001d9d97824 */ /* 0x000fe200078e02da */
[----:B------:R-:W1:Y:S01]  /*2e20*/  LDCU UR6, c[0x0][0x440] ;  /* 0x00008800ff0677ac */ /* 0x000e620008000800 */
[----:B------:R2:W2:Y:S01]  /*2e30*/  LDSM.16.M88.4 R132, [R220+0x14000] ;  /* 0x01400000dc84783b */ /* 0x0004a20000000200 */
[----:B------:R-:W2:Y:S03]  /*2e40*/  LDCU UR9, c[0x0][0x504] ;  /* 0x0000a080ff0977ac */ /* 0x000ea60008000800 */
[----:B------:R2:W2:Y:S01]  /*2e50*/  LDSM.16.M88.4 R148, [R220+0x15000] ;  /* 0x01500000dc94783b */ /* 0x0004a20000000200 */
[----:B------:R-:W2:Y:S03]  /*2e60*/  LDCU UR8, c[0x0][0x508] ;  /* 0x0000a100ff0877ac */ /* 0x000ea60008000800 */
[----:B------:R2:W2:Y:S01]  /*2e70*/  LDSM.16.M88.4 R164, [R220+0x16000] ;  /* 0x01600000dca4783b */ /* 0x0004a20000000200 */
[----:B------:R-:W2:Y:S03]  /*2e80*/  LDCU UR7, c[0x0][0x3e0] ;  /* 0x00007c00ff0777ac */ /* 0x000ea60008000800 */
[----:B------:R2:W2:Y:S01]  /*2e90*/  LDSM.16.M88.4 R180, [R220+0x17000] ;  /* 0x01700000dcb4783b */ /* 0x0004a20000000200 */
[----:B------:R-:W2:Y:S03]  /*2ea0*/  LDCU UR11, c[0x0][0x45c] ;  /* 0x00008b80ff0b77ac */ /* 0x000ea60008000800 */
[----:B------:R2:W2:Y:S01]  /*2eb0*/  LDSM.16.M88.4 R136, [R3+0x14000] ;  /* 0x014000000388783b */ /* 0x0004a20000000200 */
[----:B-1----:R-:W-:-:S03]  /*2ec0*/  USHF.L.U32 UR12, UR12, 0x6, URZ ;  /* 0x000000060c0c7899 */ /* 0x002fc600080006ff */
[----:B------:R1:W1:Y:S04]  /*2ed0*/  LDSM.16.M88.4 R152, [R3+0x15000] ;  /* 0x015000000398783b */ /* 0x0002680000000200 */
[----:B------:R1:W1:Y:S04]  /*2ee0*/  LDSM.16.M88.4 R168, [R3+0x16000] ;  /* 0x0160000003a8783b */ /* 0x0002680000000200 */
[----:B------:R1:W1:Y:S04]  /*2ef0*/  LDSM.16.M88.4 R184, [R3+0x17000] ;  /* 0x0170000003b8783b */ /* 0x0002680000000200 */
[----:B------:R-:W1:Y:S04]  /*2f00*/  LDSM.16.M88.4 R188, [R188+0x3000] ;  /* 0x00300000bcbc783b */ /* 0x000e680000000200 */
[----:B---34-:R-:W1:Y:S02]  /*2f10*/  LDSM.16.M88.4 R192, [R192+0x3000] ;  /* 0x00300000c0c0783b */ /* 0x018e640000000200 */
.L_x_131:
[----:B------:R-:W0:Y:S01]  /*2f20*/  LDGDEPBAR ;  /* 0x00000000000079af */ /* 0x000e220000000000 */
[----:B------:R-:W-:Y:S01]  /*2f30*/  IMAD.U32 R68, RZ, RZ, UR16 ;  /* 0x00000010ff447e24 */ /* 0x000fe2000f8e00ff */
[----:B------:R-:W-:Y:S01]  /*2f40*/  USHF.L.U32 UR10, UR30, 0x6, URZ ;  /* 0x000000061e0a7899 */ /* 0x000fe200080006ff */
[----:B------:R-:W-:Y:S01]  /*2f50*/  IMAD.U32 R69, RZ, RZ, UR15 ;  /* 0x0000000fff457e24 */ /* 0x000fe2000f8e00ff */
[----:B------:R-:W-:Y:S04]  /*2f60*/  DEPBAR.LE SB0, 0x0 ;  /* 0x000080000000791a */ /* 0x000fe80000000000 */
[----:B------:R-:W-:Y:S06]  /*2f70*/  BAR.SYNC.DEFER_BLOCKING 0x0 ;  /* 0x0000000000007b1d */ /* 0x000fec0000010000 */
[----:B-1----:R-:W-:Y:S04]  /*2f80*/  LDSM.16.M88.4 R8, [R219] ;  /* 0x00000000db08783b */ /* 0x002fe80000000200 */
[----:B------:R-:W3:Y:S04]  /*2f90*/  LDSM.16.M88.4 R44, [R220+0x10000] ;  /* 0x01000000dc2c783b */ /* 0x000ee80000000200 */
[----:B------:R-:W-:Y:S04]  /*2fa0*/  LDSM.16.M88.4 R48, [R216] ;  /* 0x00000000d830783b */ /* 0x000fe80000000200 */
[----:B-----5:R-:W4:Y:S04]  /*2fb0*/  LDSM.16.M88.4 R52, [R3+0x10000] ;  /* 0x010000000334783b */ /* 0x020f280000000200 */
[----:B------:R-:W-:Y:S04]  /*2fc0*/  LDSM.16.M88.4 R56, [R218] ;  /* 0x00000000da38783b */ /* 0x000fe80000000200 */
[----:B------:R-:W2:Y:S04]  /*2fd0*/  LDSM.16.M88.4 R60, [R2+0x10000] ;  /* 0x01000000023c783b */ /* 0x000ea80000000200 */
[----:B------:R-:W-:Y:S01]  /*2fe0*/  LDSM.16.M88.4 R64, [R0+0x10000] ;  /* 0x010000000040783b */ /* 0x000fe20000000200 */
[C---:B---3--:R-:W-:Y:S08]  /*2ff0*/  HMMA.16816.F32.BF16 R4, R8.reuse, R44, RZ ;  /* 0x0000002c0804723c */ /* 0x048ff000000418ff */
[----:B------:R-:W-:Y:S01]  /*3000*/  HMMA.16816.F32.BF16 R8, R8, R46, RZ ;  /* 0x0000002e0808723c */ /* 0x000fe200000418ff */
[----:B------:R-:W3:Y:S11]  /*3010*/  LDSM.16.M88.4 R44, [R217] ;  /* 0x00000000d92c783b */ /* 0x000ef60000000200 */
[C---:B----4-:R-:W-:Y:S05]  /*3020*/  HMMA.16816.F32.BF16 R4, R48.reuse, R52, R4 ;  /* 0x000000343004723c */ /* 0x050fea0000041804 */
[C---:B------:R-:W-:Y:S03]  /*3030*/  LEA R52, P0, R229.reuse, R68, 0x2 ;  /* 0x00000044e5347211 */ /* 0x040fe600078010ff */
[----:B------:R-:W-:Y:S01]  /*3040*/  HMMA.16816.F32.BF16 R8, R48, R54, R8 ;  /* 0x000000363008723c */ /* 0x000fe20000041808 */
[----:B------:R-:W-:Y:S02]  /*3050*/  LDSM.16.M88.4 R48, [R219+0x2000] ;  /* 0x00200000db30783b */ /* 0x000fe40000000200 */
[----:B------:R-:W-:Y:S02]  /*3060*/  LEA.HI.X R53, R229, R69, RZ, 0x2, P0 ;  /* 0x00000045e5357211 */ /* 0x000fe400000f14ff */
[----:B------:R-:W-:Y:S03]  /*3070*/  ISETP.LE.AND P0, PT, R234, UR10, PT ;  /* 0x0000000aea007c0c */ /* 0x000fe6000bf03270 */
[----:B-----5:R-:W5:Y:S04]  /*3080*/  LDG.E R69, desc[UR22][R52.64] ;  /* 0x0000001634457981 */ /* 0x020f68000c1e1900 */
[C---:B--2---:R-:W-:Y:S01]  /*3090*/  HMMA.16816.F32.BF16 R4, R56.reuse, R60, R4 ;  /* 0x0000003c3804723c */ /* 0x044fe20000041804 */
[----:B------:R2:W5:Y:S07]  /*30a0*/  LDG.E R68, desc[UR22][R52.64+0x20] ;  /* 0x0000201634447981 */ /* 0x00056e000c1e1900 */
[----:B------:R-:W-:Y:S01]  /*30b0*/  HMMA.16816.F32.BF16 R8, R56, R62, R8 ;  /* 0x0000003e3808723c */ /* 0x000fe20000041808 */
[----:B------:R-:W-:Y:S04]  /*30c0*/  LDSM.16.M88.4 R56, [R216+0x2000] ;  /* 0x00200000d838783b */ /* 0x000fe80000000200 */
[----:B------:R-:W-:Y:S07]  /*30d0*/  LDSM.16.M88.4 R60, [R3+0x11000] ;  /* 0x01100000033c783b */ /* 0x000fee0000000200 */
[C---:B---3--:R-:W-:Y:S01]  /*30e0*/  HMMA.16816.F32.BF16 R4, R44.reuse, R64, R4 ;  /* 0x000000402c04723c */ /* 0x048fe20000041804 */
[----:B--2---:R-:W2:Y:S07]  /*30f0*/  LDSM.16.M88.4 R52, [R220+0x11000] ;  /* 0x01100000dc34783b */ /* 0x004eae0000000200 */
[----:B------:R-:W-:Y:S01]  /*3100*/  HMMA.16816.F32.BF16 R8, R44, R66, R8 ;  /* 0x000000422c08723c */ /* 0x000fe20000041808 */
[----:B------:R-:W-:Y:S04]  /*3110*/  LDSM.16.M88.4 R44, [R218+0x2000] ;  /* 0x00200000da2c783b */ /* 0x000fe80000000200 */
[----:B------:R-:W3:Y:S07]  /*3120*/  LDSM.16.M88.4 R64, [R2+0x11000] ;  /* 0x011000000240783b */ /* 0x000eee0000000200 */
[C---:B--2---:R-:W-:Y:S08]  /*3130*/  HMMA.16816.F32.BF16 R4, R48.reuse, R52, R4 ;  /* 0x000000343004723c */ /* 0x044ff00000041804 */
[----:B------:R-:W-:Y:S01]  /*3140*/  HMMA.16816.F32.BF16 R8, R48, R54, R8 ;  /* 0x000000363008723c */ /* 0x000fe20000041808 */
[----:B------:R-:W-:Y:S04]  /*3150*/  LDSM.16.M88.4 R48, [R217+0x2000] ;  /* 0x00200000d930783b */ /* 0x000fe80000000200 */
[----:B------:R-:W2:Y:S07]  /*3160*/  LDSM.16.M88.4 R52, [R0+0x11000] ;  /* 0x011000000034783b */ /* 0x000eae0000000200 */
[C---:B------:R-:W-:Y:S08]  /*3170*/  HMMA.16816.F32.BF16 R4, R56.reuse, R60, R4 ;  /* 0x0000003c3804723c */ /* 0x040ff00000041804 */
[----:B------:R-:W-:Y:S01]  /*3180*/  HMMA.16816.F32.BF16 R8, R56, R62, R8 ;  /* 0x0000003e3808723c */ /* 0x000fe20000041808 */
[----:B------:R-:W-:Y:S04]  /*3190*/  LDSM.16.M88.4 R56, [R219+0x4000] ;  /* 0x00400000db38783b */ /* 0x000fe80000000200 */
[----:B------:R-:W4:Y:S07]  /*31a0*/  LDSM.16.M88.4 R60, [R220+0x12000] ;  /* 0x01200000dc3c783b */ /* 0x000f2e0000000200 */
[C---:B---3--:R-:W-:Y:S08]  /*31b0*/  HMMA.16816.F32.BF16 R4, R44.reuse, R64, R4 ;  /* 0x000000402c04723c */ /* 0x048ff00000041804 */
[----:B------:R-:W-:Y:S01]  /*31c0*/  HMMA.16816.F32.BF16 R8, R44, R66, R8 ;  /* 0x000000422c08723c */ /* 0x000fe20000041808 */
[----:B------:R-:W-:Y:S04]  /*31d0*/  LDSM.16.M88.4 R44, [R216+0x4000] ;  /* 0x00400000d82c783b */ /* 0x000fe80000000200 */
[----:B------:R-:W3:Y:S07]  /*31e0*/  LDSM.16.M88.4 R64, [R3+0x12000] ;  /* 0x012000000340783b */ /* 0x000eee0000000200 */
[C---:B--2---:R-:W-:Y:S08]  /*31f0*/  HMMA.16816.F32.BF16 R4, R48.reuse, R52, R4 ;  /* 0x000000343004723c */ /* 0x044ff00000041804 */
[----:B------:R-:W-:Y:S01]  /*3200*/  HMMA.16816.F32.BF16 R8, R48, R54, R8 ;  /* 0x000000363008723c */ /* 0x000fe20000041808 */
[----:B------:R-:W-:Y:S04]  /*3210*/  LDSM.16.M88.4 R48, [R218+0x4000] ;  /* 0x00400000da30783b */ /* 0x000fe80000000200 */
[----:B------:R-:W2:Y:S07]  /*3220*/  LDSM.16.M88.4 R52, [R2+0x12000] ;  /* 0x012000000234783b */ /* 0x000eae0000000200 */
[C---:B----4-:R-:W-:Y:S08]  /*3230*/  HMMA.16816.F32.BF16 R4, R56.reuse, R60, R4 ;  /* 0x0000003c3804723c */ /* 0x050ff00000041804 */
        /* <DEDUP_REMOVED lines=20> */
[----:B------:R-:W-:Y:S11]  /*3380*/  HMMA.16816.F32.BF16 R8, R48, R54, R8 ;  /* 0x000000363008723c */ /* 0x000ff60000041808 */
[----:B------:R-:W-:Y:S01]  /*3390*/  @!UPT UIADD3 URZ, UPT, UPT, URZ, URZ, URZ ;  /* 0x000000fffffff290 */ /* 0x000fe2000fffe0ff */
[C---:B----4-:R-:W-:Y:S08]  /*33a0*/  HMMA.16816.F32.BF16 R4, R56.reuse, R60, R4 ;  /* 0x0000003c3804723c */ /* 0x050ff00000041804 */
[----:B------:R-:W-:Y:S11]  /*33b0*/  HMMA.16816.F32.BF16 R8, R56, R62, R8 ;  /* 0x0000003e3808723c */ /* 0x000ff60000041808 */
[----:B------:R-:W-:Y:S01]  /*33c0*/  @!UPT UIADD3 URZ, UPT, UPT, URZ, URZ, URZ ;  /* 0x000000fffffff290 */ /* 0x000fe2000fffe0ff */
[C---:B---3--:R-:W-:Y:S08]  /*33d0*/  HMMA.16816.F32.BF16 R4, R44.reuse, R64, R4 ;  /* 0x000000402c04723c */ /* 0x048ff00000041804 */
[----:B------:R-:W-:Y:S01]  /*33e0*/  HMMA.16816.F32.BF16 R8, R44, R66, R8 ;  /* 0x000000422c08723c */ /* 0x000fe20000041808 */
[----:B------:R-:W-:Y:S08]  /*33f0*/  @!UPT UIADD3 URZ, UPT, UPT, URZ, URZ, URZ ;  /* 0x000000fffffff290 */ /* 0x000ff0000fffe0ff */
[----:B------:R-:W-:Y:S11]  /*3400*/  @!P0 BRA `(.L_x_127) ;  /* 0x00000000002c8947 */ /* 0x000ff60003800000 */
[----:B------:R-:W-:Y:S02]  /*3410*/  USHF.L.U32 UR17, UR29, 0x5, URZ ;  /* 0x000000051d117899 */ /* 0x000fe400080006ff */
[----:B------:R-:W-:Y:S04]  /*3420*/  UIADD3 UR13, UPT, UPT, UR10, 0x40, URZ ;  /* 0x000000400a0d7890 */ /* 0x000fe8000fffe0ff */
[----:B------:R-:W-:Y:S01]  /*3430*/  VIADD R44, R232, UR17 ;  /* 0x00000011e82c7c36 */ /* 0x000fe20008000000 */
[----:B------:R-:W-:Y:S03]  /*3440*/  UIADD3 UR17, UPT, UPT, UR17, 0x20, URZ ;  /* 0x0000002011117890 */ /* 0x000fe6000fffe0ff */
[----:B------:R-:W-:Y:S03]  /*3450*/  VIADD R44, R44, 0x20 ;  /* 0x000000202c2c7836 */ /* 0x000fe60000000000 */
[----:B------:R-:W-:Y:S02]  /*3460*/  ISETP.GT.AND P0, PT, R230, UR17, PT ;  /* 0x00000011e6007c0c */ /* 0x000fe4000bf04270 */
[----:B------:R-:W-:Y:S05]  /*3470*/  IADD3 R44, PT, PT, R44, UR9, -R230 ;  /* 0x000000092c2c7c10 */ /* 0x000fea000fffe8e6 */
[----:B------:R-:W-:Y:S05]  /*3480*/  VIADD R44, R44, 0xffffffe0 ;  /* 0xffffffe02c2c7836 */ /* 0x000fea0000000000 */
[----:B------:R-:W-:Y:S11]  /*3490*/  ISETP.LE.AND P1, PT, R44, UR13, PT ;  /* 0x0000000d2c007c0c */ /* 0x000ff6000bf23270 */
[----:B------:R-:W-:Y:S02]  /*34a0*/  @!UPT UIADD3 URZ, UPT, UPT, URZ, URZ, URZ ;  /* 0x000000fffffff290 */ /* 0x000fe4000fffe0ff */
[----:B------:R-:W-:Y:S05]  /*34b0*/  @!P1 BRA P0, `(.L_x_128) ;  /* 0x0000000000cc9947 */ /* 0x000fea0000000000 */
.L_x_127:
[C-C-:B------:R-:W-:Y:S01]  /*34c0*/  IADD3 R49, PT, PT, R230.reuse, -UR9, -R232.reuse ;  /* 0x80000009e6317c10 */ /* 0x140fe2000fffe8e8 */
[----:B------:R-:W2:Y:S01]  /*34d0*/  S2R R45, SR_TID.X ;  /* 0x00000000002d7919 */ /* 0x000ea20000002100 */
[----:B------:R-:W-:Y:S01]  /*34e0*/  IADD3 R44, PT, PT, R230, UR8, -R232 ;  /* 0x00000008e62c7c10 */ /* 0x000fe2000fffe8e8 */
[----:B------:R-:W-:Y:S02]  /*34f0*/  VIADD R46, R229, UR10 ;  /* 0x0000000ae52e7c36 */ /* 0x000fe40008000000 */
[----:B------:R-:W-:Y:S02]  /*3500*/  IMAD.U32 R50, RZ, RZ, UR29 ;  /* 0x0000001dff327e24 */ /* 0x000fe4000f8e00ff */
[C---:B------:R-:W-:Y:S02]  /*3510*/  IMAD.IADD R49, R46.reuse, 0x1, R49 ;  /* 0x000000012e317824 */ /* 0x040fe400078e0231 */
[----:B------:R-:W-:Y:S03]  /*3520*/  IMAD.IADD R44, R46, 0x1, R44 ;  /* 0x000000012e2c7824 */ /* 0x000fe600078e022c */
[----:B------:R-:W-:Y:S02]  /*3530*/  VIMNMX R51, PT, PT, RZ, R49, !PT ;  /* 0x00000031ff337248 */ /* 0x000fe40007fe0100 */
[----:B------:R-:W-:Y:S02]  /*3540*/  VIADDMNMX R49, R49, 0x8, RZ, !PT ;  /* 0x0000000831317846 */ /* 0x000fe400078001ff */
[C-C-:B------:R-:W-:Y:S02]  /*3550*/  VIADDMNMX R48, R44.reuse, 0x1, R230.reuse, PT ;  /* 0x000000012c307846 */ /* 0x140fe400038001e6 */
[----:B------:R-:W-:Y:S01]  /*3560*/  VIADDMNMX R44, R44, 0x9, R230, PT ;  /* 0x000000092c2c7846 */ /* 0x000fe200038001e6 */
[----:B--2---:R-:W-:Y:S01]  /*3570*/  IMAD.SHL.U32 R47, R45, 0x2, RZ ;  /* 0x000000022d2f7824 */ /* 0x004fe200078e00ff */
[----:B------:R-:W-:Y:S04]  /*3580*/  SHF.R.U32.HI R45, RZ, 0x3, R45 ;  /* 0x00000003ff2d7819 */ /* 0x000fe8000001162d */
[----:B------:R-:W-:Y:S04]  /*3590*/  LOP3.LUT R47, R47, 0x6, RZ, 0xc0, !PT ;  /* 0x000000062f2f7812 */ /* 0x000fe800078ec0ff */
[----:B------:R-:W-:Y:S05]  /*35a0*/  LOP3.LUT R45, R47, 0x70, R45, 0xf8, !PT ;  /* 0x000000702f2d7812 */ /* 0x000fea00078ef82d */
[----:B------:R-:W-:Y:S04]  /*35b0*/  IMAD R50, R50, 0x20, R45 ;  /* 0x0000002032327824 */ /* 0x000fe800078e022d */
[C---:B------:R-:W-:Y:S01]  /*35c0*/  VIADD R47, R50.reuse, 0x1 ;  /* 0x00000001322f7836 */ /* 0x040fe20000000000 */
[C---:B------:R-:W-:Y:S01]  /*35d0*/  ISETP.GE.AND P2, PT, R50.reuse, R51, PT ;  /* 0x000000333200720c */ /* 0x040fe20003f46270 */
[C---:B------:R-:W-:Y:S01]  /*35e0*/  VIADD R46, R50.reuse, 0x8 ;  /* 0x00000008322e7836 */ /* 0x040fe20000000000 */
[C---:B------:R-:W-:Y:S01]  /*35f0*/  ISETP.GE.AND P1, PT, R50.reuse, R49, PT ;  /* 0x000000313200720c */ /* 0x040fe20003f26270 */
[----:B------:R-:W-:Y:S01]  /*3600*/  VIADD R45, R50, 0x9 ;  /* 0x00000009322d7836 */ /* 0x000fe20000000000 */
[-C--:B------:R-:W-:Y:S02]  /*3610*/  ISETP.GE.AND P0, PT, R47, R51.reuse, PT ;  /* 0x000000332f00720c */ /* 0x080fe40003f06270 */
[----:B------:R-:W-:Y:S02]  /*3620*/  FSEL R4, R4, -INF , P2 ;  /* 0xff80000004047808 */ /* 0x000fe40001000000 */
[----:B------:R-:W-:Y:S02]  /*3630*/  FSEL R6, R6, -INF , P1 ;  /* 0xff80000006067808 */ /* 0x000fe40000800000 */
[----:B------:R-:W-:Y:S02]  /*3640*/  FSEL R5, R5, -INF , P0 ;  /* 0xff80000005057808 */ /* 0x000fe40000000000 */
[----:B------:R-:W-:Y:S02]  /*3650*/  ISETP.GE.AND P6, PT, R50, R48, PT ;  /* 0x000000303200720c */ /* 0x000fe40003fc6270 */
[CC--:B------:R-:W-:Y:S02]  /*3660*/  ISETP.GE.AND P4, PT, R46.reuse, R51.reuse, PT ;  /* 0x000000332e00720c */ /* 0x0c0fe40003f86270 */
[----:B------:R-:W-:Y:S02]  /*3670*/  ISETP.GE.AND P3, PT, R45, R51, PT ;  /* 0x000000332d00720c */ /* 0x000fe40003f66270 */
[-C--:B------:R-:W-:Y:S02]  /*3680*/  ISETP.GE.AND P2, PT, R47, R49.reuse, PT ;  /* 0x000000312f00720c */ /* 0x080fe40003f46270 */
[-C--:B------:R-:W-:Y:S02]  /*3690*/  ISETP.GE.AND P1, PT, R46, R49.reuse, PT ;  /* 0x000000312e00720c */ /* 0x080fe40003f26270 */
[----:B------:R-:W-:Y:S02]  /*36a0*/  ISETP.GE.AND P0, PT, R45, R49, PT ;  /* 0x000000312d00720c */ /* 0x000fe40003f06270 */
[----:B------:R-:W-:Y:S02]  /*36b0*/  FSEL R7, R7, -INF , P2 ;  /* 0xff80000007077808 */ /* 0x000fe40001000000 */
[----:B------:R-:W-:Y:S02]  /*36c0*/  FSEL R8, R8, -INF , P4 ;  /* 0xff80000008087808 */ /* 0x000fe40002000000 */
[----:B------:R-:W-:Y:S02]  /*36d0*/  FSEL R9, R9, -INF , P3 ;  /* 0xff80000009097808 */ /* 0x000fe40001800000 */
[----:B------:R-:W-:Y:S02]  /*36e0*/  FSEL R10, R10, -INF , P1 ;  /* 0xff8000000a0a7808 */ /* 0x000fe40000800000 */
[----:B------:R-:W-:Y:S02]  /*36f0*/  FSEL R11, R11, -INF , P0 ;  /* 0xff8000000b0b7808 */ /* 0x000fe40000000000 */
[----:B------:R-:W-:Y:S02]  /*3700*/  FSEL R4, R4, -INF , !P6 ;  /* 0xff80000004047808 */ /* 0x000fe40007000000 */
[----:B------:R-:W-:Y:S02]  /*3710*/  ISETP.GE.AND P5, PT, R50, R44, PT ;  /* 0x0000002c3200720c */ /* 0x000fe40003fa6270 */
[-C--:B------:R-:W-:Y:S02]  /*3720*/  ISETP.GE.AND P2, PT, R47, R48.reuse, PT ;  /* 0x000000302f00720c */ /* 0x080fe40003f46270 */
[CC--:B------:R-:W-:Y:S02]  /*3730*/  ISETP.GE.AND P4, PT, R46.reuse, R48.reuse, PT ;  /* 0x000000302e00720c */ /* 0x0c0fe40003f86270 */
[----:B------:R-:W-:Y:S02]  /*3740*/  ISETP.GE.AND P3, PT, R45, R48, PT ;  /* 0x000000302d00720c */ /* 0x000fe40003f66270 */
[-C--:B------:R-:W-:Y:S02]  /*3750*/  ISETP.GE.AND P1, PT, R47, R44.reuse, PT ;  /* 0x0000002c2f00720c */ /* 0x080fe40003f26270 */
[-C--:B------:R-:W-:Y:S02]  /*3760*/  ISETP.GE.AND P0, PT, R46, R44.reuse, PT ;  /* 0x0000002c2e00720c */ /* 0x080fe40003f06270 */
[----:B------:R-:W-:Y:S02]  /*3770*/  ISETP.GE.AND P6, PT, R45, R44, PT ;  /* 0x0000002c2d00720c */ /* 0x000fe40003fc6270 */
[----:B------:R-:W-:Y:S02]  /*3780*/  FSEL R6, R6, -INF , !P5 ;  /* 0xff80000006067808 */ /* 0x000fe40006800000 */
[----:B------:R-:W-:Y:S02]  /*3790*/  FSEL R5, R5, -INF , !P2 ;  /* 0xff80000005057808 */ /* 0x000fe40005000000 */
[----:B------:R-:W-:Y:S02]  /*37a0*/  FSEL R8, R8, -INF , !P4 ;  /* 0xff80000008087808 */ /* 0x000fe40006000000 */
[----:B------:R-:W-:Y:S02]  /*37b0*/  FSEL R9, R9, -INF , !P3 ;  /* 0xff80000009097808 */ /* 0x000fe40005800000 */
[----:B------:R-:W-:Y:S02]  /*37c0*/  FSEL R7, R7, -INF , !P1 ;  /* 0xff80000007077808 */ /* 0x000fe40004800000 */
[----:B------:R-:W-:Y:S02]  /*37d0*/  FSEL R10, R10, -INF , !P0 ;  /* 0xff8000000a0a7808 */ /* 0x000fe40004000000 */
[----:B------:R-:W-:Y:S07]  /*37e0*/  FSEL R11, R11, -INF , !P6 ;  /* 0xff8000000b0b7808 */ /* 0x000fee0007000000 */
.L_x_128:
[----:B------:R-:W2:Y:S01]  /*37f0*/  S2R R221, SR_TID.X ;  /* 0x0000000000dd7919 */ /* 0x000ea20000002100 */
[C---:B------:R-:W-:Y:S01]  /*3800*/  FMUL.FTZ R44, R228.reuse, 1.4426950216293334961 ;  /* 0x3fb8aa3be42c7820 */ /* 0x040fe20000410000 */
[----:B------:R-:W-:Y:S01]  /*3810*/  FSETP.NEU.FTZ.AND P0, PT, R228, -INF , PT ;  /* 0xff800000e400780b */ /* 0x000fe20003f1d000 */
[C---:B------:R-:W-:Y:S01]  /*3820*/  FMUL.FTZ R45, R227.reuse, 1.4426950216293334961 ;  /* 0x3fb8aa3be32d7820 */ /* 0x040fe20000410000 */
[----:B------:R-:W-:Y:S01]  /*3830*/  IMAD.MOV.U32 R61, RZ, RZ, 0x240 ;  /* 0x00000240ff3d7424 */ /* 0x000fe200078e00ff */
[----:B------:R-:W-:Y:S01]  /*3840*/  UISETP.GT.AND UP0, UPT, UR30, UR14, UPT ;  /* 0x0000000e1e00728c */ /* 0x000fe2000bf04270 */
[----:B------:R-:W-:Y:S02]  /*3850*/  FSEL R44, R44, RZ, P0 ;  /* 0x000000ff2c2c7208 */ /* 0x000fe40000000000 */
[----:B------:R-:W-:Y:S03]  /*3860*/  FSETP.NEU.FTZ.AND P0, PT, R227, -INF , PT ;  /* 0xff800000e300780b */ /* 0x000fe60003f1d000 */
[--C-:B------:R-:W-:Y:S01]  /*3870*/  FFMA.FTZ R57, R4, UR11, -R44.reuse ;  /* 0x0000000b04397c23 */ /* 0x100fe2000801082c */
[----:B------:R-:W-:Y:S01]  /*3880*/  FSEL R4, R45, RZ, P0 ;  /* 0x000000ff2d047208 */ /* 0x000fe20000000000 */
[--C-:B------:R-:W-:Y:S01]  /*3890*/  FFMA.FTZ R58, R5, UR11, -R44.reuse ;  /* 0x0000000b053a7c23 */ /* 0x100fe2000801082c */
[--C-:B------:R-:W-:Y:S01]  /*38a0*/  FFMA.FTZ R63, R8, UR11, -R44.reuse ;  /* 0x0000000b083f7c23 */ /* 0x100fe2000801082c */
[----:B------:R-:W-:Y:S02]  /*38b0*/  FFMA.FTZ R44, R9, UR11, -R44 ;  /* 0x0000000b092c7c23 */ /* 0x000fe4000801082c */
[--C-:B------:R-:W-:Y:S01]  /*38c0*/  FFMA.FTZ R70, R10, UR11, -R4.reuse ;  /* 0x0000000b0a467c23 */ /* 0x100fe20008010804 */
[--C-:B------:R-:W-:Y:S01]  /*38d0*/  FFMA.FTZ R59, R6, UR11, -R4.reuse ;  /* 0x0000000b063b7c23 */ /* 0x100fe20008010804 */
[--C-:B------:R-:W-:Y:S01]  /*38e0*/  FFMA.FTZ R60, R7, UR11, -R4.reuse ;  /* 0x0000000b073c7c23 */ /* 0x100fe20008010804 */
[----:B------:R-:W-:Y:S01]  /*38f0*/  FFMA.FTZ R4, R11, UR11, -R4 ;  /* 0x0000000b0b047c23 */ /* 0x000fe20008010804 */
[----:B------:R-:W-:Y:S10]  /*3900*/  MUFU.EX2 R57, R57 ;  /* 0x0000003900397308 */ /* 0x000ff40000000800 */
[----:B------:R3:W-:Y:S10]  /*3910*/  MUFU.EX2 R67, R4 ;  /* 0x0000000400437308 */ /* 0x0007f40000000800 */
[----:B------:R-:W4:Y:S10]  /*3920*/  MUFU.EX2 R58, R58 ;  /* 0x0000003a003a7308 */ /* 0x000f340000000800 */
[----:B------:R-:W-:Y:S10]  /*3930*/  MUFU.EX2 R59, R59 ;  /* 0x0000003b003b7308 */ /* 0x000ff40000000800 */
[----:B------:R-:W1:Y:S10]  /*3940*/  MUFU.EX2 R60, R60 ;  /* 0x0000003c003c7308 */ /* 0x000e740000000800 */
[----:B------:R-:W-:Y:S10]  /*3950*/  MUFU.EX2 R63, R63 ;  /* 0x0000003f003f7308 */ /* 0x000ff40000000800 */
[----:B------:R-:W1:Y:S10]  /*3960*/  MUFU.EX2 R64, R44 ;  /* 0x0000002c00407308 */ /* 0x000e740000000800 */
[----:B------:R-:W1:Y:S01]  /*3970*/  MUFU.EX2 R70, R70 ;  /* 0x0000004600467308 */ /* 0x000e620000000800 */
[C---:B--2---:R-:W-:Y:S01]  /*3980*/  IMAD.SHL.U32 R222, R221.reuse, 0x8, RZ ;  /* 0x00000008ddde7824 */ /* 0x044fe200078e00ff */
[--C-:B------:R-:W-:Y:S01]  /*3990*/  SHF.R.U32.HI R81, RZ, 0x3, R221.reuse ;  /* 0x00000003ff517819 */ /* 0x100fe200000116dd */
[C---:B------:R-:W-:Y:S01]  /*39a0*/  IMAD.SHL.U32 R56, R221.reuse, 0x10, RZ ;  /* 0x00000010dd387824 */ /* 0x040fe200078e00ff */
[C---:B------:R-:W-:Y:S01]  /*39b0*/  LOP3.LUT P5, RZ, R221.reuse, 0x4, RZ, 0xc0, !PT ;  /* 0x00000004ddff7812 */ /* 0x040fe200078ac0ff */
[C---:B------:R-:W-:Y:S01]  /*39c0*/  IMAD.SHL.U32 R80, R221.reuse, 0x2, RZ ;  /* 0x00000002dd507824 */ /* 0x040fe200078e00ff */
[----:B------:R-:W-:Y:S01]  /*39d0*/  LOP3.LUT R65, R222, 0xe0, RZ, 0xc0, !PT ;  /* 0x000000e0de417812 */ /* 0x000fe200078ec0ff */
[C---:B------:R-:W-:Y:S01]  /*39e0*/  IMAD.SHL.U32 R82, R221.reuse, 0x4, RZ ;  /* 0x00000004dd527824 */ /* 0x040fe200078e00ff */
[----:B------:R-:W-:Y:S01]  /*39f0*/  LOP3.LUT R5, R56, 0x600, RZ, 0xc0, !PT ;  /* 0x0000060038057812 */ /* 0x000fe200078ec0ff */
[----:B------:R-:W-:Y:S01]  /*3a00*/  IMAD.SHL.U32 R83, R221, 0x20, RZ ;  /* 0x00000020dd537824 */ /* 0x000fe200078e00ff */
[----:B------:R-:W-:Y:S01]  /*3a10*/  LOP3.LUT R65, R65, 0x18, R221, 0xf8, !PT ;  /* 0x0000001841417812 */ /* 0x000fe200078ef8dd */
[----:B------:R-:W-:Y:S01]  /*3a20*/  IMAD.SHL.U32 R84, R221, 0x40, RZ ;  /* 0x00000040dd547824 */ /* 0x000fe200078e00ff */
[----:B---3--:R-:W-:Y:S02]  /*3a30*/  LOP3.LUT R4, R5, 0x6, R80, 0xf8, !PT ;  /* 0x0000000605047812 */ /* 0x008fe400078ef850 */
[----:B------:R-:W-:Y:S02]  /*3a40*/  LOP3.LUT R65, R65, 0x10, R81, 0x78, !PT ;  /* 0x0000001041417812 */ /* 0x000fe400078e7851 */
[----:B------:R-:W-:Y:S02]  /*3a50*/  LOP3.LUT R62, R82, 0x20, RZ, 0xc0, !PT ;  /* 0x00000020523e7812 */ /* 0x000fe400078ec0ff */
[----:B------:R-:W-:Y:S02]  /*3a60*/  LOP3.LUT R65, R4, R65, RZ, 0xfc, !PT ;  /* 0x0000004104417212 */ /* 0x000fe400078efcff */
[----:B------:R-:W-:Y:S02]  /*3a70*/  SEL R61, R61, 0x1c0, !P5 ;  /* 0x000001c03d3d7807 */ /* 0x000fe40006800000 */
[C---:B------:R-:W-:Y:S02]  /*3a80*/  LEA R66, R65.reuse, UR28, 0x1 ;  /* 0x0000001c41427c11 */ /* 0x040fe4000f8e08ff */
[----:B----4-:R-:W-:Y:S02]  /*3a90*/  F2FP.BF16.F32.PACK_AB R7, R58, R57 ;  /* 0x000000393a07723e */ /* 0x010fe400000010ff */
[----:B------:R-:W-:Y:S01]  /*3aa0*/  LEA R65, R65, UR4, 0x1 ;  /* 0x0000000441417c11 */ /* 0x000fe2000f8e08ff */
[----:B------:R-:W-:Y:S01]  /*3ab0*/  IMAD.IADD R62, R66, 0x1, -R62 ;  /* 0x00000001423e7824 */ /* 0x000fe200078e0a3e */
[----:B-1----:R-:W-:Y:S01]  /*3ac0*/  F2FP.BF16.F32.PACK_AB R6, R60, R59 ;  /* 0x0000003b3c06723e */ /* 0x002fe200000010ff */
[----:B------:R-:W-:Y:S01]  /*3ad0*/  IMAD.IADD R66, R66, 0x1, R61 ;  /* 0x0000000142427824 */ /* 0x000fe200078e023d */
[----:B------:R-:W-:Y:S01]  /*3ae0*/  F2FP.BF16.F32.PACK_AB R5, R64, R63 ;  /* 0x0000003f4005723e */ /* 0x000fe200000010ff */
[----:B------:R-:W-:Y:S01]  /*3af0*/  STS [R65+0x15000], R7 ;  /* 0x0150000741007388 */ /* 0x000fe20000000800 */
[----:B------:R-:W-:Y:S01]  /*3b00*/  F2FP.BF16.F32.PACK_AB R4, R67, R70 ;  /* 0x000000464304723e */ /* 0x000fe200000010ff */
[----:B------:R-:W-:Y:S01]  /*3b10*/  IMAD.IADD R61, R61, 0x1, R62 ;  /* 0x000000013d3d7824 */ /* 0x000fe200078e023e */
[----:B------:R-:W-:Y:S01]  /*3b20*/  SHF.R.U32.HI R223, RZ, 0x2, R221 ;  /* 0x00000002ffdf7819 */ /* 0x000fe200000116dd */
[----:B------:R-:W-:Y:S01]  /*3b30*/  STS [R66], R6 ;  /* 0x0000000642007388 */ /* 0x000fe20000000800 */
[----:B------:R-:W-:Y:S02]  /*3b40*/  LOP3.LUT R80, R80, 0x20, RZ, 0xc0, !PT ;  /* 0x0000002050507812 */ /* 0x000fe400078ec0ff */
[----:B------:R-:W-:Y:S01]  /*3b50*/  LOP3.LUT R235, R222, 0x38, RZ, 0xc0, !PT ;  /* 0x00000038deeb7812 */ /* 0x000fe200078ec0ff */
[----:B------:R-:W-:Y:S04]  /*3b60*/  STS [R62+0x10], R5 ;  /* 0x000010053e007388 */ /* 0x000fe80000000800 */
[----:B------:R-:W-:Y:S04]  /*3b70*/  STS [R61+0x10], R4 ;  /* 0x000010043d007388 */ /* 0x000fe80000000800 */
[----:B------:R-:W1:Y:S08]  /*3b80*/  LDSM.16.M88.4 R8, [R219+0x8000] ;  /* 0x00800000db08783b */ /* 0x000e700000000200 */
[----:B------:R-:W2:Y:S08]  /*3b90*/  LDSM.16.M88.4 R44, [R216+0x8000] ;  /* 0x00800000d82c783b */ /* 0x000eb00000000200 */
[----:B------:R-:W3:Y:S08]  /*3ba0*/  LDSM.16.M88.4 R48, [R218+0x8000] ;  /* 0x00800000da30783b */ /* 0x000ef00000000200 */
[----:B------:R-:W4:Y:S01]  /*3bb0*/  LDSM.16.M88.4 R52, [R217+0x8000] ;  /* 0x00800000d934783b */ /* 0x000f220000000200 */
[C---:B-1----:R-:W-:Y:S08]  /*3bc0*/  HMMA.16816.F32.BF16 R4, R8.reuse, R132, RZ ;  /* 0x000000840804723c */ /* 0x042ff000000418ff */
[----:B------:R-:W-:Y:S11]  /*3bd0*/  HMMA.16816.F32.BF16 R8, R8, R134, RZ ;  /* 0x000000860808723c */ /* 0x000ff600000418ff */
[----:B------:R-:W-:Y:S01]  /*3be0*/  @!UPT UIADD3 URZ, UPT, UPT, URZ, URZ, URZ ;  /* 0x000000fffffff290 */ /* 0x000fe2000fffe0ff */
[C---:B--2---:R-:W-:Y:S08]  /*3bf0*/  HMMA.16816.F32.BF16 R4, R44.reuse, R136, R4 ;  /* 0x000000882c04723c */ /* 0x044ff00000041804 */
[----:B------:R-:W-:Y:S01]  /*3c00*/  HMMA.16816.F32.BF16 R8, R44, R138, R8 ;  /* 0x0000008a2c08723c */ /* 0x000fe20000041808 */
[----:B------:R-:W1:Y:S11]  /*3c10*/  LDSM.16.M88.4 R44, [R219+0xa000] ;  /* 0x00a00000db2c783b */ /* 0x000e760000000200 */
[C---:B---3--:R-:W-:Y:S08]  /*3c20*/  HMMA.16816.F32.BF16 R4, R48.reuse, R140, R4 ;  /* 0x0000008c3004723c */ /* 0x048ff00000041804 */
[----:B------:R-:W-:Y:S01]  /*3c30*/  HMMA.16816.F32.BF16 R8, R48, R142, R8 ;  /* 0x0000008e3008723c */ /* 0x000fe20000041808 */
[----:B------:R-:W2:Y:S11]  /*3c40*/  LDSM.16.M88.4 R48, [R216+0xa000] ;  /* 0x00a00000d830783b */ /* 0x000eb60000000200 */
[C---:B----4-:R-:W-:Y:S08]  /*3c50*/  HMMA.16816.F32.BF16 R4, R52.reuse, R144, R4 ;  /* 0x000000903404723c */ /* 0x050ff00000041804 */
        /* <DEDUP_REMOVED lines=30> */
[----:B------:R-:W-:Y:S03]  /*3e40*/  HMMA.16816.F32.BF16 R8, R44, R186, R8 ;  /* 0x000000ba2c08723c */ /* 0x000fe60000041808 */
[----:B------:R-:W-:Y:S02]  /*3e50*/  LOP3.LUT R44, R83, 0xe0, RZ, 0xc0, !PT ;  /* 0x000000e0532c7812 */ /* 0x000fe400078ec0ff */
[----:B------:R-:W-:Y:S02]  /*3e60*/  LOP3.LUT R45, R84, 0x200, RZ, 0xc0, !PT ;  /* 0x00000200542d7812 */ /* 0x000fe400078ec0ff */
[----:B------:R-:W-:Y:S02]  /*3e70*/  LOP3.LUT R56, R44, 0x100, R56, 0xf8, !PT ;  /* 0x000001002c387812 */ /* 0x000fe400078ef838 */
[----:B------:R-:W-:Y:S02]  /*3e80*/  LOP3.LUT R47, R84, 0x1c0, RZ, 0xc0, !PT ;  /* 0x000001c0542f7812 */ /* 0x000fe400078ec0ff */
[----:B------:R-:W-:Y:S01]  /*3e90*/  SHF.R.U32.HI R46, RZ, 0x3, R56 ;  /* 0x00000003ff2e7819 */ /* 0x000fe20000011638 */
[C---:B--2---:R-:W-:Y:S05]  /*3ea0*/  HMMA.16816.F32.BF16 R4, R48.reuse, R188, R4 ;  /* 0x000000bc3004723c */ /* 0x044fea0000041804 */
[----:B------:R-:W-:Y:S02]  /*3eb0*/  LOP3.LUT R47, R47, 0x38, R223, 0xf8, !PT ;  /* 0x000000382f2f7812 */ /* 0x000fe400078ef8df */
[C---:B------:R-:W-:Y:S01]  /*3ec0*/  LOP3.LUT R44, R221.reuse, 0x8, RZ, 0xc0, !PT ;  /* 0x00000008dd2c7812 */ /* 0x040fe200078ec0ff */
[----:B------:R-:W-:Y:S03]  /*3ed0*/  HMMA.16816.F32.BF16 R8, R48, R190, R8 ;  /* 0x000000be3008723c */ /* 0x000fe60000041808 */
[----:B------:R-:W-:Y:S01]  /*3ee0*/  IMAD.SHL.U32 R48, R221, 0x100, RZ ;  /* 0x00000100dd307824 */ /* 0x000fe200078e00ff */
[----:B------:R-:W-:Y:S02]  /*3ef0*/  LOP3.LUT R47, R47, 0x38, R222, 0x78, !PT ;  /* 0x000000382f2f7812 */ /* 0x000fe400078e78de */
[----:B------:R-:W-:Y:S02]  /*3f00*/  LOP3.LUT R44, R44, 0x38, R46, 0x78, !PT ;  /* 0x000000382c2c7812 */ /* 0x000fe400078e782e */
[----:B------:R-:W-:Y:S02]  /*3f10*/  LOP3.LUT R45, R45, 0x1000, R48, 0xf8, !PT ;  /* 0x000010002d2d7812 */ /* 0x000fe400078ef830 */
[----:B------:R-:W-:Y:S02]  /*3f20*/  LOP3.LUT R44, R44, R56, RZ, 0x3c, !PT ;  /* 0x000000382c2c7212 */ /* 0x000fe400078e3cff */
[C---:B---3--:R-:W-:Y:S05]  /*3f30*/  HMMA.16816.F32.BF16 R4, R52.reuse, R192, R4 ;  /* 0x000000c03404723c */ /* 0x048fea0000041804 */
[----:B------:R-:W-:Y:S02]  /*3f40*/  LOP3.LUT R45, R45, R47, RZ, 0xfc, !PT ;  /* 0x0000002f2d2d7212 */ /* 0x000fe400078efcff */
[C---:B------:R-:W-:Y:S01]  /*3f50*/  LEA R225, R44.reuse, UR4, 0x1 ;  /* 0x000000042ce17c11 */ /* 0x040fe2000f8e08ff */
[----:B------:R-:W-:Y:S03]  /*3f60*/  HMMA.16816.F32.BF16 R8, R52, R194, R8 ;  /* 0x000000c23408723c */ /* 0x000fe60000041808 */
[----:B------:R-:W-:Y:S02]  /*3f70*/  LEA R224, R45, UR4, 0x1 ;  /* 0x000000042de07c11 */ /* 0x000fe4000f8e08ff */
[----:B------:R-:W-:Y:S05]  /*3f80*/  LEA R46, R44, UR28, 0x1 ;  /* 0x0000001c2c2e7c11 */ /* 0x000fea000f8e08ff */
[----:B------:R-:W-:Y:S02]  /*3f90*/  VIADD R85, R46, 0x20 ;  /* 0x000000202e557836 */ /* 0x000fe40000000000 */
[C---:B-----5:R-:W-:Y:S01]  /*3fa0*/  FADD.FTZ R4, -R69.reuse, R4 ;  /* 0x0000000445047221 */ /* 0x060fe20000010100 */
[----:B------:R-:W-:Y:S01]  /*3fb0*/  FADD.FTZ R5, -R69, R5 ;  /* 0x0000000545057221 */ /* 0x000fe20000010100 */
        /* <DEDUP_REMOVED lines=8> */
[----:B------:R-:W-:Y:S01]  /*4040*/  F2FP.BF16.F32.PACK_AB R4, R5, R4 ;  /* 0x000000040504723e */ /* 0x000fe200000010ff */
[C---:B------:R-:W-:Y:S01]  /*4050*/  FADD.FTZ R10, -R68.reuse, R10 ;  /* 0x0000000a440a7221 */ /* 0x040fe20000010100 */
[----:B------:R-:W-:Y:S01]  /*4060*/  FADD.FTZ R11, -R68, R11 ;  /* 0x0000000b440b7221 */ /* 0x000fe20000010100 */
[----:B------:R-:W-:Y:S01]  /*4070*/  FMUL.FTZ R8, R63, R8 ;  /* 0x000000083f087220 */ /* 0x000fe20000410000 */
[----:B------:R-:W-:Y:S01]  /*4080*/  FMUL.FTZ R9, R64, R9 ;  /* 0x0000000940097220 */ /* 0x000fe20000410000 */
[----:B------:R-:W-:Y:S01]  /*4090*/  F2FP.BF16.F32.PACK_AB R6, R7, R6 ;  /* 0x000000060706723e */ /* 0x000fe200000010ff */
[----:B------:R-:W-:Y:S01]  /*40a0*/  STS [R65+0x14000], R4 ;  /* 0x0140000441007388 */ /* 0x000fe20000000800 */
[----:B------:R-:W-:Y:S01]  /*40b0*/  FMUL.FTZ R10, R70, R10 ;  /* 0x0000000a460a7220 */ /* 0x000fe20000410000 */
[----:B------:R-:W-:Y:S01]  /*40c0*/  FMUL.FTZ R11, R67, R11 ;  /* 0x0000000b430b7220 */ /* 0x000fe20000410000 */
[----:B------:R-:W-:Y:S01]  /*40d0*/  F2FP.BF16.F32.PACK_AB R8, R9, R8 ;  /* 0x000000080908723e */ /* 0x000fe200000010ff */
[----:B------:R-:W-:Y:S01]  /*40e0*/  STS [R66+-0x1000], R6 ;  /* 0xfff0000642007388 */ /* 0x000fe20000000800 */
[----:B------:R-:W-:Y:S02]  /*40f0*/  @P5 VIADD R85, R46, 0xffffffe0 ;  /* 0xffffffe02e555836 */ /* 0x000fe40000000000 */
[----:B------:R-:W-:Y:S01]  /*4100*/  F2FP.BF16.F32.PACK_AB R10, R11, R10 ;  /* 0x0000000a0b0a723e */ /* 0x000fe200000010ff */
[----:B------:R-:W-:Y:S04]  /*4110*/  STS [R62+-0xff0], R8 ;  /* 0xfff010083e007388 */ /* 0x000fe80000000800 */
[----:B------:R-:W-:Y:S01]  /*4120*/  STS [R61+-0xff0], R10 ;  /* 0xfff0100a3d007388 */ /* 0x000fe20000000800 */
[----:B------:R-:W-:Y:S06]  /*4130*/  BAR.SYNC.DEFER_BLOCKING 0x0 ;  /* 0x0000000000007b1d */ /* 0x000fec0000010000 */
[----:B------:R-:W-:Y:S08]  /*4140*/  LDSM.16.MT88.4 R4, [R225+0x15000] ;  /* 0x01500000e104783b */ /* 0x000ff00000004200 */
[----:B------:R-:W1:Y:S08]  /*4150*/  LDSM.16.MT88.4 R8, [R224+0x8000] ;  /* 0x00800000e008783b */ /* 0x000e700000004200 */
[----:B------:R-:W2:Y:S08]  /*4160*/  LDSM.16.MT88.4 R44, [R85] ;  /* 0x00000000552c783b */ /* 0x000eb00000004200 */
[----:B------:R-:W3:Y:S08]  /*4170*/  LDSM.16.MT88.4 R48, [R224+0xc000] ;  /* 0x00c00000e030783b */ /* 0x000ef00000004200 */
[----:B------:R-:W-:Y:S08]  /*4180*/  LDSM.16.MT88.4 R52, [R225+0x15400] ;  /* 0x01540000e134783b */ /* 0x000ff00000004200 */
[----:B------:R-:W4:Y:S01]  /*4190*/  LDSM.16.MT88.4 R56, [R224+0x8800] ;  /* 0x00880000e038783b */ /* 0x000f220000004200 */
[-C--:B-1----:R-:W-:Y:S07]  /*41a0*/  HMMA.16816.F32.BF16 R12, R4, R8.reuse, R12 ;  /* 0x00000008040c723c */ /* 0x082fee000004180c */
[----:B------:R-:W1:Y:S01]  /*41b0*/  LDSM.16.MT88.4 R60, [R85+0x400] ;  /* 0x00040000553c783b */ /* 0x000e620000004200 */
[C---:B--2---:R-:W-:Y:S07]  /*41c0*/  HMMA.16816.F32.BF16 R16, R44.reuse, R8, R16 ;  /* 0x000000082c10723c */ /* 0x044fee0000041810 */
[----:B------:R-:W2:Y:S01]  /*41d0*/  LDSM.16.MT88.4 R64, [R224+0xc800] ;  /* 0x00c80000e040783b */ /* 0x000ea20000004200 */
[-C--:B------:R-:W-:Y:S07]  /*41e0*/  HMMA.16816.F32.BF16 R20, R44, R10.reuse, R20 ;  /* 0x0000000a2c14723c */ /* 0x080fee0000041814 */
[----:B------:R-:W-:Y:S01]  /*41f0*/  LDSM.16.MT88.4 R68, [R224+0x9000] ;  /* 0x00900000e044783b */ /* 0x000fe20000004200 */
[C---:B------:R-:W-:Y:S07]  /*4200*/  HMMA.16816.F32.BF16 R24, R4.reuse, R10, R24 ;  /* 0x0000000a0418723c */ /* 0x040fee0000041818 */
[----:B------:R-:W2:Y:S01]  /*4210*/  LDSM.16.MT88.4 R8, [R225+0x15800] ;  /* 0x01580000e108783b */ /* 0x000ea20000004200 */
[-C--:B---3--:R-:W-:Y:S07]  /*4220*/  HMMA.16816.F32.BF16 R28, R4, R48.reuse, R28 ;  /* 0x00000030041c723c */ /* 0x088fee000004181c */
[----:B------:R-:W3:Y:S01]  /*4230*/  LDSM.16.MT88.4 R72, [R85+0x800] ;  /* 0x000800005548783b */ /* 0x000ee20000004200 */
[C---:B------:R-:W-:Y:S07]  /*4240*/  HMMA.16816.F32.BF16 R32, R44.reuse, R48, R32 ;  /* 0x000000302c20723c */ /* 0x040fee0000041820 */
[----:B------:R-:W3:Y:S01]  /*4250*/  LDSM.16.MT88.4 R76, [R224+0xd000] ;  /* 0x00d00000e04c783b */ /* 0x000ee20000004200 */
[-C--:B------:R-:W-:Y:S07]  /*4260*/  HMMA.16816.F32.BF16 R36, R44, R50.reuse, R36 ;  /* 0x000000322c24723c */ /* 0x080fee0000041824 */
[----:B------:R-:W-:Y:S01]  /*4270*/  LDSM.16.MT88.4 R44, [R224+0x9800] ;  /* 0x00980000e02c783b */ /* 0x000fe20000004200 */
[----:B------:R-:W-:Y:S07]  /*4280*/  HMMA.16816.F32.BF16 R40, R4, R50, R40 ;  /* 0x000000320428723c */ /* 0x000fee0000041828 */
[----:B------:R-:W3:Y:S01]  /*4290*/  LDSM.16.MT88.4 R4, [R225+0x15c00] ;  /* 0x015c0000e104783b */ /* 0x000ee20000004200 */
[-C--:B----4-:R-:W-:Y:S07]  /*42a0*/  HMMA.16816.F32.BF16 R12, R52, R56.reuse, R12 ;  /* 0x00000038340c723c */ /* 0x090fee000004180c */
[----:B------:R-:W4:Y:S01]  /*42b0*/  LDSM.16.MT88.4 R48, [R85+0xc00] ;  /* 0x000c00005530783b */ /* 0x000f220000004200 */
[C---:B-1----:R-:W-:Y:S08]  /*42c0*/  HMMA.16816.F32.BF16 R16, R60.reuse, R56, R16 ;  /* 0x000000383c10723c */ /* 0x042ff00000041810 */
[-C--:B------:R-:W-:Y:S08]  /*42d0*/  HMMA.16816.F32.BF16 R20, R60, R58.reuse, R20 ;  /* 0x0000003a3c14723c */ /* 0x080ff00000041814 */
[C---:B------:R-:W-:Y:S01]  /*42e0*/  HMMA.16816.F32.BF16 R24, R52.reuse, R58, R24 ;  /* 0x0000003a3418723c */ /* 0x040fe20000041818 */
[----:B------:R-:W1:Y:S07]  /*42f0*/  LDSM.16.MT88.4 R56, [R224+0xd800] ;  /* 0x00d80000e038783b */ /* 0x000e6e0000004200 */
[-C--:B--2---:R-:W-:Y:S01]  /*4300*/  HMMA.16816.F32.BF16 R28, R52, R64.reuse, R28 ;  /* 0x00000040341c723c */ /* 0x084fe2000004181c */
[----:B------:R-:W-:Y:S07]  /*4310*/  BAR.SYNC.DEFER_BLOCKING 0x0 ;  /* 0x0000000000007b1d */ /* 0x000fee0000010000 */
[C---:B------:R-:W-:Y:S08]  /*4320*/  HMMA.16816.F32.BF16 R32, R60.reuse, R64, R32 ;  /* 0x000000403c20723c */ /* 0x040ff00000041820 */
[-C--:B------:R-:W-:Y:S08]  /*4330*/  HMMA.16816.F32.BF16 R36, R60, R66.reuse, R36 ;  /* 0x000000423c24723c */ /* 0x080ff00000041824 */
[----:B------:R-:W-:Y:S08]  /*4340*/  HMMA.16816.F32.BF16 R40, R52, R66, R40 ;  /* 0x000000423428723c */ /* 0x000ff00000041828 */
[-C--:B------:R-:W-:Y:S08]  /*4350*/  HMMA.16816.F32.BF16 R12, R8, R68.reuse, R12 ;  /* 0x00000044080c723c */ /* 0x080ff0000004180c */
[C---:B---3--:R-:W-:Y:S08]  /*4360*/  HMMA.16816.F32.BF16 R16, R72.reuse, R68, R16 ;  /* 0x000000444810723c */ /* 0x048ff00000041810 */
[-C--:B------:R-:W-:Y:S08]  /*4370*/  HMMA.16816.F32.BF16 R20, R72, R70.reuse, R20 ;  /* 0x000000464814723c */ /* 0x080ff00000041814 */
[C---:B------:R-:W-:Y:S08]  /*4380*/  HMMA.16816.F32.BF16 R24, R8.reuse, R70, R24 ;  /* 0x000000460818723c */ /* 0x040ff00000041818 */
[-C--:B------:R-:W-:Y:S08]  /*4390*/  HMMA.16816.F32.BF16 R28, R8, R76.reuse, R28 ;  /* 0x0000004c081c723c */ /* 0x080ff0000004181c */
[C---:B------:R-:W-:Y:S08]  /*43a0*/  HMMA.16816.F32.BF16 R32, R72.reuse, R76, R32 ;  /* 0x0000004c4820723c */ /* 0x040ff00000041820 */
[-C--:B------:R-:W-:Y:S08]  /*43b0*/  HMMA.16816.F32.BF16 R36, R72, R78.reuse, R36 ;  /* 0x0000004e4824723c */ /* 0x080ff00000041824 */
[----:B------:R-:W-:Y:S04]  /*43c0*/  HMMA.16816.F32.BF16 R40, R8, R78, R40 ;  /* 0x0000004e0828723c */ /* 0x000fe80000041828 */
[----:B------:R-:W-:Y:S02]  /*43d0*/  LOP3.LUT R9, R80, 0x18, R81, 0xf8, !PT ;  /* 0x0000001850097812 */ /* 0x000fe400078ef851 */
[----:B------:R-:W-:Y:S02]  /*43e0*/  LOP3.LUT R8, R83, 0x1e0, RZ, 0xc0, !PT ;  /* 0x000001e053087812 */ /* 0x000fe400078ec0ff */
[-C--:B------:R-:W-:Y:S05]  /*43f0*/  HMMA.16816.F32.BF16 R12, R4, R44.reuse, R12 ;  /* 0x0000002c040c723c */ /* 0x080fea000004180c */
[----:B------:R-:W-:Y:S02]  /*4400*/  LOP3.LUT R9, R9, 0x1c0, R84, 0xf8, !PT ;  /* 0x000001c009097812 */ /* 0x000fe400078ef854 */
[----:B------:R-:W-:Y:S01]  /*4410*/  LOP3.LUT R82, R8, 0x38, R82, 0x78, !PT ;  /* 0x0000003808527812 */ /* 0x000fe200078e7852 */
[C---:B----4-:R-:W-:Y:S04]  /*4420*/  HMMA.16816.F32.BF16 R16, R48.reuse, R44, R16 ;  /* 0x0000002c3010723c */ /* 0x050fe80000041810 */
[----:B------:R-:W-:Y:S02]  /*4430*/  SHF.R.U32.HI R8, RZ, 0x1, R221 ;  /* 0x00000001ff087819 */ /* 0x000fe400000116dd */
[----:B------:R-:W-:Y:S02]  /*4440*/  LOP3.LUT R9, R9, 0x38, R222, 0x78, !PT ;  /* 0x0000003809097812 */ /* 0x000fe400078e78de */
[-C--:B------:R-:W-:Y:S03]  /*4450*/  HMMA.16816.F32.BF16 R20, R48, R46.reuse, R20 ;  /* 0x0000002e3014723c */ /* 0x080fe60000041814 */
[----:B------:R-:W-:Y:S02]  /*4460*/  LOP3.LUT R8, R82, 0x8, R8, 0x78, !PT ;  /* 0x0000000852087812 */ /* 0x000fe400078e7808 */
[----:B------:R-:W-:Y:S02]  /*4470*/  LOP3.LUT R83, R83, 0x400, RZ, 0xc0, !PT ;  /* 0x0000040053537812 */ /* 0x000fe400078ec0ff */
[----:B------:R-:W-:Y:S01]  /*4480*/  LOP3.LUT R226, R9, 0x200, R84, 0xf8, !PT ;  /* 0x0000020009e27812 */ /* 0x000fe200078ef854 */
[C---:B------:R-:W-:Y:S04]  /*4490*/  HMMA.16816.F32.BF16 R24, R4.reuse, R46, R24 ;  /* 0x0000002e0418723c */ /* 0x040fe80000041818 */
[----:B------:R-:W-:Y:S01]  /*44a0*/  IMAD R8, R8, 0x2, R83 ;  /* 0x0000000208087824 */ /* 0x000fe200078e0253 */
[----:B------:R-:W-:Y:S03]  /*44b0*/  LEA R226, R226, UR4, 0x1 ;  /* 0x00000004e2e27c11 */ /* 0x000fe6000f8e08ff */
[-C--:B-1----:R-:W-:Y:S08]  /*44c0*/  HMMA.16816.F32.BF16 R28, R4, R56.reuse, R28 ;  /* 0x00000038041c723c */ /* 0x082ff0000004181c */
[C---:B------:R-:W-:Y:S08]  /*44d0*/  HMMA.16816.F32.BF16 R32, R48.reuse, R56, R32 ;  /* 0x000000383020723c */ /* 0x040ff00000041820 */
[-C--:B------:R-:W-:Y:S08]  /*44e0*/  HMMA.16816.F32.BF16 R36, R48, R58.reuse, R36 ;  /* 0x0000003a3024723c */ /* 0x080ff00000041824 */
[----:B------:R-:W-:Y:S01]  /*44f0*/  HMMA.16816.F32.BF16 R40, R4, R58, R40 ;  /* 0x0000003a0428723c */ /* 0x000fe20000041828 */
[----:B------:R-:W-:Y:S08]  /*4500*/  @!UPT UIADD3 URZ, UPT, UPT, URZ, URZ, URZ ;  /* 0x000000fffffff290 */ /* 0x000ff0000fffe0ff */
[----:B------:R-:W-:Y:S11]  /*4510*/  BRA.U !UP0, `(.L_x_129) ;  /* 0x0000000108f87547 */ /* 0x000ff6000b800000 */
[----:B------:R-:W-:Y:S02]  /*4520*/  IADD3 R7, P0, PT, RZ, -UR26, RZ ;  /* 0x8000001aff077c10 */ /* 0x000fe4000ff1e0ff */
[----:B------:R-:W-:Y:S02]  /*4530*/  LOP3.LUT R9, R222, 0x1f8, RZ, 0xc0, !PT ;  /* 0x000001f8de097812 */ /* 0x000fe400078ec0ff */
[----:B------:R-:W-:Y:S01]  /*4540*/  ISETP.GE.AND P4, PT, R235, UR6, PT ;  /* 0x00000006eb007c0c */ /* 0x000fe2000bf86270 */
[----:B------:R-:W-:Y:S01]  /*4550*/  IMAD.X R4, RZ, RZ, ~UR12, P0 ;  /* 0x8000000cff047e24 */ /* 0x000fe200080e06ff */
[----:B------:R-:W-:Y:S02]  /*4560*/  LOP3.LUT R9, R9, 0x38, R221, 0x78, !PT ;  /* 0x0000003809097812 */ /* 0x000fe400078e78dd */
[----:B------:R-:W-:Y:S02]  /*4570*/  LOP3.LUT R6, R235, 0x40, RZ, 0xfc, !PT ;  /* 0x00000040eb067812 */ /* 0x000fe400078efcff */
[----:B------:R-:W-:Y:S02]  /*4580*/  SHF.R.S64 R7, R7, 0x1f, R4 ;  /* 0x0000001f07077819 */ /* 0x000fe40000001004 */
[----:B------:R-:W-:Y:S02]  /*4590*/  LOP3.LUT R9, R9, 0x1e00, R222, 0xf8, !PT ;  /* 0x00001e0009097812 */ /* 0x000fe400078ef8de */
[----:B------:R-:W-:Y:S02]  /*45a0*/  IADD3 R238, P0, PT, R238, R7, RZ ;  /* 0x00000007eeee7210 */ /* 0x000fe40007f1e0ff */
[----:B------:R-:W-:Y:S01]  /*45b0*/  ISETP.GE.AND P3, PT, R6, UR6, PT ;  /* 0x0000000606007c0c */ /* 0x000fe2000bf66270 */
[----:B------:R-:W-:Y:S01]  /*45c0*/  IMAD.U32 R6, RZ, RZ, UR19 ;  /* 0x00000013ff067e24 */ /* 0x000fe2000f8e00ff */
[----:B------:R-:W-:Y:S01]  /*45d0*/  LEA.HI.X.SX32 R239, R4, R239, 0x1, P0 ;  /* 0x000000ef04ef7211 */ /* 0x000fe200000f0eff */
[----:B------:R-:W-:Y:S01]  /*45e0*/  IMAD.U32 R4, RZ, RZ, UR18 ;  /* 0x00000012ff047e24 */ /* 0x000fe2000f8e00ff */
[----:B------:R-:W-:Y:S02]  /*45f0*/  LEA R9, R9, UR4, 0x1 ;  /* 0x0000000409097c11 */ /* 0x000fe4000f8e08ff */
[----:B------:R-:W-:Y:S02]  /*4600*/  LOP3.LUT R5, R235, 0x80, RZ, 0xfc, !PT ;  /* 0x00000080eb057812 */ /* 0x000fe400078efcff */
[----:B------:R-:W-:Y:S01]  /*4610*/  LEA R6, P0, R6, R238, 0x1 ;  /* 0x000000ee06067211 */ /* 0x000fe200078008ff */
[----:B------:R-:W-:Y:S01]  /*4620*/  @!PT LDS RZ, [RZ] ;  /* 0x00000000fffff984 */ /* 0x000fe20000000800 */
[----:B------:R-:W-:Y:S01]  /*4630*/  @!PT LDS RZ, [RZ] ;  /* 0x00000000fffff984 */ /* 0x000fe20000000800 */
[----:B------:R-:W-:Y:S01]  /*4640*/  @!PT LDS RZ, [RZ] ;  /* 0x00000000fffff984 */ /* 0x000fe20000000800 */
[----:B------:R1:W-:Y:S01]  /*4650*/  @!P4 LDGSTS.E.BYPASS.LTC128B.128 [R9+0x8000], desc[UR22][R238.64] ;  /* 0x08000000ee09cfae */ /* 0x0003e2000b981a16 */
[----:B------:R-:W-:Y:S01]  /*4660*/  ISETP.GE.AND P2, PT, R5, UR6, PT ;  /* 0x0000000605007c0c */ /* 0x000fe2000bf46270 */
[----:B------:R-:W-:Y:S01]  /*4670*/  IMAD.U32 R5, RZ, RZ, UR19 ;  /* 0x00000013ff057e24 */ /* 0x000fe2000f8e00ff */
[----:B------:R-:W-:Y:S01]  /*4680*/  LOP3.LUT R7, R235, 0xc0, RZ, 0xfc, !PT ;  /* 0x000000c0eb077812 */ /* 0x000fe200078efcff */
[----:B------:R1:W-:Y:S03]  /*4690*/  @P4 STS.128 [R9+0x8000], RZ ;  /* 0x008000ff09004388 */ /* 0x0003e60000000c00 */
[----:B------:R-:W-:Y:S01]  /*46a0*/  ISETP.GE.AND P1, PT, R7, UR6, PT ;  /* 0x0000000607007c0c */ /* 0x000fe2000bf26270 */
[----:B------:R-:W-:Y:S01]  /*46b0*/  @!PT LDS RZ, [RZ] ;  /* 0x00000000fffff984 */ /* 0x000fe20000000800 */
[----:B------:R-:W-:Y:S01]  /*46c0*/  @!PT LDS RZ, [RZ] ;  /* 0x00000000fffff984 */ /* 0x000fe20000000800 */
[----:B------:R-:W-:Y:S01]  /*46d0*/  @!PT LDS RZ, [RZ] ;  /* 0x00000000fffff984 */ /* 0x000fe20000000800 */
[----:B------:R1:W-:Y:S01]  /*46e0*/  @!P3 LDGSTS.E.BYPASS.LTC128B.128 [R9+0xa000], desc[UR22][R238.64+0x80] ;  /* 0x0a000080ee09bfae */ /* 0x0003e2000b981a16 */
[----:B------:R-:W-:Y:S03]  /*46f0*/  LEA.HI.X R7, R5, R239, R4, 0x1, P0 ;  /* 0x000000ef05077211 */ /* 0x000fe600000f0c04 */
        /* <DEDUP_REMOVED lines=31> */
[----:B------:R-:W0:Y:S02]  /*48f0*/  LDGDEPBAR ;  /* 0x00000000000079af */ /* 0x000e240000000000 */
.L_x_129:
[----:B------:R-:W-:Y:S01]  /*4900*/  LDSM.16.M88.4 R96, [R8+UR4+0x14000] ;  /* 0x014000040860783b */ /* 0x000fe20008000200 */
[----:B------:R-:W-:Y:S01]  /*4910*/  VIADD R208, R8, UR4 ;  /* 0x0000000408d07c36 */ /* 0x000fe20008000000 */
[----:B------:R-:W2:Y:S01]  /*4920*/  LDC R244, c[0x0][0x44c] ;  /* 0x00011300fff47b82 */ /* 0x000ea20000000800 */
[----:B------:R-:W-:Y:S01]  /*4930*/  PLOP3.LUT P1, PT, PT, PT, UP0, 0x80, 0x8 ;  /* 0x000000000008781c */ /* 0x000fe20003f2f008 */
[----:B------:R-:W1:Y:S01]  /*4940*/  LDSM.16.MT88.4 R48, [R226+0x10000] ;  /* 0x01000000e230783b */ /* 0x000e620000004200 */
[----:B------:R-:W-:Y:S02]  /*4950*/  @UP0 UIADD3 UR13, UP2, UPT, UR32, -0x100, URZ ;  /* 0xffffff00200d0890 */ /* 0x000fe4000ff5e0ff */
[----:B------:R-:W-:Y:S01]  /*4960*/  @UP0 UIADD3 UR16, UP1, UPT, UR16, -0x100, URZ ;  /* 0xffffff0010100890 */ /* 0x000fe2000ff3e0ff */
[----:B------:R3:W4:Y:S01]  /*4970*/  LDSM.16.M88.4 R92, [R8+UR4+0x14800] ;  /* 0x01480004085c783b */ /* 0x0007220008000200 */
[----:B------:R-:W-:Y:S02]  /*4980*/  @UP0 UIADD3.X UR10, UPT, UPT, UR33, -0x1, URZ, UP2, !UPT ;  /* 0xffffffff210a0890 */ /* 0x000fe400097fe4ff */
[----:B------:R-:W-:Y:S01]  /*4990*/  @UP0 UIADD3.X UR15, UPT, UPT, UR15, -0x1, URZ, UP1, !UPT ;  /* 0xffffffff0f0f0890 */ /* 0x000fe20008ffe4ff */
[----:B------:R-:W4:Y:S04]  /*49a0*/  LDSM.16.MT88.4 R64, [R226+0x11000] ;  /* 0x01100000e240783b */ /* 0x000f280000004200 */
[----:B------:R-:W4:Y:S04]  /*49b0*/  LDSM.16.MT88.4 R80, [R226+0x12000] ;  /* 0x01200000e250783b */ /* 0x000f280000004200 */
[----:B------:R-:W4:Y:S04]  /*49c0*/  LDSM.16.MT88.4 R196, [R226+0x13000] ;  /* 0x01300000e2c4783b */ /* 0x000f280000004200 */
[----:B------:R-:W-:Y:S04]  /*49d0*/  LDSM.16.MT88.4 R204, [R226+0x10800] ;  /* 0x01080000e2cc783b */ /* 0x000fe80000004200 */
[----:B------:R-:W-:Y:S01]  /*49e0*/  LDSM.16.MT88.4 R212, [R226+0x11800] ;  /* 0x01180000e2d4783b */ /* 0x000fe20000004200 */
[C---:B---3--:R-:W-:Y:S03]  /*49f0*/  VIADD R8, R208.reuse, 0x14000 ;  /* 0x00014000d0087836 */ /* 0x048fe60000000000 */
[----:B------:R-:W-:Y:S01]  /*4a00*/  STL.64 [R1], R2 ;  /* 0x0000000201007387 */ /* 0x000fe20000100a00 */
[----:B------:R-:W-:Y:S02]  /*4a10*/  VIADD R208, R208, 0x14020 ;  /* 0x00014020d0d07836 */ /* 0x000fe40000000000 */
[----:B------:R-:W-:Y:S05]  /*4a20*/  @P5 VIADD R208, R8, 0xffffffe0 ;  /* 0xffffffe008d05836 */ /* 0x000fea0000000000 */
[----:B------:R-:W3:Y:S01]  /*4a30*/  LDSM.16.M88.4 R200, [R208] ;  /* 0x00000000d0c8783b */ /* 0x000ee20000000200 */
[-C--:B-1----:R-:W-:Y:S03]  /*4a40*/  HMMA.16816.F32.BF16 R4, R96, R48.reuse, RZ ;  /* 0x000000306004723c */ /* 0x082fe600000418ff */
[----:B------:R-:W1:Y:S01]  /*4a50*/  LDSM.16.M88.4 R208, [R208+0x800] ;  /* 0x00080000d0d0783b */ /* 0x000e620000000200 */
[----:B--2---:R-:W-:Y:S04]  /*4a60*/  IMAD R244, R244, UR7, RZ ;  /* 0x00000007f4f47c24 */ /* 0x004fe8000f8e02ff */
[C---:B------:R-:W-:Y:S01]  /*4a70*/  IMAD.SHL.U32 R245, R244.reuse, 0x8, RZ ;  /* 0x00000008f4f57824 */ /* 0x040fe200078e00ff */
[C---:B----4-:R-:W-:Y:S08]  /*4a80*/  HMMA.16816.F32.BF16 R8, R92.reuse, R48, RZ ;  /* 0x000000305c08723c */ /* 0x050ff000000418ff */
        /* <DEDUP_REMOVED lines=11> */
[C---:B------:R-:W-:Y:S02]  /*4b40*/  HMMA.16816.F32.BF16 R88, R92.reuse, R196, RZ ;  /* 0x000000c45c58723c */ /* 0x040fe400000418ff */
[----:B------:R-:W-:Y:S05]  /*4b50*/  IMAD.U32 R196, R244, -0x40, RZ ;  /* 0xffffffc0f4c47824 */ /* 0x000fea00078e00ff */
[C---:B------:R-:W-:Y:S01]  /*4b60*/  LEA R236, P0, R196.reuse, R236, 0x2 ;  /* 0x000000ecc4ec7211 */ /* 0x040fe200078010ff */
[-C--:B------:R-:W-:Y:S03]  /*4b70*/  HMMA.16816.F32.BF16 R92, R92, R198.reuse, RZ ;  /* 0x000000c65c5c723c */ /* 0x080fe600000418ff */
[----:B------:R-:W-:Y:S02]  /*4b80*/  LEA.HI.X.SX32 R237, R196, R237, 0x2, P0 ;  /* 0x000000edc4ed7211 */ /* 0x000fe400000f16ff */
[C---:B------:R-:W-:Y:S03]  /*4b90*/  LEA R246, P0, R245.reuse, R236, 0x2 ;  /* 0x000000ecf5f67211 */ /* 0x040fe600078010ff */
[----:B------:R-:W-:Y:S01]  /*4ba0*/  HMMA.16816.F32.BF16 R96, R96, R198, RZ ;  /* 0x000000c66060723c */ /* 0x000fe200000418ff */
[----:B------:R-:W2:Y:S01]  /*4bb0*/  LDSM.16.MT88.4 R196, [R226+0x12800] ;  /* 0x01280000e2c4783b */ /* 0x000ea20000004200 */
[----:B------:R-:W-:Y:S02]  /*4bc0*/  LEA.HI.X.SX32 R247, R245, R237, 0x2, P0 ;  /* 0x000000edf5f77211 */ /* 0x000fe400000f16ff */
[C---:B------:R-:W-:Y:S04]  /*4bd0*/  LEA R248, P0, R244.reuse, R246, 0x5 ;  /* 0x000000f6f4f87211 */ /* 0x040fe800078028ff */
[-C--:B---3--:R-:W-:Y:S05]  /*4be0*/  HMMA.16816.F32.BF16 R4, R200, R204.reuse, R4 ;  /* 0x000000ccc804723c */ /* 0x088fea0000041804 */
[C---:B------:R-:W-:Y:S02]  /*4bf0*/  LEA.HI.X.SX32 R249, R244.reuse, R247, 0x5, P0 ;  /* 0x000000f7f4f97211 */ /* 0x040fe400000f2eff */
[C---:B------:R-:W-:Y:S01]  /*4c00*/  LEA R250, P0, R244.reuse, R248, 0x5 ;  /* 0x000000f8f4fa7211 */ /* 0x040fe200078028ff */
[C---:B-1----:R-:W-:Y:S04]  /*4c10*/  HMMA.16816.F32.BF16 R8, R208.reuse, R204, R8 ;  /* 0x000000ccd008723c */ /* 0x042fe80000041808 */
[C---:B------:R-:W-:Y:S04]  /*4c20*/  LEA.HI.X.SX32 R251, R244.reuse, R249, 0x5, P0 ;  /* 0x000000f9f4fb7211 */ /* 0x040fe800000f2eff */
[-C--:B------:R-:W-:Y:S08]  /*4c30*/  HMMA.16816.F32.BF16 R44, R208, R206.reuse, R44 ;  /* 0x000000ced02c723c */ /* 0x080ff0000004182c */
[C---:B------:R-:W-:Y:S01]  /*4c40*/  HMMA.16816.F32.BF16 R48, R200.reuse, R206, R48 ;  /* 0x000000cec830723c */ /* 0x040fe20000041830 */
[----:B------:R-:W1:Y:S07]  /*4c50*/  LDSM.16.MT88.4 R204, [R226+0x13800] ;  /* 0x01380000e2cc783b */ /* 0x000e6e0000004200 */
[-C--:B------:R-:W-:Y:S08]  /*4c60*/  HMMA.16816.F32.BF16 R52, R200, R212.reuse, R52 ;  /* 0x000000d4c834723c */ /* 0x080ff00000041834 */
[C---:B------:R-:W-:Y:S04]  /*4c70*/  HMMA.16816.F32.BF16 R56, R208.reuse, R212, R56 ;  /* 0x000000d4d038723c */ /* 0x040fe80000041838 */
[C---:B------:R-:W-:Y:S04]  /*4c80*/  LEA R212, P0, R244.reuse, R250, 0x5 ;  /* 0x000000faf4d47211 */ /* 0x040fe800078028ff */
        /* <DEDUP_REMOVED lines=9> */
[C---:B------:R-:W-:Y:S05]  /*4d20*/  LEA.HI.X.SX32 R197, R244.reuse, R215, 0x5, P0 ;  /* 0x000000d7f4c57211 */ /* 0x040fea00000f2eff */
[C---:B------:R-:W-:Y:S04]  /*4d30*/  HMMA.16816.F32.BF16 R80, R200.reuse, R198, R80 ;  /* 0x000000c6c850723c */ /* 0x040fe80000041850 */
[C---:B------:R-:W-:Y:S04]  /*4d40*/  LEA R198, P0, R244.reuse, R196, 0x5 ;  /* 0x000000c4f4c67211 */ /* 0x040fe800078028ff */
[-C--:B-1----:R-:W-:Y:S03]  /*4d50*/  HMMA.16816.F32.BF16 R84, R200, R204.reuse, R84 ;  /* 0x000000ccc854723c */ /* 0x082fe60000041854 */
[C---:B------:R-:W-:Y:S05]  /*4d60*/  LEA.HI.X.SX32 R199, R244.reuse, R197, 0x5, P0 ;  /* 0x000000c5f4c77211 */ /* 0x040fea00000f2eff */
[C---:B------:R-:W-:Y:S04]  /*4d70*/  HMMA.16816.F32.BF16 R88, R208.reuse, R204, R88 ;  /* 0x000000ccd058723c */ /* 0x040fe80000041858 */
[C---:B------:R-:W-:Y:S04]  /*4d80*/  IMAD.WIDE R204, R244.reuse, -0xc0, R198 ;  /* 0xffffff40f4cc7825 */ /* 0x040fe800078e02c6 */
[-C--:B------:R-:W-:Y:S03]  /*4d90*/  HMMA.16816.F32.BF16 R92, R208, R206.reuse, R92 ;  /* 0x000000ced05c723c */ /* 0x080fe6000004185c */
[C---:B------:R-:W-:Y:S04]  /*4da0*/  LEA R210, P0, R244.reuse, R204, 0x5 ;  /* 0x000000ccf4d27211 */ /* 0x040fe800078028ff */
[C---:B------:R-:W-:Y:S01]  /*4db0*/  LEA.HI.X.SX32 R211, R244.reuse, R205, 0x5, P0 ;  /* 0x000000cdf4d37211 */ /* 0x040fe200000f2eff */
[----:B------:R-:W-:Y:S04]  /*4dc0*/  HMMA.16816.F32.BF16 R96, R200, R206, R96 ;  /* 0x000000cec860723c */ /* 0x000fe80000041860 */
[----:B------:R-:W-:Y:S02]  /*4dd0*/  SHF.R.U32.HI R200, RZ, 0x1, R221 ;  /* 0x00000001ffc87819 */ /* 0x000fe400000116dd */
[----:B------:R-:W-:Y:S02]  /*4de0*/  LEA R208, P0, R244, R210, 0x5 ;  /* 0x000000d2f4d07211 */ /* 0x000fe400078028ff */
[----:B------:R-:W-:Y:S02]  /*4df0*/  @P1 LOP3.LUT R200, R200, 0x30, RZ, 0xc0, !PT ;  /* 0x00000030c8c81812 */ /* 0x000fe400078ec0ff */
[----:B------:R-:W-:Y:S02]  /*4e00*/  LEA.HI.X.SX32 R209, R244, R211, 0x5, P0 ;  /* 0x000000d3f4d17211 */ /* 0x000fe400000f2eff */
[----:B------:R-:W-:Y:S01]  /*4e10*/  @P1 LOP3.LUT R229, R200, 0x7, R223, 0xf8, !PT ;  /* 0x00000007c8e51812 */ /* 0x000fe200078ef8df */
[----:B------:R-:W-:Y:S01]  /*4e20*/  IMAD.MOV.U32 R200, RZ, RZ, 0x4 ;  /* 0x00000004ffc87424 */ /* 0x000fe200078e00ff */
[C---:B------:R-:W-:Y:S03]  /*4e30*/  LEA R202, P0, R244.reuse, R208, 0x5 ;  /* 0x000000d0f4ca7211 */ /* 0x040fe600078028ff */
[----:B------:R-:W-:Y:S01]  /*4e40*/  @P1 IMAD.WIDE.U32 R200, R229, R200, UR32 ;  /* 0x00000020e5c81e25 */ /* 0x000fe2000f8e00c8 */
[C---:B------:R-:W-:Y:S01]  /*4e50*/  LEA.HI.X.SX32 R203, R244.reuse, R209, 0x5, P0 ;  /* 0x000000d1f4cb7211 */ /* 0x040fe200000f2eff */
[----:B------:R-:W-:Y:S01]  /*4e60*/  @UP0 UMOV UR32, UR13 ;  /* 0x0000000d00200c82 */ /* 0x000fe20008000000 */
[C---:B------:R-:W-:Y:S01]  /*4e70*/  LEA R206, P0, R244.reuse, R202, 0x5 ;  /* 0x000000caf4ce7211 */ /* 0x040fe200078028ff */
[----:B------:R-:W-:Y:S01]  /*4e80*/  @UP0 UMOV UR33, UR10 ;  /* 0x0000000a00210c82 */ /* 0x000fe20008000000 */
[----:B------:R-:W5:Y:S02]  /*4e90*/  @P1 LDG.E R228, desc[UR22][R200.64+-0x100] ;  /* 0xffff0016c8e41981 */ /* 0x000f64000c1e1900 */
[C---:B------:R-:W-:Y:S02]  /*4ea0*/  LEA.HI.X.SX32 R207, R244.reuse, R203, 0x5, P0 ;  /* 0x000000cbf4cf7211 */ /* 0x040fe400000f2eff */
        /* <DEDUP_REMOVED lines=13> */
[----:B------:R3:W-:Y:S04]  /*4f80*/  REDG.E.ADD.F32.FTZ.RN.STRONG.GPU desc[UR22][R236.64+0x80], R48 ;  /* 0x00008030ec0079a6 */ /* 0x0007e8000c12f316 */
[----:B------:R3:W-:Y:S01]  /*4f90*/  REDG.E.ADD.F32.FTZ.RN.STRONG.GPU desc[UR22][R204.64+0x80], R49 ;  /* 0x00008031cc0079a6 */ /* 0x0007e2000c12f316 */
[C---:B------:R-:W-:Y:S03]  /*4fa0*/  IMAD.WIDE R246, R244.reuse, -0xc0, R4 ;  /* 0xffffff40f4f67825 */ /* 0x040fe600078e0204 */
[----:B------:R3:W-:Y:S01]  /*4fb0*/  REDG.E.ADD.F32.FTZ.RN.STRONG.GPU desc[UR22][R210.64+0x80], R50 ;  /* 0x00008032d20079a6 */ /* 0x0007e2000c12f316 */
[C---:B----4-:R-:W-:Y:S03]  /*4fc0*/  LEA R248, P0, R244.reuse, R246, 0x5 ;  /* 0x000000f6f4f87211 */ /* 0x050fe600078028ff */
[----:B------:R4:W-:Y:S01]  /*4fd0*/  REDG.E.ADD.F32.FTZ.RN.STRONG.GPU desc[UR22][R208.64+0x80], R51 ;  /* 0x00008033d00079a6 */ /* 0x0009e2000c12f316 */
[C---:B------:R-:W-:Y:S03]  /*4fe0*/  LEA.HI.X.SX32 R249, R244.reuse, R247, 0x5, P0 ;  /* 0x000000f7f4f97211 */ /* 0x040fe600000f2eff */
[----:B------:R4:W-:Y:S01]  /*4ff0*/  REDG.E.ADD.F32.FTZ.RN.STRONG.GPU desc[UR22][R202.64+0x80], R44 ;  /* 0x0000802cca0079a6 */ /* 0x0009e2000c12f316 */
[C---:B------:R-:W-:Y:S03]  /*5000*/  LEA R6, P0, R244.reuse, R248, 0x5 ;  /* 0x000000f8f4067211 */ /* 0x040fe600078028ff */
[----:B------:R4:W-:Y:S01]  /*5010*/  REDG.E.ADD.F32.FTZ.RN.STRONG.GPU desc[UR22][R206.64+0x80], R45 ;  /* 0x0000802dce0079a6 */ /* 0x0009e2000c12f316 */
[C---:B------:R-:W-:Y:S02]  /*5020*/  LEA.HI.X.SX32 R7, R244.reuse, R249, 0x5, P0 ;  /* 0x000000f9f4077211 */ /* 0x040fe400000f2eff */
[C---:B------:R-:W-:Y:S01]  /*5030*/  LEA R250, P0, R244.reuse, R6, 0x5 ;  /* 0x00000006f4fa7211 */ /* 0x040fe200078028ff */
[----:B------:R4:W-:Y:S03]  /*5040*/  REDG.E.ADD.F32.FTZ.RN.STRONG.GPU desc[UR22][R200.64+0x80], R46 ;  /* 0x0000802ec80079a6 */ /* 0x0009e6000c12f316 */
[C---:B------:R-:W-:Y:S01]  /*5050*/  LEA.HI.X.SX32 R251, R244.reuse, R7, 0x5, P0 ;  /* 0x00000007f4fb7211 */ /* 0x040fe200000f2eff */
[----:B------:R4:W-:Y:S01]  /*5060*/  REDG.E.ADD.F32.FTZ.RN.STRONG.GPU desc[UR22][R4.64+0x80], R47 ;  /* 0x0000802f040079a6 */ /* 0x0009e2000c12f316 */
[C---:B------:R-:W-:Y:S03]  /*5070*/  LEA R212, P0, R244.reuse, R250, 0x5 ;  /* 0x000000faf4d47211 */ /* 0x040fe600078028ff */
[----:B------:R-:W-:Y:S01]  /*5080*/  REDG.E.ADD.F32.FTZ.RN.STRONG.GPU desc[UR22][R236.64+0x100], R52 ;  /* 0x00010034ec0079a6 */ /* 0x000fe2000c12f316 */
[C---:B------:R-:W-:Y:S02]  /*5090*/  LEA.HI.X.SX32 R213, R244.reuse, R251, 0x5, P0 ;  /* 0x000000fbf4d57211 */ /* 0x040fe400000f2eff */
[C---:B------:R-:W-:Y:S01]  /*50a0*/  LEA R8, P0, R244.reuse, R212, 0x5 ;  /* 0x000000d4f4087211 */ /* 0x040fe200078028ff */
[----:B------:R4:W-:Y:S03]  /*50b0*/  REDG.E.ADD.F32.FTZ.RN.STRONG.GPU desc[UR22][R246.64+0x100], R53 ;  /* 0x00010035f60079a6 */ /* 0x0009e6000c12f316 */
[C---:B------:R-:W-:Y:S01]  /*50c0*/  LEA.HI.X.SX32 R9, R244.reuse, R213, 0x5, P0 ;  /* 0x000000d5f4097211 */ /* 0x040fe200000f2eff */
[----:B------:R4:W-:Y:S01]  /*50d0*/  REDG.E.ADD.F32.FTZ.RN.STRONG.GPU desc[UR22][R248.64+0x100], R54 ;  /* 0x00010036f80079a6 */ /* 0x0009e2000c12f316 */
[C---:B------:R-:W-:Y:S03]  /*50e0*/  LEA R214, P0, R244.reuse, R8, 0x5 ;  /* 0x00000008f4d67211 */ /* 0x040fe600078028ff */
[----:B------:R-:W-:Y:S01]  /*50f0*/  REDG.E.ADD.F32.FTZ.RN.STRONG.GPU desc[UR22][R6.64+0x100], R55 ;  /* 0x00010037060079a6 */ /* 0x000fe2000c12f316 */
[C---:B------:R-:W-:Y:S03]  /*5100*/  LEA.HI.X.SX32 R215, R244.reuse, R9, 0x5, P0 ;  /* 0x00000009f4d77211 */ /* 0x040fe600000f2eff */
[----:B------:R-:W-:Y:S01]  /*5110*/  REDG.E.ADD.F32.FTZ.RN.STRONG.GPU desc[UR22][R250.64+0x100], R56 ;  /* 0x00010038fa0079a6 */ /* 0x000fe2000c12f316 */
[C---:B-1----:R-:W-:Y:S03]  /*5120*/  IMAD.WIDE R196, R244.reuse, -0xc0, R214 ;  /* 0xffffff40f4c47825 */ /* 0x042fe600078e02d6 */
[----:B------:R-:W-:Y:S01]  /*5130*/  REDG.E.ADD.F32.FTZ.RN.STRONG.GPU desc[UR22][R212.64+0x100], R57 ;  /* 0x00010039d40079a6 */ /* 0x000fe2000c12f316 */
[C---:B------:R-:W-:Y:S03]  /*5140*/  LEA R10, P0, R244.reuse, R196, 0x5 ;  /* 0x000000c4f40a7211 */ /* 0x040fe600078028ff */
[----:B------:R-:W-:Y:S01]  /*5150*/  REDG.E.ADD.F32.FTZ.RN.STRONG.GPU desc[UR22][R8.64+0x100], R58 ;  /* 0x0001003a080079a6 */ /* 0x000fe2000c12f316 */
[C---:B--2---:R-:W-:Y:S03]  /*5160*/  LEA.HI.X.SX32 R11, R244.reuse, R197, 0x5, P0 ;  /* 0x000000c5f40b7211 */ /* 0x044fe600000f2eff */
[----:B------:R-:W-:Y:S01]  /*5170*/  REDG.E.ADD.F32.FTZ.RN.STRONG.GPU desc[UR22][R214.64+0x100], R59 ;  /* 0x0001003bd60079a6 */ /* 0x000fe2000c12f316 */
[C---:B------:R-:W-:Y:S03]  /*5180*/  LEA R198, P0, R244.reuse, R10, 0x5 ;  /* 0x0000000af4c67211 */ /* 0x040fe600078028ff */
[----:B------:R-:W-:Y:S01]  /*5190*/  REDG.E.ADD.F32.FTZ.RN.STRONG.GPU desc[UR22][R236.64+0x180], R64 ;  /* 0x00018040ec0079a6 */ /* 0x000fe2000c12f316 */
[C---:B------:R-:W-:Y:S02]  /*51a0*/  LEA.HI.X.SX32 R199, R244.reuse, R11, 0x5, P0 ;  /* 0x0000000bf4c77211 */ /* 0x040fe400000f2eff */
[C---:B---3--:R-:W-:Y:S01]  /*51b0*/  LEA R48, P0, R244.reuse, R198, 0x5 ;  /* 0x000000c6f4307211 */ /* 0x048fe200078028ff */
[----:B------:R-:W-:Y:S03]  /*51c0*/  REDG.E.ADD.F32.FTZ.RN.STRONG.GPU desc[UR22][R196.64+0x180], R65 ;  /* 0x00018041c40079a6 */ /* 0x000fe6000c12f316 */
[C---:B------:R-:W-:Y:S01]  /*51d0*/  LEA.HI.X.SX32 R49, R244.reuse, R199, 0x5, P0 ;  /* 0x000000c7f4317211 */ /* 0x040fe200000f2eff */
[----:B------:R-:W-:Y:S01]  /*51e0*/  REDG.E.ADD.F32.FTZ.RN.STRONG.GPU desc[UR22][R10.64+0x180], R66 ;  /* 0x000180420a0079a6 */ /* 0x000fe2000c12f316 */
[C---:B------:R-:W-:Y:S03]  /*51f0*/  LEA R204, P0, R244.reuse, R48, 0x5 ;  /* 0x00000030f4cc7211 */ /* 0x040fe600078028ff */
[----:B------:R-:W-:Y:S01]  /*5200*/  REDG.E.ADD.F32.FTZ.RN.STRONG.GPU desc[UR22][R198.64+0x180], R67 ;  /* 0x00018043c60079a6 */ /* 0x000fe2000c12f316 */
[C---:B------:R-:W-:Y:S02]  /*5210*/  LEA.HI.X.SX32 R205, R244.reuse, R49, 0x5, P0 ;  /* 0x00000031f4cd7211 */ /* 0x040fe400000f2eff */
[C---:B------:R-:W-:Y:S01]  /*5220*/  LEA R210, P0, R244.reuse, R204, 0x5 ;  /* 0x000000ccf4d27211 */ /* 0x040fe200078028ff */
[----:B------:R-:W-:Y:S03]  /*5230*/  REDG.E.ADD.F32.FTZ.RN.STRONG.GPU desc[UR22][R48.64+0x180], R60 ;  /* 0x0001803c300079a6 */ /* 0x000fe6000c12f316 */
[C---:B------:R-:W-:Y:S01]  /*5240*/  LEA.HI.X.SX32 R211, R244.reuse, R205, 0x5, P0 ;  /* 0x000000cdf4d37211 */ /* 0x040fe200000f2eff */
[----:B------:R-:W-:Y:S01]  /*5250*/  REDG.E.ADD.F32.FTZ.RN.STRONG.GPU desc[UR22][R204.64+0x180], R61 ;  /* 0x0001803dcc0079a6 */ /* 0x000fe2000c12f316 */
[C---:B------:R-:W-:Y:S03]  /*5260*/  LEA R50, P0, R244.reuse, R210, 0x5 ;  /* 0x000000d2f4327211 */ /* 0x040fe600078028ff */
[----:B------:R-:W-:Y:S01]  /*5270*/  REDG.E.ADD.F32.FTZ.RN.STRONG.GPU desc[UR22][R210.64+0x180], R62 ;  /* 0x0001803ed20079a6 */ /* 0x000fe2000c12f316 */
[C---:B----4-:R-:W-:Y:S03]  /*5280*/  LEA.HI.X.SX32 R51, R244.reuse, R211, 0x5, P0 ;  /* 0x000000d3f4337211 */ /* 0x050fe600000f2eff */
        /* <DEDUP_REMOVED lines=27> */
[C---:B------:R-:W-:Y:S01]  /*5440*/  LEA R248, P0, R244.reuse, R52, 0x5 ;  /* 0x00000034f4f87211 */ /* 0x040fe200078028ff */
[C---:B-1----:R-:W-:Y:S02]  /*5450*/  VIADD R72, R225.reuse, 0x20 ;  /* 0x00000020e1487836 */ /* 0x042fe40000000000 */
[----:B------:R-:W-:Y:S01]  /*5460*/  REDG.E.ADD.F32.FTZ.RN.STRONG.GPU desc[UR22][R52.64+0x280], R82 ;  /* 0x00028052340079a6 */ /* 0x000fe2000c12f316 */
[C---:B------:R-:W-:Y:S01]  /*5470*/  LEA.HI.X.SX32 R249, R244.reuse, R53, 0x5, P0 ;  /* 0x00000035f4f97211 */ /* 0x040fe200000f2eff */
[----:B------:R-:W-:Y:S01]  /*5480*/  @P5 VIADD R72, R225, 0xffffffe0 ;  /* 0xffffffe0e1485836 */ /* 0x000fe20000000000 */
        /* <DEDUP_REMOVED lines=13> */
[----:B------:R-:W-:Y:S02]  /*5560*/  REDG.E.ADD.F32.FTZ.RN.STRONG.GPU desc[UR22][R250.64+0x280], R78 ;  /* 0x0002804efa0079a6 */ /* 0x000fe4000c12f316 */
[C---:B------:R-:W-:Y:S02]  /*5570*/  IMAD.WIDE R212, R244.reuse, -0xc0, R56 ;  /* 0xffffff40f4d47825 */ /* 0x040fe400078e0238 */
[----:B------:R-:W-:Y:S01]  /*5580*/  REDG.E.ADD.F32.FTZ.RN.STRONG.GPU desc[UR22][R56.64+0x280], R79 ;  /* 0x0002804f380079a6 */ /* 0x000fe2000c12f316 */
[C---:B------:R-:W-:Y:S03]  /*5590*/  LEA R2, P0, R244.reuse, R212, 0x5 ;  /* 0x000000d4f4027211 */ /* 0x040fe600078028ff */
[----:B------:R-:W-:Y:S01]  /*55a0*/  REDG.E.ADD.F32.FTZ.RN.STRONG.GPU desc[UR22][R236.64+0x300], R84 ;  /* 0x00030054ec0079a6 */ /* 0x000fe2000c12f316 */
[C---:B------:R-:W-:Y:S03]  /*55b0*/  LEA.HI.X.SX32 R3, R244.reuse, R213, 0x5, P0 ;  /* 0x000000d5f4037211 */ /* 0x040fe600000f2eff */
        /* <DEDUP_REMOVED lines=18> */
[----:B-1----:R1:W5:Y:S01]  /*56e0*/  LDL.LU.64 R2, [R1] ;  /* 0x0000000001027983 */ /* 0x0023620000300a00 */
        /* <DEDUP_REMOVED lines=22> */
[----:B------:R-:W-:Y:S03]  /*5850*/  LEA.HI.X.SX32 R7, R244, R5, 0x5, P0 ;  /* 0x00000005f4077211 */ /* 0x000fe600000f2eff */
[----:B------:R-:W-:Y:S04]  /*5860*/  LDSM.16.MT88.4 R48, [R224+0x4000] ;  /* 0x00400000e030783b */ /* 0x000fe80000004200 */
[----:B------:R-:W-:Y:S04]  /*5870*/  REDG.E.ADD.F32.FTZ.RN.STRONG.GPU desc[UR22][R6.64+0x380], R95 ;  /* 0x0003805f060079a6 */ /* 0x000fe8000c12f316 */
[----:B------:R-:W2:Y:S04]  /*5880*/  LDSM.16.MT88.4 R4, [R225+0x14000] ;  /* 0x01400000e104783b */ /* 0x000ea80000004200 */
[----:B------:R-:W-:Y:S01]  /*5890*/  LDSM.16.MT88.4 R68, [R72+0x14800] ;  /* 0x014800004844783b */ /* 0x000fe20000004200 */
[-C--:B--2---:R-:W-:Y:S08]  /*58a0*/  HMMA.16816.F32.BF16 R100, R4, R8.reuse, R100 ;  /* 0x000000080464723c */ /* 0x084ff00000041864 */
[C---:B------:R-:W-:Y:S08]  /*58b0*/  HMMA.16816.F32.BF16 R104, R44.reuse, R8, R104 ;  /* 0x000000082c68723c */ /* 0x040ff00000041868 */
[-C--:B------:R-:W-:Y:S08]  /*58c0*/  HMMA.16816.F32.BF16 R108, R44, R10.reuse, R108 ;  /* 0x0000000a2c6c723c */ /* 0x080ff0000004186c */
        /* <DEDUP_REMOVED lines=26> */
[----:B------:R-:W-:Y:S04]  /*5a70*/  LOP3.LUT R4, R222, 0x1f8, RZ, 0xc0, !PT ;  /* 0x000001f8de047812 */ /* 0x000fe800078ec0ff */
[-C--:B------:R-:W-:Y:S03]  /*5a80*/  HMMA.16816.F32.BF16 R124, R68, R6.reuse, R124 ;  /* 0x00000006447c723c */ /* 0x080fe6000004187c */
[----:B------:R-:W-:Y:S05]  /*5a90*/  LOP3.LUT R4, R4, 0x38, R221, 0x78, !PT ;  /* 0x0000003804047812 */ /* 0x000fea00078e78dd */
[----:B------:R-:W-:Y:S04]  /*5aa0*/  HMMA.16816.F32.BF16 R128, R8, R6, R128 ;  /* 0x000000060880723c */ /* 0x000fe80000041880 */
[----:B------:R-:W-:Y:S02]  /*5ab0*/  LOP3.LUT R9, R4, 0x1e00, R222, 0xf8, !PT ;  /* 0x00001e0004097812 */ /* 0x000fe400078ef8de */
[C---:B------:R-:W-:Y:S02]  /*5ac0*/  LOP3.LUT R8, R235.reuse, 0xc0, RZ, 0xfc, !PT ;  /* 0x000000c0eb087812 */ /* 0x040fe400078efcff */
[-C--:B----4-:R-:W-:Y:S05]  /*5ad0*/  HMMA.16816.F32.BF16 R100, R48, R56.reuse, R100 ;  /* 0x000000383064723c */ /* 0x090fea0000041864 */
[C---:B------:R-:W-:Y:S02]  /*5ae0*/  LOP3.LUT R7, R235.reuse, 0x80, RZ, 0xfc, !PT ;  /* 0x00000080eb077812 */ /* 0x040fe400078efcff */
[----:B------:R-:W-:Y:S01]  /*5af0*/  LOP3.LUT R6, R235, 0x40, RZ, 0xfc, !PT ;  /* 0x00000040eb067812 */ /* 0x000fe200078efcff */
[C---:B-1----:R-:W-:Y:S04]  /*5b00*/  HMMA.16816.F32.BF16 R104, R60.reuse, R56, R104 ;  /* 0x000000383c68723c */ /* 0x042fe80000041868 */
[----:B------:R-:W-:Y:S04]  /*5b10*/  LEA R9, R9, UR4, 0x1 ;  /* 0x0000000409097c11 */ /* 0x000fe8000f8e08ff */
[-C--:B------:R-:W-:Y:S08]  /*5b20*/  HMMA.16816.F32.BF16 R108, R60, R58.reuse, R108 ;  /* 0x0000003a3c6c723c */ /* 0x080ff0000004186c */
[C---:B------:R-:W-:Y:S08]  /*5b30*/  HMMA.16816.F32.BF16 R112, R48.reuse, R58, R112 ;  /* 0x0000003a3070723c */ /* 0x040ff00000041870 */
[-C--:B------:R-:W-:Y:S08]  /*5b40*/  HMMA.16816.F32.BF16 R116, R48, R72.reuse, R116 ;  /* 0x000000483074723c */ /* 0x080ff00000041874 */
[C---:B------:R-:W-:Y:S08]  /*5b50*/  HMMA.16816.F32.BF16 R120, R60.reuse, R72, R120 ;  /* 0x000000483c78723c */ /* 0x040ff00000041878 */
[-C--:B------:R-:W-:Y:S08]  /*5b60*/  HMMA.16816.F32.BF16 R124, R60, R74.reuse, R124 ;  /* 0x0000004a3c7c723c */ /* 0x080ff0000004187c */
[----:B------:R-:W-:Y:S01]  /*5b70*/  HMMA.16816.F32.BF16 R128, R48, R74, R128 ;  /* 0x0000004a3080723c */ /* 0x000fe20000041880 */
[----:B------:R-:W-:Y:S08]  /*5b80*/  @!UPT UIADD3 URZ, UPT, UPT, URZ, URZ, URZ ;  /* 0x000000fffffff290 */ /* 0x000ff0000fffe0ff */
[----:B------:R-:W-:Y:S11]  /*5b90*/  BRA.U !UP0, `(.L_x_130) ;  /* 0x0000000108e07547 */ /* 0x000ff6000b800000 */
[----:B------:R-:W-:Y:S01]  /*5ba0*/  BAR.SYNC.DEFER_BLOCKING 0x0 ;  /* 0x0000000000007b1d */ /* 0x000fe20000010000 */
[----:B------:R-:W-:Y:S02]  /*5bb0*/  IADD3 R11, P0, PT, RZ, -UR27, RZ ;  /* 0x8000001bff0b7c10 */ /* 0x000fe4000ff1e0ff */
[----:B------:R-:W-:Y:S02]  /*5bc0*/  ISETP.GE.AND P3, PT, R235, UR6, PT ;  /* 0x00000006eb007c0c */ /* 0x000fe4000bf66270 */
[----:B------:R-:W-:Y:S02]  /*5bd0*/  ISETP.GE.AND P2, PT, R6, UR6, PT ;  /* 0x0000000606007c0c */ /* 0x000fe4000bf46270 */
[----:B------:R-:W-:Y:S01]  /*5be0*/  ISETP.GE.AND P1, PT, R7, UR6, PT ;  /* 0x0000000607007c0c */ /* 0x000fe2000bf26270 */
[----:B------:R-:W1:Y:S08]  /*5bf0*/  LDC R5, c[0x0][0x3b0] ;  /* 0x0000ec00ff057b82 */ /* 0x000e700000000800 */
[----:B------:R-:W2:Y:S01]  /*5c00*/  LDC R4, c[0x0][0x3b4] ;  /* 0x0000ed00ff047b82 */ /* 0x000ea20000000800 */
[----:B-1----:R-:W-:Y:S04]  /*5c10*/  IMAD.SHL.U32 R10, R5, 0x40, RZ ;  /* 0x00000040050a7824 */ /* 0x002fe800078e00ff */
[----:B------:R-:W-:Y:S05]  /*5c20*/  IMAD.X R10, RZ, RZ, ~R10, P0 ;  /* 0x000000ffff0a7224 */ /* 0x000fea00000e0e0a */
[----:B------:R-:W-:Y:S04]  /*5c30*/  SHF.R.S64 R11, R11, 0x1f, R10 ;  /* 0x0000001f0b0b7819 */ /* 0x000fe8000000100a */
[----:B------:R-:W-:Y:S04]  /*5c40*/  IADD3 R240, P0, PT, R240, R11, RZ ;  /* 0x0000000bf0f07210 */ /* 0x000fe80007f1e0ff */
[----:B------:R-:W-:Y:S02]  /*5c50*/  LEA.HI.X.SX32 R241, R10, R241, 0x1, P0 ;  /* 0x000000f10af17211 */ /* 0x000fe400000f0eff */
[----:B------:R-:W-:Y:S02]  /*5c60*/  ISETP.GE.AND P0, PT, R8, UR6, PT ;  /* 0x0000000608007c0c */ /* 0x000fe4000bf06270 */
[C---:B------:R-:W-:Y:S01]  /*5c70*/  LEA R10, P4, R5.reuse, R240, 0x6 ;  /* 0x000000f0050a7211 */ /* 0x040fe200078830ff */
[----:B------:R-:W-:Y:S01]  /*5c80*/  @!PT LDS RZ, [RZ] ;  /* 0x00000000fffff984 */ /* 0x000fe20000000800 */
[----:B------:R-:W-:Y:S01]  /*5c90*/  @!PT LDS RZ, [RZ] ;  /* 0x00000000fffff984 */ /* 0x000fe20000000800 */
[----:B------:R-:W-:Y:S01]  /*5ca0*/  @!PT LDS RZ, [RZ] ;  /* 0x00000000fffff984 */ /* 0x000fe20000000800 */
[----:B------:R1:W-:Y:S03]  /*5cb0*/  @!P3 LDGSTS.E.BYPASS.LTC128B.128 [R9], desc[UR22][R240.64] ;  /* 0x00000000f009bfae */ /* 0x0003e6000b981a16 */
[----:B--2---:R-:W-:Y:S01]  /*5cc0*/  LEA.HI.X R11, R5, R241, R4, 0x6, P4 ;  /* 0x000000f1050b7211 */ /* 0x004fe200020f3404 */
        /* <DEDUP_REMOVED lines=37> */
.L_x_130:
[----:B------:R-:W-:Y:S02]  /*5f20*/  UISETP.GT.AND UP0, UPT, UR30, UR14, UPT ;  /* 0x0000000e1e00728c */ /* 0x000fe4000bf04270 */
[----:B------:R-:W-:Y:S07]  /*5f30*/  UIADD3 UR30, UPT, UPT, UR30, -0x1, URZ ;  /* 0xffffffff1e1e7890 */ /* 0x000fee000fffe0ff */
[----:B------:R-:W-:Y:S05]  /*5f40*/  BRA.U UP0, `(.L_x_131) ;  /* 0xffffffcd00f47547 */ /* 0x000fea000b83ffff */
        /* <DEDUP_REMOVED lines=24> */
[----:B--2--5:R-:W-:-:S02]  /*60d0*/  IMAD.SHL.U32 R2, R0, 0x10, RZ ;  /* 0x0000001000027824 */ /* 0x024fc400078e00ff */
        /* <DEDUP_REMOVED lines=50> */
[----:B------:R-:W2:Y:S01]  /*6400*/  S2R R2, SR_CTAID.Y ;  /* 0x0000000000027919 */ /* 0x000ea20000002600 */
        /* <DEDUP_REMOVED lines=32> */
[----:B--2---:R-:W-:Y:S05]  /*6610*/  @P0 BRA `(.L_x_132) ;  /* 0x0000000000280947 */ /* 0x004fea0003800000 */
[----:B------:R-:W2:Y:S01]  /*6620*/  LDCU.64 UR12, c[0x0][0x5c0] ;  /* 0x0000b800ff0c77ac */ /* 0x000ea20008000a00 */
[----:B---3--:R-:W-:Y:S01]  /*6630*/  SHF.R.S32.HI R3, RZ, 0x1f, R231 ;  /* 0x0000001fff037819 */ /* 0x008fe200000114e7 */
        /* <DEDUP_REMOVED lines=8> */
.L_x_132:
[----:B------:R-:W3:Y:S01]  /*66c0*/  LDCU.64 UR12, c[0x0][0x5c0] ;  /* 0x0000b800ff0c77ac */ /* 0x000ee20008000a00 */
[----:B------:R-:W-:-:S05]  /*66d0*/  IADD3 R46, PT, PT, R231, R233, RZ ;  /* 0x000000e9e72e7210 */ /* 0x000fca0007ffe0ff */
[C---:B---3--:R-:W-:Y:S02]  /*66e0*/  IMAD R12, R46.reuse, UR13, RZ ;  /* 0x0000000d2e0c7c24 */ /* 0x048fe4000f8e02ff */
[----:B------:R-:W-:-:S05]  /*66f0*/  IMAD.WIDE.U32 R46, R46, UR12, RZ ;  /* 0x0000000c2e2e7c25 */ /* 0x000fca000f8e00ff */
[----:B------:R-:W-:Y:S02]  /*6700*/  IADD3 R12, PT, PT, R47, R12, RZ ;  /* 0x0000000c2f0c7210 */ /* 0x000fe40007ffe0ff */
.L_x_133:
        /* <DEDUP_REMOVED lines=11> */
.L_x_134:
[----:B------:R-:W2:Y:S01]  /*67c0*/  LDCU.64 UR10, c[0x0][0x5c8] ;  /* 0x0000b900ff0a77ac */ /* 0x000ea20008000a00 */
[----:B------:R-:W-:-:S05]  /*67d0*/  IADD3 R16, PT, PT, R231, R233, RZ ;  /* 0x000000e9e7107210 */ /* 0x000fca0007ffe0ff */
[C---:B--2---:R-:W-:Y:S02]  /*67e0*/  IMAD R3, R16.reuse, UR11, RZ ;  /* 0x0000000b10037c24 */ /* 0x044fe4000f8e02ff */
[----:B------:R-:W-:-:S05]  /*67f0*/  IMAD.WIDE.U32 R16, R16, UR10, RZ ;  /* 0x0000000a10107c25 */ /* 0x000fca000f8e00ff */
[----:B------:R-:W-:Y:S02]  /*6800*/  IADD3 R3, PT, PT, R17, R3, RZ ;  /* 0x0000000311037210 */ /* 0x000fe40007ffe0ff */
.L_x_135:
[----:B------:R-:W-:Y:S01]  /*6810*/  USHF.L.U32 UR6, UR29, 0x5, URZ ;  /* 0x000000051d067899 */ /* 0x000fe200080006ff */
[----:B------:R-:W-:Y:S01]  /*6820*/  SHF.R.U32.HI R0, RZ, 0x3, R0 ;  /* 0x00000003ff007819 */ /* 0x000fe20000011600 */
[----:B------:R-:W-:Y:S04]  /*6830*/  BAR.SYNC.DEFER_BLOCKING 0x0 ;  /* 0x0000000000007b1d */ /* 0x000fe80000010000 */
[----:B------:R-:W-:-:S05]  /*6840*/  VIADD R230, R230, -UR6 ;  /* 0x80000006e6e67c36 */ /* 0x000fca0008000000 */
[----:B------:R-:W-:-:S13]  /*6850*/  ISETP.GE.AND P0, PT, R0, R230, PT ;  /* 0x000000e60000720c */ /* 0x000fda0003f06270 */
[----:B------:R-:W-:Y:S05]  /*6860*/  @P0 BRA `(.L_x_110) ;  /* 0x0000000000d40947 */ /* 0x000fea0003800000 */
[----:B------:R-:W2:Y:S01]  /*6870*/  LDCU UR14, c[0x0][0x440] ;  /* 0x00008800ff0e77ac */ /* 0x000ea20008000800 */
[----:B------:R-:W-:Y:S01]  /*6880*/  MOV R15, RZ ;  /* 0x000000ff000f7202 */ /* 0x000fe20000000f00 */
[----:B------:R-:W-:Y:S01]  /*6890*/  IMAD.U32 R18, RZ, RZ, UR12 ;  /* 0x0000000cff127e24 */ /* 0x000fe2000f8e00ff */
[----:B-1----:R-:W1:Y:S01]  /*68a0*/  LDC.64 R10, c[0x0][0x5d8] ;  /* 0x00017600ff0a7b82 */ /* 0x002e620000000a00 */
[----:B------:R-:W-:Y:S01]  /*68b0*/  USHF.L.U32 UR6, UR29, 0x5, URZ ;  /* 0x000000051d067899 */ /* 0x000fe200080006ff */
[----:B------:R-:W-:Y:S01]  /*68c0*/  IMAD.MOV.U32 R14, RZ, RZ, R235 ;  /* 0x000000ffff0e7224 */ /* 0x000fe200078e00eb */
[----:B------:R-:W3:Y:S01]  /*68d0*/  LDS.128 R36, [R9+0x11000] ;  /* 0x0110000009247984 */ /* 0x000ee20000000c00 */
[----:B------:R-:W-:Y:S01]  /*68e0*/  IMAD.U32 R44, RZ, RZ, UR10 ;  /* 0x0000000aff2c7e24 */ /* 0x000fe2000f8e00ff */
[----:B------:R-:W-:Y:S02]  /*68f0*/  USHF.R.S32.HI UR7, URZ, 0x1f, UR6 ;  /* 0x0000001fff077899 */ /* 0x000fe40008011406 */
[--C-:B------:R-:W-:Y:S01]  /*6900*/  IMAD.WIDE.U32 R18, R18, UR6, R14.reuse ;  /* 0x0000000612127c25 */ /* 0x100fe2000f8e000e */
[----:B------:R-:W4:Y:S01]  /*6910*/  LDC.64 R4, c[0x0][0x5e0] ;  /* 0x00017800ff047b82 */ /* 0x000f220000000a00 */
[----:B------:R-:W-:Y:S01]  /*6920*/  UIMAD UR8, UR7, UR12, URZ ;  /* 0x0000000c070872a4 */ /* 0x000fe2000f8e02ff */
[----:B------:R-:W5:Y:S01]  /*6930*/  LDS.128 R32, [R9+0x12000] ;  /* 0x0120000009207984 */ /* 0x000f620000000c00 */
[----:B------:R-:W-:Y:S01]  /*6940*/  IMAD.WIDE.U32 R44, R44, UR6, R14 ;  /* 0x000000062c2c7c25 */ /* 0x000fe2000f8e000e */
[----:B------:R-:W-:Y:S01]  /*6950*/  IADD3 R46, P0, PT, R46, R18, RZ ;  /* 0x000000122e2e7210 */ /* 0x000fe20007f1e0ff */
[----:B------:R-:W-:Y:S01]  /*6960*/  UIMAD UR8, UR6, UR13, UR8 ;  /* 0x0000000d060872a4 */ /* 0x000fe2000f8e0208 */
[----:B------:R-:W5:Y:S01]  /*6970*/  LDS.128 R28, [R9+0x13000] ;  /* 0x01300000091c7984 */ /* 0x000f620000000c00 */
[----:B--2---:R-:W-:Y:S01]  /*6980*/  ISETP.GE.AND P3, PT, R235, UR14, PT ;  /* 0x0000000eeb007c0c */ /* 0x004fe2000bf66270 */
[----:B------:R-:W-:Y:S01]  /*6990*/  UIMAD UR7, UR7, UR10, URZ ;  /* 0x0000000a070772a4 */ /* 0x000fe2000f8e02ff */
[----:B------:R-:W-:Y:S01]  /*69a0*/  ISETP.GE.AND P2, PT, R6, UR14, PT ;  /* 0x0000000e06007c0c */ /* 0x000fe2000bf46270 */
[----:B------:R-:W-:Y:S01]  /*69b0*/  LDS.128 R24, [R9+0x14000] ;  /* 0x0140000009187984 */ /* 0x000fe20000000c00 */
[----:B------:R-:W-:Y:S01]  /*69c0*/  IADD3.X R47, PT, PT, R12, UR8, R19, P0, !PT ;  /* 0x000000080c2f7c10 */ /* 0x000fe200087fe413 */
[----:B------:R-:W-:Y:S01]  /*69d0*/  UIMAD UR7, UR6, UR11, UR7 ;  /* 0x0000000b060772a4 */ /* 0x000fe2000f8e0207 */
[----:B------:R-:W-:Y:S01]  /*69e0*/  IADD3 R44, P0, PT, R16, R44, RZ ;  /* 0x0000002c102c7210 */ /* 0x000fe20007f1e0ff */
[----:B------:R-:W-:Y:S01]  /*69f0*/  LDS.128 R20, [R9+0x15000] ;  /* 0x0150000009147984 */ /* 0x000fe20000000c00 */
[----:B------:R-:W-:Y:S01]  /*6a00*/  ISETP.GE.AND P1, PT, R7, UR14, PT ;  /* 0x0000000e07007c0c */ /* 0x000fe2000bf26270 */
[----:B------:R-:W2:Y:S01]  /*6a10*/  LDCU.64 UR8, c[0x0][0x560] ;  /* 0x0000ac00ff0877ac */ /* 0x000ea20008000a00 */
[----:B-1----:R-:W-:Y:S01]  /*6a20*/  IMAD.WIDE.U32 R46, R10, UR20, R46 ;  /* 0x000000140a2e7c25 */ /* 0x002fe2000f8e002e */
[----:B------:R-:W-:Y:S01]  /*6a30*/  LDS.128 R16, [R9+0x16000] ;  /* 0x0160000009107984 */ /* 0x000fe20000000c00 */
[----:B------:R-:W-:-:S02]  /*6a40*/  IADD3.X R45, PT, PT, R3, UR7, R45, P0, !PT ;  /* 0x00000007032d7c10 */ /* 0x000fc400087fe42d */
[----:B------:R-:W-:Y:S01]  /*6a50*/  IMAD R47, R11, UR20, R47 ;  /* 0x000000140b2f7c24 */ /* 0x000fe2000f8e022f */
[----:B------:R-:W1:Y:S01]  /*6a60*/  @!P3 LDS.128 R12, [R9+0x10000] ;  /* 0x01000000090cb984 */ /* 0x000e620000000c00 */
[----:B------:R-:W3:Y:S01]  /*6a70*/  LDCU.64 UR6, c[0x0][0x568] ;  /* 0x0000ad00ff0677ac */ /* 0x000ee20008000a00 */
[----:B----4-:R-:W-:Y:S01]  /*6a80*/  IMAD.WIDE.U32 R44, R4, UR20, R44 ;  /* 0x00000014042c7c25 */ /* 0x010fe2000f8e002c */
[----:B------:R-:W-:Y:S01]  /*6a90*/  ISETP.GE.AND P0, PT, R8, UR14, PT ;  /* 0x0000000e08007c0c */ /* 0x000fe2000bf06270 */
[----:B------:R-:W4:Y:S02]  /*6aa0*/  LDS.128 R40, [R9+0x17000] ;  /* 0x0170000009287984 */ /* 0x000f240000000c00 */
[----:B------:R-:W-:-:S04]  /*6ab0*/  IMAD.WIDE.U32 R46, R0, UR12, R46 ;  /* 0x0000000c002e7c25 */ /* 0x000fc8000f8e002e */
[----:B------:R-:W-:Y:S02]  /*6ac0*/  IMAD R45, R5, UR20, R45 ;  /* 0x00000014052d7c24 */ /* 0x000fe4000f8e022d */
[----:B------:R-:W-:Y:S01]  /*6ad0*/  IMAD R3, R0, UR13, R47 ;  /* 0x0000000d00037c24 */ /* 0x000fe2000f8e022f */
[----:B--2---:R-:W-:Y:S01]  /*6ae0*/  LEA R4, P4, R46, UR8, 0x1 ;  /* 0x000000082e047c11 */ /* 0x004fe2000f8808ff */
        /* <DEDUP_REMOVED lines=12> */
[----:B----4-:R2:W-:Y:S02]  /*6bb0*/  @!P0 STG.E.128 desc[UR22][R6.64+0x180], R40 ;  /* 0x0001802806008986 */ /* 0x0105e4000c101d16 */
.L_x_110:
[----:B------:R-:W-:Y:S05]  /*6bc0*/  BSYNC.RECONVERGENT B1 ;  /* 0x0000000000017941 */ /* 0x000fea0003800200 */
.L_x_94:
[----:B------:R-:W5:Y:S01]  /*6bd0*/  LDCU UR7, c[0x0][0x438] ;  /* 0x00008700ff0777ac */ /* 0x000f620008000800 */
[----:B------:R-:W1:Y:S01]  /*6be0*/  LDC R0, c[0x0][0x438] ;  /* 0x00010e00ff007b82 */ /* 0x000e620000000800 */
[----:B------:R-:W3:Y:S01]  /*6bf0*/  LDCU UR8, c[0x0][0x370] ;  /* 0x00006e00ff0877ac */ /* 0x000ee20008000800 */
[----:B-----5:R-:W-:-:S04]  /*6c00*/  UIADD3 UR7, UPT, UPT, UR7, 0x1f, URZ ;  /* 0x0000001f07077890 */ /* 0x020fc8000fffe0ff */
[----:B------:R-:W-:Y:S02]  /*6c10*/  USHF.R.S32.HI UR6, URZ, 0x1f, UR7 ;  /* 0x0000001fff067899 */ /* 0x000fe40008011407 */
[----:B---3--:R-:W-:Y:S02]  /*6c20*/  UIADD3 UR29, UPT, UPT, UR8, UR29, URZ ;  /* 0x0000001d081d7290 */ /* 0x008fe4000fffe0ff */
[----:B------:R-:W-:-:S04]  /*6c30*/  ULEA.HI UR6, UR6, UR7, URZ, 0x5 ;  /* 0x0000000706067291 */ /* 0x000fc8000f8f28ff */
[----:B------:R-:W-:-:S04]  /*6c40*/  USHF.R.S32.HI UR6, URZ, 0x5, UR6 ;  /* 0x00000005ff067899 */ /* 0x000fc80008011406 */
[----:B------:R-:W-:-:S09]  /*6c50*/  UISETP.GE.AND UP0, UPT, UR29, UR6, UPT ;  /* 0x000000061d00728c */ /* 0x000fd2000bf06270 */
[----:B------:R-:W-:Y:S05]  /*6c60*/  BRA.U !UP0, `(.L_x_136) ;  /* 0xffffff9508587547 */ /* 0x000fea000b83ffff */
[----:B------:R-:W-:Y:S05]  /*6c70*/  EXIT ;  /* 0x000000000000794d */ /* 0x000fea0003800000 */
.L_x_137:
        /* <DEDUP_REMOVED lines=16> */
.L_x_2486:


//--------------------- .text._ZN5flash44flash_bwd_dq_dk_dv_loop_seqk_parallel_kernelI23Flash_bwd_kernel_traitsILi256ELi64ELi32ELi8ELi4ELi1ELi2ELb1ELb1EN7cutlass10bfloat16_tE19Flash_kernel_traitsILi256ELi64ELi32ELi8ES3_EELb0ELb0ELb1ELb0ELb0ELb0ELb1EEEvNS_16Flash_bwd_paramsE --------------------------
	.section	.text._ZN5flash44flash_bwd_dq_dk_dv_loop_seqk_parallel_kernelI23Flash_bwd_kernel_traitsILi256ELi64ELi32ELi8ELi4ELi1ELi2ELb1ELb1EN7cutlass10bfloat16_tE19Flash_kernel_traitsILi256ELi64ELi32ELi8ES3_EELb0ELb0ELb1ELb0ELb0ELb0ELb1EEEvNS_16Flash_bwd_paramsE,"ax",@progbits
	.align	128
        .global         _ZN5flash44flash_bwd_dq_dk_dv_loop_seqk_parallel_kernelI23Flash_bwd_kernel_traitsILi256ELi64ELi32ELi8ELi4ELi1ELi2ELb1ELb1EN7cutlass10bfloat16_tE19Flash_kernel_traitsILi256ELi64ELi32ELi8ES3_EELb0ELb0ELb1ELb0ELb0ELb0ELb1EEEvNS_16Flash_bwd_paramsE
        .type           _ZN5flash44flash_bwd_dq_dk_dv_loop_seqk_parallel_kernelI23Flash_bwd_kernel_traitsILi256ELi64ELi32ELi8ELi4ELi1ELi2ELb1ELb1EN7cutlass10bfloat16_tE19Flash_kernel_traitsILi256ELi64ELi32ELi8ES3_EELb0ELb0ELb1ELb0ELb0ELb0ELb1EEEvNS_16Flash_bwd_paramsE,@function
        .size           _ZN5flash44flash_bwd_dq_dk_dv_loop_seqk_parallel_kernelI23Flash_bwd_kernel_traitsILi256ELi64ELi32ELi8ELi4ELi1ELi2ELb1ELb1EN7cutlass10bfloat16_tE19Flash_kernel_traitsILi256ELi64ELi32ELi8ES3_EELb0ELb0ELb1ELb0ELb0ELb0ELb1EEEvNS_16Flash_bwd_paramsE,(.L_x_2487 - _ZN5flash44flash_bwd_dq_dk_dv_loop_seqk_parallel_kernelI23Flash_bwd_kernel_traitsILi256ELi64ELi32ELi8ELi4ELi1ELi2ELb1ELb1EN7cutlass10bfloat16_tE19Flash_kernel_traitsILi256ELi64ELi32ELi8ES3_EELb0ELb0ELb1ELb0ELb0ELb0ELb1EEEvNS_16Flash_bwd_paramsE)
        .other          _ZN5flash44flash_bwd_dq_dk_dv_loop_seqk_parallel_kernelI23Flash_bwd_kernel_traitsILi256ELi64ELi32ELi8ELi4ELi1ELi2ELb1ELb1EN7cutlass10bfloat16_tE19Flash_kernel_traitsILi256ELi64ELi32ELi8ES3_EELb0ELb0ELb1ELb0ELb0ELb0ELb1EEEvNS_16Flash_bwd_paramsE,@"STO_CUDA_ENTRY STV_DEFAULT"
_ZN5flash44flash_bwd_dq_dk_dv_loop_seqk_parallel_kernelI23Flash_bwd_kernel_traitsILi256ELi64ELi32ELi8ELi4ELi1ELi2ELb1ELb1EN7cutlass10bfloat16_tE19Flash_kernel_traitsILi256ELi64ELi32ELi8ES3_EELb0ELb0ELb1ELb0ELb0ELb0ELb1EEEvNS_16Flash_bwd_paramsE:
.text._ZN5flash44flash_bwd_dq_dk_dv_loop_seqk_parallel_kernelI23Flash_bwd_kernel_traitsILi256ELi64ELi32ELi8ELi4ELi1ELi2ELb1ELb1EN7cutlass10bfloat16_tE19Flash_kernel_traitsILi256ELi64ELi32ELi8ES3_EELb0ELb0ELb1ELb0ELb0ELb0ELb1EEEvNS_16Flash_bwd_paramsE:
        /* <DEDUP_REMOVED lines=29> */
.L_x_181:
        /* <DEDUP_REMOVED lines=44> */
.L_x_138:
        /* <DEDUP_REMOVED lines=40> */
.L_x_140:
[----:B------:R-:W2:Y:S01]  /*0710*/  LDCU.64 UR12, c[0x0][0x3b8] ;  /* 0x00007700ff0c77ac */ /* 0x000ea20008000a00 */
[----:B------:R-:W-:-:S05]  /*0720*/  IADD3 R4, PT, PT, R231, R233, RZ ;  /* 0x000000e9e7047210 */ /* 0x000fca0007ffe0ff */
[C---:B--2---:R-:W-:Y:S02]  /*0730*/  IMAD R8, R4.reuse, UR13, RZ ;  /* 0x0000000d04087c24 */ /* 0x044fe4000f8e02ff */
[----:B------:R-:W-:-:S05]  /*0740*/  IMAD.WIDE.U32 R4, R4, UR12, RZ ;  /* 0x0000000c04047c25 */ /* 0x000fca000f8e00ff */
[----:B------:R-:W-:Y:S02]  /*0750*/  IADD3 R8, PT, PT, R5, R8, RZ ;  /* 0x0000000805087210 */ /* 0x000fe40007ffe0ff */
[----:B------:R-:W-:-:S07]  /*0760*/  MOV R9, R4 ;  /* 0x0000000400097202 */ /* 0x000fce0000000f00 */
.L_x_141:
        /* <DEDUP_REMOVED lines=42> */
.L_x_142:
[----:B------:R-:W2:Y:S01]  /*0a10*/  LDCU.64 UR6, c[0x0][0x3c0] ;  /* 0x00007800ff0677ac */ /* 0x000ea20008000a00 */
[----:B------:R-:W-:-:S05]  /*0a20*/  IADD3 R4, PT, PT, R231, R233, RZ ;  /* 0x000000e9e7047210 */ /* 0x000fca0007ffe0ff */
[C---:B--2---:R-:W-:Y:S02]  /*0a30*/  IMAD R11, R4.reuse, UR7, RZ ;  /* 0x00000007040b7c24 */ /* 0x044fe4000f8e02ff */
[----:B------:R-:W-:-:S05]  /*0a40*/  IMAD.WIDE.U32 R4, R4, UR6, RZ ;  /* 0x0000000604047c25 */ /* 0x000fca000f8e00ff */
[----:B------:R-:W-:Y:S02]  /*0a50*/  IADD3 R11, PT, PT, R5, R11, RZ ;  /* 0x0000000b050b7210 */ /* 0x000fe40007ffe0ff */
[----:B------:R-:W-:-:S07]  /*0a60*/  MOV R12, R4 ;  /* 0x00000004000c7202 */ /* 0x000fce0000000f00 */
.L_x_143:
        /* <DEDUP_REMOVED lines=29> */
.L_x_144:
[-C--:B------:R-:W-:Y:S02]  /*0c40*/  IMAD R28, R7, R14.reuse, RZ ;  /* 0x0000000e071c7224 */ /* 0x080fe400078e02ff */
[----:B------:R-:W-:-:S05]  /*0c50*/  IMAD.WIDE.U32 R24, R6, R14, RZ ;  /* 0x0000000e06187225 */ /* 0x000fca00078e00ff */
[----:B------:R-:W-:Y:S02]  /*0c60*/  IADD3 R28, PT, PT, R25, R28, RZ ;  /* 0x0000001c191c7210 */ /* 0x000fe40007ffe0ff */
[----:B------:R-:W-:-:S07]  /*0c70*/  MOV R29, R24 ;  /* 0x00000018001d7202 */ /* 0x000fce0000000f00 */
.L_x_145:
        /* <DEDUP_REMOVED lines=20> */
.L_x_146:
[----:B------:R-:W2:Y:S01]  /*0dc0*/  LDC R24, c[0x0][0x434] ;  /* 0x00010d00ff187b82 */ /* 0x000ea20000000800 */
[----:B------:R-:W-:-:S04]  /*0dd0*/  IMAD R5, R2, R21, R13 ;  /* 0x0000001502057224 */ /* 0x000fc800078e020d */
[----:B--2---:R-:W-:-:S03]  /*0de0*/  IMAD R24, R5, R24, RZ ;  /* 0x0000001805187224 */ /* 0x004fc600078e02ff */
.L_x_147:
        /* <DEDUP_REMOVED lines=12> */
.L_x_148:
[----:B------:R-:W2:Y:S01]  /*0eb0*/  LDC R23, c[0x0][0x444] ;  /* 0x00011100ff177b82 */ /* 0x000ea20000000800 */
[----:B------:R-:W-:-:S04]  /*0ec0*/  IMAD R5, R2, R21, R13 ;  /* 0x0000001502057224 */ /* 0x000fc800078e020d */
[----:B--2---:R-:W-:-:S07]  /*0ed0*/  IMAD R23, R5, R23, RZ ;  /* 0x0000001705177224 */ /* 0x004fce00078e02ff */
.L_x_149:
        /* <DEDUP_REMOVED lines=98> */
.L_x_151:
[----:B------:R-:W1:Y:S01]  /*1500*/  LDCU.64 UR14, c[0x0][0x5c0] ;  /* 0x0000b800ff0e77ac */ /* 0x000e620008000a00 */
[----:B------:R-:W-:-:S05]  /*1510*/  IADD3 R0, PT, PT, R231, R233, RZ ;  /* 0x000000e9e7007210 */ /* 0x000fca0007ffe0ff */
[C---:B-1----:R-:W-:Y:S02]  /*1520*/  IMAD R3, R0.reuse, UR15, RZ ;  /* 0x0000000f00037c24 */ /* 0x042fe4000f8e02ff */
[----:B------:R-:W-:-:S05]  /*1530*/  IMAD.WIDE.U32 R4, R0, UR14, RZ ;  /* 0x0000000e00047c25 */ /* 0x000fca000f8e00ff */
[----:B------:R-:W-:Y:S02]  /*1540*/  IADD3 R0, PT, PT, R5, R3, RZ ;  /* 0x0000000305007210 */ /* 0x000fe40007ffe0ff */
[----:B------:R-:W-:Y:S02]  /*1550*/  MOV R3, R4 ;  /* 0x0000000400037202 */ /* 0x000fe40000000f00 */
.L_x_152:
        /* <DEDUP_REMOVED lines=12> */
.L_x_153:
[----:B------:R-:W1:Y:S01]  /*1620*/  LDCU.64 UR12, c[0x0][0x5c8] ;  /* 0x0000b900ff0c77ac */ /* 0x000e620008000a00 */
[----:B------:R-:W-:-:S05]  /*1630*/  IADD3 R231, PT, PT, R231, R233, RZ ;  /* 0x000000e9e7e77210 */ /* 0x000fca0007ffe0ff */
[C---:B-1----:R-:W-:Y:S02]  /*1640*/  IMAD R4, R231.reuse, UR13, RZ ;  /* 0x0000000de7047c24 */ /* 0x042fe4000f8e02ff */
[----:B------:R-:W-:-:S05]  /*1650*/  IMAD.WIDE.U32 R8, R231, UR12, RZ ;  /* 0x0000000ce7087c25 */ /* 0x000fca000f8e00ff */
[----:B------:R-:W-:Y:S02]  /*1660*/  IADD3 R4, PT, PT, R9, R4, RZ ;  /* 0x0000000409047210 */ /* 0x000fe40007ffe0ff */
[----:B------:R-:W-:Y:S02]  /*1670*/  MOV R5, R8 ;  /* 0x0000000800057202 */ /* 0x000fe40000000f00 */
.L_x_154:
        /* <DEDUP_REMOVED lines=46> */
.L_x_150:
        /* <DEDUP_REMOVED lines=51> */
.L_x_157:
[----:B------:R1:W-:Y:S04]  /*1c90*/  STS.128 [R2+0x14000], RZ ;  /* 0x014000ff02007388 */ /* 0x0003e80000000c00 */
[----:B------:R1:W-:Y:S04]  /*1ca0*/  STS.128 [R2+0x15000], RZ ;  /* 0x015000ff02007388 */ /* 0x0003e80000000c00 */
[----:B------:R1:W-:Y:S04]  /*1cb0*/  STS.128 [R2+0x16000], RZ ;  /* 0x016000ff02007388 */ /* 0x0003e80000000c00 */
[----:B------:R1:W-:Y:S02]  /*1cc0*/  STS.128 [R2+0x17000], RZ ;  /* 0x017000ff02007388 */ /* 0x0003e40000000c00 */
.L_x_158:
[----:B------:R-:W-:Y:S05]  /*1cd0*/  BSYNC.RECONVERGENT B0 ;  /* 0x0000000000007941 */ /* 0x000fea0003800200 */
.L_x_156:
        /* <DEDUP_REMOVED lines=31> */
.L_x_160:
[----:B------:R4:W-:Y:S04]  /*1ed0*/  STS.128 [R2+0x8000], RZ ;  /* 0x008000ff02007388 */ /* 0x0009e80000000c00 */
[----:B------:R4:W-:Y:S04]  /*1ee0*/  STS.128 [R2+0xa000], RZ ;  /* 0x00a000ff02007388 */ /* 0x0009e80000000c00 */
[----:B------:R4:W-:Y:S04]  /*1ef0*/  STS.128 [R2+0xc000], RZ ;  /* 0x00c000ff02007388 */ /* 0x0009e80000000c00 */
[----:B------:R4:W-:Y:S02]  /*1f00*/  STS.128 [R2+0xe000], RZ ;  /* 0x00e000ff02007388 */ /* 0x0009e40000000c00 */
.L_x_161:
[----:B------:R-:W-:Y:S05]  /*1f10*/  BSYNC.RECONVERGENT B0 ;  /* 0x0000000000007941 */ /* 0x000fea0003800200 */
.L_x_159:
        /* <DEDUP_REMOVED lines=38> */
.L_x_163:
[----:B------:R-:W-:Y:S05]  /*2180*/  BSYNC.RECONVERGENT B0 ;  /* 0x0000000000007941 */ /* 0x000fea0003800200 */
.L_x_162:
        /* <DEDUP_REMOVED lines=28> */
.L_x_165:
[----:B------:R1:W-:Y:S04]  /*2350*/  STS.128 [R2], RZ ;  /* 0x000000ff02007388 */ /* 0x0003e80000000c00 */
[----:B------:R1:W-:Y:S04]  /*2360*/  STS.128 [R2+0x2000], RZ ;  /* 0x002000ff02007388 */ /* 0x0003e80000000c00 */
[----:B------:R1:W-:Y:S04]  /*2370*/  STS.128 [R2+0x4000], RZ ;  /* 0x004000ff02007388 */ /* 0x0003e80000000c00 */
[----:B------:R1:W-:Y:S02]  /*2380*/  STS.128 [R2+0x6000], RZ ;  /* 0x006000ff02007388 */ /* 0x0003e40000000c00 */
.L_x_166:
[----:B------:R-:W-:Y:S05]  /*2390*/  BSYNC.RECONVERGENT B0 ;  /* 0x0000000000007941 */ /* 0x000fea0003800200 */
.L_x_164:
        /* <DEDUP_REMOVED lines=46> */
.L_x_168:
[----:B------:R-:W-:Y:S05]  /*2680*/  BSYNC.RECONVERGENT B0 ;  /* 0x0000000000007941 */ /* 0x000fea0003800200 */
.L_x_167:
        /* <DEDUP_REMOVED lines=44> */
.L_x_170:
[----:B------:R1:W-:Y:S04]  /*2950*/  STS.128 [R2+0x10000], RZ ;  /* 0x010000ff02007388 */ /* 0x0003e80000000c00 */
[----:B------:R1:W-:Y:S04]  /*2960*/  STS.128 [R2+0x11000], RZ ;  /* 0x011000ff02007388 */ /* 0x0003e80000000c00 */
[----:B------:R1:W-:Y:S04]  /*2970*/  STS.128 [R2+0x12000], RZ ;  /* 0x012000ff02007388 */ /* 0x0003e80000000c00 */
[----:B------:R1:W-:Y:S02]  /*2980*/  STS.128 [R2+0x13000], RZ ;  /* 0x013000ff02007388 */ /* 0x0003e40000000c00 */
.L_x_171:
[----:B------:R-:W-:Y:S05]  /*2990*/  BSYNC.RECONVERGENT B0 ;  /* 0x0000000000007941 */ /* 0x000fea0003800200 */
.L_x_169:
        /* <DEDUP_REMOVED lines=26> */
[----:B------:R-:W-:Y:S01]  /*2b40*/  VIADD R0, R219, 0x14000 ;  /* 0x00014000db007836 */ /* 0x000fe20000000000 */
        /* <DEDUP_REMOVED lines=30> */
[----:B------:R2:W1:Y:S01]  /*2d30*/  LDSM.16.M88.4 R172, [R188+0x2000] ;  /* 0x00200000bcac783b */ /* 0x0004620000000200 */
        /* <DEDUP_REMOVED lines=16> */
[----:B------:R-:W1:Y:S03]  /*2e40*/  LDCU UR10, c[0x0][0x504] ;  /* 0x0000a080ff0a77ac */ /* 0x000e660008000800 */
        /* <DEDUP_REMOVED lines=12> */
[----:B------:R-:W1:Y:S04]  /*2f10*/  LDSM.16.M88.4 R188, [R188+0x3000] ;  /* 0x00300000bcbc783b */ /* 0x000e680000000200 */
[----:B---34-:R-:W1:Y:S02]  /*2f20*/  LDSM.16.M88.4 R192, [R192+0x3000] ;  /* 0x00300000c0c0783b */ /* 0x018e640000000200 */
.L_x_176:
[----:B------:R-:W0:Y:S01]  /*2f30*/  LDGDEPBAR ;  /* 0x00000000000079af */ /* 0x000e220000000000 */
[----:B------:R-:W-:Y:S01]  /*2f40*/  USHF.L.U32 UR11, UR30, 0x6, URZ ;  /* 0x000000061e0b7899 */ /* 0x000fe200080006ff */
        /* <DEDUP_REMOVED lines=12> */
[C---:B----4-:R-:W-:Y:S08]  /*3010*/  HMMA.16816.F32.BF16 R4, R48.reuse, R52, R4 ;  /* 0x000000343004723c */ /* 0x050ff00000041804 */
[----:B------:R-:W-:Y:S01]  /*3020*/  HMMA.16816.F32.BF16 R8, R48, R54, R8 ;  /* 0x000000363008723c */ /* 0x000fe20000041808 */
[----:B------:R-:W-:Y:S04]  /*3030*/  LDSM.16.M88.4 R48, [R218+0x2000] ;  /* 0x00200000da30783b */ /* 0x000fe80000000200 */
[----:B------:R-:W4:Y:S07]  /*3040*/  LDSM.16.M88.4 R52, [R219+0x11000] ;  /* 0x01100000db34783b */ /* 0x000f2e0000000200 */
[C---:B--2---:R-:W-:Y:S08]  /*3050*/  HMMA.16816.F32.BF16 R4, R56.reuse, R60, R4 ;  /* 0x0000003c3804723c */ /* 0x044ff00000041804 */
[----:B------:R-:W-:Y:S01]  /*3060*/  HMMA.16816.F32.BF16 R8, R56, R62, R8 ;  /* 0x0000003e3808723c */ /* 0x000fe20000041808 */
[----:B------:R-:W-:Y:S04]  /*3070*/  LDSM.16.M88.4 R56, [R220+0x2000] ;  /* 0x00200000dc38783b */ /* 0x000fe80000000200 */
[----:B------:R-:W2:Y:S07]  /*3080*/  LDSM.16.M88.4 R60, [R3+0x11000] ;  /* 0x01100000033c783b */ /* 0x000eae0000000200 */
[C---:B---3--:R-:W-:Y:S01]  /*3090*/  HMMA.16816.F32.BF16 R4, R44.reuse, R64, R4 ;  /* 0x000000402c04723c */ /* 0x048fe20000041804 */
[----:B------:R-:W-:Y:S02]  /*30a0*/  MOV R64, UR16 ;  /* 0x0000001000407c02 */ /* 0x000fe40008000f00 */
[----:B------:R-:W-:Y:S02]  /*30b0*/  MOV R65, UR15 ;  /* 0x0000000f00417c02 */ /* 0x000fe40008000f00 */
[C---:B------:R-:W-:Y:S03]  /*30c0*/  LEA R70, P0, R229.reuse, R64, 0x2 ;  /* 0x00000040e5467211 */ /* 0x040fe600078010ff */
[----:B------:R-:W-:Y:S01]  /*30d0*/  HMMA.16816.F32.BF16 R8, R44, R66, R8 ;  /* 0x000000422c08723c */ /* 0x000fe20000041808 */
[----:B------:R-:W-:Y:S02]  /*30e0*/  LDSM.16.M88.4 R44, [R217+0x2000] ;  /* 0x00200000d92c783b */ /* 0x000fe40000000200 */
[----:B------:R-:W-:Y:S02]  /*30f0*/  LEA.HI.X R71, R229, R65, RZ, 0x2, P0 ;  /* 0x00000041e5477211 */ /* 0x000fe400000f14ff */
[----:B------:R-:W3:Y:S01]  /*3100*/  LDSM.16.M88.4 R64, [R2+0x11000] ;  /* 0x011000000240783b */ /* 0x000ee20000000200 */
[----:B------:R-:W-:Y:S03]  /*3110*/  ISETP.LE.AND P0, PT, R234, UR11, PT ;  /* 0x0000000bea007c0c */ /* 0x000fe6000bf03270 */
[----:B-----5:R-:W5:Y:S03]  /*3120*/  LDG.E R69, desc[UR22][R70.64] ;  /* 0x0000001646457981 */ /* 0x020f66000c1e1900 */
[C---:B----4-:R-:W-:Y:S01]  /*3130*/  HMMA.16816.F32.BF16 R4, R48.reuse, R52, R4 ;  /* 0x000000343004723c */ /* 0x050fe20000041804 */
[----:B------:R4:W5:Y:S07]  /*3140*/  LDG.E R68, desc[UR22][R70.64+0x20] ;  /* 0x0000201646447981 */ /* 0x00096e000c1e1900 */
[----:B------:R-:W-:Y:S01]  /*3150*/  HMMA.16816.F32.BF16 R8, R48, R54, R8 ;  /* 0x000000363008723c */ /* 0x000fe20000041808 */
[----:B------:R-:W-:Y:S04]  /*3160*/  LDSM.16.M88.4 R48, [R216+0x2000] ;  /* 0x00200000d830783b */ /* 0x000fe80000000200 */
[----:B------:R-:W1:Y:S07]  /*3170*/  LDSM.16.M88.4 R52, [R0+0x11000] ;  /* 0x011000000034783b */ /* 0x000e6e0000000200 */
[C---:B--2---:R-:W-:Y:S08]  /*3180*/  HMMA.16816.F32.BF16 R4, R56.reuse, R60, R4 ;  /* 0x0000003c3804723c */ /* 0x044ff00000041804 */
[----:B------:R-:W-:Y:S01]  /*3190*/  HMMA.16816.F32.BF16 R8, R56, R62, R8 ;  /* 0x0000003e3808723c */ /* 0x000fe20000041808 */
[----:B------:R-:W-:Y:S04]  /*31a0*/  LDSM.16.M88.4 R56, [R218+0x4000] ;  /* 0x00400000da38783b */ /* 0x000fe80000000200 */
[----:B------:R-:W2:Y:S07]  /*31b0*/  LDSM.16.M88.4 R60, [R219+0x12000] ;  /* 0x01200000db3c783b */ /* 0x000eae0000000200 */
[C---:B---3--:R-:W-:Y:S08]  /*31c0*/  HMMA.16816.F32.BF16 R4, R44.reuse, R64, R4 ;  /* 0x000000402c04723c */ /* 0x048ff00000041804 */
[----:B------:R-:W-:Y:S01]  /*31d0*/  HMMA.16816.F32.BF16 R8, R44, R66, R8 ;  /* 0x000000422c08723c */ /* 0x000fe20000041808 */
[----:B------:R-:W-:Y:S04]  /*31e0*/  LDSM.16.M88.4 R44, [R220+0x4000] ;  /* 0x00400000dc2c783b */ /* 0x000fe80000000200 */
[----:B------:R-:W3:Y:S07]  /*31f0*/  LDSM.16.M88.4 R64, [R3+0x12000] ;  /* 0x012000000340783b */ /* 0x000eee0000000200 */
[C---:B-1----:R-:W-:Y:S08]  /*3200*/  HMMA.16816.F32.BF16 R4, R48.reuse, R52, R4 ;  /* 0x000000343004723c */ /* 0x042ff00000041804 */
        /* <DEDUP_REMOVED lines=31> */
[----:B------:R-:W-:Y:S01]  /*3400*/  FMUL.FTZ R4, R4, UR13 ;  /* 0x0000000d04047c20 */ /* 0x000fe20008410000 */
[----:B------:R-:W-:Y:S01]  /*3410*/  FMUL.FTZ R5, R5, UR13 ;  /* 0x0000000d05057c20 */ /* 0x000fe20008410000 */
[----:B------:R-:W-:Y:S01]  /*3420*/  FMUL.FTZ R6, R6, UR13 ;  /* 0x0000000d06067c20 */ /* 0x000fe20008410000 */
[----:B------:R-:W-:Y:S01]  /*3430*/  FMUL.FTZ R7, R7, UR13 ;  /* 0x0000000d07077c20 */ /* 0x000fe20008410000 */
[----:B------:R1:W2:Y:S04]  /*3440*/  MUFU.TANH R59, R4 ;  /* 0x00000004003b7308 */ /* 0x0002a80000002400 */
[----:B------:R-:W-:Y:S01]  /*3450*/  FMUL.FTZ R8, R8, UR13 ;  /* 0x0000000d08087c20 */ /* 0x000fe20008410000 */
[----:B------:R-:W-:Y:S01]  /*3460*/  FMUL.FTZ R9, R9, UR13 ;  /* 0x0000000d09097c20 */ /* 0x000fe20008410000 */
[----:B------:R-:W-:Y:S01]  /*3470*/  FMUL.FTZ R10, R10, UR13 ;  /* 0x0000000d0a0a7c20 */ /* 0x000fe20008410000 */
[----:B------:R-:W-:Y:S03]  /*3480*/  FMUL.FTZ R11, R11, UR13 ;  /* 0x0000000d0b0b7c20 */ /* 0x000fe60008410000 */
[----:B------:R1:W3:Y:S10]  /*3490*/  MUFU.TANH R60, R5 ;  /* 0x00000005003c7308 */ /* 0x0002f40000002400 */
[----:B------:R1:W1:Y:S10]  /*34a0*/  MUFU.TANH R61, R6 ;  /* 0x00000006003d7308 */ /* 0x0002740000002400 */
[----:B------:R1:W1:Y:S10]  /*34b0*/  MUFU.TANH R62, R7 ;  /* 0x00000007003e7308 */ /* 0x0002740000002400 */
[----:B------:R1:W1:Y:S10]  /*34c0*/  MUFU.TANH R65, R8 ;  /* 0x0000000800417308 */ /* 0x0002740000002400 */
[----:B------:R1:W1:Y:S10]  /*34d0*/  MUFU.TANH R66, R9 ;  /* 0x0000000900427308 */ /* 0x0002740000002400 */
[----:B----4-:R4:W1:Y:S10]  /*34e0*/  MUFU.TANH R71, R10 ;  /* 0x0000000a00477308 */ /* 0x0108740000002400 */
[----:B------:R4:W1:Y:S01]  /*34f0*/  MUFU.TANH R85, R11 ;  /* 0x0000000b00557308 */ /* 0x0008620000002400 */
[----:B--23--:R-:W-:Y:S05]  /*3500*/  @!P0 BRA `(.L_x_172) ;  /* 0x0000000000488947 */ /* 0x00cfea0003800000 */
[----:B-1----:R-:W-:Y:S01]  /*3510*/  MOV R8, R65 ;  /* 0x0000004100087202 */ /* 0x002fe20000000f00 */
[----:B------:R-:W-:Y:S01]  /*3520*/  USHF.L.U32 UR6, UR29, 0x5, URZ ;  /* 0x000000051d067899 */ /* 0x000fe200080006ff */
[----:B----4-:R-:W-:Y:S01]  /*3530*/  MOV R10, R61 ;  /* 0x0000003d000a7202 */ /* 0x010fe20000000f00 */
[----:B------:R-:W-:Y:S01]  /*3540*/  UIADD3 UR24, UPT, UPT, UR11, 0x40, URZ ;  /* 0x000000400b187890 */ /* 0x000fe2000fffe0ff */
[----:B------:R-:W-:Y:S01]  /*3550*/  MOV R44, R59 ;  /* 0x0000003b002c7202 */ /* 0x000fe20000000f00 */
[----:B------:R-:W-:Y:S02]  /*3560*/  IMAD.MOV.U32 R7, RZ, RZ, R66 ;  /* 0x000000ffff077224 */ /* 0x000fe400078e0042 */
[----:B------:R-:W-:Y:S01]  /*3570*/  VIADD R4, R232, UR6 ;  /* 0x00000006e8047c36 */ /* 0x000fe20008000000 */
[----:B------:R-:W-:Y:S01]  /*3580*/  UIADD3 UR6, UPT, UPT, UR6, 0x20, URZ ;  /* 0x0000002006067890 */ /* 0x000fe2000fffe0ff */
[----:B------:R-:W-:Y:S02]  /*3590*/  IMAD.MOV.U32 R9, RZ, RZ, R62 ;  /* 0x000000ffff097224 */ /* 0x000fe400078e003e */
[----:B------:R-:W-:Y:S02]  /*35a0*/  VIADD R4, R4, 0x20 ;  /* 0x0000002004047836 */ /* 0x000fe40000000000 */
[----:B------:R-:W-:Y:S01]  /*35b0*/  IMAD.MOV.U32 R11, RZ, RZ, R60 ;  /* 0x000000ffff0b7224 */ /* 0x000fe200078e003c */
[----:B------:R-:W-:Y:S02]  /*35c0*/  ISETP.GT.AND P0, PT, R230, UR6, PT ;  /* 0x00000006e6007c0c */ /* 0x000fe4000bf04270 */
[----:B------:R-:W-:Y:S04]  /*35d0*/  IADD3 R4, PT, PT, R4, UR10, -R230 ;  /* 0x0000000a04047c10 */ /* 0x000fe8000fffe8e6 */
[----:B------:R-:W-:Y:S01]  /*35e0*/  IADD3 R5, PT, PT, R4, -0x20, RZ ;  /* 0xffffffe004057810 */ /* 0x000fe20007ffe0ff */
[----:B------:R-:W-:Y:S03]  /*35f0*/  IMAD.MOV.U32 R4, RZ, RZ, R85 ;  /* 0x000000ffff047224 */ /* 0x000fe600078e0055 */
[----:B------:R-:W-:Y:S02]  /*3600*/  ISETP.LE.AND P1, PT, R5, UR24, PT ;  /* 0x0000001805007c0c */ /* 0x000fe4000bf23270 */
[----:B------:R-:W-:Y:S11]  /*3610*/  MOV R5, R71 ;  /* 0x0000004700057202 */ /* 0x000ff60000000f00 */
[----:B------:R-:W-:Y:S05]  /*3620*/  @!P1 BRA P0, `(.L_x_173) ;  /* 0x0000000000cc9947 */ /* 0x000fea0000000000 */
.L_x_172:
[C-C-:B-1----:R-:W-:Y:S01]  /*3630*/  IADD3 R8, PT, PT, R230.reuse, -UR10, -R232.reuse ;  /* 0x8000000ae6087c10 */ /* 0x142fe2000fffe8e8 */
[----:B------:R-:W1:Y:S01]  /*3640*/  S2R R5, SR_TID.X ;  /* 0x0000000000057919 */ /* 0x000e620000002100 */
[----:B------:R-:W-:Y:S01]  /*3650*/  IADD3 R4, PT, PT, R230, UR9, -R232 ;  /* 0x00000009e6047c10 */ /* 0x000fe2000fffe8e8 */
[----:B------:R-:W-:Y:S02]  /*3660*/  VIADD R6, R229, UR11 ;  /* 0x0000000be5067c36 */ /* 0x000fe40008000000 */
[----:B----4-:R-:W-:Y:S02]  /*3670*/  IMAD.U32 R10, RZ, RZ, UR29 ;  /* 0x0000001dff0a7e24 */ /* 0x010fe4000f8e00ff */
[C---:B------:R-:W-:Y:S02]  /*3680*/  IMAD.IADD R8, R6.reuse, 0x1, R8 ;  /* 0x0000000106087824 */ /* 0x040fe400078e0208 */
[----:B------:R-:W-:Y:S03]  /*3690*/  IMAD.IADD R4, R6, 0x1, R4 ;  /* 0x0000000106047824 */ /* 0x000fe600078e0204 */
[----:B------:R-:W-:Y:S02]  /*36a0*/  VIMNMX R11, PT, PT, RZ, R8, !PT ;  /* 0x00000008ff0b7248 */ /* 0x000fe40007fe0100 */
[----:B------:R-:W-:Y:S01]  /*36b0*/  VIADDMNMX R8, R8, 0x8, RZ, !PT ;  /* 0x0000000808087846 */ /* 0x000fe200078001ff */
[----:B-1----:R-:W-:Y:S01]  /*36c0*/  IMAD.SHL.U32 R7, R5, 0x2, RZ ;  /* 0x0000000205077824 */ /* 0x002fe200078e00ff */
[----:B------:R-:W-:Y:S04]  /*36d0*/  SHF.R.U32.HI R5, RZ, 0x3, R5 ;  /* 0x00000003ff057819 */ /* 0x000fe80000011605 */
[----:B------:R-:W-:Y:S04]  /*36e0*/  LOP3.LUT R7, R7, 0x6, RZ, 0xc0, !PT ;  /* 0x0000000607077812 */ /* 0x000fe800078ec0ff */
[----:B------:R-:W-:Y:S02]  /*36f0*/  LOP3.LUT R5, R7, 0x70, R5, 0xf8, !PT ;  /* 0x0000007007057812 */ /* 0x000fe400078ef805 */
[C-C-:B------:R-:W-:Y:S02]  /*3700*/  VIADDMNMX R7, R4.reuse, 0x1, R230.reuse, PT ;  /* 0x0000000104077846 */ /* 0x140fe400038001e6 */
[----:B------:R-:W-:Y:S01]  /*3710*/  VIADDMNMX R4, R4, 0x9, R230, PT ;  /* 0x0000000904047846 */ /* 0x000fe200038001e6 */
[----:B------:R-:W-:Y:S04]  /*3720*/  IMAD R10, R10, 0x20, R5 ;  /* 0x000000200a0a7824 */ /* 0x000fe800078e0205 */
[C---:B------:R-:W-:Y:S01]  /*3730*/  VIADD R9, R10.reuse, 0x1 ;  /* 0x000000010a097836 */ /* 0x040fe20000000000 */
[C---:B------:R-:W-:Y:S01]  /*3740*/  ISETP.GE.AND P2, PT, R10.reuse, R11, PT ;  /* 0x0000000b0a00720c */ /* 0x040fe20003f46270 */
[C---:B------:R-:W-:Y:S01]  /*3750*/  VIADD R5, R10.reuse, 0x8 ;  /* 0x000000080a057836 */ /* 0x040fe20000000000 */
[C---:B------:R-:W-:Y:S01]  /*3760*/  ISETP.GE.AND P1, PT, R10.reuse, R8, PT ;  /* 0x000000080a00720c */ /* 0x040fe20003f26270 */
[C---:B------:R-:W-:Y:S01]  /*3770*/  VIADD R6, R10.reuse, 0x9 ;  /* 0x000000090a067836 */ /* 0x040fe20000000000 */
[C---:B------:R-:W-:Y:S02]  /*3780*/  ISETP.GE.AND P0, PT, R10.reuse, R7, PT ;  /* 0x000000070a00720c */ /* 0x040fe40003f06270 */
[----:B------:R-:W-:Y:S02]  /*3790*/  FSEL R44, R59, -INF , P2 ;  /* 0xff8000003b2c7808 */ /* 0x000fe40001000000 */
[----:B------:R-:W-:Y:S02]  /*37a0*/  ISETP.GE.AND P6, PT, R10, R4, PT ;  /* 0x000000040a00720c */ /* 0x000fe40003fc6270 */
[-C--:B------:R-:W-:Y:S02]  /*37b0*/  ISETP.GE.AND P5, PT, R9, R11.reuse, PT ;  /* 0x0000000b0900720c */ /* 0x080fe40003fa6270 */
[-C--:B------:R-:W-:Y:S02]  /*37c0*/  ISETP.GE.AND P4, PT, R5, R11.reuse, PT ;  /* 0x0000000b0500720c */ /* 0x080fe40003f86270 */
[----:B------:R-:W-:Y:S02]  /*37d0*/  FSEL R10, R61, -INF , P1 ;  /* 0xff8000003d0a7808 */ /* 0x000fe40000800000 */
[----:B------:R-:W-:Y:S02]  /*37e0*/  ISETP.GE.AND P3, PT, R6, R11, PT ;  /* 0x0000000b0600720c */ /* 0x000fe40003f66270 */
[----:B------:R-:W-:Y:S02]  /*37f0*/  FSEL R44, R44, -INF , !P0 ;  /* 0xff8000002c2c7808 */ /* 0x000fe40004000000 */
[-C--:B------:R-:W-:Y:S02]  /*3800*/  ISETP.GE.AND P2, PT, R9, R8.reuse, PT ;  /* 0x000000080900720c */ /* 0x080fe40003f46270 */
[-C--:B------:R-:W-:Y:S02]  /*3810*/  ISETP.GE.AND P1, PT, R5, R8.reuse, PT ;  /* 0x000000080500720c */ /* 0x080fe40003f26270 */
[----:B------:R-:W-:Y:S02]  /*3820*/  ISETP.GE.AND P0, PT, R6, R8, PT ;  /* 0x000000080600720c */ /* 0x000fe40003f06270 */
[----:B------:R-:W-:Y:S02]  /*3830*/  FSEL R10, R10, -INF , !P6 ;  /* 0xff8000000a0a7808 */ /* 0x000fe40007000000 */
[----:B------:R-:W-:Y:S02]  /*3840*/  FSEL R11, R60, -INF , P5 ;  /* 0xff8000003c0b7808 */ /* 0x000fe40002800000 */
[----:B------:R-:W-:Y:S02]  /*3850*/  FSEL R8, R65, -INF , P4 ;  /* 0xff80000041087808 */ /* 0x000fe40002000000 */
[-C--:B------:R-:W-:Y:S02]  /*3860*/  ISETP.GE.AND P6, PT, R9, R7.reuse, PT ;  /* 0x000000070900720c */ /* 0x080fe40003fc6270 */
[-C--:B------:R-:W-:Y:S02]  /*3870*/  ISETP.GE.AND P5, PT, R5, R7.reuse, PT ;  /* 0x000000070500720c */ /* 0x080fe40003fa6270 */
[----:B------:R-:W-:Y:S02]  /*3880*/  ISETP.GE.AND P4, PT, R6, R7, PT ;  /* 0x000000070600720c */ /* 0x000fe40003f86270 */
[----:B------:R-:W-:Y:S02]  /*3890*/  FSEL R7, R66, -INF , P3 ;  /* 0xff80000042077808 */ /* 0x000fe40001800000 */
[-C--:B------:R-:W-:Y:S02]  /*38a0*/  ISETP.GE.AND P3, PT, R9, R4.reuse, PT ;  /* 0x000000040900720c */ /* 0x080fe40003f66270 */
[----:B------:R-:W-:Y:S02]  /*38b0*/  FSEL R9, R62, -INF , P2 ;  /* 0xff8000003e097808 */ /* 0x000fe40001000000 */
[-C--:B------:R-:W-:Y:S02]  /*38c0*/  ISETP.GE.AND P2, PT, R5, R4.reuse, PT ;  /* 0x000000040500720c */ /* 0x080fe40003f46270 */
[----:B------:R-:W-:Y:S02]  /*38d0*/  FSEL R5, R71, -INF , P1 ;  /* 0xff80000047057808 */ /* 0x000fe40000800000 */
[----:B------:R-:W-:Y:S02]  /*38e0*/  ISETP.GE.AND P1, PT, R6, R4, PT ;  /* 0x000000040600720c */ /* 0x000fe40003f26270 */
[----:B------:R-:W-:Y:S02]  /*38f0*/  FSEL R4, R85, -INF , P0 ;  /* 0xff80000055047808 */ /* 0x000fe40000000000 */
[----:B------:R-:W-:Y:S02]  /*3900*/  FSEL R11, R11, -INF , !P6 ;  /* 0xff8000000b0b7808 */ /* 0x000fe40007000000 */
[----:B------:R-:W-:Y:S02]  /*3910*/  FSEL R8, R8, -INF , !P5 ;  /* 0xff80000008087808 */ /* 0x000fe40006800000 */
[----:B------:R-:W-:Y:S02]  /*3920*/  FSEL R7, R7, -INF , !P4 ;  /* 0xff80000007077808 */ /* 0x000fe40006000000 */
[----:B------:R-:W-:Y:S02]  /*3930*/  FSEL R9, R9, -INF , !P3 ;  /* 0xff80000009097808 */ /* 0x000fe40005800000 */
[----:B------:R-:W-:Y:S02]  /*3940*/  FSEL R5, R5, -INF , !P2 ;  /* 0xff80000005057808 */ /* 0x000fe40005000000 */
[----:B------:R-:W-:Y:S07]  /*3950*/  FSEL R4, R4, -INF , !P1 ;  /* 0xff80000004047808 */ /* 0x000fee0004800000 */
.L_x_173:
[----:B------:R-:W1:Y:S01]  /*3960*/  S2R R222, SR_TID.X ;  /* 0x0000000000de7919 */ /* 0x000e620000002100 */
[C---:B------:R-:W-:Y:S01]  /*3970*/  FMUL.FTZ R6, R228.reuse, 1.4426950216293334961 ;  /* 0x3fb8aa3be4067820 */ /* 0x040fe20000410000 */
[----:B------:R-:W-:Y:S01]  /*3980*/  FSETP.NEU.FTZ.AND P0, PT, R228, -INF , PT ;  /* 0xff800000e400780b */ /* 0x000fe20003f1d000 */
[----:B------:R-:W-:Y:S01]  /*3990*/  FMUL.FTZ R72, R227, 1.4426950216293334961 ;  /* 0x3fb8aa3be3487820 */ /* 0x000fe20000410000 */
[----:B------:R-:W-:Y:S01]  /*39a0*/  IMAD.MOV.U32 R63, RZ, RZ, 0x240 ;  /* 0x00000240ff3f7424 */ /* 0x000fe200078e00ff */
[----:B------:R-:W-:Y:S01]  /*39b0*/  MOV R57, 0x20 ;  /* 0x0000002000397802 */ /* 0x000fe20000000f00 */
[----:B------:R-:W-:Y:S01]  /*39c0*/  FFMA.FTZ R59, -R59, R59, 1 ;  /* 0x3f8000003b3b7423 */ /* 0x000fe2000001013b */
[----:B------:R-:W-:Y:S01]  /*39d0*/  FSEL R6, R6, RZ, P0 ;  /* 0x000000ff06067208 */ /* 0x000fe20000000000 */
[----:B------:R-:W-:Y:S01]  /*39e0*/  FFMA.FTZ R60, -R60, R60, 1 ;  /* 0x3f8000003c3c7423 */ /* 0x000fe2000001013c */
[----:B------:R-:W-:Y:S01]  /*39f0*/  FSETP.NEU.FTZ.AND P0, PT, R227, -INF , PT ;  /* 0xff800000e300780b */ /* 0x000fe20003f1d000 */
[----:B------:R-:W-:Y:S01]  /*3a00*/  FMUL.FTZ R59, R59, UR13 ;  /* 0x0000000d3b3b7c20 */ /* 0x000fe20008410000 */
[----:B------:R-:W-:Y:S01]  /*3a10*/  IADD3 R58, PT, PT, R218, 0x40, RZ ;  /* 0x00000040da3a7810 */ /* 0x000fe20007ffe0ff */
[--C-:B------:R-:W-:Y:S01]  /*3a20*/  FFMA.FTZ R79, R44, UR12, -R6.reuse ;  /* 0x0000000c2c4f7c23 */ /* 0x100fe20008010806 */
[----:B------:R-:W-:Y:S01]  /*3a30*/  FSEL R72, R72, RZ, P0 ;  /* 0x000000ff48487208 */ /* 0x000fe20000000000 */
[--C-:B------:R-:W-:Y:S01]  /*3a40*/  FFMA.FTZ R78, R11, UR12, -R6.reuse ;  /* 0x0000000c0b4e7c23 */ /* 0x100fe20008010806 */
[--C-:B------:R-:W-:Y:S01]  /*3a50*/  FFMA.FTZ R77, R8, UR12, -R6.reuse ;  /* 0x0000000c084d7c23 */ /* 0x100fe20008010806 */
[----:B------:R-:W-:Y:S01]  /*3a60*/  FFMA.FTZ R6, R7, UR12, -R6 ;  /* 0x0000000c07067c23 */ /* 0x000fe20008010806 */
[----:B------:R-:W-:Y:S01]  /*3a70*/  FMUL.FTZ R60, R60, UR13 ;  /* 0x0000000d3c3c7c20 */ /* 0x000fe20008410000 */
[--C-:B------:R-:W-:Y:S01]  /*3a80*/  FFMA.FTZ R75, R10, UR12, -R72.reuse ;  /* 0x0000000c0a4b7c23 */ /* 0x100fe20008010848 */
[--C-:B------:R-:W-:Y:S01]  /*3a90*/  FFMA.FTZ R74, R9, UR12, -R72.reuse ;  /* 0x0000000c094a7c23 */ /* 0x100fe20008010848 */
[----:B------:R-:W-:Y:S01]  /*3aa0*/  MUFU.EX2 R79, R79 ;  /* 0x0000004f004f7308 */ /* 0x000fe20000000800 */
[--C-:B------:R-:W-:Y:S01]  /*3ab0*/  FFMA.FTZ R73, R5, UR12, -R72.reuse ;  /* 0x0000000c05497c23 */ /* 0x100fe20008010848 */
[----:B------:R-:W-:Y:S01]  /*3ac0*/  FFMA.FTZ R72, R4, UR12, -R72 ;  /* 0x0000000c04487c23 */ /* 0x000fe20008010848 */
[----:B------:R-:W-:Y:S01]  /*3ad0*/  FFMA.FTZ R61, -R61, R61, 1 ;  /* 0x3f8000003d3d7423 */ /* 0x000fe2000001013d */
[----:B------:R-:W-:Y:S01]  /*3ae0*/  FFMA.FTZ R62, -R62, R62, 1 ;  /* 0x3f8000003e3e7423 */ /* 0x000fe2000001013e */
[----:B------:R-:W-:Y:S01]  /*3af0*/  FFMA.FTZ R65, -R65, R65, 1 ;  /* 0x3f80000041417423 */ /* 0x000fe20000010141 */
[----:B------:R-:W-:Y:S01]  /*3b00*/  FFMA.FTZ R66, -R66, R66, 1 ;  /* 0x3f80000042427423 */ /* 0x000fe20000010142 */
[----:B------:R-:W-:Y:S03]  /*3b10*/  FMUL.FTZ R61, R61, UR13 ;  /* 0x0000000d3d3d7c20 */ /* 0x000fe60008410000 */
[----:B------:R-:W2:Y:S01]  /*3b20*/  MUFU.EX2 R78, R78 ;  /* 0x0000004e004e7308 */ /* 0x000ea20000000800 */
[----:B------:R-:W-:Y:S01]  /*3b30*/  FMUL.FTZ R62, R62, UR13 ;  /* 0x0000000d3e3e7c20 */ /* 0x000fe20008410000 */
[----:B------:R-:W-:Y:S01]  /*3b40*/  FMUL.FTZ R65, R65, UR13 ;  /* 0x0000000d41417c20 */ /* 0x000fe20008410000 */
[----:B------:R-:W-:Y:S01]  /*3b50*/  FMUL.FTZ R66, R66, UR13 ;  /* 0x0000000d42427c20 */ /* 0x000fe20008410000 */
[----:B------:R-:W-:Y:S01]  /*3b60*/  FFMA.FTZ R71, -R71, R71, 1 ;  /* 0x3f80000047477423 */ /* 0x000fe20000010147 */
[----:B------:R-:W-:Y:S01]  /*3b70*/  FFMA.FTZ R85, -R85, R85, 1 ;  /* 0x3f80000055557423 */ /* 0x000fe20000010155 */
[----:B------:R-:W-:Y:S04]  /*3b80*/  UISETP.GT.AND UP0, UPT, UR30, UR14, UPT ;  /* 0x0000000e1e00728c */ /* 0x000fe8000bf04270 */
[----:B------:R-:W-:Y:S01]  /*3b90*/  MUFU.EX2 R75, R75 ;  /* 0x0000004b004b7308 */ /* 0x000fe20000000800 */
[----:B------:R-:W-:Y:S09]  /*3ba0*/  FMUL.FTZ R71, R71, UR13 ;  /* 0x0000000d47477c20 */ /* 0x000ff20008410000 */
[----:B------:R-:W3:Y:S10]  /*3bb0*/  MUFU.EX2 R74, R74 ;  /* 0x0000004a004a7308 */ /* 0x000ef40000000800 */
[----:B------:R3:W-:Y:S10]  /*3bc0*/  MUFU.EX2 R76, R6 ;  /* 0x00000006004c7308 */ /* 0x0007f40000000800 */
[----:B------:R-:W4:Y:S10]  /*3bd0*/  MUFU.EX2 R77, R77 ;  /* 0x0000004d004d7308 */ /* 0x000f340000000800 */
[----:B------:R-:W-:Y:S10]  /*3be0*/  MUFU.EX2 R73, R73 ;  /* 0x0000004900497308 */ /* 0x000ff40000000800 */
[----:B------:R-:W4:Y:S01]  /*3bf0*/  MUFU.EX2 R72, R72 ;  /* 0x0000004800487308 */ /* 0x000f220000000800 */
[C---:B-1----:R-:W-:Y:S01]  /*3c00*/  IMAD.SHL.U32 R221, R222.reuse, 0x8, RZ ;  /* 0x00000008dedd7824 */ /* 0x042fe200078e00ff */
[C---:B------:R-:W-:Y:S01]  /*3c10*/  SHF.L.U32 R80, R222.reuse, 0x1, RZ ;  /* 0x00000001de507819 */ /* 0x040fe200000006ff */
[C---:B------:R-:W-:Y:S01]  /*3c20*/  IMAD.SHL.U32 R56, R222.reuse, 0x10, RZ ;  /* 0x00000010de387824 */ /* 0x040fe200078e00ff */
[--C-:B------:R-:W-:Y:S01]  /*3c30*/  SHF.R.U32.HI R81, RZ, 0x3, R222.reuse ;  /* 0x00000003ff517819 */ /* 0x100fe200000116de */
[----:B------:R-:W-:Y:S01]  /*3c40*/  IMAD.SHL.U32 R83, R222, 0x20, RZ ;  /* 0x00000020de537824 */ /* 0x000fe200078e00ff */
[----:B------:R-:W-:Y:S02]  /*3c50*/  LOP3.LUT R67, R221, 0xe0, RZ, 0xc0, !PT ;  /* 0x000000e0dd437812 */ /* 0x000fe400078ec0ff */
[----:B------:R-:W-:Y:S02]  /*3c60*/  LOP3.LUT R4, R56, 0x600, RZ, 0xc0, !PT ;  /* 0x0000060038047812 */ /* 0x000fe400078ec0ff */
[----:B------:R-:W-:Y:S02]  /*3c70*/  LOP3.LUT R67, R67, 0x18, R222, 0xf8, !PT ;  /* 0x0000001843437812 */ /* 0x000fe400078ef8de */
[----:B------:R-:W-:Y:S02]  /*3c80*/  LOP3.LUT R4, R4, 0x6, R80, 0xf8, !PT ;  /* 0x0000000604047812 */ /* 0x000fe400078ef850 */
[----:B------:R-:W-:Y:S02]  /*3c90*/  LOP3.LUT R67, R67, 0x10, R81, 0x78, !PT ;  /* 0x0000001043437812 */ /* 0x000fe400078e7851 */
[----:B------:R-:W-:Y:S02]  /*3ca0*/  SHF.L.U32 R82, R222, 0x2, RZ ;  /* 0x00000002de527819 */ /* 0x000fe400000006ff */
[----:B------:R-:W-:Y:S02]  /*3cb0*/  LOP3.LUT R67, R4, R67, RZ, 0xfc, !PT ;  /* 0x0000004304437212 */ /* 0x000fe400078efcff */
[----:B------:R-:W-:Y:S02]  /*3cc0*/  LOP3.LUT P1, RZ, R222, 0x4, RZ, 0xc0, !PT ;  /* 0x00000004deff7812 */ /* 0x000fe4000782c0ff */
[----:B------:R-:W-:Y:S02]  /*3cd0*/  LOP3.LUT R64, R82, 0x20, RZ, 0xc0, !PT ;  /* 0x0000002052407812 */ /* 0x000fe400078ec0ff */
[C---:B------:R-:W-:Y:S02]  /*3ce0*/  LEA R70, R67.reuse, UR28, 0x1 ;  /* 0x0000001c43467c11 */ /* 0x040fe4000f8e08ff */
[----:B--2---:R-:W-:Y:S02]  /*3cf0*/  F2FP.BF16.F32.PACK_AB R7, R78, R79 ;  /* 0x0000004f4e07723e */ /* 0x004fe400000010ff */
[----:B------:R-:W-:Y:S01]  /*3d00*/  LEA R67, R67, UR4, 0x1 ;  /* 0x0000000443437c11 */ /* 0x000fe2000f8e08ff */
[----:B------:R-:W-:Y:S01]  /*3d10*/  IMAD.IADD R64, R70, 0x1, -R64 ;  /* 0x0000000146407824 */ /* 0x000fe200078e0a40 */
[----:B------:R-:W-:Y:S02]  /*3d20*/  SEL R63, R63, 0x1c0, !P1 ;  /* 0x000001c03f3f7807 */ /* 0x000fe40004800000 */
[----:B---3--:R-:W-:Y:S01]  /*3d30*/  F2FP.BF16.F32.PACK_AB R6, R74, R75 ;  /* 0x0000004b4a06723e */ /* 0x008fe200000010ff */
[----:B------:R-:W-:Y:S01]  /*3d40*/  STS [R67+0x15000], R7 ;  /* 0x0150000743007388 */ /* 0x000fe20000000800 */
[----:B------:R-:W-:Y:S01]  /*3d50*/  IADD3 R70, PT, PT, R70, R63, RZ ;  /* 0x0000003f46467210 */ /* 0x000fe20007ffe0ff */
[----:B------:R-:W-:Y:S01]  /*3d60*/  IMAD.IADD R63, R63, 0x1, R64 ;  /* 0x000000013f3f7824 */ /* 0x000fe200078e0240 */
[----:B----4-:R-:W-:Y:S01]  /*3d70*/  F2FP.BF16.F32.PACK_AB R5, R76, R77 ;  /* 0x0000004d4c05723e */ /* 0x010fe200000010ff */
[----:B------:R-:W-:Y:S01]  /*3d80*/  @P1 VIADD R58, R218, 0xffffffc0 ;  /* 0xffffffc0da3a1836 */ /* 0x000fe20000000000 */
[----:B------:R-:W-:Y:S01]  /*3d90*/  F2FP.BF16.F32.PACK_AB R4, R72, R73 ;  /* 0x000000494804723e */ /* 0x000fe200000010ff */
[----:B------:R-:W-:Y:S01]  /*3da0*/  STS [R70], R6 ;  /* 0x0000000646007388 */ /* 0x000fe20000000800 */
[C---:B------:R-:W-:Y:S02]  /*3db0*/  LOP3.LUT P0, RZ, R222.reuse, 0x2, RZ, 0xc0, !PT ;  /* 0x00000002deff7812 */ /* 0x040fe4000780c0ff */
[----:B------:R-:W-:Y:S01]  /*3dc0*/  SHF.L.U32 R84, R222, 0x6, RZ ;  /* 0x00000006de547819 */ /* 0x000fe200000006ff */
[----:B------:R-:W-:Y:S01]  /*3dd0*/  STS [R64+0x10], R5 ;  /* 0x0000100540007388 */ /* 0x000fe20000000800 */
[----:B------:R-:W-:Y:S02]  /*3de0*/  SEL R57, R57, 0xffffffe0, !P0 ;  /* 0xffffffe039397807 */ /* 0x000fe40004000000 */
[----:B------:R-:W-:Y:S01]  /*3df0*/  SHF.R.U32.HI R223, RZ, 0x2, R222 ;  /* 0x00000002ffdf7819 */ /* 0x000fe200000116de */
[----:B------:R-:W-:Y:S01]  /*3e00*/  STS [R63+0x10], R4 ;  /* 0x000010043f007388 */ /* 0x000fe20000000800 */
[----:B------:R-:W-:Y:S01]  /*3e10*/  LOP3.LUT R80, R80, 0x20, RZ, 0xc0, !PT ;  /* 0x0000002050507812 */ /* 0x000fe200078ec0ff */
[C---:B------:R-:W-:Y:S01]  /*3e20*/  IMAD.IADD R220, R57.reuse, 0x1, R218 ;  /* 0x0000000139dc7824 */ /* 0x040fe200078e02da */
[----:B------:R-:W-:Y:S01]  /*3e30*/  IADD3 R57, PT, PT, R57, R58, RZ ;  /* 0x0000003a39397210 */ /* 0x000fe20007ffe0ff */
[----:B------:R-:W1:Y:S01]  /*3e40*/  LDSM.16.M88.4 R8, [R218+0x8000] ;  /* 0x00800000da08783b */ /* 0x000e620000000200 */
[----:B------:R-:W-:Y:S07]  /*3e50*/  LOP3.LUT R235, R221, 0x38, RZ, 0xc0, !PT ;  /* 0x00000038ddeb7812 */ /* 0x000fee00078ec0ff */
        /* <DEDUP_REMOVED lines=50> */
[----:B------:R-:W-:Y:S01]  /*4180*/  LOP3.LUT R44, R44, 0x38, R46, 0x78, !PT ;  /* 0x000000382c2c7812 */ /* 0x000fe200078e782e */
[----:B------:R-:W-:Y:S01]  /*4190*/  FMUL.FTZ R46, R85, UR13 ;  /* 0x0000000d552e7c20 */ /* 0x000fe20008410000 */
[----:B------:R-:W-:Y:S01]  /*41a0*/  LOP3.LUT R47, R84, 0x1c0, RZ, 0xc0, !PT ;  /* 0x000001c0542f7812 */ /* 0x000fe200078ec0ff */
[----:B------:R-:W-:Y:S03]  /*41b0*/  HMMA.16816.F32.BF16 R8, R48, R190, R8 ;  /* 0x000000be3008723c */ /* 0x000fe60000041808 */
[----:B------:R-:W-:Y:S01]  /*41c0*/  IMAD.SHL.U32 R48, R222, 0x100, RZ ;  /* 0x00000100de307824 */ /* 0x000fe200078e00ff */
[----:B------:R-:W-:Y:S02]  /*41d0*/  LOP3.LUT R44, R44, R56, RZ, 0x3c, !PT ;  /* 0x000000382c2c7212 */ /* 0x000fe400078e3cff */
[----:B------:R-:W-:Y:S02]  /*41e0*/  LOP3.LUT R47, R47, 0x38, R223, 0xf8, !PT ;  /* 0x000000382f2f7812 */ /* 0x000fe400078ef8df */
[----:B------:R-:W-:Y:S02]  /*41f0*/  LOP3.LUT R45, R45, 0x1000, R48, 0xf8, !PT ;  /* 0x000010002d2d7812 */ /* 0x000fe400078ef830 */
[----:B------:R-:W-:Y:S02]  /*4200*/  LOP3.LUT R47, R47, 0x38, R221, 0x78, !PT ;  /* 0x000000382f2f7812 */ /* 0x000fe400078e78dd */
[C---:B---3--:R-:W-:Y:S05]  /*4210*/  HMMA.16816.F32.BF16 R4, R52.reuse, R192, R4 ;  /* 0x000000c03404723c */ /* 0x048fea0000041804 */
[----:B------:R-:W-:Y:S02]  /*4220*/  LOP3.LUT R45, R45, R47, RZ, 0xfc, !PT ;  /* 0x0000002f2d2d7212 */ /* 0x000fe400078efcff */
[----:B------:R-:W-:Y:S01]  /*4230*/  LEA R225, R44, UR4, 0x1 ;  /* 0x000000042ce17c11 */ /* 0x000fe2000f8e08ff */
[----:B------:R-:W-:Y:S03]  /*4240*/  HMMA.16816.F32.BF16 R8, R52, R194, R8 ;  /* 0x000000c23408723c */ /* 0x000fe60000041808 */
[----:B------:R-:W-:Y:S08]  /*4250*/  LEA R224, R45, UR4, 0x1 ;  /* 0x000000042de07c11 */ /* 0x000ff0000f8e08ff */
        /* <DEDUP_REMOVED lines=29> */
[----:B------:R-:W-:Y:S02]  /*4430*/  LEA R5, R44, UR28, 0x1 ;  /* 0x0000001c2c057c11 */ /* 0x000fe4000f8e08ff */
[----:B------:R-:W-:Y:S01]  /*4440*/  F2FP.BF16.F32.PACK_AB R10, R11, R10 ;  /* 0x0000000a0b0a723e */ /* 0x000fe200000010ff */
[----:B------:R-:W-:Y:S01]  /*4450*/  STS [R64+-0xff0], R8 ;  /* 0xfff0100840007388 */ /* 0x000fe20000000800 */
[C---:B------:R-:W-:Y:S01]  /*4460*/  IADD3 R85, PT, PT, R5.reuse, 0x20, RZ ;  /* 0x0000002005557810 */ /* 0x040fe20007ffe0ff */
[----:B------:R-:W-:Y:S02]  /*4470*/  @P1 VIADD R85, R5, 0xffffffe0 ;  /* 0xffffffe005551836 */ /* 0x000fe40000000000 */
        /* <DEDUP_REMOVED lines=56> */
[----:B------:R-:W-:Y:S02]  /*4800*/  LEA R8, R8, R83, 0x1 ;  /* 0x0000005308087211 */ /* 0x000fe400078e08ff */
[----:B------:R-:W-:Y:S02]  /*4810*/  LEA R226, R226, UR4, 0x1 ;  /* 0x00000004e2e27c11 */ /* 0x000fe4000f8e08ff */
        /* <DEDUP_REMOVED lines=68> */
.L_x_174:
        /* <DEDUP_REMOVED lines=354> */
.L_x_175:
        /* <DEDUP_REMOVED lines=122> */
.L_x_177:
[----:B------:R-:W3:Y:S01]  /*6a20*/  LDCU.64 UR12, c[0x0][0x5c0] ;  /* 0x0000b800ff0c77ac */ /* 0x000ee20008000a00 */
[----:B------:R-:W-:-:S05]  /*6a30*/  IADD3 R46, PT, PT, R231, R233, RZ ;  /* 0x000000e9e72e7210 */ /* 0x000fca0007ffe0ff */
[C---:B---3--:R-:W-:Y:S02]  /*6a40*/  IMAD R12, R46.reuse, UR13, RZ ;  /* 0x0000000d2e0c7c24 */ /* 0x048fe4000f8e02ff */
[----:B------:R-:W-:-:S05]  /*6a50*/  IMAD.WIDE.U32 R46, R46, UR12, RZ ;  /* 0x0000000c2e2e7c25 */ /* 0x000fca000f8e00ff */
[----:B------:R-:W-:Y:S02]  /*6a60*/  IADD3 R12, PT, PT, R47, R12, RZ ;  /* 0x0000000c2f0c7210 */ /* 0x000fe40007ffe0ff */
.L_x_178:
        /* <DEDUP_REMOVED lines=11> */
.L_x_179:
[----:B------:R-:W2:Y:S01]  /*6b20*/  LDCU.64 UR10, c[0x0][0x5c8] ;  /* 0x0000b900ff0a77ac */ /* 0x000ea20008000a00 */
[----:B------:R-:W-:-:S05]  /*6b30*/  IADD3 R16, PT, PT, R231, R233, RZ ;  /* 0x000000e9e7107210 */ /* 0x000fca0007ffe0ff */
[C---:B--2---:R-:W-:Y:S02]  /*6b40*/  IMAD R3, R16.reuse, UR11, RZ ;  /* 0x0000000b10037c24 */ /* 0x044fe4000f8e02ff */
[----:B------:R-:W-:-:S05]  /*6b50*/  IMAD.WIDE.U32 R16, R16, UR10, RZ ;  /* 0x0000000a10107c25 */ /* 0x000fca000f8e00ff */
[----:B------:R-:W-:Y:S02]  /*6b60*/  IADD3 R3, PT, PT, R17, R3, RZ ;  /* 0x0000000311037210 */ /* 0x000fe40007ffe0ff */
.L_x_180:
        /* <DEDUP_REMOVED lines=59> */
.L_x_155:
[----:B------:R-:W-:Y:S05]  /*6f20*/  BSYNC.RECONVERGENT B1 ;  /* 0x0000000000017941 */ /* 0x000fea0003800200 */
.L_x_139:
        /* <DEDUP_REMOVED lines=11> */
.L_x_182:
        /* <DEDUP_REMOVED lines=10> */
.L_x_2487:


//--------------------- .text._ZN5flash44flash_bwd_dq_dk_dv_loop_seqk_parallel_kernelI23Flash_bwd_kernel_traitsILi256ELi64ELi32ELi8ELi4ELi1ELi2ELb1ELb1EN7cutlass10bfloat16_tE19Flash_kernel_traitsILi256ELi64ELi32ELi8ES3_EELb0ELb0ELb0ELb0ELb0ELb1ELb0EEEvNS_16Flash_bwd_paramsE --------------------------
	.section	.text._ZN5flash44flash_bwd_dq_dk_dv_loop_seqk_parallel_kernelI23Flash_bwd_kernel_traitsILi256ELi64ELi32ELi8ELi4ELi1ELi2ELb1ELb1EN7cutlass10bfloat16_tE19Flash_kernel_traitsILi256ELi64ELi32ELi8ES3_EELb0ELb0ELb0ELb0ELb0ELb1ELb0EEEvNS_16Flash_bwd_paramsE,"ax",@progbits
	.align	128
        .global         _ZN5flash44flash_bwd_dq_dk_dv_loop_seqk_parallel_kernelI23Flash_bwd_kernel_traitsILi256ELi64ELi32ELi8ELi4ELi1ELi2ELb1ELb1EN7cutlass10bfloat16_tE19Flash_kernel_traitsILi256ELi64ELi32ELi8ES3_EELb0ELb0ELb0ELb0ELb0ELb1ELb0EEEvNS_16Flash_bwd_paramsE
        .type           _ZN5flash44flash_bwd_dq_dk_dv_loop_seqk_parallel_kernelI23Flash_bwd_kernel_traitsILi256ELi64ELi32ELi8ELi4ELi1ELi2ELb1ELb1EN7cutlass10bfloat16_tE19Flash_kernel_traitsILi256ELi64ELi32ELi8ES3_EELb0ELb0ELb0ELb0ELb0ELb1ELb0EEEvNS_16Flash_bwd_paramsE,@function
        .size           _ZN5flash44flash_bwd_dq_dk_dv_loop_seqk_parallel_kernelI23Flash_bwd_kernel_traitsILi256ELi64ELi32ELi8ELi4ELi1ELi2ELb1ELb1EN7cutlass10bfloat16_tE19Flash_kernel_traitsILi256ELi64ELi32ELi8ES3_EELb0ELb0ELb0ELb0ELb0ELb1ELb0EEEvNS_16Flash_bwd_paramsE,(.L_x_2488 - _ZN5flash44flash_bwd_dq_dk_dv_loop_seqk_parallel_kernelI23Flash_bwd_kernel_traitsILi256ELi64ELi32ELi8ELi4ELi1ELi2ELb1ELb1EN7cutlass10bfloat16_tE19Flash_kernel_traitsILi256ELi64ELi32ELi8ES3_EELb0ELb0ELb0ELb0ELb0ELb1ELb0EEEvNS_16Flash_bwd_paramsE)
        .other          _ZN5flash44flash_bwd_dq_dk_dv_loop_seqk_parallel_kernelI23Flash_bwd_kernel_traitsILi256ELi64ELi32ELi8ELi4ELi1ELi2ELb1ELb1EN7cutlass10bfloat16_tE19Flash_kernel_traitsILi256ELi64ELi32ELi8ES3_EELb0ELb0ELb0ELb0ELb0ELb1ELb0EEEvNS_16Flash_bwd_paramsE,@"STO_CUDA_ENTRY STV_DEFAULT"
_ZN5flash44flash_bwd_dq_dk_dv_loop_seqk_parallel_kernelI23Flash_bwd_kernel_traitsILi256ELi64ELi32ELi8ELi4ELi1ELi2ELb1ELb1EN7cutlass10bfloat16_tE19Flash_kernel_traitsILi256ELi64ELi32ELi8ES3_EELb0ELb0ELb0ELb0ELb0ELb1ELb0EEEvNS_16Flash_bwd_paramsE:
.text._ZN5flash44flash_bwd_dq_dk_dv_loop_seqk_parallel_kernelI23Flash_bwd_kernel_traitsILi256ELi64ELi32ELi8ELi4ELi1ELi2ELb1ELb1EN7cutlass10bfloat16_tE19Flash_kernel_traitsILi256ELi64ELi32ELi8ES3_EELb0ELb0ELb0ELb0ELb0ELb1ELb0EEEvNS_16Flash_bwd_paramsE:
[----:B------:R-:W-:Y:S08]  /*0000*/  LDC R1, c[0x0][0x37c] ;  /* 0x0000df00ff017b82 */ /* 0x000ff00000000800 */
[----:B------:R-:W1:Y:S08]  /*0010*/  LDC R3, c[0x0][0x438] ;  /* 0x00010e00ff037b82 */ /* 0x000e700000000800 */
[----:B------:R-:W2:Y:S01]  /*0020*/  S2UR UR9, SR_CTAID.X ;  /* 0x00000000000979c3 */ /* 0x000ea20000002500 */
[----:B-1----:R-:W-:-:S05]  /*0030*/  VIADD R3, R3, 0x1f ;  /* 0x0000001f03037836 */ /* 0x002fca0000000000 */
[----:B------:R-:W-:-:S04]  /*0040*/  SHF.R.S32.HI R0, RZ, 0x1f, R3 ;  /* 0x0000001fff007819 */ /* 0x000fc80000011403 */
[----:B------:R-:W-:-:S04]  /*0050*/  LEA.HI R0, R0, R3, RZ, 0x5 ;  /* 0x0000000300007211 */ /* 0x000fc800078f28ff */
[----:B------:R-:W-:-:S04]  /*0060*/  SHF.R.S32.HI R0, RZ, 0x5, R0 ;  /* 0x00000005ff007819 */ /* 0x000fc80000011400 */
[----:B--2---:R-:W-:-:S13]  /*0070*/  ISETP.LE.AND P0, PT, R0, UR9, PT ;  /* 0x0000000900007c0c */ /* 0x004fda000bf03270 */
        /* <DEDUP_REMOVED lines=15> */
[----:B------:R-:W-:-:S05]  /*0170*/  UMOV UR30, URZ ;  /* 0x000000ff001e7c82 */ /* 0x000fca0008000000 */
[----:B------:R-:W3:Y:S01]  /*0180*/  S2UR UR10, SR_CgaCtaId ;  /* 0x00000000000a79c3 */ /* 0x000ee20000008800 */
[----:B--2---:R-:W-:Y:S01]  /*0190*/  ULEA UR7, UR7, UR17, 0x18 ;  /* 0x0000001107077291 */ /* 0x004fe2000f8ec0ff */
[----:B-1----:R-:W-:-:S06]  /*01a0*/  IMAD.SHL.U32 R0, R5, 0x40, RZ ;  /* 0x0000004005007824 */ /* 0x002fcc00078e00ff */
[----:B------:R-:W1:Y:S01]  /*01b0*/  S2UR UR26, SR_CTAID.X ;  /* 0x00000000001a79c3 */ /* 0x000e620000002500 */
[----:B------:R-:W-:Y:S01]  /*01c0*/  IMAD.SHL.U32 R220, R5, 0x100, RZ ;  /* 0x0000010005dc7824 */ /* 0x000fe200078e00ff */
[----:B------:R-:W-:Y:S01]  /*01d0*/  SHF.R.U32.HI R224, RZ, 0x1, R5 ;  /* 0x00000001ffe07819 */ /* 0x000fe20000011605 */
[----:B----4-:R-:W-:Y:S01]  /*01e0*/  ULEA UR4, UR4, UR5, 0x18 ;  /* 0x0000000504047291 */ /* 0x010fe2000f8ec0ff */
[C---:B------:R-:W-:Y:S02]  /*01f0*/  LOP3.LUT R3, R0.reuse, 0x200, RZ, 0xc0, !PT ;  /* 0x0000020000037812 */ /* 0x040fe400078ec0ff */
[----:B------:R-:W-:Y:S01]  /*0200*/  LOP3.LUT R0, R0, 0x1c0, RZ, 0xc0, !PT ;  /* 0x000001c000007812 */ /* 0x000fe200078ec0ff */
[----:B------:R-:W-:Y:S01]  /*0210*/  UIADD3 UR27, UPT, UPT, UR4, 0x15000, URZ ;  /* 0x00015000041b7890 */ /* 0x000fe2000fffe0ff */
[----:B------:R-:W-:Y:S01]  /*0220*/  LOP3.LUT R220, R3, 0x1000, R220, 0xf8, !PT ;  /* 0x0000100003dc7812 */ /* 0x000fe200078ef8dc */
[----:B------:R-:W-:Y:S01]  /*0230*/  IMAD.SHL.U32 R3, R5, 0x8, RZ ;  /* 0x0000000805037824 */ /* 0x000fe200078e00ff */
[----:B------:R-:W2:Y:S01]  /*0240*/  S2UR UR25, SR_CTAID.Y ;  /* 0x00000000001979c3 */ /* 0x000ea20000002600 */
[----:B------:R-:W-:Y:S01]  /*0250*/  LOP3.LUT R224, R224, 0x30, RZ, 0xc0, !PT ;  /* 0x00000030e0e07812 */ /* 0x000fe200078ec0ff */
[----:B-----5:R-:W-:-:S02]  /*0260*/  ULEA UR6, UR6, UR16, 0x18 ;  /* 0x0000001006067291 */ /* 0x020fc4000f8ec0ff */
[----:B------:R-:W-:Y:S01]  /*0270*/  LOP3.LUT R2, R3, 0x1f8, RZ, 0xc0, !PT ;  /* 0x000001f803027812 */ /* 0x000fe200078ec0ff */
[----:B---3--:R-:W-:-:S03]  /*0280*/  ULEA UR5, UR10, UR11, 0x18 ;  /* 0x0000000b0a057291 */ /* 0x008fc6000f8ec0ff */
[----:B------:R-:W3:Y:S01]  /*0290*/  S2UR UR24, SR_CTAID.Z ;  /* 0x00000000001879c3 */ /* 0x000ee20000002700 */
[--C-:B------:R-:W-:Y:S02]  /*02a0*/  LOP3.LUT R2, R2, 0x38, R5.reuse, 0x78, !PT ;  /* 0x0000003802027812 */ /* 0x100fe400078e7805 */
[----:B------:R-:W-:Y:S02]  /*02b0*/  SHF.R.U32.HI R5, RZ, 0x2, R5 ;  /* 0x00000002ff057819 */ /* 0x000fe40000011605 */
[----:B------:R-:W-:Y:S02]  /*02c0*/  LOP3.LUT R2, R2, 0x1e00, R3, 0xf8, !PT ;  /* 0x00001e0002027812 */ /* 0x000fe400078ef803 */
[--C-:B------:R-:W-:Y:S02]  /*02d0*/  LOP3.LUT R0, R0, 0x38, R5.reuse, 0xf8, !PT ;  /* 0x0000003800007812 */ /* 0x100fe400078ef805 */
[----:B------:R-:W-:Y:S02]  /*02e0*/  LOP3.LUT R224, R224, 0x7, R5, 0xf8, !PT ;  /* 0x00000007e0e07812 */ /* 0x000fe400078ef805 */
[----:B------:R-:W-:-:S02]  /*02f0*/  LOP3.LUT R5, R0, 0x38, R3, 0x78, !PT ;  /* 0x0000003800057812 */ /* 0x000fc400078e7803 */
[----:B------:R-:W-:Y:S02]  /*0300*/  LEA R225, R2, UR7, 0x1 ;  /* 0x0000000702e17c11 */ /* 0x000fe4000f8e08ff */
[----:B------:R-:W-:-:S04]  /*0310*/  LOP3.LUT R220, R220, R5, RZ, 0xfc, !PT ;  /* 0x00000005dcdc7212 */ /* 0x000fc800078efcff */
[----:B------:R-:W-:Y:S01]  /*0320*/  LEA R220, R220, UR7, 0x1 ;  /* 0x00000007dcdc7c11 */ /* 0x000fe2000f8e08ff */
[----:B-12---:R-:W-:-:S06]  /*0330*/  UMOV UR7, URZ ;  /* 0x000000ff00077c82 */ /* 0x006fcc0008000000 */
.L_x_214:
[----:B------:R-:W1:Y:S01]  /*0340*/  S2R R18, SR_CTAID.Y ;  /* 0x0000000000127919 */ /* 0x000e620000002600 */
[----:B------:R-:W2:Y:S01]  /*0350*/  LDCU.64 UR8, c[0x0][0x478] ;  /* 0x00008f00ff0877ac */ /* 0x000ea20008000a00 */
[----:B------:R-:W-:Y:S01]  /*0360*/  ISETP.NE.U32.AND P0, PT, RZ, UR12, PT ;  /* 0x0000000cff007c0c */ /* 0x000fe2000bf05070 */
[----:B------:R-:W4:Y:S01]  /*0370*/  LDC.64 R6, c[0x0][0x460] ;  /* 0x00011800ff067b82 */ /* 0x000f220000000a00 */
[----:B------:R-:W-:Y:S01]  /*0380*/  ISETP.NE.U32.AND P5, PT, RZ, UR14, PT ;  /* 0x0000000eff007c0c */ /* 0x000fe2000bfa5070 */
[----:B------:R-:W-:Y:S01]  /*0390*/  IMAD.MOV.U32 R236, RZ, RZ, RZ ;  /* 0x000000ffffec7224 */ /* 0x000fe200078e00ff */
[----:B------:R-:W-:Y:S02]  /*03a0*/  ISETP.NE.AND.EX P0, PT, RZ, UR13, PT, P0 ;  /* 0x0000000dff007c0c */ /* 0x000fe4000bf05300 */
[----:B------:R-:W-:-:S03]  /*03b0*/  ISETP.NE.AND.EX P5, PT, RZ, UR15, PT, P5 ;  /* 0x0000000fff007c0c */ /* 0x000fc6000bfa5350 */
[----:B------:R-:W3:Y:S01]  /*03c0*/  LDC.64 R4, c[0x0][0x468] ;  /* 0x00011a00ff047b82 */ /* 0x000ee20000000a00 */
[----:B--2---:R-:W-:-:S07]  /*03d0*/  ISETP.NE.U32.AND P2, PT, RZ, UR8, PT ;  /* 0x00000008ff007c0c */ /* 0x004fce000bf45070 */
[----:B------:R-:W2:Y:S01]  /*03e0*/  LDC.U8 R3, c[0x0][0x532] ;  /* 0x00014c80ff037b82 */ /* 0x000ea20000000000 */
[----:B------:R-:W-:Y:S01]  /*03f0*/  ISETP.NE.AND.EX P2, PT, RZ, UR9, PT, P2 ;  /* 0x00000009ff007c0c */ /* 0x000fe2000bf45320 */
[----:B-1----:R-:W-:Y:S01]  /*0400*/  IMAD.SHL.U32 R11, R18, 0x4, RZ ;  /* 0x00000004120b7824 */ /* 0x002fe200078e00ff */
[----:B------:R-:W-:-:S11]  /*0410*/  SHF.R.U32.HI R2, RZ, 0x1e, R18 ;  /* 0x0000001eff027819 */ /* 0x000fd60000011612 */
[C---:B------:R-:W-:Y:S02]  /*0420*/  @P2 IADD3 R12, P3, PT, R11.reuse, UR8, RZ ;  /* 0x000000080b0c2c10 */ /* 0x040fe4000ff7e0ff */
[----:B------:R-:W-:Y:S02]  /*0430*/  @P0 IADD3 R14, P1, PT, R11, UR12, RZ ;  /* 0x0000000c0b0e0c10 */ /* 0x000fe4000ff3e0ff */
[C---:B------:R-:W-:Y:S02]  /*0440*/  @P2 IADD3.X R13, PT, PT, R2.reuse, UR9, RZ, P3, !PT ;  /* 0x00000009020d2c10 */ /* 0x040fe40009ffe4ff */
[----:B------:R-:W-:Y:S02]  /*0450*/  ISETP.NE.U32.AND P3, PT, RZ, UR14, PT ;  /* 0x0000000eff007c0c */ /* 0x000fe4000bf65070 */
[----:B------:R-:W-:Y:S01]  /*0460*/  @P0 IADD3.X R15, PT, PT, R2, UR13, RZ, P1, !PT ;  /* 0x0000000d020f0c10 */ /* 0x000fe20008ffe4ff */
[----:B------:R-:W-:Y:S01]  /*0470*/  IMAD.MOV.U32 R0, RZ, RZ, -0x1 ;  /* 0xffffffffff007424 */ /* 0x000fe200078e00ff */
[----:B------:R-:W-:Y:S01]  /*0480*/  ISETP.NE.AND.EX P3, PT, RZ, UR15, PT, P3 ;  /* 0x0000000fff007c0c */ /* 0x000fe2000bf65330 */
[----:B----4-:R-:W-:Y:S01]  /*0490*/  IMAD.WIDE.U32 R20, R18, 0x4, R6 ;  /* 0x0000000412147825 */ /* 0x010fe200078e0006 */
[----:B------:R-:W4:Y:S01]  /*04a0*/  @P2 LDG.E R235, desc[UR28][R12.64] ;  /* 0x0000001c0ceb2981 */ /* 0x000f22000c1e1900 */
[----:B--2---:R-:W-:Y:S01]  /*04b0*/  ISETP.NE.AND P4, PT, R3, RZ, PT ;  /* 0x000000ff0300720c */ /* 0x004fe20003f85270 */
[----:B------:R-:W1:Y:S02]  /*04c0*/  @!P2 LDC R6, c[0x0][0x43c] ;  /* 0x00010f00ff06ab82 */ /* 0x000e640000000800 */
[----:B------:R-:W4:Y:S04]  /*04d0*/  @P0 LDG.E R236, desc[UR28][R14.64] ;  /* 0x0000001c0eec0981 */ /* 0x000f28000c1e1900 */
[----:B-----5:R2:W5:Y:S04]  /*04e0*/  @P5 LDG.E R0, desc[UR28][R20.64] ;  /* 0x0000001c14005981 */ /* 0x020568000c1e1900 */
[----:B------:R2:W5:Y:S01]  /*04f0*/  @P3 LDG.E R7, desc[UR28][R20.64+0x4] ;  /* 0x0000041c14073981 */ /* 0x000562000c1e1900 */
[----:B---3--:R-:W-:-:S02]  /*0500*/  IADD3 R10, P0, PT, R11, R4, RZ ;  /* 0x000000040b0a7210 */ /* 0x008fc40007f1e0ff */
[----:B------:R-:W-:-:S03]  /*0510*/  ISETP.EQ.U32.AND P1, PT, R4, RZ, PT ;  /* 0x000000ff0400720c */ /* 0x000fc60003f22070 */
[----:B------:R-:W-:Y:S01]  /*0520*/  IMAD.X R11, R2, 0x1, R5, P0 ;  /* 0x00000001020b7824 */ /* 0x000fe200000e0605 */
[----:B------:R-:W-:Y:S01]  /*0530*/  ISETP.EQ.OR.EX P1, PT, R5, RZ, !P4, P1 ;  /* 0x000000ff0500720c */ /* 0x000fe20006722710 */
[----:B------:R-:W3:Y:S01]  /*0540*/  @!P2 LDC.64 R2, c[0x0][0x488] ;  /* 0x00012200ff02ab82 */ /* 0x000ee20000000a00 */
[----:B------:R-:W-:-:S07]  /*0550*/  IMAD.MOV.U32 R237, RZ, RZ, -0x1 ;  /* 0xffffffffffed7424 */ /* 0x000fce00078e00ff */
[----:B------:R-:W1:Y:S04]  /*0560*/  @!P3 LDC R17, c[0x0][0x434] ;  /* 0x00010d00ff11bb82 */ /* 0x000e680000000800 */
[----:B------:R2:W5:Y:S01]  /*0570*/  @!P1 LDG.E R237, desc[UR28][R10.64] ;  /* 0x0000001c0aed9981 */ /* 0x000562000c1e1900 */
[----:B------:R-:W-:-:S04]  /*0580*/  ISETP.NE.U32.AND P1, PT, R4, RZ, PT ;  /* 0x000000ff0400720c */ /* 0x000fc80003f25070 */
[----:B------:R-:W-:Y:S02]  /*0590*/  ISETP.NE.AND.EX P1, PT, R5, RZ, PT, P1 ;  /* 0x000000ff0500720c */ /* 0x000fe40003f25310 */
[----:B---3--:R-:W-:-:S04]  /*05a0*/  @!P2 ISETP.NE.U32.AND P0, PT, R2, RZ, PT ;  /* 0x000000ff0200a20c */ /* 0x008fc80003f05070 */
[----:B------:R-:W-:-:S04]  /*05b0*/  @!P2 ISETP.NE.AND.EX P0, PT, R3, RZ, PT, P0 ;  /* 0x000000ff0300a20c */ /* 0x000fc80003f05300 */
[----:B-1----:R-:W-:Y:S01]  /*05c0*/  @!P2 SEL R6, R6, RZ, P0 ;  /* 0x000000ff0606a207 */ /* 0x002fe20000000000 */
[----:B----4-:R-:W-:Y:S02]  /*05d0*/  @P2 IMAD.IADD R235, R235, 0x1, -R236 ;  /* 0x00000001ebeb2824 */ /* 0x010fe400078e0aec */
[----:B--2---:R-:W-:Y:S06]  /*05e0*/  @!P1 BRA `(.L_x_183) ;  /* 0x00000000000c9947 */ /* 0x004fec0003800000 */
[----:B------:R-:W2:Y:S02]  /*05f0*/  @P4 LDG.E R2, desc[UR28][R10.64+0x4] ;  /* 0x0000041c0a024981 */ /* 0x000ea4000c1e1900 */
[----:B--2--5:R-:W-:-:S06]  /*0600*/  @P4 IADD3 R9, PT, PT, R2, -R237, RZ ;  /* 0x800000ed02094210 */ /* 0x024fcc0007ffe0ff */
[----:B------:R1:W5:Y:S02]  /*0610*/  @!P4 LDG.E R9, desc[UR28][R10.64] ;  /* 0x0000001c0a09c981 */ /* 0x000364000c1e1900 */
.L_x_183:
[----:B------:R-:W-:Y:S01]  /*0620*/  IMAD.SHL.U32 R8, R226, 0x20, RZ ;  /* 0x00000020e2087824 */ /* 0x000fe200078e00ff */
[----:B-----5:R-:W-:Y:S01]  /*0630*/  @!P2 IADD3 R235, PT, PT, R6, R9, -R236 ;  /* 0x0000000906eba210 */ /* 0x020fe20007ffe8ec */
        /* <DEDUP_REMOVED lines=29> */
.L_x_185:
[----:B------:R-:W2:Y:S01]  /*0810*/  LDCU.64 UR22, c[0x0][0x3b8] ;  /* 0x00007700ff1677ac */ /* 0x000ea20008000a00 */
[----:B------:R-:W-:-:S05]  /*0820*/  IADD3 R14, PT, PT, R236, R237, RZ ;  /* 0x000000edec0e7210 */ /* 0x000fca0007ffe0ff */
[C---:B--2---:R-:W-:Y:S02]  /*0830*/  IMAD R12, R14.reuse, UR23, RZ ;  /* 0x000000170e0c7c24 */ /* 0x044fe4000f8e02ff */
[----:B------:R-:W-:-:S05]  /*0840*/  IMAD.WIDE.U32 R14, R14, UR22, RZ ;  /* 0x000000160e0e7c25 */ /* 0x000fca000f8e00ff */
[----:B------:R-:W-:-:S07]  /*0850*/  IADD3 R12, PT, PT, R15, R12, RZ ;  /* 0x0000000c0f0c7210 */ /* 0x000fce0007ffe0ff */
.L_x_186:
[----:B------:R-:W2:Y:S01]  /*0860*/  LDC R2, c[0x0][0x3e8] ;  /* 0x0000fa00ff027b82 */ /* 0x000ea20000000800 */
[----:B------:R-:W3:Y:S01]  /*0870*/  S2R R15, SR_CTAID.Z ;  /* 0x00000000000f7919 */ /* 0x000ee20000002700 */
[----:B-1----:R-:W-:Y:S02]  /*0880*/  SHF.R.S32.HI R11, RZ, 0x1f, R8 ;  /* 0x0000001fff0b7819 */ /* 0x002fe40000011408 */
[----:B--2---:R-:W-:-:S04]  /*0890*/  IABS R5, R2 ;  /* 0x0000000200057213 */ /* 0x004fc80000000000 */
[----:B------:R-:W1:Y:S08]  /*08a0*/  I2F.RP R9, R5 ;  /* 0x0000000500097306 */ /* 0x000e700000209400 */
[----:B-1----:R-:W1:Y:S02]  /*08b0*/  MUFU.RCP R6, R9 ;  /* 0x0000000900067308 */ /* 0x002e640000001000 */
[----:B-1----:R-:W-:-:S06]  /*08c0*/  VIADD R6, R6, 0xffffffe ;  /* 0x0ffffffe06067836 */ /* 0x002fcc0000000000 */
[----:B------:R-:W1:Y:S02]  /*08d0*/  F2I.FTZ.U32.TRUNC.NTZ R7, R6 ;  /* 0x0000000600077305 */ /* 0x000e64000021f000 */
[----:B-1----:R-:W-:Y:S02]  /*08e0*/  IMAD.MOV R3, RZ, RZ, -R7 ;  /* 0x000000ffff037224 */ /* 0x002fe400078e0a07 */
[----:B------:R-:W-:Y:S02]  /*08f0*/  IMAD.MOV.U32 R6, RZ, RZ, RZ ;  /* 0x000000ffff067224 */ /* 0x000fe400078e00ff */
[----:B------:R-:W-:Y:S01]  /*0900*/  IMAD R4, R3, R5, RZ ;  /* 0x0000000503047224 */ /* 0x000fe200078e02ff */
[----:B---3--:R-:W-:-:S03]  /*0910*/  IABS R3, R15 ;  /* 0x0000000f00037213 */ /* 0x008fc60000000000 */
[----:B------:R-:W-:-:S06]  /*0920*/  IMAD.HI.U32 R4, R7, R4, R6 ;  /* 0x0000000407047227 */ /* 0x000fcc00078e0006 */
[----:B------:R-:W-:-:S04]  /*0930*/  IMAD.HI.U32 R10, R4, R3, RZ ;  /* 0x00000003040a7227 */ /* 0x000fc800078e00ff */
        /* <DEDUP_REMOVED lines=25> */
.L_x_187:
[----:B------:R-:W1:Y:S01]  /*0ad0*/  LDCU.64 UR20, c[0x0][0x3c0] ;  /* 0x00007800ff1477ac */ /* 0x000e620008000a00 */
[----:B------:R-:W-:-:S05]  /*0ae0*/  IADD3 R2, PT, PT, R236, R237, RZ ;  /* 0x000000edec027210 */ /* 0x000fca0007ffe0ff */
[C---:B-1----:R-:W-:Y:S02]  /*0af0*/  IMAD R13, R2.reuse, UR21, RZ ;  /* 0x00000015020d7c24 */ /* 0x042fe4000f8e02ff */
[----:B------:R-:W-:-:S05]  /*0b00*/  IMAD.WIDE.U32 R2, R2, UR20, RZ ;  /* 0x0000001402027c25 */ /* 0x000fca000f8e00ff */
[----:B------:R-:W-:Y:S02]  /*0b10*/  IADD3 R13, PT, PT, R3, R13, RZ ;  /* 0x0000000d030d7210 */ /* 0x000fe40007ffe0ff */
[----:B------:R-:W-:-:S07]  /*0b20*/  MOV R16, R2 ;  /* 0x0000000200107202 */ /* 0x000fce0000000f00 */
.L_x_188:
[----:B------:R-:W1:Y:S01]  /*0b30*/  @!P3 LDC.64 R4, c[0x0][0x588] ;  /* 0x00016200ff04bb82 */ /* 0x000e620000000a00 */
[----:B------:R-:W2:Y:S07]  /*0b40*/  LDCU UR10, c[0x0][0x44c] ;  /* 0x00008980ff0a77ac */ /* 0x000eae0008000800 */
[----:B------:R-:W3:Y:S08]  /*0b50*/  @P3 LDC.64 R2, c[0x0][0x590] ;  /* 0x00016400ff023b82 */ /* 0x000ef00000000a00 */
[----:B------:R-:W2:Y:S01]  /*0b60*/  LDC R28, c[0x0][0x3e0] ;  /* 0x0000f800ff1c7b82 */ /* 0x000ea20000000800 */
[----:B-1----:R-:W-:-:S04]  /*0b70*/  @!P3 IMAD.WIDE.U32 R6, R18, R4, RZ ;  /* 0x000000041206b225 */ /* 0x002fc800078e00ff */
[----:B------:R-:W-:Y:S01]  /*0b80*/  @!P3 IMAD R26, R18, R5, R7 ;  /* 0x00000005121ab224 */ /* 0x000fe200078e0207 */
[----:B------:R-:W-:Y:S01]  /*0b90*/  @!P3 MOV R27, R6 ;  /* 0x00000006001bb202 */ /* 0x000fe20000000f00 */
[----:B---3--:R-:W-:-:S04]  /*0ba0*/  @P3 IMAD.WIDE.U32 R4, R0, R2, RZ ;  /* 0x0000000200043225 */ /* 0x008fc800078e00ff */
[----:B------:R-:W-:Y:S01]  /*0bb0*/  @P3 IMAD R26, R0, R3, R5 ;  /* 0x00000003001a3224 */ /* 0x000fe200078e0205 */
[----:B------:R-:W-:Y:S01]  /*0bc0*/  @P3 MOV R27, R4 ;  /* 0x00000004001b3202 */ /* 0x000fe20000000f00 */
[----:B--2---:R-:W-:Y:S01]  /*0bd0*/  IMAD.WIDE R6, R28, UR10, RZ ;  /* 0x0000000a1c067c25 */ /* 0x004fe2000f8e02ff */
[----:B------:R-:W-:Y:S06]  /*0be0*/  @P3 BRA `(.L_x_189) ;  /* 0x0000000000443947 */ /* 0x000fec0003800000 */
[----:B------:R-:W1:Y:S01]  /*0bf0*/  LDCU UR8, c[0x0][0x444] ;  /* 0x00008880ff0877ac */ /* 0x000e620008000800 */
[----:B------:R-:W-:Y:S01]  /*0c00*/  SHF.R.S32.HI R3, RZ, 0x1f, R28 ;  /* 0x0000001fff037819 */ /* 0x000fe2000001141c */
[----:B-1----:R-:W-:Y:S01]  /*0c10*/  USHF.R.S32.HI UR9, URZ, 0x1f, UR8 ;  /* 0x0000001fff097899 */ /* 0x002fe20008011408 */
[----:B------:R-:W-:Y:S01]  /*0c20*/  IMAD.WIDE.U32 R30, R18, UR8, RZ ;  /* 0x00000008121e7c25 */ /* 0x000fe2000f8e00ff */
[----:B------:R-:W-:-:S04]  /*0c30*/  USHF.R.S32.HI UR8, URZ, 0x1f, UR10 ;  /* 0x0000001fff087899 */ /* 0x000fc8000801140a */
[----:B------:R-:W-:-:S05]  /*0c40*/  IMAD R5, R18, UR9, RZ ;  /* 0x0000000912057c24 */ /* 0x000fca000f8e02ff */
[----:B------:R-:W-:-:S05]  /*0c50*/  IADD3 R5, PT, PT, R31, R5, RZ ;  /* 0x000000051f057210 */ /* 0x000fca0007ffe0ff */
[-C--:B------:R-:W-:Y:S02]  /*0c60*/  IMAD R2, R5, R28.reuse, RZ ;  /* 0x0000001c05027224 */ /* 0x080fe400078e02ff */
[----:B------:R-:W-:-:S04]  /*0c70*/  IMAD.WIDE.U32 R4, R30, R28, RZ ;  /* 0x0000001c1e047225 */ /* 0x000fc800078e00ff */
        /* <DEDUP_REMOVED lines=8> */
.L_x_189:
[-C--:B------:R-:W-:Y:S02]  /*0d00*/  IMAD R35, R7, R0.reuse, RZ ;  /* 0x0000000007237224 */ /* 0x080fe400078e02ff */
[----:B------:R-:W-:-:S05]  /*0d10*/  IMAD.WIDE.U32 R2, R6, R0, RZ ;  /* 0x0000000006027225 */ /* 0x000fca00078e00ff */
[----:B------:R-:W-:Y:S02]  /*0d20*/  IADD3 R35, PT, PT, R3, R35, RZ ;  /* 0x0000002303237210 */ /* 0x000fe40007ffe0ff */
[----:B------:R-:W-:-:S07]  /*0d30*/  MOV R34, R2 ;  /* 0x0000000200227202 */ /* 0x000fce0000000f00 */
.L_x_190:
        /* <DEDUP_REMOVED lines=8> */
[----:B------:R-:W-:Y:S02]  /*0dc0*/  IMAD R2, R19, R6, RZ ;  /* 0x0000000613027224 */ /* 0x000fe400078e02ff */
[----:B------:R-:W-:Y:S02]  /*0dd0*/  IMAD R19, R15, UR10, RZ ;  /* 0x0000000a0f137c24 */ /* 0x000fe4000f8e02ff */
        /* <DEDUP_REMOVED lines=10> */
.L_x_191:
[----:B------:R-:W1:Y:S01]  /*0e80*/  LDC R23, c[0x0][0x434] ;  /* 0x00010d00ff177b82 */ /* 0x000e620000000800 */
[----:B------:R-:W-:-:S04]  /*0e90*/  IMAD R2, R18, R28, R15 ;  /* 0x0000001c12027224 */ /* 0x000fc800078e020f */
[----:B-1----:R-:W-:-:S03]  /*0ea0*/  IMAD R23, R2, R23, RZ ;  /* 0x0000001702177224 */ /* 0x002fc600078e02ff */
.L_x_192:
        /* <DEDUP_REMOVED lines=11> */
.L_x_193:
[----:B------:R-:W1:Y:S01]  /*0f60*/  LDC R29, c[0x0][0x444] ;  /* 0x00011100ff1d7b82 */ /* 0x000e620000000800 */
[----:B------:R-:W-:-:S04]  /*0f70*/  IMAD R0, R18, R28, R15 ;  /* 0x0000001c12007224 */ /* 0x000fc800078e020f */
[----:B-1----:R-:W-:-:S07]  /*0f80*/  IMAD R29, R0, R29, RZ ;  /* 0x0000001d001d7224 */ /* 0x002fce00078e02ff */
.L_x_194:
[----:B------:R-:W1:Y:S01]  /*0f90*/  S2R R0, SR_TID.X ;  /* 0x0000000000007919 */ /* 0x000e620000002100 */
[----:B------:R-:W2:Y:S01]  /*0fa0*/  LDC.64 R6, c[0x0][0x5f8] ;  /* 0x00017e00ff067b82 */ /* 0x000ea20000000a00 */
[----:B------:R-:W-:Y:S01]  /*0fb0*/  IADD3 R34, P1, P0, R32, R34, R19 ;  /* 0x0000002220227210 */ /* 0x000fe2000783e013 */
[----:B------:R-:W-:Y:S01]  /*0fc0*/  IMAD R28, R28, UR10, RZ ;  /* 0x0000000a1c1c7c24 */ /* 0x000fe2000f8e02ff */
[----:B------:R-:W-:Y:S01]  /*0fd0*/  ISETP.NE.AND P4, PT, RZ, UR9, PT ;  /* 0x00000009ff007c0c */ /* 0x000fe2000bf85270 */
[----:B------:R-:W3:Y:S01]  /*0fe0*/  LDCU.64 UR18, c[0x0][0x3c8] ;  /* 0x00007900ff1277ac */ /* 0x000ee20008000a00 */
[C---:B------:R-:W-:Y:S01]  /*0ff0*/  IMAD R29, R234.reuse, 0x40, R29 ;  /* 0x00000040ea1d7824 */ /* 0x040fe200078e021d */
[----:B------:R-:W-:Y:S01]  /*1000*/  LEA R23, R234, R23, 0x6 ;  /* 0x00000017ea177211 */ /* 0x000fe200078e30ff */
[----:B------:R-:W-:Y:S01]  /*1010*/  BSSY.RECONVERGENT B1, `(.L_x_184) ;  /* 0x0000485000017945 */ /* 0x000fe20003800200 */
[----:B------:R-:W4:Y:S01]  /*1020*/  LDC.64 R4, c[0x0][0x3b0] ;  /* 0x0000ec00ff047b82 */ /* 0x000f220000000a00 */
[----:B------:R-:W5:Y:S01]  /*1030*/  LDCU.64 UR8, c[0x0][0x570] ;  /* 0x0000ae00ff0877ac */ /* 0x000f620008000a00 */
[----:B------:R-:W3:Y:S06]  /*1040*/  LDCU.64 UR16, c[0x0][0x380] ;  /* 0x00007000ff1077ac */ /* 0x000eec0008000a00 */
[----:B------:R-:W5:Y:S01]  /*1050*/  LDC.64 R2, c[0x0][0x590] ;  /* 0x00016400ff027b82 */ /* 0x000f620000000a00 */
[----:B------:R-:W3:Y:S01]  /*1060*/  LDCU.64 UR10, c[0x0][0x550] ;  /* 0x0000aa00ff0a77ac */ /* 0x000ee20008000a00 */
[----:B--2---:R-:W-:Y:S01]  /*1070*/  IMAD.WIDE.U32 R36, R6, UR26, RZ ;  /* 0x0000001a06247c25 */ /* 0x004fe2000f8e00ff */
[----:B------:R-:W-:-:S05]  /*1080*/  SHF.R.S32.HI R6, RZ, 0x1f, R19 ;  /* 0x0000001fff067819 */ /* 0x000fca0000011413 */
[----:B------:R-:W2:Y:S01]  /*1090*/  LDC.64 R244, c[0x0][0x420] ;  /* 0x00010800fff47b82 */ /* 0x000ea20000000a00 */
[----:B------:R-:W-:Y:S01]  /*10a0*/  IMAD R32, R7, UR26, R37 ;  /* 0x0000001a07207c24 */ /* 0x000fe2000f8e0225 */
[----:B------:R-:W-:Y:S02]  /*10b0*/  IADD3.X R30, PT, PT, R30, R35, R6, P1, P0 ;  /* 0x000000231e1e7210 */ /* 0x000fe40000fe0406 */
[----:B-1----:R-:W-:Y:S01]  /*10c0*/  SHF.R.U32.HI R20, RZ, 0x5, R0 ;  /* 0x00000005ff147819 */ /* 0x002fe20000011600 */
[C---:B------:R-:W-:Y:S01]  /*10d0*/  IMAD.SHL.U32 R19, R0.reuse, 0x8, RZ ;  /* 0x0000000800137824 */ /* 0x040fe200078e00ff */
[----:B------:R-:W-:Y:S02]  /*10e0*/  LOP3.LUT R31, R0, 0x1f, RZ, 0xc0, !PT ;  /* 0x0000001f001f7812 */ /* 0x000fe400078ec0ff */
[----:B------:R-:W1:Y:S01]  /*10f0*/  LDC.64 R6, c[0x0][0x598] ;  /* 0x00016600ff067b82 */ /* 0x000e620000000a00 */
[----:B------:R-:W-:Y:S02]  /*1100*/  SEL R33, R36, RZ, P4 ;  /* 0x000000ff24217207 */ /* 0x000fe40002000000 */
[----:B------:R-:W-:Y:S01]  /*1110*/  SEL R32, R32, RZ, P4 ;  /* 0x000000ff20207207 */ /* 0x000fe20002000000 */
[----:B------:R-:W-:Y:S01]  /*1120*/  IMAD R31, R28, R20, R31 ;  /* 0x000000141c1f7224 */ /* 0x000fe200078e021f */
[----:B------:R-:W-:Y:S01]  /*1130*/  LOP3.LUT R20, R19, 0x38, RZ, 0xc0, !PT ;  /* 0x0000003813147812 */ /* 0x000fe200078ec0ff */
[----:B-----5:R-:W-:Y:S01]  /*1140*/  IMAD R36, R21, R2, RZ ;  /* 0x0000000215247224 */ /* 0x020fe200078e02ff */
[----:B------:R-:W-:Y:S01]  /*1150*/  SHF.L.U64.HI R227, R2, 0x5, R3 ;  /* 0x0000000502e37819 */ /* 0x000fe20000010203 */
[----:B------:R-:W-:Y:S01]  /*1160*/  IMAD.SHL.U32 R28, R28, 0x40, RZ ;  /* 0x000000401c1c7824 */ /* 0x000fe200078e00ff */
[----:B------:R-:W-:Y:S01]  /*1170*/  IADD3 R33, P1, P0, R31, R34, R33 ;  /* 0x000000221f217210 */ /* 0x000fe2000783e021 */
[----:B----4-:R-:W-:Y:S01]  /*1180*/  IMAD R34, R21, R4, RZ ;  /* 0x0000000415227224 */ /* 0x010fe200078e02ff */
[----:B------:R-:W-:Y:S01]  /*1190*/  IADD3 R38, P3, PT, R20, R27, RZ ;  /* 0x0000001b14267210 */ /* 0x000fe20007f7e0ff */
[----:B------:R-:W-:Y:S01]  /*11a0*/  IMAD.MOV.U32 R21, RZ, RZ, RZ ;  /* 0x000000ffff157224 */ /* 0x000fe200078e00ff */
[----:B------:R-:W-:Y:S01]  /*11b0*/  SHF.R.S32.HI R31, RZ, 0x1f, R31 ;  /* 0x0000001fff1f7819 */ /* 0x000fe2000001141f */
[----:B------:R-:W-:-:S02]  /*11c0*/  IMAD R27, R25, R5, R34 ;  /* 0x00000005191b7224 */ /* 0x000fc400078e0222 */
[----:B------:R-:W-:Y:S01]  /*11d0*/  IMAD.X R39, RZ, RZ, R26, P3 ;  /* 0x000000ffff277224 */ /* 0x000fe200018e061a */
[----:B------:R-:W-:Y:S01]  /*11e0*/  IADD3.X R30, PT, PT, R31, R30, R32, P1, P0 ;  /* 0x0000001e1f1e7210 */ /* 0x000fe20000fe0420 */
[----:B------:R-:W-:Y:S01]  /*11f0*/  IMAD.WIDE.U32 R34, R25, R4, R20 ;  /* 0x0000000419227225 */ /* 0x000fe200078e0014 */
[----:B------:R-:W-:-:S03]  /*1200*/  IADD3 R33, P0, PT, R28, R33, RZ ;  /* 0x000000211c217210 */ /* 0x000fc60007f1e0ff */
[C---:B------:R-:W-:Y:S01]  /*1210*/  IMAD R36, R25.reuse, R3, R36 ;  /* 0x0000000319247224 */ /* 0x040fe200078e0224 */
[----:B------:R-:W-:Y:S01]  /*1220*/  IADD3 R24, P3, PT, R24, R34, RZ ;  /* 0x0000002218187210 */ /* 0x000fe20007f7e0ff */
[----:B------:R-:W-:Y:S01]  /*1230*/  IMAD.WIDE.U32 R40, R25, R2, R38 ;  /* 0x0000000219287225 */ /* 0x000fe200078e0026 */
[----:B------:R-:W-:Y:S01]  /*1240*/  LEA.HI.X.SX32 R30, R28, R30, 0x1, P0 ;  /* 0x0000001e1c1e7211 */ /* 0x000fe200000f0eff */
[----:B------:R-:W4:Y:S01]  /*1250*/  LDC.64 R38, c[0x0][0x5e8] ;  /* 0x00017a00ff267b82 */ /* 0x000f220000000a00 */
[----:B------:R-:W-:Y:S01]  /*1260*/  IADD3.X R25, PT, PT, R22, R35, R27, P3, !PT ;  /* 0x0000002316197210 */ /* 0x000fe20001ffe41b */
[----:B--2---:R-:W-:Y:S01]  /*1270*/  IMAD.WIDE R244, R23, 0x4, R244 ;  /* 0x0000000417f47825 */ /* 0x004fe200078e02f4 */
[----:B------:R-:W-:Y:S02]  /*1280*/  IADD3 R41, PT, PT, R41, R36, RZ ;  /* 0x0000002429297210 */ /* 0x000fe40007ffe0ff */
[----:B------:R-:W-:Y:S01]  /*1290*/  LEA R250, P0, R33, UR8, 0x2 ;  /* 0x0000000821fa7c11 */ /* 0x000fe2000f8010ff */
[----:B---3--:R-:W-:-:S03]  /*12a0*/  IMAD.WIDE.U32 R24, R15, UR18, R24 ;  /* 0x000000120f187c25 */ /* 0x008fc6000f8e0018 */
[----:B------:R-:W-:Y:S01]  /*12b0*/  LEA.HI.X R251, R33, UR9, R30, 0x2, P0 ;  /* 0x0000000921fb7c11 */ /* 0x000fe200080f141e */
[----:B-1----:R-:W-:Y:S01]  /*12c0*/  IMAD.WIDE.U32 R40, R15, R6, R40 ;  /* 0x000000060f287225 */ /* 0x002fe200078e0028 */
[----:B------:R-:W-:Y:S02]  /*12d0*/  SHF.R.U32.HI R6, RZ, 0x3, R0 ;  /* 0x00000003ff067819 */ /* 0x000fe40000011600 */
[----:B------:R-:W-:Y:S01]  /*12e0*/  ISETP.GT.AND P0, PT, R17, RZ, PT ;  /* 0x000000ff1100720c */ /* 0x000fe20003f04270 */
[C---:B------:R-:W-:Y:S02]  /*12f0*/  IMAD R25, R15.reuse, UR19, R25 ;  /* 0x000000130f197c24 */ /* 0x040fe4000f8e0219 */
[----:B------:R-:W-:Y:S02]  /*1300*/  IMAD R41, R15, R7, R41 ;  /* 0x000000070f297224 */ /* 0x000fe400078e0229 */
[----:B------:R-:W-:-:S04]  /*1310*/  IMAD.WIDE.U32 R24, R6, R4, R24 ;  /* 0x0000000406187225 */ /* 0x000fc800078e0018 */
[----:B------:R-:W-:Y:S01]  /*1320*/  IMAD.WIDE.U32 R40, R6, R2, R40 ;  /* 0x0000000206287225 */ /* 0x000fe200078e0028 */
[----:B------:R-:W-:-:S03]  /*1330*/  LEA R242, P3, R24, UR16, 0x1 ;  /* 0x0000001018f27c11 */ /* 0x000fc6000f8608ff */
[----:B------:R-:W-:Y:S01]  /*1340*/  IMAD R7, R6, R5, R25 ;  /* 0x0000000506077224 */ /* 0x000fe200078e0219 */
[----:B------:R-:W-:Y:S01]  /*1350*/  LEA R240, P1, R40, UR10, 0x1 ;  /* 0x0000000a28f07c11 */ /* 0x000fe2000f8208ff */
[----:B------:R-:W-:Y:S01]  /*1360*/  IMAD R22, R6, R3, R41 ;  /* 0x0000000306167224 */ /* 0x000fe200078e0229 */
[----:B------:R-:W-:Y:S01]  /*1370*/  SHF.L.U64.HI R5, R4, 0x5, R5 ;  /* 0x0000000504057819 */ /* 0x000fe20000010205 */
[----:B----4-:R-:W-:Y:S01]  /*1380*/  IMAD.WIDE R228, R29, 0x4, R38 ;  /* 0x000000041de47825 */ /* 0x010fe200078e0226 */
[----:B------:R-:W-:Y:S02]  /*1390*/  LEA.HI.X R243, R24, UR17, R7, 0x1, P3 ;  /* 0x0000001118f37c11 */ /* 0x000fe400098f0c07 */
[----:B------:R-:W-:Y:S01]  /*13a0*/  LEA.HI.X R241, R40, UR11, R22, 0x1, P1 ;  /* 0x0000000b28f17c11 */ /* 0x000fe200088f0c16 */
[----:B------:R-:W-:Y:S01]  /*13b0*/  IMAD.MOV.U32 R230, RZ, RZ, R228 ;  /* 0x000000ffffe67224 */ /* 0x000fe200078e00e4 */
[----:B------:R-:W-:Y:S01]  /*13c0*/  SHF.L.U32 R228, R2, 0x5, RZ ;  /* 0x0000000502e47819 */ /* 0x000fe200000006ff */
[----:B------:R-:W-:Y:S01]  /*13d0*/  IMAD.SHL.U32 R7, R4, 0x20, RZ ;  /* 0x0000002004077824 */ /* 0x000fe200078e00ff */
[----:B------:R-:W-:Y:S06]  /*13e0*/  @P0 BRA `(.L_x_195) ;  /* 0x0000000400180947 */ /* 0x000fec0003800000 */
        /* <DEDUP_REMOVED lines=10> */
[----:B------:R-:W-:Y:S05]  /*1490*/  BRA `(.L_x_197) ;  /* 0x0000000000187947 */ /* 0x000fea0003800000 */
.L_x_196:
[----:B------:R-:W1:Y:S01]  /*14a0*/  LDCU.64 UR22, c[0x0][0x5c0] ;  /* 0x0000b800ff1677ac */ /* 0x000e620008000a00 */
[----:B------:R-:W-:-:S05]  /*14b0*/  IADD3 R0, PT, PT, R236, R237, RZ ;  /* 0x000000edec007210 */ /* 0x000fca0007ffe0ff */
[C---:B-1----:R-:W-:Y:S02]  /*14c0*/  IMAD R2, R0.reuse, UR23, RZ ;  /* 0x0000001700027c24 */ /* 0x042fe4000f8e02ff */
[----:B------:R-:W-:-:S05]  /*14d0*/  IMAD.WIDE.U32 R4, R0, UR22, RZ ;  /* 0x0000001600047c25 */ /* 0x000fca000f8e00ff */
[----:B------:R-:W-:Y:S02]  /*14e0*/  IADD3 R0, PT, PT, R5, R2, RZ ;  /* 0x0000000205007210 */ /* 0x000fe40007ffe0ff */
[----:B------:R-:W-:Y:S02]  /*14f0*/  MOV R2, R4 ;  /* 0x0000000400027202 */ /* 0x000fe40000000f00 */
.L_x_197:
        /* <DEDUP_REMOVED lines=11> */
.L_x_198:
[----:B------:R-:W1:Y:S01]  /*15b0*/  LDCU.64 UR20, c[0x0][0x5c8] ;  /* 0x0000b900ff1477ac */ /* 0x000e620008000a00 */
[----:B------:R-:W-:-:S05]  /*15c0*/  IADD3 R236, PT, PT, R236, R237, RZ ;  /* 0x000000edecec7210 */ /* 0x000fca0007ffe0ff */
[C---:B-1----:R-:W-:Y:S02]  /*15d0*/  IMAD R18, R236.reuse, UR21, RZ ;  /* 0x00000015ec127c24 */ /* 0x042fe4000f8e02ff */
[----:B------:R-:W-:-:S05]  /*15e0*/  IMAD.WIDE.U32 R4, R236, UR20, RZ ;  /* 0x00000014ec047c25 */ /* 0x000fca000f8e00ff */
[----:B------:R-:W-:Y:S02]  /*15f0*/  IADD3 R18, PT, PT, R5, R18, RZ ;  /* 0x0000001205127210 */ /* 0x000fe40007ffe0ff */
.L_x_199:
[----:B------:R-:W-:-:S04]  /*1600*/  IADD3 R235, PT, PT, -R8, R235, RZ ;  /* 0x000000eb08eb7210 */ /* 0x000fc80007ffe1ff */
[----:B------:R-:W-:-:S13]  /*1610*/  ISETP.GE.AND P0, PT, R6, R235, PT ;  /* 0x000000eb0600720c */ /* 0x000fda0003f06270 */
[----:B------:R-:W-:Y:S05]  /*1620*/  @P0 BRA `(.L_x_200) ;  /* 0x00000040008c0947 */ /* 0x000fea0003800000 */
[----:B------:R-:W1:Y:S01]  /*1630*/  LDCU.64 UR18, c[0x0][0x5d8] ;  /* 0x0000bb00ff1277ac */ /* 0x000e620008000a00 */
[C---:B------:R-:W-:Y:S02]  /*1640*/  IMAD R3, R11.reuse, UR22, RZ ;  /* 0x000000160b037c24 */ /* 0x040fe4000f8e02ff */
[C-C-:B------:R-:W-:Y:S01]  /*1650*/  IMAD.WIDE.U32 R12, R8.reuse, UR22, R20.reuse ;  /* 0x00000016080c7c25 */ /* 0x140fe2000f8e0014 */
[----:B------:R-:W2:Y:S03]  /*1660*/  LDCU.64 UR16, c[0x0][0x5e0] ;  /* 0x0000bc00ff1077ac */ /* 0x000ea60008000a00 */
[----:B------:R-:W-:Y:S01]  /*1670*/  IMAD.WIDE.U32 R20, R8, UR20, R20 ;  /* 0x0000001408147c25 */ /* 0x000fe2000f8e0014 */
[----:B------:R-:W-:Y:S01]  /*1680*/  IADD3 R2, P1, PT, R2, R12, RZ ;  /* 0x0000000c02027210 */ /* 0x000fe20007f3e0ff */
[----:B------:R-:W3:Y:S02]  /*1690*/  LDCU.128 UR8, c[0x0][0x560] ;  /* 0x0000ac00ff0877ac */ /* 0x000ee40008000c00 */
[----:B------:R-:W-:Y:S01]  /*16a0*/  IMAD R11, R11, UR20, RZ ;  /* 0x000000140b0b7c24 */ /* 0x000fe2000f8e02ff */
[----:B------:R-:W-:Y:S01]  /*16b0*/  IADD3 R4, P0, PT, R4, R20, RZ ;  /* 0x0000001404047210 */ /* 0x000fe20007f1e0ff */
[----:B------:R-:W-:-:S02]  /*16c0*/  IMAD R3, R8, UR23, R3 ;  /* 0x0000001708037c24 */ /* 0x000fc4000f8e0203 */
[----:B------:R-:W-:-:S03]  /*16d0*/  IMAD R11, R8, UR21, R11 ;  /* 0x00000015080b7c24 */ /* 0x000fc6000f8e020b */
[----:B------:R-:W-:Y:S02]  /*16e0*/  IADD3.X R3, PT, PT, R0, R13, R3, P1, !PT ;  /* 0x0000000d00037210 */ /* 0x000fe40000ffe403 */
[----:B------:R-:W-:Y:S01]  /*16f0*/  IADD3.X R5, PT, PT, R18, R21, R11, P0, !PT ;  /* 0x0000001512057210 */ /* 0x000fe200007fe40b */
[----:B-1----:R-:W-:-:S04]  /*1700*/  IMAD.WIDE.U32 R8, R15, UR18, R2 ;  /* 0x000000120f087c25 */ /* 0x002fc8000f8e0002 */
[----:B--2---:R-:W-:-:S04]  /*1710*/  IMAD.WIDE.U32 R2, R15, UR16, R4 ;  /* 0x000000100f027c25 */ /* 0x004fc8000f8e0004 */
[C---:B------:R-:W-:Y:S02]  /*1720*/  IMAD R9, R15.reuse, UR19, R9 ;  /* 0x000000130f097c24 */ /* 0x040fe4000f8e0209 */
[----:B------:R-:W-:Y:S02]  /*1730*/  IMAD R3, R15, UR17, R3 ;  /* 0x000000110f037c24 */ /* 0x000fe4000f8e0203 */
[----:B------:R-:W-:-:S04]  /*1740*/  IMAD.WIDE.U32 R4, R6, UR22, R8 ;  /* 0x0000001606047c25 */ /* 0x000fc8000f8e0008 */
[----:B------:R-:W-:Y:S01]  /*1750*/  IMAD.WIDE.U32 R2, R6, UR20, R2 ;  /* 0x0000001406027c25 */ /* 0x000fe2000f8e0002 */
[----:B---3--:R-:W-:-:S03]  /*1760*/  LEA R10, P1, R4, UR8, 0x1 ;  /* 0x00000008040a7c11 */ /* 0x008fc6000f8208ff */
[----:B------:R-:W-:Y:S01]  /*1770*/  IMAD R0, R6, UR23, R5 ;  /* 0x0000001706007c24 */ /* 0x000fe2000f8e0205 */
[----:B------:R-:W-:Y:S01]  /*1780*/  LEA R8, P0, R2, UR10, 0x1 ;  /* 0x0000000a02087c11 */ /* 0x000fe2000f8008ff */
[----:B------:R-:W-:-:S03]  /*1790*/  IMAD R3, R6, UR21, R3 ;  /* 0x0000001506037c24 */ /* 0x000fc6000f8e0203 */
[----:B------:R-:W-:Y:S02]  /*17a0*/  LEA.HI.X R11, R4, UR9, R0, 0x1, P1 ;  /* 0x00000009040b7c11 */ /* 0x000fe400088f0c00 */
[----:B------:R-:W-:-:S03]  /*17b0*/  LEA.HI.X R9, R2, UR11, R3, 0x1, P0 ;  /* 0x0000000b02097c11 */ /* 0x000fc600080f0c03 */
[----:B------:R1:W-:Y:S04]  /*17c0*/  STG.E.128 desc[UR28][R10.64], RZ ;  /* 0x000000ff0a007986 */ /* 0x0003e8000c101d1c */
[----:B------:R1:W-:Y:S04]  /*17d0*/  STG.E.128 desc[UR28][R10.64+0x80], RZ ;  /* 0x000080ff0a007986 */ /* 0x0003e8000c101d1c */
[----:B------:R1:W-:Y:S04]  /*17e0*/  STG.E.128 desc[UR28][R10.64+0x100], RZ ;  /* 0x000100ff0a007986 */ /* 0x0003e8000c101d1c */
[----:B------:R1:W-:Y:S04]  /*17f0*/  STG.E.128 desc[UR28][R10.64+0x180], RZ ;  /* 0x000180ff0a007986 */ /* 0x0003e8000c101d1c */
[----:B------:R1:W-:Y:S04]  /*1800*/  STG.E.128 desc[UR28][R8.64], RZ ;  /* 0x000000ff08007986 */ /* 0x0003e8000c101d1c */
[----:B------:R1:W-:Y:S04]  /*1810*/  STG.E.128 desc[UR28][R8.64+0x80], RZ ;  /* 0x000080ff08007986 */ /* 0x0003e8000c101d1c */
[----:B------:R1:W-:Y:S04]  /*1820*/  STG.E.128 desc[UR28][R8.64+0x100], RZ ;  /* 0x000100ff08007986 */ /* 0x0003e8000c101d1c */
[----:B------:R1:W-:Y:S01]  /*1830*/  STG.E.128 desc[UR28][R8.64+0x180], RZ ;  /* 0x000180ff08007986 */ /* 0x0003e2000c101d1c */
[----:B------:R-:W-:Y:S05]  /*1840*/  BRA `(.L_x_200) ;  /* 0x0000004000047947 */ /* 0x000fea0003800000 */
.L_x_195:
[----:B------:R-:W-:Y:S01]  /*1850*/  IADD3 R3, PT, PT, -R8, R235, RZ ;  /* 0x000000eb08037210 */ /* 0x000fe20007ffe1ff */
[----:B------:R-:W-:Y:S03]  /*1860*/  @P4 BAR.SYNC.DEFER_BLOCKING 0x0 ;  /* 0x0000000000004b1d */ /* 0x000fe60000010000 */
[----:B------:R-:W-:-:S03]  /*1870*/  ISETP.GE.AND P4, PT, R6, R3, PT ;  /* 0x000000030600720c */ /* 0x000fc60003f86270 */
[----:B------:R-:W-:Y:S10]  /*1880*/  BSSY.RECONVERGENT B0, `(.L_x_201) ;  /* 0x000001d000007945 */ /* 0x000ff40003800200 */
[----:B------:R-:W-:Y:S05]  /*1890*/  @P4 BRA `(.L_x_202) ;  /* 0x00000000005c4947 */ /* 0x000fea0003800000 */
[----:B------:R-:W1:Y:S01]  /*18a0*/  LDCU.64 UR10, c[0x0][0x3d8] ;  /* 0x00007b00ff0a77ac */ /* 0x000e620008000a00 */
[----:B------:R-:W-:Y:S02]  /*18b0*/  IMAD R3, R11, UR20, RZ ;  /* 0x000000140b037c24 */ /* 0x000fe4000f8e02ff */
[C---:B------:R-:W-:Y:S01]  /*18c0*/  IMAD.WIDE.U32 R22, R8.reuse, UR20, R20 ;  /* 0x0000001408167c25 */ /* 0x040fe2000f8e0014 */
[----:B------:R-:W2:Y:S03]  /*18d0*/  LDCU.64 UR8, c[0x0][0x390] ;  /* 0x00007200ff0877ac */ /* 0x000ea60008000a00 */
[----:B------:R-:W-:Y:S01]  /*18e0*/  IMAD R2, R8, UR21, R3 ;  /* 0x0000001508027c24 */ /* 0x000fe2000f8e0203 */
[----:B------:R-:W-:-:S04]  /*18f0*/  IADD3 R22, P0, PT, R16, R22, RZ ;  /* 0x0000001610167210 */ /* 0x000fc80007f1e0ff */
[----:B------:R-:W-:Y:S01]  /*1900*/  IADD3.X R23, PT, PT, R13, R23, R2, P0, !PT ;  /* 0x000000170d177210 */ /* 0x000fe200007fe402 */
[----:B-1----:R-:W-:Y:S02]  /*1910*/  IMAD R3, R9, UR10, RZ ;  /* 0x0000000a09037c24 */ /* 0x002fe4000f8e02ff */
[----:B------:R-:W-:-:S04]  /*1920*/  IMAD.WIDE.U32 R22, R10, UR10, R22 ;  /* 0x0000000a0a167c25 */ /* 0x000fc8000f8e0016 */
[----:B------:R-:W-:-:S05]  /*1930*/  IMAD R3, R10, UR11, R3 ;  /* 0x0000000b0a037c24 */ /* 0x000fca000f8e0203 */
[----:B------:R-:W-:-:S03]  /*1940*/  IADD3 R23, PT, PT, R23, R3, RZ ;  /* 0x0000000317177210 */ /* 0x000fc60007ffe0ff */
[----:B------:R-:W-:-:S04]  /*1950*/  IMAD.WIDE.U32 R22, R6, UR20, R22 ;  /* 0x0000001406167c25 */ /* 0x000fc8000f8e0016 */
[----:B------:R-:W-:Y:S01]  /*1960*/  IMAD R2, R6, UR21, R23 ;  /* 0x0000001506027c24 */ /* 0x000fe2000f8e0217 */
[----:B--2---:R-:W-:-:S04]  /*1970*/  LEA R24, P0, R22, UR8, 0x1 ;  /* 0x0000000816187c11 */ /* 0x004fc8000f8008ff */
[----:B------:R-:W-:-:S05]  /*1980*/  LEA.HI.X R25, R22, UR9, R2, 0x1, P0 ;  /* 0x0000000916197c11 */ /* 0x000fca00080f0c02 */
[----:B------:R-:W-:Y:S01]  /*1990*/  @!PT LDS RZ, [RZ] ;  /* 0x00000000fffff984 */ /* 0x000fe20000000800 */
[----:B------:R-:W-:Y:S01]  /*19a0*/  @!PT LDS RZ, [RZ] ;  /* 0x00000000fffff984 */ /* 0x000fe20000000800 */
[----:B------:R-:W-:Y:S01]  /*19b0*/  @!PT LDS RZ, [RZ] ;  /* 0x00000000fffff984 */ /* 0x000fe20000000800 */
[----:B------:R1:W-:Y:S04]  /*19c0*/  LDGSTS.E.BYPASS.LTC128B.128 [R225+0x14000], desc[UR28][R24.64] ;  /* 0x1400000018e17fae */ /* 0x0003e8000b981a1c */
[----:B------:R1:W-:Y:S04]  /*19d0*/  LDGSTS.E.BYPASS.LTC128B.128 [R225+0x15000], desc[UR28][R24.64+0x80] ;  /* 0x1500008018e17fae */ /* 0x0003e8000b981a1c */
[----:B------:R1:W-:Y:S04]  /*19e0*/  LDGSTS.E.BYPASS.LTC128B.128 [R225+0x16000], desc[UR28][R24.64+0x100] ;  /* 0x1600010018e17fae */ /* 0x0003e8000b981a1c */
[----:B------:R1:W-:Y:S01]  /*19f0*/  LDGSTS.E.BYPASS.LTC128B.128 [R225+0x17000], desc[UR28][R24.64+0x180] ;  /* 0x1700018018e17fae */ /* 0x0003e2000b981a1c */
[----:B------:R-:W-:Y:S05]  /*1a00*/  BRA `(.L_x_203) ;  /* 0x0000000000107947 */ /* 0x000fea0003800000 */
.L_x_202:
[----:B------:R2:W-:Y:S04]  /*1a10*/  STS.128 [R225+0x14000], RZ ;  /* 0x014000ffe1007388 */ /* 0x0005e80000000c00 */
[----:B------:R2:W-:Y:S04]  /*1a20*/  STS.128 [R225+0x15000], RZ ;  /* 0x015000ffe1007388 */ /* 0x0005e80000000c00 */
[----:B------:R2:W-:Y:S04]  /*1a30*/  STS.128 [R225+0x16000], RZ ;  /* 0x016000ffe1007388 */ /* 0x0005e80000000c00 */
[----:B------:R2:W-:Y:S02]  /*1a40*/  STS.128 [R225+0x17000], RZ ;  /* 0x017000ffe1007388 */ /* 0x0005e40000000c00 */
.L_x_203:
[----:B------:R-:W-:Y:S05]  /*1a50*/  BSYNC.RECONVERGENT B0 ;  /* 0x0000000000007941 */ /* 0x000fea0003800200 */
.L_x_201:
[----:B------:R-:W-:Y:S01]  /*1a60*/  IMAD R17, R234, -0x40, R17 ;  /* 0xffffffc0ea117824 */ /* 0x000fe200078e0211 */
[----:B------:R-:W0:Y:S01]  /*1a70*/  LDGDEPBAR ;  /* 0x00000000000079af */ /* 0x000e220000000000 */
[C---:B------:R-:W-:Y:S02]  /*1a80*/  VIADD R2, R224.reuse, 0x8 ;  /* 0x00000008e0027836 */ /* 0x040fe40000000000 */
[----:B------:R-:W-:Y:S01]  /*1a90*/  IMAD.MOV.U32 R233, RZ, RZ, 0x7f800000 ;  /* 0x7f800000ffe97424 */ /* 0x000fe200078e00ff */
[CC--:B------:R-:W-:Y:S01]  /*1aa0*/  ISETP.GE.AND P1, PT, R224.reuse, R17.reuse, PT ;  /* 0x00000011e000720c */ /* 0x0c0fe20003f26270 */
[----:B------:R-:W-:Y:S01]  /*1ab0*/  IMAD.WIDE.U32 R22, R224, 0x4, R244 ;  /* 0x00000004e0167825 */ /* 0x000fe200078e00f4 */
[----:B------:R-:W-:-:S03]  /*1ac0*/  ISETP.GE.AND P0, PT, R2, R17, PT ;  /* 0x000000110200720c */ /* 0x000fc60003f06270 */
[C---:B------:R-:W-:Y:S01]  /*1ad0*/  VIADD R2, R6.reuse, 0x20 ;  /* 0x0000002006027836 */ /* 0x040fe20000000000 */
[----:B------:R-:W-:Y:S01]  /*1ae0*/  ISETP.GE.AND P3, PT, R6, R17, PT ;  /* 0x000000110600720c */ /* 0x000fe20003f66270 */
[----:B------:R-:W-:-:S03]  /*1af0*/  IMAD.MOV.U32 R232, RZ, RZ, 0x7f800000 ;  /* 0x7f800000ffe87424 */ /* 0x000fc600078e00ff */
[----:B------:R-:W-:-:S03]  /*1b00*/  ISETP.GE.AND P2, PT, R2, R17, PT ;  /* 0x000000110200720c */ /* 0x000fc60003f46270 */
[----:B------:R3:W5:Y:S04]  /*1b10*/  @!P1 LDG.E R233, desc[UR28][R22.64] ;  /* 0x0000001c16e99981 */ /* 0x000768000c1e1900 */
[----:B------:R3:W5:Y:S01]  /*1b20*/  @!P0 LDG.E R232, desc[UR28][R22.64+0x20] ;  /* 0x0000201c16e88981 */ /* 0x000762000c1e1900 */
[----:B------:R-:W-:Y:S03]  /*1b30*/  BSSY.RECONVERGENT B0, `(.L_x_204) ;  /* 0x000004a000007945 */ /* 0x000fe60003800200 */
[----:B------:R-:W-:Y:S01]  /*1b40*/  @!PT LDS RZ, [RZ] ;  /* 0x00000000fffff984 */ /* 0x000fe20000000800 */
[----:B------:R-:W-:Y:S01]  /*1b50*/  @!PT LDS RZ, [RZ] ;  /* 0x00000000fffff984 */ /* 0x000fe20000000800 */
[----:B------:R-:W-:Y:S01]  /*1b60*/  @!PT LDS RZ, [RZ] ;  /* 0x00000000fffff984 */ /* 0x000fe20000000800 */
[----:B------:R3:W-:Y:S02]  /*1b70*/  @!P3 LDGSTS.E.BYPASS.LTC128B.128 [R225+0x8000], desc[UR28][R240.64] ;  /* 0x08000000f0e1bfae */ /* 0x0007e4000b981a1c */
[----:B------:R-:W-:-:S02]  /*1b80*/  @!P2 LEA R16, P1, R228, R240, 0x1 ;  /* 0x000000f0e410a211 */ /* 0x000fc400078208ff */
[----:B------:R3:W-:Y:S01]  /*1b90*/  @!P3 LDGSTS.E.BYPASS.LTC128B.128 [R225+0xa000], desc[UR28][R240.64+0x80] ;  /* 0x0a000080f0e1bfae */ /* 0x0007e2000b981a1c */
[C---:B------:R-:W-:Y:S02]  /*1ba0*/  @!P2 LEA R2, P0, R7.reuse, R242, 0x1 ;  /* 0x000000f20702a211 */ /* 0x040fe400078008ff */
[----:B------:R-:W-:Y:S01]  /*1bb0*/  @!P2 LEA.HI.X R17, R228, R241, R227, 0x1, P1 ;  /* 0x000000f1e411a211 */ /* 0x000fe200008f0ce3 */
[----:B------:R3:W-:Y:S01]  /*1bc0*/  @!P3 LDGSTS.E.BYPASS.LTC128B.128 [R225+0xc000], desc[UR28][R240.64+0x100] ;  /* 0x0c000100f0e1bfae */ /* 0x0007e2000b981a1c */
[----:B------:R-:W-:-:S03]  /*1bd0*/  @!P2 LEA.HI.X R3, R7, R243, R5, 0x1, P0 ;  /* 0x000000f30703a211 */ /* 0x000fc600000f0c05 */
[----:B------:R3:W-:Y:S04]  /*1be0*/  @!P3 LDGSTS.E.BYPASS.LTC128B.128 [R225+0xe000], desc[UR28][R240.64+0x180] ;  /* 0x0e000180f0e1bfae */ /* 0x0007e8000b981a1c */
[----:B------:R3:W-:Y:S04]  /*1bf0*/  @P3 STS.128 [R225+0x8000], RZ ;  /* 0x008000ffe1003388 */ /* 0x0007e80000000c00 */
[----:B------:R3:W-:Y:S04]  /*1c00*/  @P3 STS.128 [R225+0xa000], RZ ;  /* 0x00a000ffe1003388 */ /* 0x0007e80000000c00 */
[----:B------:R3:W-:Y:S04]  /*1c10*/  @P3 STS.128 [R225+0xc000], RZ ;  /* 0x00c000ffe1003388 */ /* 0x0007e80000000c00 */
[----:B------:R3:W-:Y:S04]  /*1c20*/  @P3 STS.128 [R225+0xe000], RZ ;  /* 0x00e000ffe1003388 */ /* 0x0007e80000000c00 */
[----:B------:R3:W-:Y:S04]  /*1c30*/  @P2 STS.128 [R225+0x9000], RZ ;  /* 0x009000ffe1002388 */ /* 0x0007e80000000c00 */
[----:B------:R3:W-:Y:S04]  /*1c40*/  @P2 STS.128 [R225+0xb000], RZ ;  /* 0x00b000ffe1002388 */ /* 0x0007e80000000c00 */
[----:B------:R3:W-:Y:S04]  /*1c50*/  @P2 STS.128 [R225+0xd000], RZ ;  /* 0x00d000ffe1002388 */ /* 0x0007e80000000c00 */
[----:B------:R3:W-:Y:S04]  /*1c60*/  @P2 STS.128 [R225+0xf000], RZ ;  /* 0x00f000ffe1002388 */ /* 0x0007e80000000c00 */
[----:B------:R-:W-:Y:S01]  /*1c70*/  @!PT LDS RZ, [RZ] ;  /* 0x00000000fffff984 */ /* 0x000fe20000000800 */
[----:B------:R-:W-:Y:S01]  /*1c80*/  @!PT LDS RZ, [RZ] ;  /* 0x00000000fffff984 */ /* 0x000fe20000000800 */
[----:B------:R-:W-:Y:S01]  /*1c90*/  @!PT LDS RZ, [RZ] ;  /* 0x00000000fffff984 */ /* 0x000fe20000000800 */
[----:B------:R3:W-:Y:S04]  /*1ca0*/  @!P2 LDGSTS.E.BYPASS.LTC128B.128 [R225+0x9000], desc[UR28][R16.64] ;  /* 0x0900000010e1afae */ /* 0x0007e8000b981a1c */
[----:B------:R3:W-:Y:S04]  /*1cb0*/  @!P2 LDGSTS.E.BYPASS.LTC128B.128 [R225+0xb000], desc[UR28][R16.64+0x80] ;  /* 0x0b00008010e1afae */ /* 0x0007e8000b981a1c */
[----:B------:R3:W-:Y:S04]  /*1cc0*/  @!P2 LDGSTS.E.BYPASS.LTC128B.128 [R225+0xd000], desc[UR28][R16.64+0x100] ;  /* 0x0d00010010e1afae */ /* 0x0007e8000b981a1c */
[----:B------:R3:W-:Y:S04]  /*1cd0*/  @!P2 LDGSTS.E.BYPASS.LTC128B.128 [R225+0xf000], desc[UR28][R16.64+0x180] ;  /* 0x0f00018010e1afae */ /* 0x0007e8000b981a1c */
[----:B------:R3:W-:Y:S04]  /*1ce0*/  @!P3 LDGSTS.E.BYPASS.LTC128B.128 [R225], desc[UR28][R242.64] ;  /* 0x00000000f2e1bfae */ /* 0x0007e8000b981a1c */
[----:B------:R3:W-:Y:S04]  /*1cf0*/  @!P3 LDGSTS.E.BYPASS.LTC128B.128 [R225+0x2000], desc[UR28][R242.64+0x80] ;  /* 0x02000080f2e1bfae */ /* 0x0007e8000b981a1c */
[----:B------:R3:W-:Y:S04]  /*1d00*/  @!P3 LDGSTS.E.BYPASS.LTC128B.128 [R225+0x4000], desc[UR28][R242.64+0x100] ;  /* 0x04000100f2e1bfae */ /* 0x0007e8000b981a1c */
[----:B------:R3:W-:Y:S04]  /*1d10*/  @!P3 LDGSTS.E.BYPASS.LTC128B.128 [R225+0x6000], desc[UR28][R242.64+0x180] ;  /* 0x06000180f2e1bfae */ /* 0x0007e8000b981a1c */
[----:B------:R3:W-:Y:S04]  /*1d20*/  @P3 STS.128 [R225], RZ ;  /* 0x000000ffe1003388 */ /* 0x0007e80000000c00 */
        /* <DEDUP_REMOVED lines=13> */
[----:B------:R3:W-:Y:S01]  /*1e00*/  @!P2 LDGSTS.E.BYPASS.LTC128B.128 [R225+0x7000], desc[UR28][R2.64+0x180] ;  /* 0x0700018002e1afae */ /* 0x0007e2000b981a1c */
[----:B------:R-:W-:Y:S05]  /*1e10*/  @P4 BRA `(.L_x_205) ;  /* 0x00000000005c4947 */ /* 0x000fea0003800000 */
[----:B------:R-:W4:Y:S01]  /*1e20*/  LDCU.64 UR10, c[0x0][0x3d0] ;  /* 0x00007a00ff0a77ac */ /* 0x000f220008000a00 */
[----:B------:R-:W-:Y:S01]  /*1e30*/  IMAD.WIDE.U32 R20, R8, UR22, R20 ;  /* 0x0000001608147c25 */ /* 0x000fe2000f8e0014 */
[----:B------:R-:W1:Y:S03]  /*1e40*/  LDCU.64 UR8, c[0x0][0x388] ;  /* 0x00007100ff0877ac */ /* 0x000e660008000a00 */
[----:B---3--:R-:W-:Y:S01]  /*1e50*/  IMAD R3, R11, UR22, RZ ;  /* 0x000000160b037c24 */ /* 0x008fe2000f8e02ff */
[----:B------:R-:W-:-:S03]  /*1e60*/  IADD3 R14, P0, PT, R14, R20, RZ ;  /* 0x000000140e0e7210 */ /* 0x000fc60007f1e0ff */
[----:B------:R-:W-:-:S05]  /*1e70*/  IMAD R3, R8, UR23, R3 ;  /* 0x0000001708037c24 */ /* 0x000fca000f8e0203 */
[----:B------:R-:W-:Y:S01]  /*1e80*/  IADD3.X R15, PT, PT, R12, R21, R3, P0, !PT ;  /* 0x000000150c0f7210 */ /* 0x000fe200007fe403 */
[----:B----4-:R-:W-:Y:S02]  /*1e90*/  IMAD R9, R9, UR10, RZ ;  /* 0x0000000a09097c24 */ /* 0x010fe4000f8e02ff */
[----:B------:R-:W-:-:S04]  /*1ea0*/  IMAD.WIDE.U32 R14, R10, UR10, R14 ;  /* 0x0000000a0a0e7c25 */ /* 0x000fc8000f8e000e */
[----:B------:R-:W-:-:S05]  /*1eb0*/  IMAD R9, R10, UR11, R9 ;  /* 0x0000000b0a097c24 */ /* 0x000fca000f8e0209 */
[----:B------:R-:W-:-:S03]  /*1ec0*/  IADD3 R15, PT, PT, R15, R9, RZ ;  /* 0x000000090f0f7210 */ /* 0x000fc60007ffe0ff */
[----:B------:R-:W-:-:S04]  /*1ed0*/  IMAD.WIDE.U32 R2, R6, UR22, R14 ;  /* 0x0000001606027c25 */ /* 0x000fc8000f8e000e */
[----:B------:R-:W-:Y:S01]  /*1ee0*/  IMAD R6, R6, UR23, R3 ;  /* 0x0000001706067c24 */ /* 0x000fe2000f8e0203 */
[----:B-1----:R-:W-:-:S04]  /*1ef0*/  LEA R4, P0, R2, UR8, 0x1 ;  /* 0x0000000802047c11 */ /* 0x002fc8000f8008ff */
        /* <DEDUP_REMOVED lines=9> */
.L_x_205:
[----:B------:R4:W-:Y:S04]  /*1f90*/  STS.128 [R225+0x10000], RZ ;  /* 0x010000ffe1007388 */ /* 0x0009e80000000c00 */
[----:B------:R4:W-:Y:S04]  /*1fa0*/  STS.128 [R225+0x11000], RZ ;  /* 0x011000ffe1007388 */ /* 0x0009e80000000c00 */
[----:B------:R4:W-:Y:S04]  /*1fb0*/  STS.128 [R225+0x12000], RZ ;  /* 0x012000ffe1007388 */ /* 0x0009e80000000c00 */
[----:B------:R4:W-:Y:S02]  /*1fc0*/  STS.128 [R225+0x13000], RZ ;  /* 0x013000ffe1007388 */ /* 0x0009e40000000c00 */
.L_x_206:
[----:B------:R-:W-:Y:S05]  /*1fd0*/  BSYNC.RECONVERGENT B0 ;  /* 0x0000000000007941 */ /* 0x000fea0003800200 */
.L_x_204:
[----:B------:R-:W2:Y:S01]  /*1fe0*/  S2R R208, SR_TID.X ;  /* 0x0000000000d07919 */ /* 0x000ea20000002100 */
[C---:B------:R-:W-:Y:S01]  /*1ff0*/  IMAD.SHL.U32 R218, R0.reuse, 0x20, RZ ;  /* 0x0000002000da7824 */ /* 0x040fe200078e00ff */
[C---:B------:R-:W-:Y:S01]  /*2000*/  LOP3.LUT P1, RZ, R0.reuse, 0x4, RZ, 0xc0, !PT ;  /* 0x0000000400ff7812 */ /* 0x040fe2000782c0ff */
[C---:B-1----:R-:W-:Y:S01]  /*2010*/  IMAD.SHL.U32 R5, R0.reuse, 0x40, RZ ;  /* 0x0000004000057824 */ /* 0x042fe200078e00ff */
[----:B------:R-:W0:Y:S01]  /*2020*/  LDGDEPBAR ;  /* 0x00000000000079af */ /* 0x000e220000000000 */
[----:B------:R-:W-:Y:S01]  /*2030*/  LOP3.LUT P0, RZ, R0, 0x2, RZ, 0xc0, !PT ;  /* 0x0000000200ff7812 */ /* 0x000fe2000780c0ff */
[----:B------:R-:W-:Y:S01]  /*2040*/  IMAD.MOV.U32 R216, RZ, RZ, 0x20 ;  /* 0x00000020ffd87424 */ /* 0x000fe200078e00ff */
[----:B------:R-:W-:Y:S01]  /*2050*/  LOP3.LUT R4, R218, 0x200, RZ, 0xc0, !PT ;  /* 0x00000200da047812 */ /* 0x000fe200078ec0ff */
[----:B------:R-:W-:Y:S01]  /*2060*/  VIADD R8, R8, 0x20 ;  /* 0x0000002008087836 */ /* 0x000fe20000000000 */
[----:B---3--:R-:W-:Y:S01]  /*2070*/  LOP3.LUT R2, R5, 0x1c0, RZ, 0xc0, !PT ;  /* 0x000001c005027812 */ /* 0x008fe200078ec0ff */
[----:B------:R-:W1:Y:S01]  /*2080*/  LDC R239, c[0x0][0x44c] ;  /* 0x00011300ffef7b82 */ /* 0x000e620000000800 */
[--C-:B------:R-:W-:Y:S01]  /*2090*/  LOP3.LUT R219, R4, 0x1c00, R19.reuse, 0xf8, !PT ;  /* 0x00001c0004db7812 */ /* 0x100fe200078ef813 */
[----:B------:R-:W3:Y:S01]  /*20a0*/  LDCU UR8, c[0x0][0x590] ;  /* 0x0000b200ff0877ac */ /* 0x000ee20008000800 */
[----:B------:R-:W-:Y:S01]  /*20b0*/  LOP3.LUT R3, R2, 0x38, R19, 0xf8, !PT ;  /* 0x0000003802037812 */ /* 0x000fe200078ef813 */
[----:B------:R-:W-:Y:S01]  /*20c0*/  IMAD.MOV.U32 R217, RZ, RZ, 0x40 ;  /* 0x00000040ffd97424 */ /* 0x000fe200078e00ff */
[--C-:B------:R-:W-:Y:S01]  /*20d0*/  SHF.R.U32.HI R4, RZ, 0x1, R0.reuse ;  /* 0x00000001ff047819 */ /* 0x100fe20000011600 */
[----:B------:R-:W-:Y:S01]  /*20e0*/  IMAD.MOV.U32 R246, RZ, RZ, 0x240 ;  /* 0x00000240fff67424 */ /* 0x000fe200078e00ff */
[----:B------:R-:W-:-:S02]  /*20f0*/  LOP3.LUT R0, R3, 0x8, R0, 0x78, !PT ;  /* 0x0000000803007812 */ /* 0x000fc400078e7800 */
[----:B------:R-:W-:Y:S02]  /*2100*/  CS2R R126, SRZ ;  /* 0x00000000007e7805 */ /* 0x000fe4000001ff00 */
[----:B------:R-:W-:Y:S02]  /*2110*/  LOP3.LUT R3, R3, 0x8, R4, 0x78, !PT ;  /* 0x0000000803037812 */ /* 0x000fe400078e7804 */
[----:B------:R-:W-:Y:S02]  /*2120*/  CS2R R124, SRZ ;  /* 0x00000000007c7805 */ /* 0x000fe4000001ff00 */
[----:B------:R-:W-:Y:S02]  /*2130*/  LOP3.LUT R219, R219, R0, RZ, 0xfc, !PT ;  /* 0x00000000dbdb7212 */ /* 0x000fe400078efcff */
[----:B------:R-:W-:Y:S02]  /*2140*/  CS2R R130, SRZ ;  /* 0x0000000000827805 */ /* 0x000fe4000001ff00 */
[----:B------:R-:W-:-:S02]  /*2150*/  LOP3.LUT R5, R5, 0x200, RZ, 0xc0, !PT ;  /* 0x0000020005057812 */ /* 0x000fc400078ec0ff */
[----:B------:R-:W-:Y:S02]  /*2160*/  CS2R R128, SRZ ;  /* 0x0000000000807805 */ /* 0x000fe4000001ff00 */
[----:B------:R-:W-:Y:S02]  /*2170*/  LEA R219, R219, UR6, 0x1 ;  /* 0x00000006dbdb7c11 */ /* 0x000fe4000f8e08ff */
[----:B------:R-:W-:Y:S02]  /*2180*/  CS2R R122, SRZ ;  /* 0x00000000007a7805 */ /* 0x000fe4000001ff00 */
[----:B------:R-:W-:Y:S01]  /*2190*/  LOP3.LUT R218, R5, 0xc00, R218, 0xf8, !PT ;  /* 0x00000c0005da7812 */ /* 0x000fe200078ef8da */
[----:B------:R-:W-:-:S04]  /*21a0*/  DEPBAR.LE SB0, 0x1 ;  /* 0x000080400000791a */ /* 0x000fc80000000000 */
[C---:B--2---:R-:W-:Y:S01]  /*21b0*/  IMAD.SHL.U32 R2, R208.reuse, 0x20, RZ ;  /* 0x00000020d0027824 */ /* 0x044fe200078e00ff */
[----:B------:R-:W-:Y:S01]  /*21c0*/  BAR.SYNC.DEFER_BLOCKING 0x0 ;  /* 0x0000000000007b1d */ /* 0x000fe20000010000 */
[C---:B------:R-:W-:Y:S01]  /*21d0*/  IMAD.SHL.U32 R7, R208.reuse, 0x10, RZ ;  /* 0x00000010d0077824 */ /* 0x040fe200078e00ff */
[C---:B------:R-:W-:Y:S01]  /*21e0*/  LOP3.LUT R213, R208.reuse, 0x8, RZ, 0xc0, !PT ;  /* 0x00000008d0d57812 */ /* 0x040fe200078ec0ff */
[----:B------:R-:W-:Y:S01]  /*21f0*/  IMAD.SHL.U32 R0, R208, 0x8, RZ ;  /* 0x00000008d0007824 */ /* 0x000fe200078e00ff */
[----:B------:R-:W-:Y:S01]  /*2200*/  LOP3.LUT R4, R2, 0xe0, RZ, 0xc0, !PT ;  /* 0x000000e002047812 */ /* 0x000fe200078ec0ff */
[----:B------:R-:W-:Y:S01]  /*2210*/  IMAD.SHL.U32 R214, R208, 0x2, RZ ;  /* 0x00000002d0d67824 */ /* 0x000fe200078e00ff */
[----:B------:R-:W-:Y:S01]  /*2220*/  SEL R216, R216, 0xffffffe0, !P0 ;  /* 0xffffffe0d8d87807 */ /* 0x000fe20004000000 */
[----:B------:R-:W-:Y:S01]  /*2230*/  IMAD.SHL.U32 R212, R208, 0x4, RZ ;  /* 0x00000004d0d47824 */ /* 0x000fe200078e00ff */
[----:B------:R-:W-:Y:S02]  /*2240*/  LOP3.LUT R4, R4, 0x100, R7, 0xf8, !PT ;  /* 0x0000010004047812 */ /* 0x000fe400078ef807 */
[----:B------:R-:W-:-:S02]  /*2250*/  CS2R R120, SRZ ;  /* 0x0000000000787805 */ /* 0x000fc4000001ff00 */
[----:B------:R-:W-:Y:S01]  /*2260*/  LOP3.LUT R5, R0, 0xe0, RZ, 0xc0, !PT ;  /* 0x000000e000057812 */ /* 0x000fe200078ec0ff */
[----:B------:R-:W-:Y:S01]  /*2270*/  IMAD.IADD R211, R219, 0x1, R216 ;  /* 0x00000001dbd37824 */ /* 0x000fe200078e02d8 */
[----:B------:R-:W-:Y:S02]  /*2280*/  SHF.R.U32.HI R6, RZ, 0x3, R4 ;  /* 0x00000003ff067819 */ /* 0x000fe40000011604 */
[----:B------:R-:W-:Y:S02]  /*2290*/  CS2R R118, SRZ ;  /* 0x0000000000767805 */ /* 0x000fe4000001ff00 */
[----:B------:R-:W-:Y:S01]  /*22a0*/  LOP3.LUT R238, R5, 0x18, R208, 0xf8, !PT ;  /* 0x0000001805ee7812 */ /* 0x000fe200078ef8d0 */
[----:B------:R-:W-:Y:S01]  /*22b0*/  VIADD R5, R219, 0x14040 ;  /* 0x00014040db057836 */ /* 0x000fe20000000000 */
[----:B------:R-:W-:Y:S01]  /*22c0*/  LOP3.LUT R213, R213, 0x38, R6, 0x78, !PT ;  /* 0x00000038d5d57812 */ /* 0x000fe200078e7806 */
[----:B------:R-:W-:Y:S01]  /*22d0*/  VIADD R6, R219, 0x14000 ;  /* 0x00014000db067836 */ /* 0x000fe20000000000 */
[----:B------:R-:W-:-:S02]  /*22e0*/  ISETP.GE.AND P2, PT, R8, R235, PT ;  /* 0x000000eb0800720c */ /* 0x000fc40003f46270 */
[----:B------:R-:W-:Y:S02]  /*22f0*/  CS2R R116, SRZ ;  /* 0x0000000000747805 */ /* 0x000fe4000001ff00 */
[----:B------:R-:W-:Y:S01]  /*2300*/  LOP3.LUT R218, R218, R3, RZ, 0xfc, !PT ;  /* 0x00000003dada7212 */ /* 0x000fe200078efcff */
[----:B------:R-:W-:Y:S01]  /*2310*/  @P1 VIADD R5, R6, 0xffffffc0 ;  /* 0xffffffc006051836 */ /* 0x000fe20000000000 */
[----:B------:R-:W-:Y:S02]  /*2320*/  LOP3.LUT R213, R213, R4, RZ, 0x3c, !PT ;  /* 0x00000004d5d57212 */ /* 0x000fe400078e3cff */
[----:B------:R-:W-:Y:S01]  /*2330*/  CS2R R110, SRZ ;  /* 0x00000000006e7805 */ /* 0x000fe2000001ff00 */
[----:B------:R-:W2:Y:S01]  /*2340*/  LDSM.16.M88.4 R132, [R219+0x14000] ;  /* 0x01400000db84783b */ /* 0x000ea20000000200 */
[----:B------:R-:W-:Y:S01]  /*2350*/  IMAD.IADD R4, R216, 0x1, R5 ;  /* 0x00000001d8047824 */ /* 0x000fe200078e0205 */
[----:B------:R-:W-:Y:S02]  /*2360*/  SEL R217, R217, 0xffffffc0, !P1 ;  /* 0xffffffc0d9d97807 */ /* 0x000fe40004800000 */
[----:B------:R-:W-:Y:S01]  /*2370*/  CS2R R108, SRZ ;  /* 0x00000000006c7805 */ /* 0x000fe2000001ff00 */
[----:B------:R-:W1:Y:S01]  /*2380*/  LDSM.16.M88.4 R148, [R219+0x15000] ;  /* 0x01500000db94783b */ /* 0x000e620000000200 */
[----:B------:R-:W-:-:S02]  /*2390*/  LEA R218, R218, UR6, 0x1 ;  /* 0x00000006dada7c11 */ /* 0x000fc4000f8e08ff */
[----:B------:R-:W-:Y:S02]  /*23a0*/  CS2R R114, SRZ ;  /* 0x0000000000727805 */ /* 0x000fe4000001ff00 */
[----:B------:R-:W-:Y:S01]  /*23b0*/  SHF.R.U32.HI R3, RZ, 0x3, R208 ;  /* 0x00000003ff037819 */ /* 0x000fe200000116d0 */
[----:B------:R-:W1:Y:S01]  /*23c0*/  LDSM.16.M88.4 R164, [R219+0x16000] ;  /* 0x01600000dba4783b */ /* 0x000e620000000200 */
[----:B------:R-:W-:Y:S01]  /*23d0*/  LOP3.LUT R7, R7, 0x600, RZ, 0xc0, !PT ;  /* 0x0000060007077812 */ /* 0x000fe200078ec0ff */
[----:B------:R-:W-:Y:S01]  /*23e0*/  IMAD.IADD R210, R219, 0x1, R217 ;  /* 0x00000001dbd27824 */ /* 0x000fe200078e02d9 */
[----:B------:R-:W-:Y:S01]  /*23f0*/  LOP3.LUT R238, R238, 0x10, R3, 0x78, !PT ;  /* 0x00000010eeee7812 */ /* 0x000fe200078e7803 */
[----:B------:R-:W1:Y:S01]  /*2400*/  LDSM.16.M88.4 R180, [R219+0x17000] ;  /* 0x01700000dbb4783b */ /* 0x000e620000000200 */
[----:B------:R-:W-:Y:S01]  /*2410*/  LOP3.LUT R7, R7, 0x6, R214, 0xf8, !PT ;  /* 0x0000000607077812 */ /* 0x000fe200078ef8d6 */
[--C-:B------:R-:W-:Y:S01]  /*2420*/  IMAD.IADD R217, R217, 0x1, R218.reuse ;  /* 0x00000001d9d97824 */ /* 0x100fe200078e02da */
[----:B------:R-:W-:Y:S01]  /*2430*/  LOP3.LUT P0, RZ, R208, 0x4, RZ, 0xc0, !PT ;  /* 0x00000004d0ff7812 */ /* 0x000fe2000780c0ff */
[----:B------:R-:W1:Y:S01]  /*2440*/  LDSM.16.M88.4 R136, [R211+0x14000] ;  /* 0x01400000d388783b */ /* 0x000e620000000200 */
[C---:B------:R-:W-:Y:S01]  /*2450*/  IMAD.IADD R215, R216.reuse, 0x1, R218 ;  /* 0x00000001d8d77824 */ /* 0x040fe200078e02da */
[----:B------:R-:W-:Y:S01]  /*2460*/  LOP3.LUT R238, R7, R238, RZ, 0xfc, !PT ;  /* 0x000000ee07ee7212 */ /* 0x000fe200078efcff */
[----:B------:R-:W-:Y:S01]  /*2470*/  IMAD.IADD R209, R216, 0x1, R210 ;  /* 0x00000001d8d17824 */ /* 0x000fe200078e02d2 */
[----:B------:R-:W1:Y:S01]  /*2480*/  LDSM.16.M88.4 R152, [R211+0x15000] ;  /* 0x01500000d398783b */ /* 0x000e620000000200 */
[----:B------:R-:W-:-:S02]  /*2490*/  CS2R R112, SRZ ;  /* 0x0000000000707805 */ /* 0x000fc4000001ff00 */
[----:B------:R-:W-:Y:S02]  /*24a0*/  CS2R R106, SRZ ;  /* 0x00000000006a7805 */ /* 0x000fe4000001ff00 */
[----:B------:R-:W-:Y:S01]  /*24b0*/  CS2R R104, SRZ ;  /* 0x0000000000687805 */ /* 0x000fe2000001ff00 */
[----:B------:R-:W1:Y:S01]  /*24c0*/  LDSM.16.M88.4 R168, [R211+0x16000] ;  /* 0x01600000d3a8783b */ /* 0x000e620000000200 */
[----:B------:R-:W-:Y:S02]  /*24d0*/  CS2R R102, SRZ ;  /* 0x0000000000667805 */ /* 0x000fe4000001ff00 */
[----:B------:R-:W-:Y:S02]  /*24e0*/  CS2R R100, SRZ ;  /* 0x0000000000647805 */ /* 0x000fe4000001ff00 */
[----:B------:R-:W-:Y:S01]  /*24f0*/  CS2R R38, SRZ ;  /* 0x0000000000267805 */ /* 0x000fe2000001ff00 */
[----:B------:R-:W1:Y:S01]  /*2500*/  LDSM.16.M88.4 R184, [R211+0x17000] ;  /* 0x01700000d3b8783b */ /* 0x000e620000000200 */
[----:B------:R-:W-:-:S02]  /*2510*/  CS2R R36, SRZ ;  /* 0x0000000000247805 */ /* 0x000fc4000001ff00 */
[----:B------:R-:W-:Y:S02]  /*2520*/  CS2R R42, SRZ ;  /* 0x00000000002a7805 */ /* 0x000fe4000001ff00 */
[----:B------:R-:W-:Y:S01]  /*2530*/  CS2R R40, SRZ ;  /* 0x0000000000287805 */ /* 0x000fe2000001ff00 */
[----:B------:R-:W1:Y:S01]  /*2540*/  LDSM.16.M88.4 R140, [R5] ;  /* 0x00000000058c783b */ /* 0x000e620000000200 */
[----:B------:R-:W-:Y:S02]  /*2550*/  CS2R R34, SRZ ;  /* 0x0000000000227805 */ /* 0x000fe4000001ff00 */
[----:B------:R-:W-:Y:S02]  /*2560*/  CS2R R32, SRZ ;  /* 0x0000000000207805 */ /* 0x000fe4000001ff00 */
[----:B------:R-:W-:Y:S01]  /*2570*/  CS2R R30, SRZ ;  /* 0x00000000001e7805 */ /* 0x000fe2000001ff00 */
        /* <DEDUP_REMOVED lines=13> */
[----:B------:R-:W-:Y:S01]  /*2650*/  SEL R246, R246, 0x1c0, !P0 ;  /* 0x000001c0f6f67807 */ /* 0x000fe20004000000 */
[----:B------:R-:W-:Y:S01]  /*2660*/  IMAD.IADD R216, R216, 0x1, R217 ;  /* 0x00000001d8d87824 */ /* 0x000fe200078e02d9 */
[----:B------:R-:W-:Y:S01]  /*2670*/  LOP3.LUT R247, R212, 0x20, RZ, 0xc0, !PT ;  /* 0x00000020d4f77812 */ /* 0x000fe200078ec0ff */
[----:B------:R-:W1:Y:S01]  /*2680*/  LDSM.16.M88.4 R160, [R4+0x1000] ;  /* 0x0010000004a0783b */ /* 0x000e620000000200 */
[----:B------:R-:W1:Y:S03]  /*2690*/  LDCU UR9, c[0x0][0x3e0] ;  /* 0x00007c00ff0977ac */ /* 0x000e660008000800 */
[----:B------:R-:W1:Y:S01]  /*26a0*/  LDSM.16.M88.4 R176, [R4+0x2000] ;  /* 0x0020000004b0783b */ /* 0x000e620000000200 */
[----:B------:R-:W1:Y:S03]  /*26b0*/  LDCU UR10, c[0x0][0x45c] ;  /* 0x00008b80ff0a77ac */ /* 0x000e660008000800 */
[----:B------:R4:W1:Y:S01]  /*26c0*/  LDSM.16.M88.4 R192, [R4+0x3000] ;  /* 0x0030000004c0783b */ /* 0x0008620000000200 */
[----:B---3--:R-:W-:Y:S01]  /*26d0*/  USHF.L.U32 UR8, UR8, 0x6, URZ ;  /* 0x0000000608087899 */ /* 0x008fe200080006ff */
[----:B----4-:R-:W-:-:S04]  /*26e0*/  @P2 LOP3.LUT R4, R214, 0x6, RZ, 0xc0, !PT ;  /* 0x00000006d6042812 */ /* 0x010fc800078ec0ff */
[----:B--2---:R-:W-:-:S07]  /*26f0*/  @P2 LOP3.LUT R249, R4, 0x70, R3, 0xf8, !PT ;  /* 0x0000007004f92812 */ /* 0x004fce00078ef803 */
.L_x_209:
[----:B------:R-:W0:Y:S01]  /*2700*/  LDGDEPBAR ;  /* 0x00000000000079af */ /* 0x000e220000000000 */
[----:B------:R-:W-:Y:S02]  /*2710*/  @P2 IMAD R70, R226, 0x20, R249 ;  /* 0x00000020e2462824 */ /* 0x000fe400078e02f9 */
[C---:B-----5:R-:W-:Y:S01]  /*2720*/  FMUL.FTZ R73, R233.reuse, 1.4426950216293334961 ;  /* 0x3fb8aa3be9497820 */ /* 0x060fe20000410000 */
[----:B------:R-:W-:Y:S01]  /*2730*/  FSETP.NEU.FTZ.AND P1, PT, R233, -INF , PT ;  /* 0xff800000e900780b */ /* 0x000fe20003f3d000 */
[----:B------:R-:W-:Y:S01]  /*2740*/  FMUL.FTZ R76, R232, 1.4426950216293334961 ;  /* 0x3fb8aa3be84c7820 */ /* 0x000fe20000410000 */
[C---:B------:R-:W-:Y:S01]  /*2750*/  @P2 VIADD R68, R70.reuse, 0x1 ;  /* 0x0000000146442836 */ /* 0x040fe20000000000 */
[CC--:B------:R-:W-:Y:S01]  /*2760*/  @P2 ISETP.GE.AND P3, PT, R70.reuse, R235.reuse, PT ;  /* 0x000000eb4600220c */ /* 0x0c0fe20003f66270 */
[C---:B------:R-:W-:Y:S01]  /*2770*/  @P2 VIADD R72, R70.reuse, 0x8 ;  /* 0x0000000846482836 */ /* 0x040fe20000000000 */
[----:B------:R-:W-:Y:S01]  /*2780*/  FSEL R73, R73, RZ, P1 ;  /* 0x000000ff49497208 */ /* 0x000fe20000800000 */
[----:B------:R-:W-:Y:S01]  /*2790*/  @P2 VIADD R78, R70, 0x9 ;  /* 0x00000009464e2836 */ /* 0x000fe20000000000 */
[----:B------:R-:W-:Y:S01]  /*27a0*/  FSETP.NEU.FTZ.AND P1, PT, R232, -INF , PT ;  /* 0xff800000e800780b */ /* 0x000fe20003f3d000 */
[----:B------:R-:W-:Y:S01]  /*27b0*/  IMAD.MOV.U32 R231, RZ, RZ, R229 ;  /* 0x000000ffffe77224 */ /* 0x000fe200078e00e5 */
[-C--:B------:R-:W-:Y:S02]  /*27c0*/  @P2 ISETP.GE.AND P4, PT, R68, R235.reuse, PT ;  /* 0x000000eb4400220c */ /* 0x080fe40003f86270 */
[----:B------:R-:W-:Y:S02]  /*27d0*/  FSEL R76, R76, RZ, P1 ;  /* 0x000000ff4c4c7208 */ /* 0x000fe40000800000 */
[-C--:B------:R-:W-:Y:S02]  /*27e0*/  @P2 ISETP.GE.AND P1, PT, R72, R235.reuse, PT ;  /* 0x000000eb4800220c */ /* 0x080fe40003f26270 */
[----:B------:R-:W-:Y:S02]  /*27f0*/  LEA R221, R213, UR4, 0x1 ;  /* 0x00000004d5dd7c11 */ /* 0x000fe4000f8e08ff */
[----:B------:R-:W-:Y:S02]  /*2800*/  LEA R80, R238, UR27, 0x1 ;  /* 0x0000001bee507c11 */ /* 0x000fe4000f8e08ff */
[----:B------:R-:W-:Y:S01]  /*2810*/  SHF.R.U32.HI R200, RZ, 0x1, R208 ;  /* 0x00000001ffc87819 */ /* 0x000fe200000116d0 */
[----:B------:R-:W-:Y:S04]  /*2820*/  DEPBAR.LE SB0, 0x0 ;  /* 0x000080000000791a */ /* 0x000fe80000000000 */
[----:B------:R-:W-:Y:S01]  /*2830*/  BAR.SYNC.DEFER_BLOCKING 0x0 ;  /* 0x0000000000007b1d */ /* 0x000fe20000010000 */
[----:B------:R-:W-:Y:S05]  /*2840*/  IMAD.IADD R77, R80, 0x1, -R247 ;  /* 0x00000001504d7824 */ /* 0x000fea00078e0af7 */
[----:B------:R-:W-:Y:S05]  /*2850*/  LDSM.16.M88.4 R44, [R218] ;  /* 0x00000000da2c783b */ /* 0x000fea0000000200 */
[----:B------:R-:W2:Y:S05]  /*2860*/  LDSM.16.M88.4 R48, [R219+0x10000] ;  /* 0x01000000db30783b */ /* 0x000eaa0000000200 */
[----:B------:R-:W-:Y:S05]  /*2870*/  LDSM.16.M88.4 R52, [R215] ;  /* 0x00000000d734783b */ /* 0x000fea0000000200 */
[----:B------:R-:W3:Y:S05]  /*2880*/  LDSM.16.M88.4 R56, [R211+0x10000] ;  /* 0x01000000d338783b */ /* 0x000eea0000000200 */
[----:B------:R-:W-:Y:S05]  /*2890*/  LDSM.16.M88.4 R60, [R217] ;  /* 0x00000000d93c783b */ /* 0x000fea0000000200 */
[----:B------:R-:W4:Y:S01]  /*28a0*/  LDSM.16.M88.4 R64, [R210+0x10000] ;  /* 0x01000000d240783b */ /* 0x000f220000000200 */
[C---:B-12---:R-:W-:Y:S08]  /*28b0*/  HMMA.16816.F32.BF16 R4, R44.reuse, R48, RZ ;  /* 0x000000302c04723c */ /* 0x046ff000000418ff */
        /* <DEDUP_REMOVED lines=57> */
[C---:B--2---:R-:W-:Y:S08]  /*2c50*/  HMMA.16816.F32.BF16 R4, R44.reuse, R48, R4 ;  /* 0x000000302c04723c */ /* 0x044ff00000041804 */
[----:B------:R-:W-:Y:S11]  /*2c60*/  HMMA.16816.F32.BF16 R8, R44, R50, R8 ;  /* 0x000000322c08723c */ /* 0x000ff60000041808 */
[----:B------:R-:W-:Y:S02]  /*2c70*/  @P2 FSEL R4, R4, -INF , !P3 ;  /* 0xff80000004042808 */ /* 0x000fe40005800000 */
[----:B------:R-:W-:Y:S02]  /*2c80*/  @P2 FSEL R6, R6, -INF , !P3 ;  /* 0xff80000006062808 */ /* 0x000fe40005800000 */
[----:B------:R-:W-:Y:S01]  /*2c90*/  @P2 FSEL R5, R5, -INF , !P4 ;  /* 0xff80000005052808 */ /* 0x000fe20006000000 */
[--C-:B-1----:R-:W-:Y:S01]  /*2ca0*/  FFMA.FTZ R71, R4, UR10, -R73.reuse ;  /* 0x0000000a04477c23 */ /* 0x102fe20008010849 */
[----:B------:R-:W-:Y:S01]  /*2cb0*/  @P2 ISETP.GE.AND P3, PT, R78, R235, PT ;  /* 0x000000eb4e00220c */ /* 0x000fe20003f66270 */
[--C-:B------:R-:W-:Y:S01]  /*2cc0*/  FFMA.FTZ R74, R6, UR10, -R76.reuse ;  /* 0x0000000a064a7c23 */ /* 0x100fe2000801084c */
[----:B------:R-:W-:Y:S01]  /*2cd0*/  @P2 FSEL R7, R7, -INF , !P4 ;  /* 0xff80000007072808 */ /* 0x000fe20006000000 */
[----:B------:R1:W-:Y:S01]  /*2ce0*/  MUFU.EX2 R68, R71 ;  /* 0x0000004700447308 */ /* 0x0003e20000000800 */
[----:B------:R-:W-:Y:S01]  /*2cf0*/  @P2 FSEL R8, R8, -INF , !P1 ;  /* 0xff80000008082808 */ /* 0x000fe20004800000 */
[--C-:B------:R-:W-:Y:S01]  /*2d00*/  FFMA.FTZ R69, R5, UR10, -R73.reuse ;  /* 0x0000000a05457c23 */ /* 0x100fe20008010849 */
[----:B------:R-:W-:Y:S02]  /*2d10*/  @P2 FSEL R9, R9, -INF , !P3 ;  /* 0xff80000009092808 */ /* 0x000fe40005800000 */
[----:B------:R-:W-:Y:S01]  /*2d20*/  @P2 FSEL R10, R10, -INF , !P1 ;  /* 0xff8000000a0a2808 */ /* 0x000fe20004800000 */
[--C-:B------:R-:W-:Y:S01]  /*2d30*/  FFMA.FTZ R72, R8, UR10, -R73.reuse ;  /* 0x0000000a08487c23 */ /* 0x100fe20008010849 */
[----:B------:R-:W-:Y:S03]  /*2d40*/  @P2 FSEL R11, R11, -INF , !P3 ;  /* 0xff8000000b0b2808 */ /* 0x000fe60005800000 */
[----:B------:R2:W-:Y:S01]  /*2d50*/  MUFU.EX2 R70, R74 ;  /* 0x0000004a00467308 */ /* 0x0005e20000000800 */
[----:B------:R-:W-:Y:S01]  /*2d60*/  FFMA.FTZ R73, R9, UR10, -R73 ;  /* 0x0000000a09497c23 */ /* 0x000fe20008010849 */
[----:B------:R-:W-:Y:S02]  /*2d70*/  LEA R78, R238, UR4, 0x1 ;  /* 0x00000004ee4e7c11 */ /* 0x000fe4000f8e08ff */
[C---:B------:R-:W-:Y:S06]  /*2d80*/  LEA R82, P1, R224.reuse, R230, 0x2 ;  /* 0x000000e6e0527211 */ /* 0x040fec00078210ff */
[----:B------:R-:W3:Y:S01]  /*2d90*/  MUFU.EX2 R69, R69 ;  /* 0x0000004500457308 */ /* 0x000ee20000000800 */
[--C-:B-1----:R-:W-:Y:S01]  /*2da0*/  FFMA.FTZ R71, R7, UR10, -R76.reuse ;  /* 0x0000000a07477c23 */ /* 0x102fe2000801084c */
[----:B------:R-:W-:Y:S02]  /*2db0*/  LEA.HI.X R83, R224, R231, RZ, 0x2, P1 ;  /* 0x000000e7e0537211 */ /* 0x000fe400008f14ff */
[----:B------:R-:W-:Y:S06]  /*2dc0*/  ISETP.NE.AND P1, PT, R234, RZ, PT ;  /* 0x000000ffea00720c */ /* 0x000fec0003f25270 */
[----:B------:R-:W1:Y:S01]  /*2dd0*/  MUFU.EX2 R71, R71 ;  /* 0x0000004700477308 */ /* 0x000e620000000800 */
[--C-:B--2---:R-:W-:Y:S01]  /*2de0*/  FFMA.FTZ R74, R10, UR10, -R76.reuse ;  /* 0x0000000a0a4a7c23 */ /* 0x104fe2000801084c */
[----:B------:R-:W-:Y:S08]  /*2df0*/  FFMA.FTZ R76, R11, UR10, -R76 ;  /* 0x0000000a0b4c7c23 */ /* 0x000ff0000801084c */
[----:B------:R2:W-:Y:S01]  /*2e00*/  MUFU.EX2 R75, R73 ;  /* 0x00000049004b7308 */ /* 0x0005e20000000800 */
[----:B---3--:R-:W-:Y:S05]  /*2e10*/  F2FP.BF16.F32.PACK_AB R85, R69, R68 ;  /* 0x000000444555723e */ /* 0x008fea00000010ff */
[----:B------:R-:W-:Y:S04]  /*2e20*/  STS [R78+0x15000], R85 ;  /* 0x015000554e007388 */ /* 0x000fe80000000800 */
[----:B------:R-:W3:Y:S01]  /*2e30*/  MUFU.EX2 R72, R72 ;  /* 0x0000004800487308 */ /* 0x000ee20000000800 */
[----:B-1----:R-:W-:Y:S09]  /*2e40*/  F2FP.BF16.F32.PACK_AB R84, R71, R70 ;  /* 0x000000464754723e */ /* 0x002ff200000010ff */
[----:B------:R-:W-:Y:S01]  /*2e50*/  MUFU.EX2 R74, R74 ;  /* 0x0000004a004a7308 */ /* 0x000fe20000000800 */
[----:B--2---:R-:W-:Y:S05]  /*2e60*/  IMAD.IADD R73, R80, 0x1, R246 ;  /* 0x0000000150497824 */ /* 0x004fea00078e02f6 */
[----:B------:R-:W-:Y:S04]  /*2e70*/  STS [R73], R84 ;  /* 0x0000005449007388 */ /* 0x000fe80000000800 */
[----:B------:R1:W2:Y:S01]  /*2e80*/  MUFU.EX2 R79, R76 ;  /* 0x0000004c004f7308 */ /* 0x0002a20000000800 */
[----:B---3--:R-:W-:Y:S05]  /*2e90*/  F2FP.BF16.F32.PACK_AB R80, R75, R72 ;  /* 0x000000484b50723e */ /* 0x008fea00000010ff */
[----:B------:R3:W-:Y:S01]  /*2ea0*/  STS [R77+0x10], R80 ;  /* 0x000010504d007388 */ /* 0x0007e20000000800 */
[----:B-1----:R-:W-:Y:S01]  /*2eb0*/  IMAD.IADD R76, R246, 0x1, R77 ;  /* 0x00000001f64c7824 */ /* 0x002fe200078e024d */
[----:B--2---:R-:W-:Y:S05]  /*2ec0*/  F2FP.BF16.F32.PACK_AB R81, R79, R74 ;  /* 0x0000004a4f51723e */ /* 0x004fea00000010ff */
[----:B------:R1:W-:Y:S05]  /*2ed0*/  STS [R76+0x10], R81 ;  /* 0x000010514c007388 */ /* 0x0003ea0000000800 */
[----:B------:R-:W2:Y:S05]  /*2ee0*/  LDSM.16.M88.4 R44, [R218+0x8000] ;  /* 0x00800000da2c783b */ /* 0x000eaa0000000200 */
[----:B------:R-:W4:Y:S05]  /*2ef0*/  LDSM.16.M88.4 R48, [R215+0x8000] ;  /* 0x00800000d730783b */ /* 0x000f2a0000000200 */
[----:B---3--:R-:W3:Y:S05]  /*2f00*/  LDG.E R80, desc[UR28][R82.64] ;  /* 0x0000001c52507981 */ /* 0x008eea000c1e1900 */
[----:B------:R-:W4:Y:S05]  /*2f10*/  LDSM.16.M88.4 R52, [R217+0x8000] ;  /* 0x00800000d934783b */ /* 0x000f2a0000000200 */
[----:B-1----:R3:W3:Y:S01]  /*2f20*/  LDG.E R81, desc[UR28][R82.64+0x20] ;  /* 0x0000201c52517981 */ /* 0x0026e2000c1e1900 */
[C---:B--2---:R-:W-:Y:S08]  /*2f30*/  HMMA.16816.F32.BF16 R4, R44.reuse, R132, RZ ;  /* 0x000000842c04723c */ /* 0x044ff000000418ff */
[----:B------:R-:W-:Y:S01]  /*2f40*/  HMMA.16816.F32.BF16 R8, R44, R134, RZ ;  /* 0x000000862c08723c */ /* 0x000fe200000418ff */
[----:B------:R-:W1:Y:S11]  /*2f50*/  LDSM.16.M88.4 R44, [R216+0x8000] ;  /* 0x00800000d82c783b */ /* 0x000e760000000200 */
[C---:B----4-:R-:W-:Y:S08]  /*2f60*/  HMMA.16816.F32.BF16 R4, R48.reuse, R136, R4 ;  /* 0x000000883004723c */ /* 0x050ff00000041804 */
[----:B------:R-:W-:Y:S01]  /*2f70*/  HMMA.16816.F32.BF16 R8, R48, R138, R8 ;  /* 0x0000008a3008723c */ /* 0x000fe20000041808 */
[----:B------:R-:W2:Y:S11]  /*2f80*/  LDSM.16.M88.4 R48, [R218+0xa000] ;  /* 0x00a00000da30783b */ /* 0x000eb60000000200 */
[C---:B------:R-:W-:Y:S08]  /*2f90*/  HMMA.16816.F32.BF16 R4, R52.reuse, R140, R4 ;  /* 0x0000008c3404723c */ /* 0x040ff00000041804 */
[----:B------:R-:W-:Y:S01]  /*2fa0*/  HMMA.16816.F32.BF16 R8, R52, R142, R8 ;  /* 0x0000008e3408723c */ /* 0x000fe20000041808 */
[----:B------:R-:W4:Y:S11]  /*2fb0*/  LDSM.16.M88.4 R52, [R215+0xa000] ;  /* 0x00a00000d734783b */ /* 0x000f360000000200 */
[C---:B-1----:R-:W-:Y:S08]  /*2fc0*/  HMMA.16816.F32.BF16 R4, R44.reuse, R144, R4 ;  /* 0x000000902c04723c */ /* 0x042ff00000041804 */
[----:B------:R-:W-:Y:S01]  /*2fd0*/  HMMA.16816.F32.BF16 R8, R44, R146, R8 ;  /* 0x000000922c08723c */ /* 0x000fe20000041808 */
[----:B------:R-:W1:Y:S11]  /*2fe0*/  LDSM.16.M88.4 R44, [R217+0xa000] ;  /* 0x00a00000d92c783b */ /* 0x000e760000000200 */
[C---:B--2---:R-:W-:Y:S08]  /*2ff0*/  HMMA.16816.F32.BF16 R4, R48.reuse, R148, R4 ;  /* 0x000000943004723c */ /* 0x044ff00000041804 */
[----:B------:R-:W-:Y:S01]  /*3000*/  HMMA.16816.F32.BF16 R8, R48, R150, R8 ;  /* 0x000000963008723c */ /* 0x000fe20000041808 */
[----:B------:R-:W2:Y:S11]  /*3010*/  LDSM.16.M88.4 R48, [R216+0xa000] ;  /* 0x00a00000d830783b */ /* 0x000eb60000000200 */
[C---:B----4-:R-:W-:Y:S08]  /*3020*/  HMMA.16816.F32.BF16 R4, R52.reuse, R152, R4 ;  /* 0x000000983404723c */ /* 0x050ff00000041804 */
        /* <DEDUP_REMOVED lines=24> */
[----:B------:R-:W-:Y:S11]  /*31b0*/  HMMA.16816.F32.BF16 R8, R48, R186, R8 ;  /* 0x000000ba3008723c */ /* 0x000ff60000041808 */
[----:B------:R-:W-:Y:S01]  /*31c0*/  @!UPT UIADD3 URZ, UPT, UPT, URZ, URZ, URZ ;  /* 0x000000fffffff290 */ /* 0x000fe2000fffe0ff */
[C---:B----4-:R-:W-:Y:S08]  /*31d0*/  HMMA.16816.F32.BF16 R4, R52.reuse, R188, R4 ;  /* 0x000000bc3404723c */ /* 0x050ff00000041804 */
[----:B------:R-:W-:Y:S11]  /*31e0*/  HMMA.16816.F32.BF16 R8, R52, R190, R8 ;  /* 0x000000be3408723c */ /* 0x000ff60000041808 */
[----:B------:R-:W-:Y:S01]  /*31f0*/  @!UPT UIADD3 URZ, UPT, UPT, URZ, URZ, URZ ;  /* 0x000000fffffff290 */ /* 0x000fe2000fffe0ff */
[C---:B-1----:R-:W-:Y:S08]  /*3200*/  HMMA.16816.F32.BF16 R4, R44.reuse, R192, R4 ;  /* 0x000000c02c04723c */ /* 0x042ff00000041804 */
[----:B------:R-:W-:Y:S11]  /*3210*/  HMMA.16816.F32.BF16 R8, R44, R194, R8 ;  /* 0x000000c22c08723c */ /* 0x000ff60000041808 */
[C---:B---3--:R-:W-:Y:S01]  /*3220*/  FADD.FTZ R82, -R80.reuse, R5 ;  /* 0x0000000550527221 */ /* 0x048fe20000010100 */
[----:B------:R-:W-:Y:S03]  /*3230*/  FADD.FTZ R83, -R80, R4 ;  /* 0x0000000450537221 */ /* 0x000fe60000010100 */
[----:B------:R-:W-:Y:S01]  /*3240*/  FMUL.FTZ R82, R69, R82 ;  /* 0x0000005245527220 */ /* 0x000fe20000410000 */
[----:B------:R-:W-:Y:S01]  /*3250*/  FADD.FTZ R69, -R81, R6 ;  /* 0x0000000651457221 */ /* 0x000fe20000010100 */
[----:B------:R-:W-:Y:S01]  /*3260*/  FMUL.FTZ R83, R68, R83 ;  /* 0x0000005344537220 */ /* 0x000fe20000410000 */
[----:B------:R-:W-:Y:S01]  /*3270*/  LEA R68, R213, UR27, 0x1 ;  /* 0x0000001bd5447c11 */ /* 0x000fe2000f8e08ff */
[C---:B------:R-:W-:Y:S01]  /*3280*/  FADD.FTZ R85, -R80.reuse, R8 ;  /* 0x0000000850557221 */ /* 0x040fe20000010100 */
[----:B------:R-:W-:Y:S01]  /*3290*/  FADD.FTZ R80, -R80, R9 ;  /* 0x0000000950507221 */ /* 0x000fe20000010100 */
[----:B------:R-:W-:Y:S01]  /*32a0*/  FMUL.FTZ R69, R70, R69 ;  /* 0x0000004546457220 */ /* 0x000fe20000410000 */
[----:B------:R-:W-:Y:S01]  /*32b0*/  F2FP.BF16.F32.PACK_AB R83, R82, R83 ;  /* 0x000000535253723e */ /* 0x000fe200000010ff */
[----:B------:R-:W-:Y:S01]  /*32c0*/  FMUL.FTZ R85, R72, R85 ;  /* 0x0000005548557220 */ /* 0x000fe20000410000 */
[----:B------:R-:W-:Y:S01]  /*32d0*/  FADD.FTZ R72, -R81, R7 ;  /* 0x0000000751487221 */ /* 0x000fe20000010100 */
[----:B------:R-:W-:Y:S01]  /*32e0*/  FMUL.FTZ R80, R75, R80 ;  /* 0x000000504b507220 */ /* 0x000fe20000410000 */
[C---:B------:R-:W-:Y:S01]  /*32f0*/  FADD.FTZ R75, -R81.reuse, R10 ;  /* 0x0000000a514b7221 */ /* 0x040fe20000010100 */
[----:B------:R-:W-:Y:S01]  /*3300*/  FADD.FTZ R84, -R81, R11 ;  /* 0x0000000b51547221 */ /* 0x000fe20000010100 */
[----:B------:R-:W-:Y:S01]  /*3310*/  FMUL.FTZ R72, R71, R72 ;  /* 0x0000004847487220 */ /* 0x000fe20000410000 */
[----:B------:R-:W-:Y:S01]  /*3320*/  STS [R78+0x14000], R83 ;  /* 0x014000534e007388 */ /* 0x000fe20000000800 */
[----:B------:R-:W-:Y:S01]  /*3330*/  FMUL.FTZ R75, R74, R75 ;  /* 0x0000004b4a4b7220 */ /* 0x000fe20000410000 */
[----:B------:R-:W-:Y:S01]  /*3340*/  FMUL.FTZ R84, R79, R84 ;  /* 0x000000544f547220 */ /* 0x000fe20000410000 */
[----:B------:R-:W-:Y:S01]  /*3350*/  F2FP.BF16.F32.PACK_AB R80, R80, R85 ;  /* 0x000000555050723e */ /* 0x000fe200000010ff */
[----:B------:R-:W-:Y:S01]  /*3360*/  VIADD R88, R68, 0x20 ;  /* 0x0000002044587836 */ /* 0x000fe20000000000 */
[----:B------:R-:W-:Y:S01]  /*3370*/  F2FP.BF16.F32.PACK_AB R72, R72, R69 ;  /* 0x000000454848723e */ /* 0x000fe200000010ff */
[----:B------:R-:W-:Y:S01]  /*3380*/  @P0 VIADD R88, R68, 0xffffffe0 ;  /* 0xffffffe044580836 */ /* 0x000fe20000000000 */
[----:B------:R-:W-:Y:S03]  /*3390*/  F2FP.BF16.F32.PACK_AB R79, R84, R75 ;  /* 0x0000004b544f723e */ /* 0x000fe600000010ff */
[----:B------:R-:W-:Y:S05]  /*33a0*/  STS [R73+-0x1000], R72 ;  /* 0xfff0004849007388 */ /* 0x000fea0000000800 */
        /* <DEDUP_REMOVED lines=44> */
[----:B------:R-:W-:Y:S01]  /*3670*/  LOP3.LUT R48, R214, 0x20, RZ, 0xc0, !PT ;  /* 0x00000020d6307812 */ /* 0x000fe200078ec0ff */
[----:B------:R-:W-:Y:S01]  /*3680*/  IMAD.SHL.U32 R50, R208, 0x40, RZ ;  /* 0x00000040d0327824 */ /* 0x000fe200078e00ff */
[----:B------:R-:W-:Y:S02]  /*3690*/  LOP3.LUT R49, R2, 0x1e0, RZ, 0xc0, !PT ;  /* 0x000001e002317812 */ /* 0x000fe400078ec0ff */
[-C--:B--2---:R-:W-:Y:S05]  /*36a0*/  HMMA.16816.F32.BF16 R12, R44, R52.reuse, R12 ;  /* 0x000000342c0c723c */ /* 0x084fea000004180c */
[----:B------:R-:W-:Y:S03]  /*36b0*/  LOP3.LUT R51, R49, 0x38, R212, 0x78, !PT ;  /* 0x0000003831337812 */ /* 0x000fe600078e78d4 */
[C---:B---3--:R-:W-:Y:S04]  /*36c0*/  HMMA.16816.F32.BF16 R16, R56.reuse, R52, R16 ;  /* 0x000000343810723c */ /* 0x048fe80000041810 */
[----:B------:R-:W-:Y:S02]  /*36d0*/  LOP3.LUT R53, R48, 0x18, R3, 0xf8, !PT ;  /* 0x0000001830357812 */ /* 0x000fe400078ef803 */
[----:B------:R-:W-:Y:S02]  /*36e0*/  LOP3.LUT R200, R51, 0x8, R200, 0x78, !PT ;  /* 0x0000000833c87812 */ /* 0x000fe400078e78c8 */
[-C--:B------:R-:W-:Y:S03]  /*36f0*/  HMMA.16816.F32.BF16 R20, R56, R54.reuse, R20 ;  /* 0x000000363814723c */ /* 0x080fe60000041814 */
[----:B------:R-:W-:Y:S04]  /*3700*/  LOP3.LUT R49, R53, 0x1c0, R50, 0xf8, !PT ;  /* 0x000001c035317812 */ /* 0x000fe800078ef832 */
[----:B------:R-:W-:Y:S01]  /*3710*/  LOP3.LUT R51, R49, 0x38, R0, 0x78, !PT ;  /* 0x0000003831337812 */ /* 0x000fe200078e7800 */
[C---:B------:R-:W-:Y:S04]  /*3720*/  HMMA.16816.F32.BF16 R24, R44.reuse, R54, R24 ;  /* 0x000000362c18723c */ /* 0x040fe80000041818 */
[----:B------:R-:W-:Y:S02]  /*3730*/  LOP3.LUT R49, R2, 0x400, RZ, 0xc0, !PT ;  /* 0x0000040002317812 */ /* 0x000fe400078ec0ff */
[----:B------:R-:W-:Y:S02]  /*3740*/  LOP3.LUT R222, R51, 0x200, R50, 0xf8, !PT ;  /* 0x0000020033de7812 */ /* 0x000fe400078ef832 */
[-C--:B----4-:R-:W-:Y:S03]  /*3750*/  HMMA.16816.F32.BF16 R28, R44, R64.reuse, R28 ;  /* 0x000000402c1c723c */ /* 0x090fe6000004181c */
[----:B------:R-:W-:Y:S01]  /*3760*/  IMAD R200, R200, 0x2, R49 ;  /* 0x00000002c8c87824 */ /* 0x000fe200078e0231 */
[----:B------:R-:W-:Y:S04]  /*3770*/  LEA R222, R222, UR4, 0x1 ;  /* 0x00000004dede7c11 */ /* 0x000fe8000f8e08ff */
[C---:B------:R-:W-:Y:S08]  /*3780*/  HMMA.16816.F32.BF16 R32, R56.reuse, R64, R32 ;  /* 0x000000403820723c */ /* 0x040ff00000041820 */
[-C--:B------:R-:W-:Y:S08]  /*3790*/  HMMA.16816.F32.BF16 R36, R56, R66.reuse, R36 ;  /* 0x000000423824723c */ /* 0x080ff00000041824 */
[----:B------:R-:W-:Y:S01]  /*37a0*/  HMMA.16816.F32.BF16 R40, R44, R66, R40 ;  /* 0x000000422c28723c */ /* 0x000fe20000041828 */
[----:B------:R-:W-:Y:S08]  /*37b0*/  @!UPT UIADD3 URZ, UPT, UPT, URZ, URZ, URZ ;  /* 0x000000fffffff290 */ /* 0x000ff0000fffe0ff */
[----:B------:R-:W-:Y:S11]  /*37c0*/  @!P1 BRA `(.L_x_207) ;  /* 0x00000000004c9947 */ /* 0x000ff60003800000 */
[----:B------:R-:W-:Y:S05]  /*37d0*/  IADD3 R4, P3, PT, RZ, -UR7, RZ ;  /* 0x80000007ff047c10 */ /* 0x000fea000ff7e0ff */
[----:B------:R-:W-:Y:S05]  /*37e0*/  IMAD.X R5, RZ, RZ, ~UR8, P3 ;  /* 0x80000008ff057e24 */ /* 0x000fea00098e06ff */
[----:B------:R-:W-:Y:S04]  /*37f0*/  SHF.R.S64 R7, R4, 0x1f, R5 ;  /* 0x0000001f04077819 */ /* 0x000fe80000001005 */
[----:B------:R-:W-:Y:S04]  /*3800*/  IADD3 R240, P3, PT, R240, R7, RZ ;  /* 0x00000007f0f07210 */ /* 0x000fe80007f7e0ff */
[----:B------:R-:W-:Y:S02]  /*3810*/  LEA.HI.X.SX32 R241, R5, R241, 0x1, P3 ;  /* 0x000000f105f17211 */ /* 0x000fe400018f0eff */
[C---:B------:R-:W-:Y:S03]  /*3820*/  LEA R4, P3, R228.reuse, R240, 0x1 ;  /* 0x000000f0e4047211 */ /* 0x040fe600078608ff */
[----:B------:R-:W-:Y:S01]  /*3830*/  @!PT LDS RZ, [RZ] ;  /* 0x00000000fffff984 */ /* 0x000fe20000000800 */
[----:B------:R-:W-:Y:S01]  /*3840*/  @!PT LDS RZ, [RZ] ;  /* 0x00000000fffff984 */ /* 0x000fe20000000800 */
[----:B------:R-:W-:Y:S01]  /*3850*/  @!PT LDS RZ, [RZ] ;  /* 0x00000000fffff984 */ /* 0x000fe20000000800 */
[----:B------:R1:W-:Y:S01]  /*3860*/  LDGSTS.E.BYPASS.LTC128B.128 [R225+0x8000], desc[UR28][R240.64] ;  /* 0x08000000f0e17fae */ /* 0x0003e2000b981a1c */
[----:B------:R-:W-:Y:S03]  /*3870*/  LEA.HI.X R5, R228, R241, R227, 0x1, P3 ;  /* 0x000000f1e4057211 */ /* 0x000fe600018f0ce3 */
[----:B------:R1:W-:Y:S04]  /*3880*/  LDGSTS.E.BYPASS.LTC128B.128 [R225+0xa000], desc[UR28][R240.64+0x80] ;  /* 0x0a000080f0e17fae */ /* 0x0003e8000b981a1c */
[----:B------:R1:W-:Y:S04]  /*3890*/  LDGSTS.E.BYPASS.LTC128B.128 [R225+0xc000], desc[UR28][R240.64+0x100] ;  /* 0x0c000100f0e17fae */ /* 0x0003e8000b981a1c */
[----:B------:R1:W-:Y:S04]  /*38a0*/  LDGSTS.E.BYPASS.LTC128B.128 [R225+0xe000], desc[UR28][R240.64+0x180] ;  /* 0x0e000180f0e17fae */ /* 0x0003e8000b981a1c */
[----:B------:R1:W-:Y:S04]  /*38b0*/  LDGSTS.E.BYPASS.LTC128B.128 [R225+0x9000], desc[UR28][R4.64] ;  /* 0x0900000004e17fae */ /* 0x0003e8000b981a1c */
[----:B------:R1:W-:Y:S04]  /*38c0*/  LDGSTS.E.BYPASS.LTC128B.128 [R225+0xb000], desc[UR28][R4.64+0x80] ;  /* 0x0b00008004e17fae */ /* 0x0003e8000b981a1c */
[----:B------:R1:W-:Y:S04]  /*38d0*/  LDGSTS.E.BYPASS.LTC128B.128 [R225+0xd000], desc[UR28][R4.64+0x100] ;  /* 0x0d00010004e17fae */ /* 0x0003e8000b981a1c */
[----:B------:R1:W-:Y:S04]  /*38e0*/  LDGSTS.E.BYPASS.LTC128B.128 [R225+0xf000], desc[UR28][R4.64+0x180] ;  /* 0x0f00018004e17fae */ /* 0x0003e8000b981a1c */
[----:B------:R-:W0:Y:S02]  /*38f0*/  LDGDEPBAR ;  /* 0x00000000000079af */ /* 0x000e240000000000 */
.L_x_207:
[----:B------:R-:W-:Y:S01]  /*3900*/  LDSM.16.M88.4 R196, [R200+UR4+0x14000] ;  /* 0x01400004c8c4783b */ /* 0x000fe20008000200 */
[----:B------:R-:W-:Y:S02]  /*3910*/  IMAD R231, R239, UR9, RZ ;  /* 0x00000009efe77c24 */ /* 0x000fe4000f8e02ff */
[----:B------:R-:W-:Y:S01]  /*3920*/  VIADD R201, R200, UR4 ;  /* 0x00000004c8c97c36 */ /* 0x000fe20008000000 */
[----:B------:R-:W1:Y:S03]  /*3930*/  LDSM.16.MT88.4 R48, [R222+0x10000] ;  /* 0x01000000de30783b */ /* 0x000e660000004200 */
[----:B------:R-:W-:Y:S01]  /*3940*/  VIADD R223, R201, 0x14020 ;  /* 0x00014020c9df7836 */ /* 0x000fe20000000000 */
[----:B------:R-:W2:Y:S04]  /*3950*/  LDSM.16.M88.4 R92, [R200+UR4+0x14800] ;  /* 0x01480004c85c783b */ /* 0x000ea80008000200 */
[----:B------:R-:W3:Y:S04]  /*3960*/  LDSM.16.MT88.4 R64, [R222+0x11000] ;  /* 0x01100000de40783b */ /* 0x000ee80000004200 */
        /* <DEDUP_REMOVED lines=15> */
[C---:B------:R-:W-:Y:S02]  /*3a60*/  HMMA.16816.F32.BF16 R88, R92.reuse, R96, RZ ;  /* 0x000000605c58723c */ /* 0x040fe400000418ff */
[----:B------:R-:W-:Y:S02]  /*3a70*/  IMAD.U32 R97, R231, -0x40, RZ ;  /* 0xffffffc0e7617824 */ /* 0x000fe400078e00ff */
[----:B------:R-:W-:Y:S03]  /*3a80*/  VIADD R96, R201, 0x14000 ;  /* 0x00014000c9607836 */ /* 0x000fe60000000000 */
[C---:B------:R-:W-:Y:S01]  /*3a90*/  LEA R250, P3, R97.reuse, R250, 0x2 ;  /* 0x000000fa61fa7211 */ /* 0x040fe200078610ff */
[-C--:B------:R-:W-:Y:S01]  /*3aa0*/  HMMA.16816.F32.BF16 R92, R92, R98.reuse, RZ ;  /* 0x000000625c5c723c */ /* 0x080fe200000418ff */
[----:B------:R-:W-:Y:S02]  /*3ab0*/  @P0 VIADD R223, R96, 0xffffffe0 ;  /* 0xffffffe060df0836 */ /* 0x000fe40000000000 */
[----:B------:R-:W-:Y:S03]  /*3ac0*/  LEA.HI.X.SX32 R251, R97, R251, 0x2, P3 ;  /* 0x000000fb61fb7211 */ /* 0x000fe600018f16ff */
[----:B------:R-:W-:Y:S02]  /*3ad0*/  LDSM.16.M88.4 R200, [R223] ;  /* 0x00000000dfc8783b */ /* 0x000fe40000000200 */
[----:B------:R-:W-:Y:S02]  /*3ae0*/  HMMA.16816.F32.BF16 R96, R196, R98, RZ ;  /* 0x00000062c460723c */ /* 0x000fe400000418ff */
[----:B------:R-:W1:Y:S04]  /*3af0*/  LDSM.16.MT88.4 R196, [R222+0x10800] ;  /* 0x01080000dec4783b */ /* 0x000e680000004200 */
[----:B------:R2:W3:Y:S02]  /*3b00*/  LDSM.16.M88.4 R204, [R223+0x800] ;  /* 0x00080000dfcc783b */ /* 0x0004e40000000200 */
[----:B--2---:R-:W-:Y:S01]  /*3b10*/  IMAD.SHL.U32 R223, R231, 0x8, RZ ;  /* 0x00000008e7df7824 */ /* 0x004fe200078e00ff */
[-C--:B-1----:R-:W-:Y:S08]  /*3b20*/  HMMA.16816.F32.BF16 R4, R200, R196.reuse, R4 ;  /* 0x000000c4c804723c */ /* 0x082ff00000041804 */
[C---:B---3--:R-:W-:Y:S08]  /*3b30*/  HMMA.16816.F32.BF16 R8, R204.reuse, R196, R8 ;  /* 0x000000c4cc08723c */ /* 0x048ff00000041808 */
[-C--:B------:R-:W-:Y:S08]  /*3b40*/  HMMA.16816.F32.BF16 R44, R204, R198.reuse, R44 ;  /* 0x000000c6cc2c723c */ /* 0x080ff0000004182c */
[C---:B------:R-:W-:Y:S01]  /*3b50*/  HMMA.16816.F32.BF16 R48, R200.reuse, R198, R48 ;  /* 0x000000c6c830723c */ /* 0x040fe20000041830 */
[----:B------:R-:W1:Y:S07]  /*3b60*/  LDSM.16.MT88.4 R196, [R222+0x11800] ;  /* 0x01180000dec4783b */ /* 0x000e6e0000004200 */
[-C--:B-1----:R-:W-:Y:S08]  /*3b70*/  HMMA.16816.F32.BF16 R52, R200, R196.reuse, R52 ;  /* 0x000000c4c834723c */ /* 0x082ff00000041834 */
[C---:B------:R-:W-:Y:S08]  /*3b80*/  HMMA.16816.F32.BF16 R56, R204.reuse, R196, R56 ;  /* 0x000000c4cc38723c */ /* 0x040ff00000041838 */
[-C--:B------:R-:W-:Y:S08]  /*3b90*/  HMMA.16816.F32.BF16 R60, R204, R198.reuse, R60 ;  /* 0x000000c6cc3c723c */ /* 0x080ff0000004183c */
[C---:B------:R-:W-:Y:S01]  /*3ba0*/  HMMA.16816.F32.BF16 R64, R200.reuse, R198, R64 ;  /* 0x000000c6c840723c */ /* 0x040fe20000041840 */
[----:B------:R-:W1:Y:S07]  /*3bb0*/  LDSM.16.MT88.4 R196, [R222+0x12800] ;  /* 0x01280000dec4783b */ /* 0x000e6e0000004200 */
[-C--:B-1----:R-:W-:Y:S08]  /*3bc0*/  HMMA.16816.F32.BF16 R68, R200, R196.reuse, R68 ;  /* 0x000000c4c844723c */ /* 0x082ff00000041844 */
[C---:B------:R-:W-:Y:S04]  /*3bd0*/  HMMA.16816.F32.BF16 R72, R204.reuse, R196, R72 ;  /* 0x000000c4cc48723c */ /* 0x040fe80000041848 */
[----:B------:R-:W-:Y:S04]  /*3be0*/  @P1 IMAD.WIDE.U32 R196, R224, 0x4, R244 ;  /* 0x00000004e0c41825 */ /* 0x000fe800078e00f4 */
[-C--:B------:R-:W-:Y:S01]  /*3bf0*/  HMMA.16816.F32.BF16 R76, R204, R198.reuse, R76 ;  /* 0x000000c6cc4c723c */ /* 0x080fe2000004184c */
[----:B------:R-:W5:Y:S04]  /*3c00*/  @P1 LDG.E R233, desc[UR28][R196.64+-0x100] ;  /* 0xffff001cc4e91981 */ /* 0x000f68000c1e1900 */
[----:B------:R1:W5:Y:S03]  /*3c10*/  @P1 LDG.E R232, desc[UR28][R196.64+-0xe0] ;  /* 0xffff201cc4e81981 */ /* 0x000366000c1e1900 */
[C---:B------:R-:W-:Y:S01]  /*3c20*/  HMMA.16816.F32.BF16 R80, R200.reuse, R198, R80 ;  /* 0x000000c6c850723c */ /* 0x040fe20000041850 */
[----:B------:R-:W-:Y:S04]  /*3c30*/  REDG.E.ADD.F32.FTZ.RN.STRONG.GPU desc[UR28][R250.64], R4 ;  /* 0x00000004fa0079a6 */ /* 0x000fe8000c12f31c */
[----:B-1----:R1:W2:Y:S02]  /*3c40*/  LDSM.16.MT88.4 R196, [R222+0x13800] ;  /* 0x01380000dec4783b */ /* 0x0022a40000004200 */
[C---:B-1----:R-:W-:Y:S04]  /*3c50*/  LEA R222, P3, R223.reuse, R250, 0x2 ;  /* 0x000000fadfde7211 */ /* 0x042fe800078610ff */
[----:B------:R-:W-:Y:S05]  /*3c60*/  LEA.HI.X.SX32 R223, R223, R251, 0x2, P3 ;  /* 0x000000fbdfdf7211 */ /* 0x000fea00018f16ff */
[----:B------:R1:W-:Y:S01]  /*3c70*/  REDG.E.ADD.F32.FTZ.RN.STRONG.GPU desc[UR28][R222.64], R5 ;  /* 0x00000005de0079a6 */ /* 0x0003e2000c12f31c */
[-C--:B--2---:R-:W-:Y:S08]  /*3c80*/  HMMA.16816.F32.BF16 R84, R200, R196.reuse, R84 ;  /* 0x000000c4c854723c */ /* 0x084ff00000041854 */
[C---:B------:R-:W-:Y:S04]  /*3c90*/  HMMA.16816.F32.BF16 R88, R204.reuse, R196, R88 ;  /* 0x000000c4cc58723c */ /* 0x040fe80000041858 */
[C---:B------:R-:W-:Y:S04]  /*3ca0*/  LEA R196, P3, R231.reuse, R222, 0x5 ;  /* 0x000000dee7c47211 */ /* 0x040fe800078628ff */
[-C--:B------:R-:W-:Y:S03]  /*3cb0*/  HMMA.16816.F32.BF16 R92, R204, R198.reuse, R92 ;  /* 0x000000c6cc5c723c */ /* 0x080fe6000004185c */
[C---:B------:R-:W-:Y:S02]  /*3cc0*/  LEA.HI.X.SX32 R197, R231.reuse, R223, 0x5, P3 ;  /* 0x000000dfe7c57211 */ /* 0x040fe400018f2eff */
[C---:B------:R-:W-:Y:S03]  /*3cd0*/  LEA R206, P3, R231.reuse, R196, 0x5 ;  /* 0x000000c4e7ce7211 */ /* 0x040fe600078628ff */
[----:B------:R2:W-:Y:S01]  /*3ce0*/  REDG.E.ADD.F32.FTZ.RN.STRONG.GPU desc[UR28][R196.64], R6 ;  /* 0x00000006c40079a6 */ /* 0x0005e2000c12f31c */
[C---:B------:R-:W-:Y:S01]  /*3cf0*/  LEA.HI.X.SX32 R207, R231.reuse, R197, 0x5, P3 ;  /* 0x000000c5e7cf7211 */ /* 0x040fe200018f2eff */
[----:B------:R-:W-:Y:S04]  /*3d00*/  HMMA.16816.F32.BF16 R96, R200, R198, R96 ;  /* 0x000000c6c860723c */ /* 0x000fe80000041860 */
[----:B------:R3:W-:Y:S01]  /*3d10*/  REDG.E.ADD.F32.FTZ.RN.STRONG.GPU desc[UR28][R206.64], R7 ;  /* 0x00000007ce0079a6 */ /* 0x0007e2000c12f31c */
[C---:B------:R-:W-:Y:S04]  /*3d20*/  LEA R204, P3, R231.reuse, R206, 0x5 ;  /* 0x000000cee7cc7211 */ /* 0x040fe800078628ff */
[C---:B------:R-:W-:Y:S02]  /*3d30*/  LEA.HI.X.SX32 R205, R231.reuse, R207, 0x5, P3 ;  /* 0x000000cfe7cd7211 */ /* 0x040fe400018f2eff */
[C---:B------:R-:W-:Y:S03]  /*3d40*/  LEA R198, P3, R231.reuse, R204, 0x5 ;  /* 0x000000cce7c67211 */ /* 0x040fe600078628ff */
[----:B------:R4:W-:Y:S01]  /*3d50*/  REDG.E.ADD.F32.FTZ.RN.STRONG.GPU desc[UR28][R204.64], R8 ;  /* 0x00000008cc0079a6 */ /* 0x0009e2000c12f31c */
[C---:B------:R-:W-:Y:S02]  /*3d60*/  LEA.HI.X.SX32 R199, R231.reuse, R205, 0x5, P3 ;  /* 0x000000cde7c77211 */ /* 0x040fe400018f2eff */
[C---:B------:R-:W-:Y:S03]  /*3d70*/  LEA R200, P3, R231.reuse, R198, 0x5 ;  /* 0x000000c6e7c87211 */ /* 0x040fe600078628ff */
[----:B------:R4:W-:Y:S01]  /*3d80*/  REDG.E.ADD.F32.FTZ.RN.STRONG.GPU desc[UR28][R198.64], R9 ;  /* 0x00000009c60079a6 */ /* 0x0009e2000c12f31c */
[C---:B------:R-:W-:Y:S02]  /*3d90*/  LEA.HI.X.SX32 R201, R231.reuse, R199, 0x5, P3 ;  /* 0x000000c7e7c97211 */ /* 0x040fe400018f2eff */
[C---:B------:R-:W-:Y:S03]  /*3da0*/  LEA R202, P3, R231.reuse, R200, 0x5 ;  /* 0x000000c8e7ca7211 */ /* 0x040fe600078628ff */
[----:B------:R4:W-:Y:S01]  /*3db0*/  REDG.E.ADD.F32.FTZ.RN.STRONG.GPU desc[UR28][R200.64], R10 ;  /* 0x0000000ac80079a6 */ /* 0x0009e2000c12f31c */
[C---:B------:R-:W-:Y:S05]  /*3dc0*/  LEA.HI.X.SX32 R203, R231.reuse, R201, 0x5, P3 ;  /* 0x000000c9e7cb7211 */ /* 0x040fea00018f2eff */
[----:B------:R4:W-:Y:S01]  /*3dd0*/  REDG.E.ADD.F32.FTZ.RN.STRONG.GPU desc[UR28][R202.64], R11 ;  /* 0x0000000bca0079a6 */ /* 0x0009e2000c12f31c */
[C---:B-1----:R-:W-:Y:S03]  /*3de0*/  IMAD.WIDE R4, R231.reuse, -0xc0, R202 ;  /* 0xffffff40e7047825 */ /* 0x042fe600078e02ca */
[----:B------:R1:W-:Y:S01]  /*3df0*/  REDG.E.ADD.F32.FTZ.RN.STRONG.GPU desc[UR28][R250.64+0x80], R48 ;  /* 0x00008030fa0079a6 */ /* 0x0003e2000c12f31c */
[C---:B------:R-:W-:Y:S03]  /*3e00*/  LEA R222, P3, R231.reuse, R4, 0x5 ;  /* 0x00000004e7de7211 */ /* 0x040fe600078628ff */
[----:B------:R1:W-:Y:S01]  /*3e10*/  REDG.E.ADD.F32.FTZ.RN.STRONG.GPU desc[UR28][R4.64+0x80], R49 ;  /* 0x00008031040079a6 */ /* 0x0003e2000c12f31c */
[C---:B------:R-:W-:Y:S02]  /*3e20*/  LEA.HI.X.SX32 R223, R231.reuse, R5, 0x5, P3 ;  /* 0x00000005e7df7211 */ /* 0x040fe400018f2eff */
[C---:B--2---:R-:W-:Y:S03]  /*3e30*/  LEA R196, P3, R231.reuse, R222, 0x5 ;  /* 0x000000dee7c47211 */ /* 0x044fe600078628ff */
[----:B------:R2:W-:Y:S01]  /*3e40*/  REDG.E.ADD.F32.FTZ.RN.STRONG.GPU desc[UR28][R222.64+0x80], R50 ;  /* 0x00008032de0079a6 */ /* 0x0005e2000c12f31c */
[C---:B------:R-:W-:Y:S02]  /*3e50*/  LEA.HI.X.SX32 R197, R231.reuse, R223, 0x5, P3 ;  /* 0x000000dfe7c57211 */ /* 0x040fe400018f2eff */
[C---:B------:R-:W-:Y:S03]  /*3e60*/  LEA R6, P3, R231.reuse, R196, 0x5 ;  /* 0x000000c4e7067211 */ /* 0x040fe600078628ff */
[----:B------:R2:W-:Y:S01]  /*3e70*/  REDG.E.ADD.F32.FTZ.RN.STRONG.GPU desc[UR28][R196.64+0x80], R51 ;  /* 0x00008033c40079a6 */ /* 0x0005e2000c12f31c */
[C---:B---3--:R-:W-:Y:S02]  /*3e80*/  LEA.HI.X.SX32 R7, R231.reuse, R197, 0x5, P3 ;  /* 0x000000c5e7077211 */ /* 0x048fe400018f2eff */
[C---:B------:R-:W-:Y:S03]  /*3e90*/  LEA R206, P3, R231.reuse, R6, 0x5 ;  /* 0x00000006e7ce7211 */ /* 0x040fe600078628ff */
[----:B------:R3:W-:Y:S01]  /*3ea0*/  REDG.E.ADD.F32.FTZ.RN.STRONG.GPU desc[UR28][R6.64+0x80], R44 ;  /* 0x0000802c060079a6 */ /* 0x0007e2000c12f31c */
[C---:B------:R-:W-:Y:S02]  /*3eb0*/  LEA.HI.X.SX32 R207, R231.reuse, R7, 0x5, P3 ;  /* 0x00000007e7cf7211 */ /* 0x040fe400018f2eff */
[C---:B----4-:R-:W-:Y:S03]  /*3ec0*/  LEA R204, P3, R231.reuse, R206, 0x5 ;  /* 0x000000cee7cc7211 */ /* 0x050fe600078628ff */
[----:B------:R4:W-:Y:S01]  /*3ed0*/  REDG.E.ADD.F32.FTZ.RN.STRONG.GPU desc[UR28][R206.64+0x80], R45 ;  /* 0x0000802dce0079a6 */ /* 0x0009e2000c12f31c */
[C---:B------:R-:W-:Y:S02]  /*3ee0*/  LEA.HI.X.SX32 R205, R231.reuse, R207, 0x5, P3 ;  /* 0x000000cfe7cd7211 */ /* 0x040fe400018f2eff */
[C---:B------:R-:W-:Y:S03]  /*3ef0*/  LEA R8, P3, R231.reuse, R204, 0x5 ;  /* 0x000000cce7087211 */ /* 0x040fe600078628ff */
[----:B------:R4:W-:Y:S01]  /*3f00*/  REDG.E.ADD.F32.FTZ.RN.STRONG.GPU desc[UR28][R204.64+0x80], R46 ;  /* 0x0000802ecc0079a6 */ /* 0x0009e2000c12f31c */
[C---:B------:R-:W-:Y:S05]  /*3f10*/  LEA.HI.X.SX32 R9, R231.reuse, R205, 0x5, P3 ;  /* 0x000000cde7097211 */ /* 0x040fea00018f2eff */
[----:B------:R4:W-:Y:S01]  /*3f20*/  REDG.E.ADD.F32.FTZ.RN.STRONG.GPU desc[UR28][R8.64+0x80], R47 ;  /* 0x0000802f080079a6 */ /* 0x0009e2000c12f31c */
[C---:B------:R-:W-:Y:S03]  /*3f30*/  IMAD.WIDE R198, R231.reuse, -0xc0, R8 ;  /* 0xffffff40e7c67825 */ /* 0x040fe600078e0208 */
[----:B------:R-:W-:Y:S01]  /*3f40*/  REDG.E.ADD.F32.FTZ.RN.STRONG.GPU desc[UR28][R250.64+0x100], R52 ;  /* 0x00010034fa0079a6 */ /* 0x000fe2000c12f31c */
        /* <DEDUP_REMOVED lines=8> */
[C---:B------:R-:W-:Y:S02]  /*3fd0*/  LEA.HI.X.SX32 R203, R231.reuse, R11, 0x5, P3 ;  /* 0x0000000be7cb7211 */ /* 0x040fe400018f2eff */
[C---:B-1----:R-:W-:Y:S03]  /*3fe0*/  LEA R48, P3, R231.reuse, R202, 0x5 ;  /* 0x000000cae7307211 */ /* 0x042fe600078628ff */
[----:B------:R1:W-:Y:S01]  /*3ff0*/  REDG.E.ADD.F32.FTZ.RN.STRONG.GPU desc[UR28][R202.64+0x100], R56 ;  /* 0x00010038ca0079a6 */ /* 0x0003e2000c12f31c */
[C---:B------:R-:W-:Y:S02]  /*4000*/  LEA.HI.X.SX32 R49, R231.reuse, R203, 0x5, P3 ;  /* 0x000000cbe7317211 */ /* 0x040fe400018f2eff */
[C---:B------:R-:W-:Y:S03]  /*4010*/  LEA R4, P3, R231.reuse, R48, 0x5 ;  /* 0x00000030e7047211 */ /* 0x040fe600078628ff */
[----:B------:R1:W-:Y:S01]  /*4020*/  REDG.E.ADD.F32.FTZ.RN.STRONG.GPU desc[UR28][R48.64+0x100], R57 ;  /* 0x00010039300079a6 */ /* 0x0003e2000c12f31c */
[C---:B------:R-:W-:Y:S02]  /*4030*/  LEA.HI.X.SX32 R5, R231.reuse, R49, 0x5, P3 ;  /* 0x00000031e7057211 */ /* 0x040fe400018f2eff */
[C---:B--2---:R-:W-:Y:S03]  /*4040*/  LEA R222, P3, R231.reuse, R4, 0x5 ;  /* 0x00000004e7de7211 */ /* 0x044fe600078628ff */
[----:B------:R2:W-:Y:S01]  /*4050*/  REDG.E.ADD.F32.FTZ.RN.STRONG.GPU desc[UR28][R4.64+0x100], R58 ;  /* 0x0001003a040079a6 */ /* 0x0005e2000c12f31c */
[C---:B------:R-:W-:Y:S03]  /*4060*/  LEA.HI.X.SX32 R223, R231.reuse, R5, 0x5, P3 ;  /* 0x00000005e7df7211 */ /* 0x040fe600018f2eff */
[C---:B------:R-:W-:Y:S02]  /*4070*/  IMAD.WIDE R196, R231.reuse, -0xc0, R222 ;  /* 0xffffff40e7c47825 */ /* 0x040fe400078e02de */
[----:B------:R2:W-:Y:S01]  /*4080*/  REDG.E.ADD.F32.FTZ.RN.STRONG.GPU desc[UR28][R222.64+0x100], R59 ;  /* 0x0001003bde0079a6 */ /* 0x0005e2000c12f31c */
[C---:B------:R-:W-:Y:S03]  /*4090*/  LEA R50, P3, R231.reuse, R196, 0x5 ;  /* 0x000000c4e7327211 */ /* 0x040fe600078628ff */
[----:B------:R-:W-:Y:S01]  /*40a0*/  REDG.E.ADD.F32.FTZ.RN.STRONG.GPU desc[UR28][R250.64+0x180], R64 ;  /* 0x00018040fa0079a6 */ /* 0x000fe2000c12f31c */
[C---:B------:R-:W-:Y:S03]  /*40b0*/  LEA.HI.X.SX32 R51, R231.reuse, R197, 0x5, P3 ;  /* 0x000000c5e7337211 */ /* 0x040fe600018f2eff */
[----:B------:R2:W-:Y:S01]  /*40c0*/  REDG.E.ADD.F32.FTZ.RN.STRONG.GPU desc[UR28][R196.64+0x180], R65 ;  /* 0x00018041c40079a6 */ /* 0x0005e2000c12f31c */
[C---:B---3--:R-:W-:Y:S03]  /*40d0*/  LEA R6, P3, R231.reuse, R50, 0x5 ;  /* 0x00000032e7067211 */ /* 0x048fe600078628ff */
[----:B------:R3:W-:Y:S01]  /*40e0*/  REDG.E.ADD.F32.FTZ.RN.STRONG.GPU desc[UR28][R50.64+0x180], R66 ;  /* 0x00018042320079a6 */ /* 0x0007e2000c12f31c */
[C---:B------:R-:W-:Y:S02]  /*40f0*/  LEA.HI.X.SX32 R7, R231.reuse, R51, 0x5, P3 ;  /* 0x00000033e7077211 */ /* 0x040fe400018f2eff */
[C---:B------:R-:W-:Y:S03]  /*4100*/  LEA R44, P3, R231.reuse, R6, 0x5 ;  /* 0x00000006e72c7211 */ /* 0x040fe600078628ff */
[----:B------:R3:W-:Y:S01]  /*4110*/  REDG.E.ADD.F32.FTZ.RN.STRONG.GPU desc[UR28][R6.64+0x180], R67 ;  /* 0x00018043060079a6 */ /* 0x0007e2000c12f31c */
[C---:B----4-:R-:W-:Y:S02]  /*4120*/  LEA.HI.X.SX32 R45, R231.reuse, R7, 0x5, P3 ;  /* 0x00000007e72d7211 */ /* 0x050fe400018f2eff */
        /* <DEDUP_REMOVED lines=27> */
[C---:B-1----:R-:W-:Y:S03]  /*42e0*/  LEA R202, P3, R231.reuse, R10, 0x5 ;  /* 0x0000000ae7ca7211 */ /* 0x042fe600078628ff */
        /* <DEDUP_REMOVED lines=8> */
[C---:B--2---:R-:W-:Y:S03]  /*4370*/  LEA R4, P3, R231.reuse, R48, 0x5 ;  /* 0x00000030e7047211 */ /* 0x044fe600078628ff */
        /* <DEDUP_REMOVED lines=52> */
[----:B------:R-:W1:Y:S03]  /*46c0*/  LDSM.16.MT88.4 R8, [R220] ;  /* 0x00000000dc08783b */ /* 0x000e660000004200 */
[C---:B------:R-:W-:Y:S01]  /*46d0*/  LEA.HI.X.SX32 R47, R231.reuse, R69, 0x5, P3 ;  /* 0x00000045e72f7211 */ /* 0x040fe200018f2eff */
[----:B------:R-:W-:Y:S01]  /*46e0*/  REDG.E.ADD.F32.FTZ.RN.STRONG.GPU desc[UR28][R68.64+0x380], R99 ;  /* 0x00038063440079a6 */ /* 0x000fe2000c12f31c */
[C---:B------:R-:W-:Y:S03]  /*46f0*/  LEA R198, P3, R231.reuse, R46, 0x5 ;  /* 0x0000002ee7c67211 */ /* 0x040fe600078628ff */
[----:B------:R-:W-:Y:S01]  /*4700*/  REDG.E.ADD.F32.FTZ.RN.STRONG.GPU desc[UR28][R46.64+0x380], R92 ;  /* 0x0003805c2e0079a6 */ /* 0x000fe2000c12f31c */
[C---:B------:R-:W-:Y:S02]  /*4710*/  LEA.HI.X.SX32 R199, R231.reuse, R47, 0x5, P3 ;  /* 0x0000002fe7c77211 */ /* 0x040fe400018f2eff */
[C---:B------:R-:W-:Y:S01]  /*4720*/  LEA R70, P3, R231.reuse, R198, 0x5 ;  /* 0x000000c6e7467211 */ /* 0x040fe200078628ff */
[----:B------:R-:W2:Y:S03]  /*4730*/  LDSM.16.MT88.4 R44, [R76+0x14000] ;  /* 0x014000004c2c783b */ /* 0x000ea60000004200 */
[C---:B------:R-:W-:Y:S01]  /*4740*/  LEA.HI.X.SX32 R71, R231.reuse, R199, 0x5, P3 ;  /* 0x000000c7e7477211 */ /* 0x040fe200018f2eff */
[----:B------:R-:W-:Y:S01]  /*4750*/  REDG.E.ADD.F32.FTZ.RN.STRONG.GPU desc[UR28][R198.64+0x380], R93 ;  /* 0x0003805dc60079a6 */ /* 0x000fe2000c12f31c */
[C---:B------:R-:W-:Y:S03]  /*4760*/  LEA R52, P3, R231.reuse, R70, 0x5 ;  /* 0x00000046e7347211 */ /* 0x040fe600078628ff */
[----:B------:R-:W-:Y:S01]  /*4770*/  REDG.E.ADD.F32.FTZ.RN.STRONG.GPU desc[UR28][R70.64+0x380], R94 ;  /* 0x0003805e460079a6 */ /* 0x000fe2000c12f31c */
[----:B------:R-:W-:Y:S02]  /*4780*/  LEA.HI.X.SX32 R53, R231, R71, 0x5, P3 ;  /* 0x00000047e7357211 */ /* 0x000fe400018f2eff */
[----:B------:R-:W-:Y:S01]  /*4790*/  @P1 IADD3 R230, P3, PT, R230, -0x100, RZ ;  /* 0xffffff00e6e61810 */ /* 0x000fe20007f7e0ff */
[----:B------:R-:W-:Y:S03]  /*47a0*/  LDSM.16.MT88.4 R60, [R76+0x14400] ;  /* 0x014400004c3c783b */ /* 0x000fe60000004200 */
[----:B------:R-:W-:Y:S01]  /*47b0*/  @P1 IADD3.X R229, PT, PT, R229, -0x1, RZ, P3, !PT ;  /* 0xffffffffe5e51810 */ /* 0x000fe20001ffe4ff */
[----:B------:R-:W-:Y:S04]  /*47c0*/  REDG.E.ADD.F32.FTZ.RN.STRONG.GPU desc[UR28][R52.64+0x380], R95 ;  /* 0x0003805f340079a6 */ /* 0x000fe8000c12f31c */
[----:B------:R-:W3:Y:S04]  /*47d0*/  LDSM.16.MT88.4 R52, [R221+0x14400] ;  /* 0x01440000dd34783b */ /* 0x000ee80000004200 */
[----:B------:R-:W-:Y:S01]  /*47e0*/  LDSM.16.MT88.4 R68, [R76+0x14800] ;  /* 0x014800004c44783b */ /* 0x000fe20000004200 */
[-C--:B-1----:R-:W-:Y:S08]  /*47f0*/  HMMA.16816.F32.BF16 R100, R4, R8.reuse, R100 ;  /* 0x000000080464723c */ /* 0x082ff00000041864 */
[C---:B--2---:R-:W-:Y:S08]  /*4800*/  HMMA.16816.F32.BF16 R104, R44.reuse, R8, R104 ;  /* 0x000000082c68723c */ /* 0x044ff00000041868 */
[-C--:B------:R-:W-:Y:S08]  /*4810*/  HMMA.16816.F32.BF16 R108, R44, R10.reuse, R108 ;  /* 0x0000000a2c6c723c */ /* 0x080ff0000004186c */
[C---:B------:R-:W-:Y:S01]  /*4820*/  HMMA.16816.F32.BF16 R112, R4.reuse, R10, R112 ;  /* 0x0000000a0470723c */ /* 0x040fe20000041870 */
[----:B------:R-:W-:Y:S07]  /*4830*/  LDSM.16.MT88.4 R8, [R221+0x14800] ;  /* 0x01480000dd08783b */ /* 0x000fee0000004200 */
[-C--:B------:R-:W-:Y:S08]  /*4840*/  HMMA.16816.F32.BF16 R116, R4, R48.reuse, R116 ;  /* 0x000000300474723c */ /* 0x080ff00000041874 */
[C---:B------:R-:W-:Y:S08]  /*4850*/  HMMA.16816.F32.BF16 R120, R44.reuse, R48, R120 ;  /* 0x000000302c78723c */ /* 0x040ff00000041878 */
[-C--:B------:R-:W-:Y:S01]  /*4860*/  HMMA.16816.F32.BF16 R124, R44, R50.reuse, R124 ;  /* 0x000000322c7c723c */ /* 0x080fe2000004187c */
[----:B------:R-:W1:Y:S07]  /*4870*/  LDSM.16.MT88.4 R44, [R220+0x1000] ;  /* 0x00100000dc2c783b */ /* 0x000e6e0000004200 */
[----:B------:R-:W-:Y:S01]  /*4880*/  HMMA.16816.F32.BF16 R128, R4, R50, R128 ;  /* 0x000000320480723c */ /* 0x000fe20000041880 */
[----:B------:R-:W2:Y:S04]  /*4890*/  LDSM.16.MT88.4 R4, [R220+0x5000] ;  /* 0x00500000dc04783b */ /* 0x000ea80000004200 */
[----:B------:R-:W-:Y:S03]  /*48a0*/  LDSM.16.MT88.4 R48, [R221+0x14c00] ;  /* 0x014c0000dd30783b */ /* 0x000fe60000004200 */
[-C--:B---3--:R-:W-:Y:S08]  /*48b0*/  HMMA.16816.F32.BF16 R100, R52, R56.reuse, R100 ;  /* 0x000000383464723c */ /* 0x088ff00000041864 */
[C---:B------:R-:W-:Y:S08]  /*48c0*/  HMMA.16816.F32.BF16 R104, R60.reuse, R56, R104 ;  /* 0x000000383c68723c */ /* 0x040ff00000041868 */
[-C--:B------:R-:W-:Y:S08]  /*48d0*/  HMMA.16816.F32.BF16 R108, R60, R58.reuse, R108 ;  /* 0x0000003a3c6c723c */ /* 0x080ff0000004186c */
[C---:B------:R-:W-:Y:S01]  /*48e0*/  HMMA.16816.F32.BF16 R112, R52.reuse, R58, R112 ;  /* 0x0000003a3470723c */ /* 0x040fe20000041870 */
[----:B------:R-:W3:Y:S07]  /*48f0*/  LDSM.16.MT88.4 R56, [R220+0x1800] ;  /* 0x00180000dc38783b */ /* 0x000eee0000004200 */
        /* <DEDUP_REMOVED lines=9> */
[-C--:B--2---:R-:W-:Y:S08]  /*4990*/  HMMA.16816.F32.BF16 R116, R8, R4.reuse, R116 ;  /* 0x000000040874723c */ /* 0x084ff00000041874 */
[C---:B------:R-:W-:Y:S04]  /*49a0*/  HMMA.16816.F32.BF16 R120, R68.reuse, R4, R120 ;  /* 0x000000044478723c */ /* 0x040fe80000041878 */
[----:B------:R-:W-:Y:S04]  /*49b0*/  @P1 IADD3 R5, P4, PT, R244, -0x100, RZ ;  /* 0xffffff00f4051810 */ /* 0x000fe80007f9e0ff */
[-C--:B------:R-:W-:Y:S03]  /*49c0*/  HMMA.16816.F32.BF16 R124, R68, R6.reuse, R124 ;  /* 0x00000006447c723c */ /* 0x080fe6000004187c */
[----:B------:R-:W-:Y:S01]  /*49d0*/  @P1 IMAD.MOV.U32 R244, RZ, RZ, R5 ;  /* 0x000000fffff41224 */ /* 0x000fe200078e0005 */
[----:B------:R-:W-:Y:S04]  /*49e0*/  @P1 IADD3.X R4, PT, PT, R245, -0x1, RZ, P4, !PT ;  /* 0xfffffffff5041810 */ /* 0x000fe800027fe4ff */
[----:B------:R-:W-:Y:S04]  /*49f0*/  HMMA.16816.F32.BF16 R128, R8, R6, R128 ;  /* 0x000000060880723c */ /* 0x000fe80000041880 */
[----:B------:R-:W-:Y:S04]  /*4a00*/  @P1 IMAD.MOV.U32 R245, RZ, RZ, R4 ;  /* 0x000000fffff51224 */ /* 0x000fe800078e0004 */
[-C--:B---3--:R-:W-:Y:S08]  /*4a10*/  HMMA.16816.F32.BF16 R100, R48, R56.reuse, R100 ;  /* 0x000000383064723c */ /* 0x088ff00000041864 */
[C---:B----4-:R-:W-:Y:S08]  /*4a20*/  HMMA.16816.F32.BF16 R104, R60.reuse, R56, R104 ;  /* 0x000000383c68723c */ /* 0x050ff00000041868 */
[-C--:B------:R-:W-:Y:S08]  /*4a30*/  HMMA.16816.F32.BF16 R108, R60, R58.reuse, R108 ;  /* 0x0000003a3c6c723c */ /* 0x080ff0000004186c */
[C---:B------:R-:W-:Y:S08]  /*4a40*/  HMMA.16816.F32.BF16 R112, R48.reuse, R58, R112 ;  /* 0x0000003a3070723c */ /* 0x040ff00000041870 */
[-C--:B------:R-:W-:Y:S08]  /*4a50*/  HMMA.16816.F32.BF16 R116, R48, R72.reuse, R116 ;  /* 0x000000483074723c */ /* 0x080ff00000041874 */
[C---:B------:R-:W-:Y:S08]  /*4a60*/  HMMA.16816.F32.BF16 R120, R60.reuse, R72, R120 ;  /* 0x000000483c78723c */ /* 0x040ff00000041878 */
[-C--:B------:R-:W-:Y:S08]  /*4a70*/  HMMA.16816.F32.BF16 R124, R60, R74.reuse, R124 ;  /* 0x0000004a3c7c723c */ /* 0x080ff0000004187c */
[----:B------:R-:W-:Y:S01]  /*4a80*/  HMMA.16816.F32.BF16 R128, R48, R74, R128 ;  /* 0x0000004a3080723c */ /* 0x000fe20000041880 */
[----:B------:R-:W-:Y:S08]  /*4a90*/  @!UPT UIADD3 URZ, UPT, UPT, URZ, URZ, URZ ;  /* 0x000000fffffff290 */ /* 0x000ff0000fffe0ff */
[----:B------:R-:W-:Y:S11]  /*4aa0*/  @!P1 BRA `(.L_x_208) ;  /* 0x00000000005c9947 */ /* 0x000ff60003800000 */
[----:B------:R-:W-:Y:S01]  /*4ab0*/  BAR.SYNC.DEFER_BLOCKING 0x0 ;  /* 0x0000000000007b1d */ /* 0x000fe20000010000 */
[----:B------:R-:W-:Y:S07]  /*4ac0*/  IADD3 R6, P1, PT, RZ, -UR30, RZ ;  /* 0x8000001eff067c10 */ /* 0x000fee000ff3e0ff */
[----:B------:R-:W1:Y:S08]  /*4ad0*/  LDC R5, c[0x0][0x3b0] ;  /* 0x0000ec00ff057b82 */ /* 0x000e700000000800 */
[----:B------:R-:W2:Y:S01]  /*4ae0*/  LDC R4, c[0x0][0x3b4] ;  /* 0x0000ed00ff047b82 */ /* 0x000ea20000000800 */
[----:B-1----:R-:W-:Y:S04]  /*4af0*/  IMAD.SHL.U32 R7, R5, 0x40, RZ ;  /* 0x0000004005077824 */ /* 0x002fe800078e00ff */
[----:B------:R-:W-:Y:S05]  /*4b00*/  IMAD.X R7, RZ, RZ, ~R7, P1 ;  /* 0x000000ffff077224 */ /* 0x000fea00008e0e07 */
[----:B------:R-:W-:Y:S04]  /*4b10*/  SHF.R.S64 R9, R6, 0x1f, R7 ;  /* 0x0000001f06097819 */ /* 0x000fe80000001007 */
[----:B------:R-:W-:Y:S04]  /*4b20*/  IADD3 R242, P1, PT, R242, R9, RZ ;  /* 0x00000009f2f27210 */ /* 0x000fe80007f3e0ff */
[----:B------:R-:W-:Y:S02]  /*4b30*/  LEA.HI.X.SX32 R243, R7, R243, 0x1, P1 ;  /* 0x000000f307f37211 */ /* 0x000fe400008f0eff */
[C---:B------:R-:W-:Y:S03]  /*4b40*/  LEA R6, P1, R5.reuse, R242, 0x6 ;  /* 0x000000f205067211 */ /* 0x040fe600078230ff */
[----:B------:R-:W-:Y:S01]  /*4b50*/  @!PT LDS RZ, [RZ] ;  /* 0x00000000fffff984 */ /* 0x000fe20000000800 */
[----:B------:R-:W-:Y:S01]  /*4b60*/  @!PT LDS RZ, [RZ] ;  /* 0x00000000fffff984 */ /* 0x000fe20000000800 */
[----:B------:R-:W-:Y:S01]  /*4b70*/  @!PT LDS RZ, [RZ] ;  /* 0x00000000fffff984 */ /* 0x000fe20000000800 */
[----:B------:R1:W-:Y:S01]  /*4b80*/  LDGSTS.E.BYPASS.LTC128B.128 [R225], desc[UR28][R242.64] ;  /* 0x00000000f2e17fae */ /* 0x0003e2000b981a1c */
[----:B--2---:R-:W-:Y:S03]  /*4b90*/  LEA.HI.X R7, R5, R243, R4, 0x6, P1 ;  /* 0x000000f305077211 */ /* 0x004fe600008f3404 */
        /* <DEDUP_REMOVED lines=8> */
.L_x_208:
        /* <DEDUP_REMOVED lines=27> */
[C---:B--2---:R-:W-:Y:S01]  /*4dd0*/  IMAD.SHL.U32 R2, R0.reuse, 0x10, RZ ;  /* 0x0000001000027824 */ /* 0x044fe200078e00ff */
[----:B------:R-:W-:Y:S01]  /*4de0*/  SHF.R.U32.HI R4, RZ, 0x2, R0 ;  /* 0x00000002ff047819 */ /* 0x000fe20000011600 */
[----:B------:R-:W-:-:S02]  /*4df0*/  IMAD.SHL.U32 R3, R0, 0x2, RZ ;  /* 0x0000000200037824 */ /* 0x000fc400078e00ff */
        /* <DEDUP_REMOVED lines=88> */
[----:B------:R-:W-:-:S03]  /*5380*/  IADD3 R7, PT, PT, R7, R4, RZ ;  /* 0x0000000407077210 */ /* 0x000fc60007ffe0ff */
[----:B--2---:R-:W-:-:S04]  /*5390*/  IMAD.WIDE.U32 R42, R2, UR25, R6 ;  /* 0x00000019022a7c25 */ /* 0x004fc8000f8e0006 */
[----:B------:R-:W-:Y:S01]  /*53a0*/  IMAD R8, R3, UR25, R43 ;  /* 0x0000001903087c24 */ /* 0x000fe2000f8e022b */
[----:B------:R-:W-:Y:S05]  /*53b0*/  BRA `(.L_x_211) ;  /* 0x0000000000147947 */ /* 0x000fea0003800000 */
.L_x_210:
[----:B------:R-:W3:Y:S01]  /*53c0*/  LDCU.64 UR18, c[0x0][0x5c0] ;  /* 0x0000b800ff1277ac */ /* 0x000ee20008000a00 */
[----:B--2---:R-:W-:-:S05]  /*53d0*/  IADD3 R42, PT, PT, R236, R237, RZ ;  /* 0x000000edec2a7210 */ /* 0x004fca0007ffe0ff */
[C---:B---3--:R-:W-:Y:S02]  /*53e0*/  IMAD R8, R42.reuse, UR19, RZ ;  /* 0x000000132a087c24 */ /* 0x048fe4000f8e02ff */
[----:B------:R-:W-:-:S05]  /*53f0*/  IMAD.WIDE.U32 R42, R42, UR18, RZ ;  /* 0x000000122a2a7c25 */ /* 0x000fca000f8e00ff */
[----:B------:R-:W-:Y:S02]  /*5400*/  IADD3 R8, PT, PT, R43, R8, RZ ;  /* 0x000000082b087210 */ /* 0x000fe40007ffe0ff */
.L_x_211:
[----:B------:R-:W-:Y:S05]  /*5410*/  @P0 BRA `(.L_x_212) ;  /* 0x0000000000280947 */ /* 0x000fea0003800000 */
[----:B------:R-:W2:Y:S01]  /*5420*/  LDCU.64 UR16, c[0x0][0x5c8] ;  /* 0x0000b900ff1077ac */ /* 0x000ea20008000a00 */
[----:B-1----:R-:W1:Y:S01]  /*5430*/  LDC.64 R6, c[0x0][0x5b0] ;  /* 0x00016c00ff067b82 */ /* 0x002e620000000a00 */
[----:B------:R-:W-:-:S05]  /*5440*/  SHF.R.S32.HI R3, RZ, 0x1f, R236 ;  /* 0x0000001fff037819 */ /* 0x000fca00000114ec */
[----:B--2---:R-:W-:Y:S02]  /*5450*/  IMAD R3, R3, UR16, RZ ;  /* 0x0000001003037c24 */ /* 0x004fe4000f8e02ff */
[----:B------:R-:W-:-:S04]  /*5460*/  IMAD.WIDE.U32 R4, R236, UR16, RZ ;  /* 0x00000010ec047c25 */ /* 0x000fc8000f8e00ff */
[----:B------:R-:W-:-:S05]  /*5470*/  IMAD R3, R236, UR17, R3 ;  /* 0x00000011ec037c24 */ /* 0x000fca000f8e0203 */
[----:B------:R-:W-:-:S03]  /*5480*/  IADD3 R5, PT, PT, R5, R3, RZ ;  /* 0x0000000305057210 */ /* 0x000fc60007ffe0ff */
[----:B-1----:R-:W-:-:S04]  /*5490*/  IMAD.WIDE.U32 R24, R6, UR25, R4 ;  /* 0x0000001906187c25 */ /* 0x002fc8000f8e0004 */
[----:B------:R-:W-:Y:S01]  /*54a0*/  IMAD R7, R7, UR25, R25 ;  /* 0x0000001907077c24 */ /* 0x000fe2000f8e0219 */
[----:B------:R-:W-:Y:S06]  /*54b0*/  BRA `(.L_x_213) ;  /* 0x0000000000147947 */ /* 0x000fec0003800000 */
.L_x_212:
[----:B------:R-:W1:Y:S01]  /*54c0*/  LDCU.64 UR16, c[0x0][0x5c8] ;  /* 0x0000b900ff1077ac */ /* 0x000e620008000a00 */
[----:B------:R-:W-:-:S05]  /*54d0*/  IADD3 R24, PT, PT, R236, R237, RZ ;  /* 0x000000edec187210 */ /* 0x000fca0007ffe0ff */
[C---:B-1----:R-:W-:Y:S02]  /*54e0*/  IMAD R7, R24.reuse, UR17, RZ ;  /* 0x0000001118077c24 */ /* 0x042fe4000f8e02ff */
[----:B------:R-:W-:-:S05]  /*54f0*/  IMAD.WIDE.U32 R24, R24, UR16, RZ ;  /* 0x0000001018187c25 */ /* 0x000fca000f8e00ff */
[----:B------:R-:W-:Y:S02]  /*5500*/  IADD3 R7, PT, PT, R25, R7, RZ ;  /* 0x0000000719077210 */ /* 0x000fe40007ffe0ff */
.L_x_213:
[----:B------:R-:W-:Y:S01]  /*5510*/  IMAD.SHL.U32 R2, R226, 0x20, RZ ;  /* 0x00000020e2027824 */ /* 0x000fe200078e00ff */
[----:B------:R-:W-:Y:S01]  /*5520*/  SHF.R.U32.HI R6, RZ, 0x3, R0 ;  /* 0x00000003ff067819 */ /* 0x000fe20000011600 */
[----:B------:R-:W-:Y:S02]  /*5530*/  BAR.SYNC.DEFER_BLOCKING 0x0 ;  /* 0x0000000000007b1d */ /* 0x000fe40000010000 */
[----:B------:R-:W-:-:S05]  /*5540*/  IMAD.IADD R235, R235, 0x1, -R2 ;  /* 0x00000001ebeb7824 */ /* 0x000fca00078e0a02 */
[----:B------:R-:W-:-:S13]  /*5550*/  ISETP.GE.AND P0, PT, R6, R235, PT ;  /* 0x000000eb0600720c */ /* 0x000fda0003f06270 */
[----:B------:R-:W-:Y:S05]  /*5560*/  @P0 BRA `(.L_x_200) ;  /* 0x0000000000bc0947 */ /* 0x000fea0003800000 */
[----:B------:R-:W-:Y:S01]  /*5570*/  SHF.L.U32 R9, R226, 0x5, RZ ;  /* 0x00000005e2097819 */ /* 0x000fe200000006ff */
[----:B------:R-:W1:Y:S01]  /*5580*/  LDC.64 R4, c[0x0][0x5d8] ;  /* 0x00017600ff047b82 */ /* 0x000e620000000a00 */
[----:B------:R-:W-:Y:S01]  /*5590*/  SHF.L.U32 R40, R0, 0x3, RZ ;  /* 0x0000000300287819 */ /* 0x000fe200000006ff */
[----:B------:R-:W2:Y:S01]  /*55a0*/  LDS.128 R16, [R225+0x12000] ;  /* 0x01200000e1107984 */ /* 0x000ea20000000c00 */
[----:B------:R-:W-:Y:S01]  /*55b0*/  SHF.R.S32.HI R0, RZ, 0x1f, R9 ;  /* 0x0000001fff007819 */ /* 0x000fe20000011409 */
[----:B------:R-:W3:Y:S01]  /*55c0*/  LDCU.128 UR8, c[0x0][0x560] ;  /* 0x0000ac00ff0877ac */ /* 0x000ee20008000c00 */
[----:B------:R-:W-:Y:S01]  /*55d0*/  LOP3.LUT R40, R40, 0x38, RZ, 0xc0, !PT ;  /* 0x0000003828287812 */ /* 0x000fe200078ec0ff */
[----:B------:R-:W4:Y:S01]  /*55e0*/  LDS.128 R20, [R225+0x13000] ;  /* 0x01300000e1147984 */ /* 0x000f220000000c00 */
[----:B------:R-:W-:Y:S01]  /*55f0*/  MOV R41, RZ ;  /* 0x000000ff00297202 */ /* 0x000fe20000000f00 */
[C---:B------:R-:W-:Y:S01]  /*5600*/  IMAD R10, R0.reuse, UR18, RZ ;  /* 0x00000012000a7c24 */ /* 0x040fe2000f8e02ff */
[----:B------:R-:W3:Y:S01]  /*5610*/  LDC.64 R2, c[0x0][0x5e0] ;  /* 0x00017800ff027b82 */ /* 0x000ee20000000a00 */
[----:B------:R-:W-:Y:S01]  /*5620*/  IMAD R0, R0, UR16, RZ ;  /* 0x0000001000007c24 */ /* 0x000fe2000f8e02ff */
[----:B------:R-:W-:Y:S01]  /*5630*/  LDS.128 R32, [R225+0x16000] ;  /* 0x01600000e1207984 */ /* 0x000fe20000000c00 */
[----:B------:R-:W-:-:S03]  /*5640*/  IMAD.WIDE.U32 R12, R9, UR18, R40 ;  /* 0x00000012090c7c25 */ /* 0x000fc6000f8e0028 */
[----:B------:R-:W-:Y:S01]  /*5650*/  LDS.128 R28, [R225+0x15000] ;  /* 0x01500000e11c7984 */ /* 0x000fe20000000c00 */
[C---:B------:R-:W-:Y:S01]  /*5660*/  IMAD R11, R9.reuse, UR19, R10 ;  /* 0x00000013090b7c24 */ /* 0x040fe2000f8e020a */
[----:B------:R-:W-:Y:S01]  /*5670*/  IADD3 R42, P0, PT, R42, R12, RZ ;  /* 0x0000000c2a2a7210 */ /* 0x000fe20007f1e0ff */
[C---:B------:R-:W-:Y:S01]  /*5680*/  IMAD.WIDE.U32 R40, R9.reuse, UR16, R40 ;  /* 0x0000001009287c25 */ /* 0x040fe2000f8e0028 */
[----:B------:R-:W-:Y:S02]  /*5690*/  LDS.128 R36, [R225+0x17000] ;  /* 0x01700000e1247984 */ /* 0x000fe40000000c00 */
[----:B------:R-:W-:Y:S01]  /*56a0*/  IADD3.X R43, PT, PT, R8, R13, R11, P0, !PT ;  /* 0x0000000d082b7210 */ /* 0x000fe200007fe40b */
[----:B------:R-:W-:Y:S01]  /*56b0*/  IMAD R0, R9, UR17, R0 ;  /* 0x0000001109007c24 */ /* 0x000fe2000f8e0200 */
[----:B------:R-:W4:Y:S01]  /*56c0*/  LDS.128 R12, [R225+0x11000] ;  /* 0x01100000e10c7984 */ /* 0x000f220000000c00 */
[----:B------:R-:W-:Y:S01]  /*56d0*/  IADD3 R40, P0, PT, R24, R40, RZ ;  /* 0x0000002818287210 */ /* 0x000fe20007f1e0ff */
[----:B-1----:R-:W-:-:S02]  /*56e0*/  IMAD.WIDE.U32 R42, R4, UR24, R42 ;  /* 0x00000018042a7c25 */ /* 0x002fc4000f8e002a */
[----:B------:R-:W1:Y:S01]  /*56f0*/  LDS.128 R8, [R225+0x10000] ;  /* 0x01000000e1087984 */ /* 0x000e620000000c00 */
[----:B------:R-:W-:Y:S01]  /*5700*/  IADD3.X R41, PT, PT, R7, R41, R0, P0, !PT ;  /* 0x0000002907297210 */ /* 0x000fe200007fe400 */
[----:B------:R-:W-:Y:S02]  /*5710*/  IMAD R43, R5, UR24, R43 ;  /* 0x00000018052b7c24 */ /* 0x000fe4000f8e022b */
[----:B------:R-:W1:Y:S01]  /*5720*/  LDS.128 R24, [R225+0x14000] ;  /* 0x01400000e1187984 */ /* 0x000e620000000c00 */
[----:B---3--:R-:W-:-:S04]  /*5730*/  IMAD.WIDE.U32 R40, R2, UR24, R40 ;  /* 0x0000001802287c25 */ /* 0x008fc8000f8e0028 */
[----:B------:R-:W-:Y:S01]  /*5740*/  IMAD.WIDE.U32 R4, R6, UR18, R42 ;  /* 0x0000001206047c25 */ /* 0x000fe2000f8e002a */
[----:B------:R-:W-:-:S03]  /*5750*/  MOV R2, R40 ;  /* 0x0000002800027202 */ /* 0x000fc60000000f00 */
[----:B------:R-:W-:Y:S01]  /*5760*/  IMAD R3, R3, UR24, R41 ;  /* 0x0000001803037c24 */ /* 0x000fe2000f8e0229 */
[----:B------:R-:W-:Y:S01]  /*5770*/  LEA R40, P0, R4, UR8, 0x1 ;  /* 0x0000000804287c11 */ /* 0x000fe2000f8008ff */
[C---:B------:R-:W-:Y:S02]  /*5780*/  IMAD R0, R6.reuse, UR19, R5 ;  /* 0x0000001306007c24 */ /* 0x040fe4000f8e0205 */
[----:B------:R-:W-:-:S03]  /*5790*/  IMAD.WIDE.U32 R2, R6, UR16, R2 ;  /* 0x0000001006027c25 */ /* 0x000fc6000f8e0002 */
[----:B------:R-:W-:Y:S01]  /*57a0*/  LEA.HI.X R41, R4, UR9, R0, 0x1, P0 ;  /* 0x0000000904297c11 */ /* 0x000fe200080f0c00 */
[----:B------:R-:W-:Y:S01]  /*57b0*/  IMAD R6, R6, UR17, R3 ;  /* 0x0000001106067c24 */ /* 0x000fe2000f8e0203 */
[----:B------:R-:W-:-:S03]  /*57c0*/  LEA R4, P0, R2, UR10, 0x1 ;  /* 0x0000000a02047c11 */ /* 0x000fc6000f8008ff */
[----:B--2---:R2:W-:Y:S01]  /*57d0*/  STG.E.128 desc[UR28][R40.64+0x100], R16 ;  /* 0x0001001028007986 */ /* 0x0045e2000c101d1c */
[----:B------:R-:W-:-:S03]  /*57e0*/  LEA.HI.X R5, R2, UR11, R6, 0x1, P0 ;  /* 0x0000000b02057c11 */ /* 0x000fc600080f0c06 */
[----:B----4-:R2:W-:Y:S04]  /*57f0*/  STG.E.128 desc[UR28][R40.64+0x180], R20 ;  /* 0x0001801428007986 */ /* 0x0105e8000c101d1c */
[----:B------:R2:W-:Y:S04]  /*5800*/  STG.E.128 desc[UR28][R40.64+0x80], R12 ;  /* 0x0000800c28007986 */ /* 0x0005e8000c101d1c */
[----:B-1----:R2:W-:Y:S04]  /*5810*/  STG.E.128 desc[UR28][R40.64], R8 ;  /* 0x0000000828007986 */ /* 0x0025e8000c101d1c */
[----:B------:R2:W-:Y:S04]  /*5820*/  STG.E.128 desc[UR28][R4.64+0x100], R32 ;  /* 0x0001002004007986 */ /* 0x0005e8000c101d1c */
[----:B------:R2:W-:Y:S04]  /*5830*/  STG.E.128 desc[UR28][R4.64+0x80], R28 ;  /* 0x0000801c04007986 */ /* 0x0005e8000c101d1c */
[----:B------:R2:W-:Y:S04]  /*5840*/  STG.E.128 desc[UR28][R4.64], R24 ;  /* 0x0000001804007986 */ /* 0x0005e8000c101d1c */
[----:B------:R2:W-:Y:S02]  /*5850*/  STG.E.128 desc[UR28][R4.64+0x180], R36 ;  /* 0x0001802404007986 */ /* 0x0005e4000c101d1c */
.L_x_200:
[----:B------:R-:W-:Y:S05]  /*5860*/  BSYNC.RECONVERGENT B1 ;  /* 0x0000000000017941 */ /* 0x000fea0003800200 */
.L_x_184:
[----:B------:R-:W3:Y:S01]  /*5870*/  LDCU UR9, c[0x0][0x438] ;  /* 0x00008700ff0977ac */ /* 0x000ee20008000800 */
[----:B------:R-:W4:Y:S08]  /*5880*/  LDC R3, c[0x0][0x370] ;  /* 0x0000dc00ff037b82 */ /* 0x000f300000000800 */
[----:B-12---:R-:W1:Y:S01]  /*5890*/  LDC R9, c[0x0][0x438] ;  /* 0x00010e00ff097b82 */ /* 0x006e620000000800 */
[----:B---3--:R-:W-:-:S04]  /*58a0*/  UIADD3 UR9, UPT, UPT, UR9, 0x1f, URZ ;  /* 0x0000001f09097890 */ /* 0x008fc8000fffe0ff */
[----:B------:R-:W-:Y:S01]  /*58b0*/  USHF.R.S32.HI UR8, URZ, 0x1f, UR9 ;  /* 0x0000001fff087899 */ /* 0x000fe20008011409 */
[----:B----4-:R-:W-:-:S03]  /*58c0*/  IADD3 R226, PT, PT, R3, R226, RZ ;  /* 0x000000e203e27210 */ /* 0x010fc60007ffe0ff */
[----:B------:R-:W-:-:S04]  /*58d0*/  ULEA.HI UR8, UR8, UR9, URZ, 0x5 ;  /* 0x0000000908087291 */ /* 0x000fc8000f8f28ff */
[----:B------:R-:W-:-:S06]  /*58e0*/  USHF.R.S32.HI UR8, URZ, 0x5, UR8 ;  /* 0x00000005ff087899 */ /* 0x000fcc0008011408 */
[----:B------:R-:W-:-:S13]  /*58f0*/  ISETP.GE.AND P0, PT, R226, UR8, PT ;  /* 0x00000008e2007c0c */ /* 0x000fda000bf06270 */
[----:B-1----:R-:W-:Y:S05]  /*5900*/  @!P0 BRA `(.L_x_214) ;  /* 0xffffffa8008c8947 */ /* 0x002fea000383ffff */
[----:B------:R-:W-:Y:S05]  /*5910*/  EXIT ;  /* 0x000000000000794d */ /* 0x000fea0003800000 */
.L_x_215:
        /* <DEDUP_REMOVED lines=14> */
.L_x_2488:


//--------------------- .text._ZN5flash44flash_bwd_dq_dk_dv_loop_seqk_parallel_kernelI23Flash_bwd_kernel_traitsILi256ELi64ELi32ELi8ELi4ELi1ELi2ELb1ELb1EN7cutlass10bfloat16_tE19Flash_kernel_traitsILi256ELi64ELi32ELi8ES3_EELb0ELb0ELb0ELb0ELb0ELb1ELb1EEEvNS_16Flash_bwd_paramsE --------------------------
	.section	.text._ZN5flash44flash_bwd_dq_dk_dv_loop_seqk_parallel_kernelI23Flash_bwd_kernel_traitsILi256ELi64ELi32ELi8ELi4ELi1ELi2ELb1ELb1EN7cutlass10bfloat16_tE19Flash_kernel_traitsILi256ELi64ELi32ELi8ES3_EELb0ELb0ELb0ELb0ELb0ELb1ELb1EEEvNS_16Flash_bwd_paramsE,"ax",@progbits
	.align	128
        .global         _ZN5flash44flash_bwd_dq_dk_dv_loop_seqk_parallel_kernelI23Flash_bwd_kernel_traitsILi256ELi64ELi32ELi8ELi4ELi1ELi2ELb1ELb1EN7cutlass10bfloat16_tE19Flash_kernel_traitsILi256ELi64ELi32ELi8ES3_EELb0ELb0ELb0ELb0ELb0ELb1ELb1EEEvNS_16Flash_bwd_paramsE
        .type           _ZN5flash44flash_bwd_dq_dk_dv_loop_seqk_parallel_kernelI23Flash_bwd_kernel_traitsILi256ELi64ELi32ELi8ELi4ELi1ELi2ELb1ELb1EN7cutlass10bfloat16_tE19Flash_kernel_traitsILi256ELi64ELi32ELi8ES3_EELb0ELb0ELb0ELb0ELb0ELb1ELb1EEEvNS_16Flash_bwd_paramsE,@function
        .size           _ZN5flash44flash_bwd_dq_dk_dv_loop_seqk_parallel_kernelI23Flash_bwd_kernel_traitsILi256ELi64ELi32ELi8ELi4ELi1ELi2ELb1ELb1EN7cutlass10bfloat16_tE19Flash_kernel_traitsILi256ELi64ELi32ELi8ES3_EELb0ELb0ELb0ELb0ELb0ELb1ELb1EEEvNS_16Flash_bwd_paramsE,(.L_x_2489 - _ZN5flash44flash_bwd_dq_dk_dv_loop_seqk_parallel_kernelI23Flash_bwd_kernel_traitsILi256ELi64ELi32ELi8ELi4ELi1ELi2ELb1ELb1EN7cutlass10bfloat16_tE19Flash_kernel_traitsILi256ELi64ELi32ELi8ES3_EELb0ELb0ELb0ELb0ELb0ELb1ELb1EEEvNS_16Flash_bwd_paramsE)
        .other          _ZN5flash44flash_bwd_dq_dk_dv_loop_seqk_parallel_kernelI23Flash_bwd_kernel_traitsILi256ELi64ELi32ELi8ELi4ELi1ELi2ELb1ELb1EN7cutlass10bfloat16_tE19Flash_kernel_traitsILi256ELi64ELi32ELi8ES3_EELb0ELb0ELb0ELb0ELb0ELb1ELb1EEEvNS_16Flash_bwd_paramsE,@"STO_CUDA_ENTRY STV_DEFAULT"
_ZN5flash44flash_bwd_dq_dk_dv_loop_seqk_parallel_kernelI23Flash_bwd_kernel_traitsILi256ELi64ELi32ELi8ELi4ELi1ELi2ELb1ELb1EN7cutlass10bfloat16_tE19Flash_kernel_traitsILi256ELi64ELi32ELi8ES3_EELb0ELb0ELb0ELb0ELb0ELb1ELb1EEEvNS_16Flash_bwd_paramsE:
.text._ZN5flash44flash_bwd_dq_dk_dv_loop_seqk_parallel_kernelI23Flash_bwd_kernel_traitsILi256ELi64ELi32ELi8ELi4ELi1ELi2ELb1ELb1EN7cutlass10bfloat16_tE19Flash_kernel_traitsILi256ELi64ELi32ELi8ES3_EELb0ELb0ELb0ELb0ELb0ELb1ELb1EEEvNS_16Flash_bwd_paramsE:
        /* <DEDUP_REMOVED lines=52> */
.L_x_247:
        /* <DEDUP_REMOVED lines=46> */
.L_x_216:
[----:B-1----:R-:W-:Y:S01]  /*0620*/  IMAD.SHL.U32 R10, R226, 0x20, RZ ;  /* 0x00000020e20a7824 */ /* 0x002fe200078e00ff */
        /* <DEDUP_REMOVED lines=9> */
[----:B------:R-:W1:Y:S01]  /*06c0*/  @!P3 LDC.64 R4, c[0x0][0x398] ;  /* 0x0000e600ff04bb82 */ /* 0x000e620000000a00 */
[----:B------:R-:W-:-:S04]  /*06d0*/  SHF.R.S32.HI R234, RZ, 0x6, R6 ;  /* 0x00000006ffea7819 */ /* 0x000fc80000011406 */
[----:B------:R-:W-:-:S03]  /*06e0*/  LEA R25, R234, 0xffffffc0, 0x6 ;  /* 0xffffffc0ea197811 */ /* 0x000fc600078e30ff */
[----:B------:R-:W2:Y:S01]  /*06f0*/  @P3 LDC.64 R2, c[0x0][0x3b0] ;  /* 0x0000ec00ff023b82 */ /* 0x000ea20000000a00 */
[----:B------:R-:W-:Y:S01]  /*0700*/  SHF.R.S32.HI R23, RZ, 0x1f, R25 ;  /* 0x0000001fff177819 */ /* 0x000fe20000011419 */
[----:B-1----:R-:W-:-:S04]  /*0710*/  @!P3 IMAD.WIDE.U32 R26, R20, R4, RZ ;  /* 0x00000004141ab225 */ /* 0x002fc800078e00ff */
[----:B------:R-:W-:Y:S02]  /*0720*/  @!P3 IMAD R24, R20, R5, R27 ;  /* 0x000000051418b224 */ /* 0x000fe400078e021b */
[----:B--2---:R-:W-:-:S04]  /*0730*/  @P3 IMAD.WIDE.U32 R4, R0, R2, RZ ;  /* 0x0000000200043225 */ /* 0x004fc800078e00ff */
[----:B------:R-:W-:Y:S02]  /*0740*/  @P3 IMAD R24, R0, R3, R5 ;  /* 0x0000000300183224 */ /* 0x000fe400078e0205 */
[----:B------:R-:W-:Y:S01]  /*0750*/  @P3 IMAD.MOV.U32 R26, RZ, RZ, R4 ;  /* 0x000000ffff1a3224 */ /* 0x000fe200078e0004 */
        /* <DEDUP_REMOVED lines=10> */
[----:B------:R-:W-:Y:S06]  /*0800*/  BRA `(.L_x_219) ;  /* 0x0000000000147947 */ /* 0x000fec0003800000 */
.L_x_218:
[----:B------:R-:W1:Y:S01]  /*0810*/  LDCU.64 UR22, c[0x0][0x3b8] ;  /* 0x00007700ff1677ac */ /* 0x000e620008000a00 */
[----:B------:R-:W-:-:S05]  /*0820*/  IADD3 R16, PT, PT, R236, R237, RZ ;  /* 0x000000edec107210 */ /* 0x000fca0007ffe0ff */
[C---:B-1----:R-:W-:Y:S02]  /*0830*/  IMAD R14, R16.reuse, UR23, RZ ;  /* 0x00000017100e7c24 */ /* 0x042fe4000f8e02ff */
[----:B------:R-:W-:-:S05]  /*0840*/  IMAD.WIDE.U32 R16, R16, UR22, RZ ;  /* 0x0000001610107c25 */ /* 0x000fca000f8e00ff */
[----:B------:R-:W-:-:S07]  /*0850*/  IADD3 R14, PT, PT, R17, R14, RZ ;  /* 0x0000000e110e7210 */ /* 0x000fce0007ffe0ff */
.L_x_219:
[----:B------:R-:W1:Y:S01]  /*0860*/  LDC R2, c[0x0][0x3e8] ;  /* 0x0000fa00ff027b82 */ /* 0x000e620000000800 */
[----:B------:R-:W2:Y:S01]  /*0870*/  S2R R17, SR_CTAID.Z ;  /* 0x0000000000117919 */ /* 0x000ea20000002700 */
[----:B------:R-:W-:Y:S02]  /*0880*/  SHF.R.S32.HI R13, RZ, 0x1f, R10 ;  /* 0x0000001fff0d7819 */ /* 0x000fe4000001140a */
[----:B-1----:R-:W-:-:S04]  /*0890*/  IABS R5, R2 ;  /* 0x0000000200057213 */ /* 0x002fc80000000000 */
[----:B------:R-:W1:Y:S08]  /*08a0*/  I2F.RP R8, R5 ;  /* 0x0000000500087306 */ /* 0x000e700000209400 */
[----:B-1----:R-:W1:Y:S02]  /*08b0*/  MUFU.RCP R6, R8 ;  /* 0x0000000800067308 */ /* 0x002e640000001000 */
[----:B-1----:R-:W-:-:S06]  /*08c0*/  VIADD R6, R6, 0xffffffe ;  /* 0x0ffffffe06067836 */ /* 0x002fcc0000000000 */
[----:B------:R-:W1:Y:S02]  /*08d0*/  F2I.FTZ.U32.TRUNC.NTZ R7, R6 ;  /* 0x0000000600077305 */ /* 0x000e64000021f000 */
[----:B-1----:R-:W-:Y:S02]  /*08e0*/  IMAD.MOV R3, RZ, RZ, -R7 ;  /* 0x000000ffff037224 */ /* 0x002fe400078e0a07 */
[----:B------:R-:W-:Y:S02]  /*08f0*/  IMAD.MOV.U32 R6, RZ, RZ, RZ ;  /* 0x000000ffff067224 */ /* 0x000fe400078e00ff */
[----:B------:R-:W-:Y:S01]  /*0900*/  IMAD R4, R3, R5, RZ ;  /* 0x0000000503047224 */ /* 0x000fe200078e02ff */
[----:B--2---:R-:W-:-:S03]  /*0910*/  IABS R3, R17 ;  /* 0x0000001100037213 */ /* 0x004fc60000000000 */
        /* <DEDUP_REMOVED lines=27> */
.L_x_220:
[----:B------:R-:W1:Y:S01]  /*0ad0*/  LDCU.64 UR20, c[0x0][0x3c0] ;  /* 0x00007800ff1477ac */ /* 0x000e620008000a00 */
[----:B------:R-:W-:-:S05]  /*0ae0*/  IADD3 R2, PT, PT, R236, R237, RZ ;  /* 0x000000edec027210 */ /* 0x000fca0007ffe0ff */
[C---:B-1----:R-:W-:Y:S02]  /*0af0*/  IMAD R15, R2.reuse, UR21, RZ ;  /* 0x00000015020f7c24 */ /* 0x042fe4000f8e02ff */
[----:B------:R-:W-:-:S05]  /*0b00*/  IMAD.WIDE.U32 R2, R2, UR20, RZ ;  /* 0x0000001402027c25 */ /* 0x000fca000f8e00ff */
[----:B------:R-:W-:Y:S02]  /*0b10*/  IADD3 R15, PT, PT, R3, R15, RZ ;  /* 0x0000000f030f7210 */ /* 0x000fe40007ffe0ff */
[----:B------:R-:W-:-:S07]  /*0b20*/  MOV R18, R2 ;  /* 0x0000000200127202 */ /* 0x000fce0000000f00 */
.L_x_221:
        /* <DEDUP_REMOVED lines=20> */
[----:B------:R-:W-:Y:S02]  /*0c70*/  IMAD R3, R3, R8, R2 ;  /* 0x0000000803037224 */ /* 0x000fe400078e0202 */
[----:B------:R-:W-:-:S03]  /*0c80*/  IMAD.WIDE.U32 R8, R4, UR10, RZ ;  /* 0x0000000a04087c25 */ /* 0x000fc6000f8e00ff */
[----:B------:R-:W-:-:S05]  /*0c90*/  IADD3 R3, PT, PT, R5, R3, RZ ;  /* 0x0000000305037210 */ /* 0x000fca0007ffe0ff */
[----:B------:R-:W-:-:S04]  /*0ca0*/  IMAD R22, R3, UR10, RZ ;  /* 0x0000000a03167c24 */ /* 0x000fc8000f8e02ff */
[----:B------:R-:W-:-:S05]  /*0cb0*/  IMAD R22, R4, UR8, R22 ;  /* 0x0000000804167c24 */ /* 0x000fca000f8e0216 */
[----:B------:R-:W-:Y:S01]  /*0cc0*/  IADD3 R22, PT, PT, R9, R22, RZ ;  /* 0x0000001609167210 */ /* 0x000fe20007ffe0ff */
[----:B------:R-:W-:Y:S06]  /*0cd0*/  BRA `(.L_x_223) ;  /* 0x00000000000c7947 */ /* 0x000fec0003800000 */
.L_x_222:
[-C--:B------:R-:W-:Y:S02]  /*0ce0*/  IMAD R22, R7, R0.reuse, RZ ;  /* 0x0000000007167224 */ /* 0x080fe400078e02ff */
[----:B------:R-:W-:-:S05]  /*0cf0*/  IMAD.WIDE.U32 R8, R6, R0, RZ ;  /* 0x0000000006087225 */ /* 0x000fca00078e00ff */
[----:B------:R-:W-:-:S07]  /*0d00*/  IADD3 R22, PT, PT, R9, R22, RZ ;  /* 0x0000001609167210 */ /* 0x000fce0007ffe0ff */
.L_x_223:
        /* <DEDUP_REMOVED lines=20> */
.L_x_224:
[----:B------:R-:W1:Y:S01]  /*0e50*/  LDC R21, c[0x0][0x434] ;  /* 0x00010d00ff157b82 */ /* 0x000e620000000800 */
[----:B------:R-:W-:-:S04]  /*0e60*/  IMAD R2, R20, R30, R17 ;  /* 0x0000001e14027224 */ /* 0x000fc800078e0211 */
[----:B-1----:R-:W-:-:S03]  /*0e70*/  IMAD R21, R2, R21, RZ ;  /* 0x0000001502157224 */ /* 0x002fc600078e02ff */
.L_x_225:
        /* <DEDUP_REMOVED lines=11> */
.L_x_226:
[----:B------:R-:W1:Y:S01]  /*0f30*/  LDC R29, c[0x0][0x444] ;  /* 0x00011100ff1d7b82 */ /* 0x000e620000000800 */
[----:B------:R-:W-:-:S04]  /*0f40*/  IMAD R0, R20, R30, R17 ;  /* 0x0000001e14007224 */ /* 0x000fc800078e0211 */
[----:B-1----:R-:W-:-:S07]  /*0f50*/  IMAD R29, R0, R29, RZ ;  /* 0x0000001d001d7224 */ /* 0x002fce00078e02ff */
.L_x_227:
[----:B------:R-:W1:Y:S01]  /*0f60*/  S2R R0, SR_TID.X ;  /* 0x0000000000007919 */ /* 0x000e620000002100 */
[----:B------:R-:W2:Y:S01]  /*0f70*/  LDC.64 R6, c[0x0][0x5f8] ;  /* 0x00017e00ff067b82 */ /* 0x000ea20000000a00 */
[--C-:B------:R-:W-:Y:S01]  /*0f80*/  IADD3 R33, P1, P0, R32, R8, R34.reuse ;  /* 0x0000000820217210 */ /* 0x100fe2000783e022 */
[----:B------:R-:W-:Y:S01]  /*0f90*/  IMAD R30, R30, UR10, RZ ;  /* 0x0000000a1e1e7c24 */ /* 0x000fe2000f8e02ff */
[----:B------:R-:W-:Y:S01]  /*0fa0*/  ISETP.NE.AND P4, PT, RZ, UR9, PT ;  /* 0x00000009ff007c0c */ /* 0x000fe2000bf85270 */
[----:B------:R-:W3:Y:S01]  /*0fb0*/  LDCU.64 UR18, c[0x0][0x3c8] ;  /* 0x00007900ff1277ac */ /* 0x000ee20008000a00 */
[----:B------:R-:W-:Y:S01]  /*0fc0*/  SHF.R.S32.HI R34, RZ, 0x1f, R34 ;  /* 0x0000001fff227819 */ /* 0x000fe20000011422 */
[C---:B------:R-:W-:Y:S01]  /*0fd0*/  IMAD R29, R234.reuse, 0x40, R29 ;  /* 0x00000040ea1d7824 */ /* 0x040fe200078e021d */
[----:B------:R-:W-:Y:S01]  /*0fe0*/  LEA R21, R234, R21, 0x6 ;  /* 0x00000015ea157211 */ /* 0x000fe200078e30ff */
[----:B------:R-:W4:Y:S01]  /*0ff0*/  LDC.64 R4, c[0x0][0x3b0] ;  /* 0x0000ec00ff047b82 */ /* 0x000f220000000a00 */
[----:B------:R-:W-:Y:S01]  /*1000*/  IADD3.X R31, PT, PT, R31, R22, R34, P1, P0 ;  /* 0x000000161f1f7210 */ /* 0x000fe20000fe0422 */
[----:B------:R-:W5:Y:S01]  /*1010*/  LDCU.64 UR8, c[0x0][0x570] ;  /* 0x0000ae00ff0877ac */ /* 0x000f620008000a00 */
[----:B------:R-:W-:Y:S01]  /*1020*/  BSSY.RECONVERGENT B1, `(.L_x_217) ;  /* 0x00004b2000017945 */ /* 0x000fe20003800200 */
[----:B------:R-:W5:Y:S04]  /*1030*/  LDCU.64 UR16, c[0x0][0x380] ;  /* 0x00007000ff1077ac */ /* 0x000f680008000a00 */
[----:B------:R-:W3:Y:S01]  /*1040*/  LDC.64 R2, c[0x0][0x590] ;  /* 0x00016400ff027b82 */ /* 0x000ee20000000a00 */
[----:B------:R-:W5:Y:S01]  /*1050*/  LDCU.64 UR10, c[0x0][0x550] ;  /* 0x0000aa00ff0a77ac */ /* 0x000f620008000a00 */
[----:B--2---:R-:W-:-:S06]  /*1060*/  IMAD.WIDE.U32 R8, R6, UR26, RZ ;  /* 0x0000001a06087c25 */ /* 0x004fcc000f8e00ff */
[----:B------:R-:W2:Y:S01]  /*1070*/  LDC.64 R244, c[0x0][0x420] ;  /* 0x00010800fff47b82 */ /* 0x000ea20000000a00 */
[----:B------:R-:W-:Y:S01]  /*1080*/  IMAD R7, R7, UR26, R9 ;  /* 0x0000001a07077c24 */ /* 0x000fe2000f8e0209 */
[----:B------:R-:W-:Y:S02]  /*1090*/  SEL R8, R8, RZ, P4 ;  /* 0x000000ff08087207 */ /* 0x000fe40002000000 */
[----:B-1----:R-:W-:Y:S01]  /*10a0*/  SHF.R.U32.HI R32, RZ, 0x5, R0 ;  /* 0x00000005ff207819 */ /* 0x002fe20000011600 */
[C---:B------:R-:W-:Y:S01]  /*10b0*/  IMAD.SHL.U32 R6, R0.reuse, 0x8, RZ ;  /* 0x0000000800067824 */ /* 0x040fe200078e00ff */
[----:B------:R-:W-:Y:S02]  /*10c0*/  LOP3.LUT R35, R0, 0x1f, RZ, 0xc0, !PT ;  /* 0x0000001f00237812 */ /* 0x000fe400078ec0ff */
[----:B------:R-:W-:Y:S02]  /*10d0*/  SEL R7, R7, RZ, P4 ;  /* 0x000000ff07077207 */ /* 0x000fe40002000000 */
[----:B------:R-:W-:Y:S01]  /*10e0*/  LOP3.LUT R22, R6, 0x38, RZ, 0xc0, !PT ;  /* 0x0000003806167812 */ /* 0x000fe200078ec0ff */
[----:B------:R-:W-:-:S02]  /*10f0*/  IMAD R32, R30, R32, R35 ;  /* 0x000000201e207224 */ /* 0x000fc400078e0223 */
[C---:B---3--:R-:W-:Y:S01]  /*1100*/  IMAD R34, R23.reuse, R2, RZ ;  /* 0x0000000217227224 */ /* 0x048fe200078e02ff */
[----:B------:R-:W-:Y:S01]  /*1110*/  IADD3 R36, P3, PT, R22, R28, RZ ;  /* 0x0000001c16247210 */ /* 0x000fe20007f7e0ff */
[-C--:B----4-:R-:W-:Y:S01]  /*1120*/  IMAD R28, R23, R4.reuse, RZ ;  /* 0x00000004171c7224 */ /* 0x090fe200078e02ff */
[----:B------:R-:W-:Y:S01]  /*1130*/  IADD3 R33, P1, P0, R32, R33, R8 ;  /* 0x0000002120217210 */ /* 0x000fe2000783e008 */
[----:B------:R-:W-:Y:S01]  /*1140*/  IMAD.MOV.U32 R23, RZ, RZ, RZ ;  /* 0x000000ffff177224 */ /* 0x000fe200078e00ff */
[----:B------:R-:W1:Y:S01]  /*1150*/  LDC.64 R8, c[0x0][0x598] ;  /* 0x00016600ff087b82 */ /* 0x000e620000000a00 */
[----:B------:R-:W-:Y:S01]  /*1160*/  IMAD.X R37, RZ, RZ, R27, P3 ;  /* 0x000000ffff257224 */ /* 0x000fe200018e061b */
[----:B------:R-:W-:Y:S01]  /*1170*/  SHF.R.S32.HI R32, RZ, 0x1f, R32 ;  /* 0x0000001fff207819 */ /* 0x000fe20000011420 */
[C---:B------:R-:W-:Y:S01]  /*1180*/  IMAD.WIDE.U32 R38, R25.reuse, R4, R22 ;  /* 0x0000000419267225 */ /* 0x040fe200078e0016 */
[----:B------:R-:W-:Y:S02]  /*1190*/  SHF.L.U64.HI R227, R2, 0x5, R3 ;  /* 0x0000000502e37819 */ /* 0x000fe40000010203 */
[----:B------:R-:W-:Y:S01]  /*11a0*/  IADD3.X R31, PT, PT, R32, R31, R7, P1, P0 ;  /* 0x0000001f201f7210 */ /* 0x000fe20000fe0407 */
[C---:B------:R-:W-:Y:S01]  /*11b0*/  IMAD R27, R25.reuse, R5, R28 ;  /* 0x00000005191b7224 */ /* 0x040fe200078e021c */
[----:B------:R-:W-:Y:S01]  /*11c0*/  IADD3 R26, P3, PT, R26, R38, RZ ;  /* 0x000000261a1a7210 */ /* 0x000fe20007f7e0ff */
[C---:B------:R-:W-:Y:S01]  /*11d0*/  IMAD R34, R25.reuse, R3, R34 ;  /* 0x0000000319227224 */ /* 0x040fe200078e0222 */
[----:B------:R-:W-:Y:S01]  /*11e0*/  SHF.R.U32.HI R7, RZ, 0x3, R0 ;  /* 0x00000003ff077819 */ /* 0x000fe20000011600 */
[----:B------:R-:W-:Y:S01]  /*11f0*/  IMAD.WIDE.U32 R40, R25, R2, R36 ;  /* 0x0000000219287225 */ /* 0x000fe200078e0024 */
[----:B------:R-:W-:Y:S01]  /*1200*/  IADD3.X R27, PT, PT, R24, R39, R27, P3, !PT ;  /* 0x00000027181b7210 */ /* 0x000fe20001ffe41b */
[----:B------:R-:W3:Y:S02]  /*1210*/  LDC.64 R36, c[0x0][0x5e8] ;  /* 0x00017a00ff247b82 */ /* 0x000ee40000000a00 */
[----:B------:R-:W-:Y:S01]  /*1220*/  IMAD.SHL.U32 R30, R30, 0x40, RZ ;  /* 0x000000401e1e7824 */ /* 0x000fe200078e00ff */
[----:B------:R-:W-:Y:S01]  /*1230*/  IADD3 R41, PT, PT, R41, R34, RZ ;  /* 0x0000002229297210 */ /* 0x000fe20007ffe0ff */
[----:B------:R-:W-:-:S03]  /*1240*/  IMAD.WIDE.U32 R26, R17, UR18, R26 ;  /* 0x00000012111a7c25 */ /* 0x000fc6000f8e001a */
[C---:B------:R-:W-:Y:S01]  /*1250*/  IADD3 R33, P0, PT, R30.reuse, R33, RZ ;  /* 0x000000211e217210 */ /* 0x040fe20007f1e0ff */
[----:B------:R-:W-:Y:S02]  /*1260*/  IMAD R27, R17, UR19, R27 ;  /* 0x00000013111b7c24 */ /* 0x000fe4000f8e021b */
[----:B--2---:R-:W-:Y:S01]  /*1270*/  IMAD.WIDE R244, R21, 0x4, R244 ;  /* 0x0000000415f47825 */ /* 0x004fe200078e02f4 */
[----:B------:R-:W-:Y:S02]  /*1280*/  LEA.HI.X.SX32 R30, R30, R31, 0x1, P0 ;  /* 0x0000001f1e1e7211 */ /* 0x000fe400000f0eff */
[----:B-----5:R-:W-:Y:S01]  /*1290*/  LEA R250, P0, R33, UR8, 0x2 ;  /* 0x0000000821fa7c11 */ /* 0x020fe2000f8010ff */
[----:B-1----:R-:W-:-:S03]  /*12a0*/  IMAD.WIDE.U32 R40, R17, R8, R40 ;  /* 0x0000000811287225 */ /* 0x002fc600078e0028 */
[----:B------:R-:W-:Y:S01]  /*12b0*/  LEA.HI.X R251, R33, UR9, R30, 0x2, P0 ;  /* 0x0000000921fb7c11 */ /* 0x000fe200080f141e */
[----:B------:R-:W-:Y:S01]  /*12c0*/  IMAD R41, R17, R9, R41 ;  /* 0x0000000911297224 */ /* 0x000fe200078e0229 */
[----:B------:R-:W-:Y:S01]  /*12d0*/  ISETP.GT.AND P0, PT, R19, RZ, PT ;  /* 0x000000ff1300720c */ /* 0x000fe20003f04270 */
[----:B------:R-:W-:-:S04]  /*12e0*/  IMAD.WIDE.U32 R26, R7, R4, R26 ;  /* 0x00000004071a7225 */ /* 0x000fc800078e001a */
[----:B------:R-:W-:Y:S01]  /*12f0*/  IMAD.WIDE.U32 R40, R7, R2, R40 ;  /* 0x0000000207287225 */ /* 0x000fe200078e0028 */
[----:B------:R-:W-:-:S03]  /*1300*/  LEA R242, P3, R26, UR16, 0x1 ;  /* 0x000000101af27c11 */ /* 0x000fc6000f8608ff */
[C---:B------:R-:W-:Y:S01]  /*1310*/  IMAD R8, R7.reuse, R5, R27 ;  /* 0x0000000507087224 */ /* 0x040fe200078e021b */
[----:B------:R-:W-:Y:S01]  /*1320*/  LEA R240, P1, R40, UR10, 0x1 ;  /* 0x0000000a28f07c11 */ /* 0x000fe2000f8208ff */
[----:B------:R-:W-:Y:S01]  /*1330*/  IMAD R9, R7, R3, R41 ;  /* 0x0000000307097224 */ /* 0x000fe200078e0229 */
[----:B------:R-:W-:Y:S01]  /*1340*/  SHF.L.U64.HI R5, R4, 0x5, R5 ;  /* 0x0000000504057819 */ /* 0x000fe20000010205 */
[----:B---3--:R-:W-:Y:S01]  /*1350*/  IMAD.WIDE R228, R29, 0x4, R36 ;  /* 0x000000041de47825 */ /* 0x008fe200078e0224 */
        /* <DEDUP_REMOVED lines=17> */
.L_x_229:
[----:B------:R-:W1:Y:S01]  /*1470*/  LDCU.64 UR22, c[0x0][0x5c0] ;  /* 0x0000b800ff1677ac */ /* 0x000e620008000a00 */
[----:B------:R-:W-:-:S05]  /*1480*/  IADD3 R0, PT, PT, R236, R237, RZ ;  /* 0x000000edec007210 */ /* 0x000fca0007ffe0ff */
[C---:B-1----:R-:W-:Y:S02]  /*1490*/  IMAD R2, R0.reuse, UR23, RZ ;  /* 0x0000001700027c24 */ /* 0x042fe4000f8e02ff */
[----:B------:R-:W-:-:S05]  /*14a0*/  IMAD.WIDE.U32 R4, R0, UR22, RZ ;  /* 0x0000001600047c25 */ /* 0x000fca000f8e00ff */
[----:B------:R-:W-:Y:S02]  /*14b0*/  IADD3 R0, PT, PT, R5, R2, RZ ;  /* 0x0000000205007210 */ /* 0x000fe40007ffe0ff */
[----:B------:R-:W-:Y:S02]  /*14c0*/  MOV R2, R4 ;  /* 0x0000000400027202 */ /* 0x000fe40000000f00 */
.L_x_230:
        /* <DEDUP_REMOVED lines=11> */
.L_x_231:
[----:B------:R-:W1:Y:S01]  /*1580*/  LDCU.64 UR20, c[0x0][0x5c8] ;  /* 0x0000b900ff1477ac */ /* 0x000e620008000a00 */
[----:B------:R-:W-:-:S05]  /*1590*/  IADD3 R236, PT, PT, R236, R237, RZ ;  /* 0x000000edecec7210 */ /* 0x000fca0007ffe0ff */
[C---:B-1----:R-:W-:Y:S02]  /*15a0*/  IMAD R20, R236.reuse, UR21, RZ ;  /* 0x00000015ec147c24 */ /* 0x042fe4000f8e02ff */
[----:B------:R-:W-:-:S05]  /*15b0*/  IMAD.WIDE.U32 R4, R236, UR20, RZ ;  /* 0x00000014ec047c25 */ /* 0x000fca000f8e00ff */
[----:B------:R-:W-:Y:S02]  /*15c0*/  IADD3 R20, PT, PT, R5, R20, RZ ;  /* 0x0000001405147210 */ /* 0x000fe40007ffe0ff */
.L_x_232:
        /* <DEDUP_REMOVED lines=23> */
[C---:B------:R-:W-:Y:S01]  /*1740*/  IMAD R0, R7.reuse, UR23, R5 ;  /* 0x0000001707007c24 */ /* 0x040fe2000f8e0205 */
        /* <DEDUP_REMOVED lines=13> */
.L_x_228:
        /* <DEDUP_REMOVED lines=28> */
.L_x_235:
[----:B------:R2:W-:Y:S04]  /*19e0*/  STS.128 [R225+0x14000], RZ ;  /* 0x014000ffe1007388 */ /* 0x0005e80000000c00 */
[----:B------:R2:W-:Y:S04]  /*19f0*/  STS.128 [R225+0x15000], RZ ;  /* 0x015000ffe1007388 */ /* 0x0005e80000000c00 */
[----:B------:R2:W-:Y:S04]  /*1a00*/  STS.128 [R225+0x16000], RZ ;  /* 0x016000ffe1007388 */ /* 0x0005e80000000c00 */
[----:B------:R2:W-:Y:S02]  /*1a10*/  STS.128 [R225+0x17000], RZ ;  /* 0x017000ffe1007388 */ /* 0x0005e40000000c00 */
.L_x_236:
[----:B------:R-:W-:Y:S05]  /*1a20*/  BSYNC.RECONVERGENT B0 ;  /* 0x0000000000007941 */ /* 0x000fea0003800200 */
.L_x_234:
        /* <DEDUP_REMOVED lines=83> */
.L_x_238:
[----:B------:R4:W-:Y:S04]  /*1f60*/  STS.128 [R225+0x10000], RZ ;  /* 0x010000ffe1007388 */ /* 0x0009e80000000c00 */
[----:B------:R4:W-:Y:S04]  /*1f70*/  STS.128 [R225+0x11000], RZ ;  /* 0x011000ffe1007388 */ /* 0x0009e80000000c00 */
[----:B------:R4:W-:Y:S04]  /*1f80*/  STS.128 [R225+0x12000], RZ ;  /* 0x012000ffe1007388 */ /* 0x0009e80000000c00 */
[----:B------:R4:W-:Y:S02]  /*1f90*/  STS.128 [R225+0x13000], RZ ;  /* 0x013000ffe1007388 */ /* 0x0009e40000000c00 */
.L_x_239:
[----:B------:R-:W-:Y:S05]  /*1fa0*/  BSYNC.RECONVERGENT B0 ;  /* 0x0000000000007941 */ /* 0x000fea0003800200 */
.L_x_237:
[----:B------:R-:W2:Y:S01]  /*1fb0*/  S2R R208, SR_TID.X ;  /* 0x0000000000d07919 */ /* 0x000ea20000002100 */
[C---:B---3--:R-:W-:Y:S01]  /*1fc0*/  IMAD.SHL.U32 R3, R0.reuse, 0x20, RZ ;  /* 0x0000002000037824 */ /* 0x048fe200078e00ff */
[C---:B------:R-:W-:Y:S01]  /*1fd0*/  LOP3.LUT P1, RZ, R0.reuse, 0x4, RZ, 0xc0, !PT ;  /* 0x0000000400ff7812 */ /* 0x040fe2000782c0ff */
[C---:B------:R-:W-:Y:S01]  /*1fe0*/  IMAD.SHL.U32 R218, R0.reuse, 0x40, RZ ;  /* 0x0000004000da7824 */ /* 0x040fe200078e00ff */
[----:B------:R-:W0:Y:S01]  /*1ff0*/  LDGDEPBAR ;  /* 0x00000000000079af */ /* 0x000e220000000000 */
[----:B------:R-:W-:Y:S01]  /*2000*/  LOP3.LUT P0, RZ, R0, 0x2, RZ, 0xc0, !PT ;  /* 0x0000000200ff7812 */ /* 0x000fe2000780c0ff */
[----:B------:R-:W-:Y:S01]  /*2010*/  IMAD.MOV.U32 R216, RZ, RZ, 0x20 ;  /* 0x00000020ffd87424 */ /* 0x000fe200078e00ff */
[----:B------:R-:W-:Y:S01]  /*2020*/  LOP3.LUT R219, R3, 0x200, RZ, 0xc0, !PT ;  /* 0x0000020003db7812 */ /* 0x000fe200078ec0ff */
[----:B------:R-:W-:Y:S01]  /*2030*/  VIADD R10, R10, 0x20 ;  /* 0x000000200a0a7836 */ /* 0x000fe20000000000 */
[C---:B-1----:R-:W-:Y:S01]  /*2040*/  LOP3.LUT R5, R218.reuse, 0x1c0, RZ, 0xc0, !PT ;  /* 0x000001c0da057812 */ /* 0x042fe200078ec0ff */
[----:B------:R-:W1:Y:S01]  /*2050*/  LDC R239, c[0x0][0x44c] ;  /* 0x00011300ffef7b82 */ /* 0x000e620000000800 */
[--C-:B------:R-:W-:Y:S01]  /*2060*/  LOP3.LUT R219, R219, 0x1c00, R6.reuse, 0xf8, !PT ;  /* 0x00001c00dbdb7812 */ /* 0x100fe200078ef806 */
[----:B------:R-:W3:Y:S01]  /*2070*/  LDCU UR8, c[0x0][0x590] ;  /* 0x0000b200ff0877ac */ /* 0x000ee20008000800 */
[----:B------:R-:W-:Y:S01]  /*2080*/  LOP3.LUT R6, R5, 0x38, R6, 0xf8, !PT ;  /* 0x0000003805067812 */ /* 0x000fe200078ef806 */
[----:B------:R-:W-:Y:S01]  /*2090*/  IMAD.MOV.U32 R217, RZ, RZ, 0x40 ;  /* 0x00000040ffd97424 */ /* 0x000fe200078e00ff */
[----:B------:R-:W-:Y:S01]  /*20a0*/  LOP3.LUT R218, R218, 0x200, RZ, 0xc0, !PT ;  /* 0x00000200dada7812 */ /* 0x000fe200078ec0ff */
[----:B------:R-:W-:Y:S01]  /*20b0*/  IMAD.MOV.U32 R246, RZ, RZ, 0x240 ;  /* 0x00000240fff67424 */ /* 0x000fe200078e00ff */
[----:B------:R-:W-:-:S02]  /*20c0*/  LOP3.LUT R8, R6, 0x8, R0, 0x78, !PT ;  /* 0x0000000806087812 */ /* 0x000fc400078e7800 */
[----:B------:R-:W-:Y:S02]  /*20d0*/  CS2R R126, SRZ ;  /* 0x00000000007e7805 */ /* 0x000fe4000001ff00 */
[----:B------:R-:W-:Y:S02]  /*20e0*/  LOP3.LUT R218, R218, 0xc00, R3, 0xf8, !PT ;  /* 0x00000c00dada7812 */ /* 0x000fe400078ef803 */
[----:B------:R-:W-:Y:S02]  /*20f0*/  CS2R R124, SRZ ;  /* 0x00000000007c7805 */ /* 0x000fe4000001ff00 */
[----:B------:R-:W-:Y:S02]  /*2100*/  SHF.R.U32.HI R3, RZ, 0x1, R0 ;  /* 0x00000001ff037819 */ /* 0x000fe40000011600 */
[----:B------:R-:W-:Y:S02]  /*2110*/  CS2R R130, SRZ ;  /* 0x0000000000827805 */ /* 0x000fe4000001ff00 */
[----:B------:R-:W-:-:S02]  /*2120*/  LOP3.LUT R219, R219, R8, RZ, 0xfc, !PT ;  /* 0x00000008dbdb7212 */ /* 0x000fc400078efcff */
[----:B------:R-:W-:Y:S02]  /*2130*/  CS2R R128, SRZ ;  /* 0x0000000000807805 */ /* 0x000fe4000001ff00 */
[----:B------:R-:W-:Y:S02]  /*2140*/  LOP3.LUT R3, R6, 0x8, R3, 0x78, !PT ;  /* 0x0000000806037812 */ /* 0x000fe400078e7803 */
[----:B------:R-:W-:Y:S02]  /*2150*/  CS2R R122, SRZ ;  /* 0x00000000007a7805 */ /* 0x000fe4000001ff00 */
[----:B------:R-:W-:Y:S01]  /*2160*/  LEA R219, R219, UR6, 0x1 ;  /* 0x00000006dbdb7c11 */ /* 0x000fe2000f8e08ff */
        /* <DEDUP_REMOVED lines=83> */
[----:B------:R-:W1:Y:S01]  /*26a0*/  LDCU UR10, c[0x0][0x45c] ;  /* 0x00008b80ff0a77ac */ /* 0x000e620008000800 */
[----:B---3--:R-:W-:Y:S01]  /*26b0*/  USHF.L.U32 UR8, UR8, 0x6, URZ ;  /* 0x0000000608087899 */ /* 0x008fe200080006ff */
[----:B----4-:R-:W-:-:S04]  /*26c0*/  @P2 LOP3.LUT R4, R214, 0x6, RZ, 0xc0, !PT ;  /* 0x00000006d6042812 */ /* 0x010fc800078ec0ff */
[----:B--2---:R-:W-:-:S07]  /*26d0*/  @P2 LOP3.LUT R249, R4, 0x70, R3, 0xf8, !PT ;  /* 0x0000007004f92812 */ /* 0x004fce00078ef803 */
.L_x_242:
[----:B------:R-:W0:Y:S01]  /*26e0*/  LDGDEPBAR ;  /* 0x00000000000079af */ /* 0x000e220000000000 */
[----:B------:R-:W-:Y:S01]  /*26f0*/  @P2 LEA R76, R226, R249, 0x5 ;  /* 0x000000f9e24c2211 */ /* 0x000fe200078e28ff */
[C---:B-----5:R-:W-:Y:S01]  /*2700*/  FMUL.FTZ R83, R233.reuse, 1.4426950216293334961 ;  /* 0x3fb8aa3be9537820 */ /* 0x060fe20000410000 */
[----:B------:R-:W-:Y:S01]  /*2710*/  FSETP.NEU.FTZ.AND P1, PT, R233, -INF , PT ;  /* 0xff800000e900780b */ /* 0x000fe20003f3d000 */
[----:B------:R-:W-:Y:S01]  /*2720*/  FMUL.FTZ R73, R232, 1.4426950216293334961 ;  /* 0x3fb8aa3be8497820 */ /* 0x000fe20000410000 */
[CC--:B------:R-:W-:Y:S02]  /*2730*/  @P2 ISETP.GE.AND P3, PT, R76.reuse, R235.reuse, PT ;  /* 0x000000eb4c00220c */ /* 0x0c0fe40003f66270 */
[----:B------:R-:W-:Y:S02]  /*2740*/  @P2 IADD3 R82, PT, PT, R76, 0x1, RZ ;  /* 0x000000014c522810 */ /* 0x000fe40007ffe0ff */
[----:B------:R-:W-:Y:S02]  /*2750*/  FSEL R83, R83, RZ, P1 ;  /* 0x000000ff53537208 */ /* 0x000fe40000800000 */
[----:B------:R-:W-:Y:S02]  /*2760*/  @P2 ISETP.GE.AND P4, PT, R82, R235, PT ;  /* 0x000000eb5200220c */ /* 0x000fe40003f86270 */
[----:B------:R-:W-:Y:S02]  /*2770*/  FSETP.NEU.FTZ.AND P1, PT, R232, -INF , PT ;  /* 0xff800000e800780b */ /* 0x000fe40003f3d000 */
[----:B------:R-:W-:Y:S02]  /*2780*/  LEA R75, R238, UR4, 0x1 ;  /* 0x00000004ee4b7c11 */ /* 0x000fe4000f8e08ff */
[----:B------:R-:W-:Y:S02]  /*2790*/  FSEL R73, R73, RZ, P1 ;  /* 0x000000ff49497208 */ /* 0x000fe40000800000 */
[----:B------:R-:W-:Y:S02]  /*27a0*/  LEA R221, R213, UR4, 0x1 ;  /* 0x00000004d5dd7c11 */ /* 0x000fe4000f8e08ff */
[----:B------:R-:W-:Y:S02]  /*27b0*/  MOV R231, R229 ;  /* 0x000000e500e77202 */ /* 0x000fe40000000f00 */
[----:B------:R-:W-:Y:S01]  /*27c0*/  SHF.R.U32.HI R200, RZ, 0x1, R208 ;  /* 0x00000001ffc87819 */ /* 0x000fe200000116d0 */
[----:B------:R-:W-:Y:S04]  /*27d0*/  DEPBAR.LE SB0, 0x0 ;  /* 0x000080000000791a */ /* 0x000fe80000000000 */
[----:B------:R-:W-:Y:S06]  /*27e0*/  BAR.SYNC.DEFER_BLOCKING 0x0 ;  /* 0x0000000000007b1d */ /* 0x000fec0000010000 */
[----:B------:R-:W-:Y:S06]  /*27f0*/  LDSM.16.M88.4 R44, [R218] ;  /* 0x00000000da2c783b */ /* 0x000fec0000000200 */
[----:B------:R-:W2:Y:S06]  /*2800*/  LDSM.16.M88.4 R48, [R219+0x10000] ;  /* 0x01000000db30783b */ /* 0x000eac0000000200 */
[----:B------:R-:W-:Y:S06]  /*2810*/  LDSM.16.M88.4 R52, [R215] ;  /* 0x00000000d734783b */ /* 0x000fec0000000200 */
[----:B------:R-:W3:Y:S06]  /*2820*/  LDSM.16.M88.4 R56, [R211+0x10000] ;  /* 0x01000000d338783b */ /* 0x000eec0000000200 */
[----:B------:R-:W-:Y:S06]  /*2830*/  LDSM.16.M88.4 R60, [R217] ;  /* 0x00000000d93c783b */ /* 0x000fec0000000200 */
[----:B------:R-:W4:Y:S01]  /*2840*/  LDSM.16.M88.4 R64, [R210+0x10000] ;  /* 0x01000000d240783b */ /* 0x000f220000000200 */
[C---:B-12---:R-:W-:Y:S08]  /*2850*/  HMMA.16816.F32.BF16 R4, R44.reuse, R48, RZ ;  /* 0x000000302c04723c */ /* 0x046ff000000418ff */
[----:B------:R-:W-:Y:S01]  /*2860*/  HMMA.16816.F32.BF16 R8, R44, R50, RZ ;  /* 0x000000322c08723c */ /* 0x000fe200000418ff */
[----:B------:R-:W-:Y:S06]  /*2870*/  LDSM.16.M88.4 R44, [R216] ;  /* 0x00000000d82c783b */ /* 0x000fec0000000200 */
[----:B------:R-:W2:Y:S05]  /*2880*/  LDSM.16.M88.4 R48, [R209+0x10000] ;  /* 0x01000000d130783b */ /* 0x000eaa0000000200 */
[C---:B---3--:R-:W-:Y:S08]  /*2890*/  HMMA.16816.F32.BF16 R4, R52.reuse, R56, R4 ;  /* 0x000000383404723c */ /* 0x048ff00000041804 */
[----:B------:R-:W-:Y:S01]  /*28a0*/  HMMA.16816.F32.BF16 R8, R52, R58, R8 ;  /* 0x0000003a3408723c */ /* 0x000fe20000041808 */
[----:B------:R-:W-:Y:S06]  /*28b0*/  LDSM.16.M88.4 R52, [R218+0x2000] ;  /* 0x00200000da34783b */ /* 0x000fec0000000200 */
[----:B------:R-:W3:Y:S05]  /*28c0*/  LDSM.16.M88.4 R56, [R219+0x11000] ;  /* 0x01100000db38783b */ /* 0x000eea0000000200 */
[C---:B----4-:R-:W-:Y:S08]  /*28d0*/  HMMA.16816.F32.BF16 R4, R60.reuse, R64, R4 ;  /* 0x000000403c04723c */ /* 0x050ff00000041804 */
[----:B------:R-:W-:Y:S01]  /*28e0*/  HMMA.16816.F32.BF16 R8, R60, R66, R8 ;  /* 0x000000423c08723c */ /* 0x000fe20000041808 */
[----:B------:R-:W-:Y:S06]  /*28f0*/  LDSM.16.M88.4 R60, [R215+0x2000] ;  /* 0x00200000d73c783b */ /* 0x000fec0000000200 */
[----:B------:R-:W4:Y:S05]  /*2900*/  LDSM.16.M88.4 R64, [R211+0x11000] ;  /* 0x01100000d340783b */ /* 0x000f2a0000000200 */
        /* <DEDUP_REMOVED lines=48> */
[----:B-1----:R-:W-:Y:S01]  /*2c10*/  FMUL.FTZ R68, R4, UR11 ;  /* 0x0000000b04447c20 */ /* 0x002fe20008410000 */
[----:B------:R-:W-:Y:S01]  /*2c20*/  FMUL.FTZ R69, R5, UR11 ;  /* 0x0000000b05457c20 */ /* 0x000fe20008410000 */
[----:B------:R-:W-:Y:S01]  /*2c30*/  FMUL.FTZ R70, R6, UR11 ;  /* 0x0000000b06467c20 */ /* 0x000fe20008410000 */
[----:B------:R-:W-:Y:S03]  /*2c40*/  FMUL.FTZ R71, R7, UR11 ;  /* 0x0000000b07477c20 */ /* 0x000fe60008410000 */
[----:B------:R-:W1:Y:S02]  /*2c50*/  MUFU.TANH R68, R68 ;  /* 0x0000004400447308 */ /* 0x000e640000002400 */
[----:B------:R-:W-:Y:S01]  /*2c60*/  FMUL.FTZ R72, R8, UR11 ;  /* 0x0000000b08487c20 */ /* 0x000fe20008410000 */
[----:B------:R-:W-:Y:S01]  /*2c70*/  FMUL.FTZ R74, R9, UR11 ;  /* 0x0000000b094a7c20 */ /* 0x000fe20008410000 */
[----:B------:R-:W-:Y:S01]  /*2c80*/  FMUL.FTZ R78, R10, UR11 ;  /* 0x0000000b0a4e7c20 */ /* 0x000fe20008410000 */
[----:B------:R-:W-:Y:S05]  /*2c90*/  FMUL.FTZ R87, R11, UR11 ;  /* 0x0000000b0b577c20 */ /* 0x000fea0008410000 */
[----:B------:R-:W2:Y:S10]  /*2ca0*/  MUFU.TANH R69, R69 ;  /* 0x0000004500457308 */ /* 0x000eb40000002400 */
[----:B------:R-:W3:Y:S01]  /*2cb0*/  MUFU.TANH R70, R70 ;  /* 0x0000004600467308 */ /* 0x000ee20000002400 */
[-C--:B-1----:R-:W-:Y:S02]  /*2cc0*/  MOV R80, R68.reuse ;  /* 0x0000004400507202 */ /* 0x082fe40000000f00 */
[C---:B------:R-:W-:Y:S01]  /*2cd0*/  @P2 FSEL R80, R68.reuse, -INF , !P3 ;  /* 0xff80000044502808 */ /* 0x040fe20005800000 */
[----:B------:R-:W-:Y:S06]  /*2ce0*/  FFMA.FTZ R68, -R68, R68, 1 ;  /* 0x3f80000044447423 */ /* 0x000fec0000010144 */
[----:B------:R-:W1:Y:S01]  /*2cf0*/  MUFU.TANH R71, R71 ;  /* 0x0000004700477308 */ /* 0x000e620000002400 */
[--C-:B------:R-:W-:Y:S01]  /*2d00*/  FFMA.FTZ R86, R80, UR10, -R83.reuse ;  /* 0x0000000a50567c23 */ /* 0x100fe20008010853 */
[-C--:B--2---:R-:W-:Y:S01]  /*2d10*/  MOV R82, R69.reuse ;  /* 0x0000004500527202 */ /* 0x084fe20000000f00 */
[----:B------:R-:W-:Y:S01]  /*2d20*/  FMUL.FTZ R68, R68, UR11 ;  /* 0x0000000b44447c20 */ /* 0x000fe20008410000 */
[C---:B------:R-:W-:Y:S01]  /*2d30*/  @P2 FSEL R82, R69.reuse, -INF , !P4 ;  /* 0xff80000045522808 */ /* 0x040fe20006000000 */
[----:B------:R-:W-:Y:S05]  /*2d40*/  FFMA.FTZ R69, -R69, R69, 1 ;  /* 0x3f80000045457423 */ /* 0x000fea0000010145 */
[----:B------:R-:W2:Y:S01]  /*2d50*/  MUFU.TANH R72, R72 ;  /* 0x0000004800487308 */ /* 0x000ea20000002400 */
[-C--:B---3--:R-:W-:Y:S01]  /*2d60*/  MOV R80, R70.reuse ;  /* 0x0000004600507202 */ /* 0x088fe20000000f00 */
[----:B------:R-:W-:Y:S01]  /*2d70*/  FFMA.FTZ R85, R82, UR10, -R83 ;  /* 0x0000000a52557c23 */ /* 0x000fe20008010853 */
[C---:B------:R-:W-:Y:S01]  /*2d80*/  @P2 FSEL R80, R70.reuse, -INF , !P3 ;  /* 0xff80000046502808 */ /* 0x040fe20005800000 */
[----:B------:R-:W-:Y:S01]  /*2d90*/  FMUL.FTZ R69, R69, UR11 ;  /* 0x0000000b45457c20 */ /* 0x000fe20008410000 */
[----:B------:R-:W-:Y:S05]  /*2da0*/  FFMA.FTZ R70, -R70, R70, 1 ;  /* 0x3f80000046467423 */ /* 0x000fea0000010146 */
[----:B------:R-:W3:Y:S01]  /*2db0*/  MUFU.TANH R74, R74 ;  /* 0x0000004a004a7308 */ /* 0x000ee20000002400 */
[--C-:B------:R-:W-:Y:S01]  /*2dc0*/  FFMA.FTZ R82, R80, UR10, -R73.reuse ;  /* 0x0000000a50527c23 */ /* 0x100fe20008010849 */
[----:B------:R-:W-:Y:S01]  /*2dd0*/  @P2 IADD3 R80, PT, PT, R76, 0x8, RZ ;  /* 0x000000084c502810 */ /* 0x000fe20007ffe0ff */
[----:B------:R-:W-:Y:S01]  /*2de0*/  FMUL.FTZ R70, R70, UR11 ;  /* 0x0000000b46467c20 */ /* 0x000fe20008410000 */
[----:B------:R-:W-:Y:S02]  /*2df0*/  @P2 IADD3 R76, PT, PT, R76, 0x9, RZ ;  /* 0x000000094c4c2810 */ /* 0x000fe40007ffe0ff */
[-C--:B------:R-:W-:Y:S04]  /*2e00*/  @P2 ISETP.GE.AND P1, PT, R80, R235.reuse, PT ;  /* 0x000000eb5000220c */ /* 0x080fe80003f26270 */
[----:B------:R-:W4:Y:S01]  /*2e10*/  MUFU.TANH R78, R78 ;  /* 0x0000004e004e7308 */ /* 0x000f220000002400 */
[----:B------:R-:W-:Y:S02]  /*2e20*/  @P2 ISETP.GE.AND P3, PT, R76, R235, PT ;  /* 0x000000eb4c00220c */ /* 0x000fe40003f66270 */
[-C--:B-1----:R-:W-:Y:S02]  /*2e30*/  MOV R84, R71.reuse ;  /* 0x0000004700547202 */ /* 0x082fe40000000f00 */
[----:B--2---:R-:W-:Y:S02]  /*2e40*/  MOV R80, R72 ;  /* 0x0000004800507202 */ /* 0x004fe40000000f00 */
[C---:B------:R-:W-:Y:S03]  /*2e50*/  @P2 FSEL R84, R71.reuse, -INF , !P4 ;  /* 0xff80000047542808 */ /* 0x040fe60006000000 */
[----:B------:R-:W1:Y:S01]  /*2e60*/  MUFU.TANH R87, R87 ;  /* 0x0000005700577308 */ /* 0x000e620000002400 */
[----:B------:R-:W-:Y:S01]  /*2e70*/  @P2 FSEL R80, R72, -INF , !P1 ;  /* 0xff80000048502808 */ /* 0x000fe20004800000 */
[----:B---3--:R-:W-:Y:S01]  /*2e80*/  IMAD.MOV.U32 R76, RZ, RZ, R74 ;  /* 0x000000ffff4c7224 */ /* 0x008fe200078e004a */
[----:B------:R-:W-:Y:S01]  /*2e90*/  @P2 FSEL R76, R74, -INF , !P3 ;  /* 0xff8000004a4c2808 */ /* 0x000fe20005800000 */
[----:B------:R-:W-:Y:S01]  /*2ea0*/  FFMA.FTZ R81, R84, UR10, -R73 ;  /* 0x0000000a54517c23 */ /* 0x000fe20008010849 */
[----:B------:R-:W-:Y:S01]  /*2eb0*/  FFMA.FTZ R71, -R71, R71, 1 ;  /* 0x3f80000047477423 */ /* 0x000fe20000010147 */
[--C-:B------:R-:W-:Y:S01]  /*2ec0*/  FFMA.FTZ R84, R80, UR10, -R83.reuse ;  /* 0x0000000a50547c23 */ /* 0x100fe20008010853 */
[----:B------:R-:W-:Y:S01]  /*2ed0*/  FFMA.FTZ R74, -R74, R74, 1 ;  /* 0x3f8000004a4a7423 */ /* 0x000fe2000001014a */
[----:B------:R-:W-:Y:S01]  /*2ee0*/  FFMA.FTZ R83, R76, UR10, -R83 ;  /* 0x0000000a4c537c23 */ /* 0x000fe20008010853 */
[----:B----4-:R-:W-:Y:S01]  /*2ef0*/  MOV R88, R78 ;  /* 0x0000004e00587202 */ /* 0x010fe20000000f00 */
[----:B------:R-:W-:Y:S01]  /*2f00*/  MUFU.EX2 R86, R86 ;  /* 0x0000005600567308 */ /* 0x000fe20000000800 */
[----:B------:R-:W-:Y:S01]  /*2f10*/  @P2 FSEL R88, R78, -INF , !P1 ;  /* 0xff8000004e582808 */ /* 0x000fe20004800000 */
[----:B------:R-:W-:Y:S01]  /*2f20*/  FFMA.FTZ R72, -R72, R72, 1 ;  /* 0x3f80000048487423 */ /* 0x000fe20000010148 */
[----:B------:R-:W-:Y:S01]  /*2f30*/  LEA R90, P1, R224, R230, 0x2 ;  /* 0x000000e6e05a7211 */ /* 0x000fe200078210ff */
[----:B------:R-:W-:Y:S02]  /*2f40*/  FFMA.FTZ R78, -R78, R78, 1 ;  /* 0x3f8000004e4e7423 */ /* 0x000fe4000001014e */
[--C-:B------:R-:W-:Y:S01]  /*2f50*/  FFMA.FTZ R80, R88, UR10, -R73.reuse ;  /* 0x0000000a58507c23 */ /* 0x100fe20008010849 */
[----:B-1----:R-:W-:Y:S03]  /*2f60*/  MOV R76, R87 ;  /* 0x00000057004c7202 */ /* 0x002fe60000000f00 */
[----:B------:R-:W1:Y:S01]  /*2f70*/  MUFU.EX2 R85, R85 ;  /* 0x0000005500557308 */ /* 0x000e620000000800 */
[C---:B------:R-:W-:Y:S01]  /*2f80*/  @P2 FSEL R76, R87.reuse, -INF , !P3 ;  /* 0xff800000574c2808 */ /* 0x040fe20005800000 */
[----:B------:R-:W-:Y:S01]  /*2f90*/  FMUL.FTZ R72, R72, UR11 ;  /* 0x0000000b48487c20 */ /* 0x000fe20008410000 */
[----:B------:R-:W-:Y:S01]  /*2fa0*/  LEA.HI.X R91, R224, R231, RZ, 0x2, P1 ;  /* 0x000000e7e05b7211 */ /* 0x000fe200008f14ff */
[----:B------:R-:W-:Y:S01]  /*2fb0*/  FMUL.FTZ R78, R78, UR11 ;  /* 0x0000000b4e4e7c20 */ /* 0x000fe20008410000 */
[----:B------:R-:W-:Y:S01]  /*2fc0*/  FFMA.FTZ R87, -R87, R87, 1 ;  /* 0x3f80000057577423 */ /* 0x000fe20000010157 */
[----:B------:R-:W-:Y:S01]  /*2fd0*/  FFMA.FTZ R73, R76, UR10, -R73 ;  /* 0x0000000a4c497c23 */ /* 0x000fe20008010849 */
[----:B------:R-:W-:Y:S03]  /*2fe0*/  LEA R76, R238, UR27, 0x1 ;  /* 0x0000001bee4c7c11 */ /* 0x000fe6000f8e08ff */
[----:B------:R-:W-:Y:S01]  /*2ff0*/  MUFU.EX2 R82, R82 ;  /* 0x0000005200527308 */ /* 0x000fe20000000800 */
[----:B------:R-:W-:Y:S01]  /*3000*/  FMUL.FTZ R87, R87, UR11 ;  /* 0x0000000b57577c20 */ /* 0x000fe20008410000 */
[----:B------:R-:W-:Y:S02]  /*3010*/  ISETP.NE.AND P1, PT, R234, RZ, PT ;  /* 0x000000ffea00720c */ /* 0x000fe40003f25270 */
[C---:B------:R-:W-:Y:S06]  /*3020*/  IADD3 R77, PT, PT, R76.reuse, -R247, RZ ;  /* 0x800000f74c4d7210 */ /* 0x040fec0007ffe0ff */
[----:B------:R-:W2:Y:S01]  /*3030*/  MUFU.EX2 R81, R81 ;  /* 0x0000005100517308 */ /* 0x000ea20000000800 */
[----:B-1----:R-:W-:Y:S05]  /*3040*/  F2FP.BF16.F32.PACK_AB R94, R85, R86 ;  /* 0x00000056555e723e */ /* 0x002fea00000010ff */
[----:B------:R-:W-:Y:S04]  /*3050*/  STS [R75+0x15000], R94 ;  /* 0x0150005e4b007388 */ /* 0x000fe80000000800 */
[----:B------:R1:W-:Y:S10]  /*3060*/  MUFU.EX2 R79, R73 ;  /* 0x00000049004f7308 */ /* 0x0003f40000000800 */
[----:B------:R-:W-:Y:S01]  /*3070*/  MUFU.EX2 R84, R84 ;  /* 0x0000005400547308 */ /* 0x000fe20000000800 */
[----:B--2---:R-:W-:Y:S09]  /*3080*/  F2FP.BF16.F32.PACK_AB R92, R81, R82 ;  /* 0x00000052515c723e */ /* 0x004ff200000010ff */
[----:B------:R-:W2:Y:S01]  /*3090*/  MUFU.EX2 R83, R83 ;  /* 0x0000005300537308 */ /* 0x000ea20000000800 */
[----:B-1----:R-:W-:Y:S01]  /*30a0*/  IADD3 R73, PT, PT, R76, R246, RZ ;  /* 0x000000f64c497210 */ /* 0x002fe20007ffe0ff */
[----:B------:R-:W-:Y:S04]  /*30b0*/  IMAD.IADD R76, R246, 0x1, R77 ;  /* 0x00000001f64c7824 */ /* 0x000fe800078e024d */
[----:B------:R-:W-:Y:S04]  /*30c0*/  STS [R73], R92 ;  /* 0x0000005c49007388 */ /* 0x000fe80000000800 */
[----:B------:R-:W1:Y:S01]  /*30d0*/  MUFU.EX2 R80, R80 ;  /* 0x0000005000507308 */ /* 0x000e620000000800 */
[----:B--2---:R-:W-:Y:S05]  /*30e0*/  F2FP.BF16.F32.PACK_AB R88, R83, R84 ;  /* 0x000000545358723e */ /* 0x004fea00000010ff */
[----:B------:R2:W-:Y:S01]  /*30f0*/  STS [R77+0x10], R88 ;  /* 0x000010584d007388 */ /* 0x0005e20000000800 */
[----:B-1----:R-:W-:Y:S05]  /*3100*/  F2FP.BF16.F32.PACK_AB R89, R79, R80 ;  /* 0x000000504f59723e */ /* 0x002fea00000010ff */
[----:B------:R1:W-:Y:S06]  /*3110*/  STS [R76+0x10], R89 ;  /* 0x000010594c007388 */ /* 0x0003ec0000000800 */
[----:B------:R-:W3:Y:S06]  /*3120*/  LDSM.16.M88.4 R44, [R218+0x8000] ;  /* 0x00800000da2c783b */ /* 0x000eec0000000200 */
[----:B------:R-:W4:Y:S06]  /*3130*/  LDSM.16.M88.4 R48, [R215+0x8000] ;  /* 0x00800000d730783b */ /* 0x000f2c0000000200 */
[----:B------:R-:W4:Y:S06]  /*3140*/  LDSM.16.M88.4 R52, [R217+0x8000] ;  /* 0x00800000d934783b */ /* 0x000f2c0000000200 */
[----:B--2---:R-:W2:Y:S06]  /*3150*/  LDG.E R88, desc[UR28][R90.64] ;  /* 0x0000001c5a587981 */ /* 0x004eac000c1e1900 */
[----:B-1----:R2:W2:Y:S01]  /*3160*/  LDG.E R89, desc[UR28][R90.64+0x20] ;  /* 0x0000201c5a597981 */ /* 0x0024a2000c1e1900 */
[C---:B---3--:R-:W-:Y:S08]  /*3170*/  HMMA.16816.F32.BF16 R4, R44.reuse, R132, RZ ;  /* 0x000000842c04723c */ /* 0x048ff000000418ff */
[----:B------:R-:W-:Y:S01]  /*3180*/  HMMA.16816.F32.BF16 R8, R44, R134, RZ ;  /* 0x000000862c08723c */ /* 0x000fe200000418ff */
[----:B------:R-:W1:Y:S11]  /*3190*/  LDSM.16.M88.4 R44, [R216+0x8000] ;  /* 0x00800000d82c783b */ /* 0x000e760000000200 */
[C---:B----4-:R-:W-:Y:S08]  /*31a0*/  HMMA.16816.F32.BF16 R4, R48.reuse, R136, R4 ;  /* 0x000000883004723c */ /* 0x050ff00000041804 */
[----:B------:R-:W-:Y:S01]  /*31b0*/  HMMA.16816.F32.BF16 R8, R48, R138, R8 ;  /* 0x0000008a3008723c */ /* 0x000fe20000041808 */
[----:B------:R-:W3:Y:S11]  /*31c0*/  LDSM.16.M88.4 R48, [R218+0xa000] ;  /* 0x00a00000da30783b */ /* 0x000ef60000000200 */
[C---:B------:R-:W-:Y:S08]  /*31d0*/  HMMA.16816.F32.BF16 R4, R52.reuse, R140, R4 ;  /* 0x0000008c3404723c */ /* 0x040ff00000041804 */
[----:B------:R-:W-:Y:S01]  /*31e0*/  HMMA.16816.F32.BF16 R8, R52, R142, R8 ;  /* 0x0000008e3408723c */ /* 0x000fe20000041808 */
[----:B------:R-:W4:Y:S11]  /*31f0*/  LDSM.16.M88.4 R52, [R215+0xa000] ;  /* 0x00a00000d734783b */ /* 0x000f360000000200 */
[C---:B-1----:R-:W-:Y:S08]  /*3200*/  HMMA.16816.F32.BF16 R4, R44.reuse, R144, R4 ;  /* 0x000000902c04723c */ /* 0x042ff00000041804 */
[----:B------:R-:W-:Y:S01]  /*3210*/  HMMA.16816.F32.BF16 R8, R44, R146, R8 ;  /* 0x000000922c08723c */ /* 0x000fe20000041808 */
[----:B------:R-:W1:Y:S11]  /*3220*/  LDSM.16.M88.4 R44, [R217+0xa000] ;  /* 0x00a00000d92c783b */ /* 0x000e760000000200 */
[C---:B---3--:R-:W-:Y:S08]  /*3230*/  HMMA.16816.F32.BF16 R4, R48.reuse, R148, R4 ;  /* 0x000000943004723c */ /* 0x048ff00000041804 */
[----:B------:R-:W-:Y:S01]  /*3240*/  HMMA.16816.F32.BF16 R8, R48, R150, R8 ;  /* 0x000000963008723c */ /* 0x000fe20000041808 */
[----:B------:R-:W3:Y:S11]  /*3250*/  LDSM.16.M88.4 R48, [R216+0xa000] ;  /* 0x00a00000d830783b */ /* 0x000ef60000000200 */
[C---:B----4-:R-:W-:Y:S08]  /*3260*/  HMMA.16816.F32.BF16 R4, R52.reuse, R152, R4 ;  /* 0x000000983404723c */ /* 0x050ff00000041804 */
        /* <DEDUP_REMOVED lines=24> */
[----:B------:R-:W-:Y:S11]  /*33f0*/  HMMA.16816.F32.BF16 R8, R48, R186, R8 ;  /* 0x000000ba3008723c */ /* 0x000ff60000041808 */
[----:B------:R-:W-:Y:S01]  /*3400*/  @!UPT UIADD3 URZ, UPT, UPT, URZ, URZ, URZ ;  /* 0x000000fffffff290 */ /* 0x000fe2000fffe0ff */
[C---:B----4-:R-:W-:Y:S08]  /*3410*/  HMMA.16816.F32.BF16 R4, R52.reuse, R188, R4 ;  /* 0x000000bc3404723c */ /* 0x050ff00000041804 */
[----:B------:R-:W-:Y:S11]  /*3420*/  HMMA.16816.F32.BF16 R8, R52, R190, R8 ;  /* 0x000000be3408723c */ /* 0x000ff60000041808 */
[----:B------:R-:W-:Y:S01]  /*3430*/  @!UPT UIADD3 URZ, UPT, UPT, URZ, URZ, URZ ;  /* 0x000000fffffff290 */ /* 0x000fe2000fffe0ff */
[C---:B-1----:R-:W-:Y:S08]  /*3440*/  HMMA.16816.F32.BF16 R4, R44.reuse, R192, R4 ;  /* 0x000000c02c04723c */ /* 0x042ff00000041804 */
[----:B------:R-:W-:Y:S11]  /*3450*/  HMMA.16816.F32.BF16 R8, R44, R194, R8 ;  /* 0x000000c22c08723c */ /* 0x000ff60000041808 */
[C---:B--2---:R-:W-:Y:S01]  /*3460*/  FADD.FTZ R91, -R88.reuse, R4 ;  /* 0x00000004585b7221 */ /* 0x044fe20000010100 */
[----:B------:R-:W-:Y:S03]  /*3470*/  FADD.FTZ R90, -R88, R5 ;  /* 0x00000005585a7221 */ /* 0x000fe60000010100 */
[----:B------:R-:W-:Y:S01]  /*3480*/  FMUL.FTZ R91, R86, R91 ;  /* 0x0000005b565b7220 */ /* 0x000fe20000410000 */
[----:B------:R-:W-:Y:S01]  /*3490*/  FMUL.FTZ R90, R85, R90 ;  /* 0x0000005a555a7220 */ /* 0x000fe20000410000 */
[----:B------:R-:W-:Y:S02]  /*34a0*/  FADD.FTZ R85, -R89, R6 ;  /* 0x0000000659557221 */ /* 0x000fe40000010100 */
[C---:B------:R-:W-:Y:S01]  /*34b0*/  FADD.FTZ R93, -R88.reuse, R8 ;  /* 0x00000008585d7221 */ /* 0x040fe20000010100 */
[----:B------:R-:W-:Y:S01]  /*34c0*/  FADD.FTZ R88, -R88, R9 ;  /* 0x0000000958587221 */ /* 0x000fe20000010100 */
[----:B------:R-:W-:Y:S01]  /*34d0*/  FMUL.FTZ R69, R90, R69 ;  /* 0x000000455a457220 */ /* 0x000fe20000410000 */
[----:B------:R-:W-:Y:S01]  /*34e0*/  FMUL.FTZ R85, R82, R85 ;  /* 0x0000005552557220 */ /* 0x000fe20000410000 */
[----:B------:R-:W-:Y:S01]  /*34f0*/  FMUL.FTZ R93, R84, R93 ;  /* 0x0000005d545d7220 */ /* 0x000fe20000410000 */
[----:B------:R-:W-:Y:S01]  /*3500*/  FMUL.FTZ R88, R83, R88 ;  /* 0x0000005853587220 */ /* 0x000fe20000410000 */
[----:B------:R-:W-:Y:S01]  /*3510*/  FMUL.FTZ R83, R74, UR11 ;  /* 0x0000000b4a537c20 */ /* 0x000fe20008410000 */
[C---:B------:R-:W-:Y:S01]  /*3520*/  FADD.FTZ R84, -R89.reuse, R11 ;  /* 0x0000000b59547221 */ /* 0x040fe20000010100 */
[----:B------:R-:W-:Y:S01]  /*3530*/  FADD.FTZ R74, -R89, R7 ;  /* 0x00000007594a7221 */ /* 0x000fe20000010100 */
[----:B------:R-:W-:Y:S01]  /*3540*/  FMUL.FTZ R68, R91, R68 ;  /* 0x000000445b447220 */ /* 0x000fe20000410000 */
[----:B------:R-:W-:Y:S01]  /*3550*/  FMUL.FTZ R70, R85, R70 ;  /* 0x0000004655467220 */ /* 0x000fe20000410000 */
[----:B------:R-:W-:Y:S01]  /*3560*/  FMUL.FTZ R84, R79, R84 ;  /* 0x000000544f547220 */ /* 0x000fe20000410000 */
[----:B------:R-:W-:Y:S01]  /*3570*/  FMUL.FTZ R74, R81, R74 ;  /* 0x0000004a514a7220 */ /* 0x000fe20000410000 */
[----:B------:R-:W-:Y:S01]  /*3580*/  FMUL.FTZ R79, R71, UR11 ;  /* 0x0000000b474f7c20 */ /* 0x000fe20008410000 */
[----:B------:R-:W-:Y:S01]  /*3590*/  FADD.FTZ R91, -R89, R10 ;  /* 0x0000000a595b7221 */ /* 0x000fe20000010100 */
[----:B------:R-:W-:Y:S01]  /*35a0*/  F2FP.BF16.F32.PACK_AB R68, R69, R68 ;  /* 0x000000444544723e */ /* 0x000fe200000010ff */
[----:B------:R-:W-:Y:S01]  /*35b0*/  FMUL.FTZ R72, R93, R72 ;  /* 0x000000485d487220 */ /* 0x000fe20000410000 */
[----:B------:R-:W-:Y:S01]  /*35c0*/  FMUL.FTZ R79, R74, R79 ;  /* 0x0000004f4a4f7220 */ /* 0x000fe20000410000 */
[----:B------:R-:W-:Y:S01]  /*35d0*/  FMUL.FTZ R83, R88, R83 ;  /* 0x0000005358537220 */ /* 0x000fe20000410000 */
[----:B------:R-:W-:Y:S01]  /*35e0*/  FMUL.FTZ R91, R80, R91 ;  /* 0x0000005b505b7220 */ /* 0x000fe20000410000 */
[----:B------:R-:W-:Y:S01]  /*35f0*/  STS [R75+0x14000], R68 ;  /* 0x014000444b007388 */ /* 0x000fe20000000800 */
[----:B------:R-:W-:Y:S01]  /*3600*/  FMUL.FTZ R87, R84, R87 ;  /* 0x0000005754577220 */ /* 0x000fe20000410000 */
[----:B------:R-:W-:Y:S01]  /*3610*/  F2FP.BF16.F32.PACK_AB R74, R79, R70 ;  /* 0x000000464f4a723e */ /* 0x000fe200000010ff */
[----:B------:R-:W-:Y:S01]  /*3620*/  FMUL.FTZ R78, R91, R78 ;  /* 0x0000004e5b4e7220 */ /* 0x000fe20000410000 */
[----:B------:R-:W-:Y:S02]  /*3630*/  F2FP.BF16.F32.PACK_AB R80, R83, R72 ;  /* 0x000000485350723e */ /* 0x000fe400000010ff */
[----:B------:R-:W-:Y:S01]  /*3640*/  LEA R71, R213, UR27, 0x1 ;  /* 0x0000001bd5477c11 */ /* 0x000fe2000f8e08ff */
[----:B------:R-:W-:Y:S01]  /*3650*/  STS [R73+-0x1000], R74 ;  /* 0xfff0004a49007388 */ /* 0x000fe20000000800 */
[----:B------:R-:W-:Y:S02]  /*3660*/  F2FP.BF16.F32.PACK_AB R79, R87, R78 ;  /* 0x0000004e574f723e */ /* 0x000fe400000010ff */
[C---:B------:R-:W-:Y:S03]  /*3670*/  IADD3 R88, PT, PT, R71.reuse, 0x20, RZ ;  /* 0x0000002047587810 */ /* 0x040fe60007ffe0ff */
[----:B------:R-:W-:Y:S01]  /*3680*/  STS [R77+-0xff0], R80 ;  /* 0xfff010504d007388 */ /* 0x000fe20000000800 */
[----:B------:R-:W-:Y:S05]  /*3690*/  @P0 IADD3 R88, PT, PT, R71, -0x20, RZ ;  /* 0xffffffe047580810 */ /* 0x000fea0007ffe0ff */
        /* <DEDUP_REMOVED lines=46> */
[----:B------:R-:W-:Y:S02]  /*3980*/  SHF.L.U32 R50, R208, 0x6, RZ ;  /* 0x00000006d0327819 */ /* 0x000fe400000006ff */
[----:B------:R-:W-:Y:S01]  /*3990*/  LOP3.LUT R51, R49, 0x38, R212, 0x78, !PT ;  /* 0x0000003831337812 */ /* 0x000fe200078e78d4 */
        /* <DEDUP_REMOVED lines=10> */
[----:B------:R-:W-:Y:S02]  /*3a40*/  LEA R200, R200, R49, 0x1 ;  /* 0x00000031c8c87211 */ /* 0x000fe400078e08ff */
[----:B------:R-:W-:Y:S03]  /*3a50*/  LEA R222, R222, UR4, 0x1 ;  /* 0x00000004dede7c11 */ /* 0x000fe6000f8e08ff */
        /* <DEDUP_REMOVED lines=24> */
.L_x_240:
        /* <DEDUP_REMOVED lines=306> */
.L_x_241:
        /* <DEDUP_REMOVED lines=122> */
.L_x_243:
[----:B------:R-:W3:Y:S01]  /*56a0*/  LDCU.64 UR18, c[0x0][0x5c0] ;  /* 0x0000b800ff1277ac */ /* 0x000ee20008000a00 */
[----:B--2---:R-:W-:-:S05]  /*56b0*/  IADD3 R42, PT, PT, R236, R237, RZ ;  /* 0x000000edec2a7210 */ /* 0x004fca0007ffe0ff */
[C---:B---3--:R-:W-:Y:S02]  /*56c0*/  IMAD R8, R42.reuse, UR19, RZ ;  /* 0x000000132a087c24 */ /* 0x048fe4000f8e02ff */
[----:B------:R-:W-:-:S05]  /*56d0*/  IMAD.WIDE.U32 R42, R42, UR18, RZ ;  /* 0x000000122a2a7c25 */ /* 0x000fca000f8e00ff */
[----:B------:R-:W-:Y:S02]  /*56e0*/  IADD3 R8, PT, PT, R43, R8, RZ ;  /* 0x000000082b087210 */ /* 0x000fe40007ffe0ff */
.L_x_244:
        /* <DEDUP_REMOVED lines=11> */
.L_x_245:
[----:B------:R-:W1:Y:S01]  /*57a0*/  LDCU.64 UR16, c[0x0][0x5c8] ;  /* 0x0000b900ff1077ac */ /* 0x000e620008000a00 */
[----:B------:R-:W-:-:S05]  /*57b0*/  IADD3 R24, PT, PT, R236, R237, RZ ;  /* 0x000000edec187210 */ /* 0x000fca0007ffe0ff */
[C---:B-1----:R-:W-:Y:S02]  /*57c0*/  IMAD R7, R24.reuse, UR17, RZ ;  /* 0x0000001118077c24 */ /* 0x042fe4000f8e02ff */
[----:B------:R-:W-:-:S05]  /*57d0*/  IMAD.WIDE.U32 R24, R24, UR16, RZ ;  /* 0x0000001018187c25 */ /* 0x000fca000f8e00ff */
[----:B------:R-:W-:Y:S02]  /*57e0*/  IADD3 R7, PT, PT, R25, R7, RZ ;  /* 0x0000000719077210 */ /* 0x000fe40007ffe0ff */
.L_x_246:
        /* <DEDUP_REMOVED lines=53> */
.L_x_233:
[----:B------:R-:W-:Y:S05]  /*5b40*/  BSYNC.RECONVERGENT B1 ;  /* 0x0000000000017941 */ /* 0x000fea0003800200 */
.L_x_217:
        /* <DEDUP_REMOVED lines=11> */
.L_x_248:
        /* <DEDUP_REMOVED lines=16> */
.L_x_2489:


//--------------------- .text._ZN5flash44flash_bwd_dq_dk_dv_loop_seqk_parallel_kernelI23Flash_bwd_kernel_traitsILi256ELi64ELi32ELi8ELi4ELi1ELi2ELb1ELb1EN7cutlass10bfloat16_tE19Flash_kernel_traitsILi256ELi64ELi32ELi8ES3_EELb0ELb0ELb0ELb1ELb0ELb0ELb0EEEvNS_16Flash_bwd_paramsE --------------------------
	.section	.text._ZN5flash44flash_bwd_dq_dk_dv_loop_seqk_parallel_kernelI23Flash_bwd_kernel_traitsILi256ELi64ELi32ELi8ELi4ELi1ELi2ELb1ELb1EN7cutlass10bfloat16_tE19Flash_kernel_traitsILi256ELi64ELi32ELi8ES3_EELb0ELb0ELb0ELb1ELb0ELb0ELb0EEEvNS_16Flash_bwd_paramsE,"ax",@progbits
	.align	128
        .global         _ZN5flash44flash_bwd_dq_dk_dv_loop_seqk_parallel_kernelI23Flash_bwd_kernel_traitsILi256ELi64ELi32ELi8ELi4ELi1ELi2ELb1ELb1EN7cutlass10bfloat16_tE19Flash_kernel_traitsILi256ELi64ELi32ELi8ES3_EELb0ELb0ELb0ELb1ELb0ELb0ELb0EEEvNS_16Flash_bwd_paramsE
        .type           _ZN5flash44flash_bwd_dq_dk_dv_loop_seqk_parallel_kernelI23Flash_bwd_kernel_traitsILi256ELi64ELi32ELi8ELi4ELi1ELi2ELb1ELb1EN7cutlass10bfloat16_tE19Flash_kernel_traitsILi256ELi64ELi32ELi8ES3_EELb0ELb0ELb0ELb1ELb0ELb0ELb0EEEvNS_16Flash_bwd_paramsE,@function
        .size           _ZN5flash44flash_bwd_dq_dk_dv_loop_seqk_parallel_kernelI23Flash_bwd_kernel_traitsILi256ELi64ELi32ELi8ELi4ELi1ELi2ELb1ELb1EN7cutlass10bfloat16_tE19Flash_kernel_traitsILi256ELi64ELi32ELi8ES3_EELb0ELb0ELb0ELb1ELb0ELb0ELb0EEEvNS_16Flash_bwd_paramsE,(.L_x_2490 - _ZN5flash44flash_bwd_dq_dk_dv_loop_seqk_parallel_kernelI23Flash_bwd_kernel_traitsILi256ELi64ELi32ELi8ELi4ELi1ELi2ELb1ELb1EN7cutlass10bfloat16_tE19Flash_kernel_traitsILi256ELi64ELi32ELi8ES3_EELb0ELb0ELb0ELb1ELb0ELb0ELb0EEEvNS_16Flash_bwd_paramsE)
        .other          _ZN5flash44flash_bwd_dq_dk_dv_loop_seqk_parallel_kernelI23Flash_bwd_kernel_traitsILi256ELi64ELi32ELi8ELi4ELi1ELi2ELb1ELb1EN7cutlass10bfloat16_tE19Flash_kernel_traitsILi256ELi64ELi32ELi8ES3_EELb0ELb0ELb0ELb1ELb0ELb0ELb0EEEvNS_16Flash_bwd_paramsE,@"STO_CUDA_ENTRY STV_DEFAULT"
_ZN5flash44flash_bwd_dq_dk_dv_loop_seqk_parallel_kernelI23Flash_bwd_kernel_traitsILi256ELi64ELi32ELi8ELi4ELi1ELi2ELb1ELb1EN7cutlass10bfloat16_tE19Flash_kernel_traitsILi256ELi64ELi32ELi8ES3_EELb0ELb0ELb0ELb1ELb0ELb0ELb0EEEvNS_16Flash_bwd_paramsE:
.text._ZN5flash44flash_bwd_dq_dk_dv_loop_seqk_parallel_kernelI23Flash_bwd_kernel_traitsILi256ELi64ELi32ELi8ELi4ELi1ELi2ELb1ELb1EN7cutlass10bfloat16_tE19Flash_kernel_traitsILi256ELi64ELi32ELi8ES3_EELb0ELb0ELb0ELb1ELb0ELb0ELb0EEEvNS_16Flash_bwd_paramsE:
        /* <DEDUP_REMOVED lines=11> */
[----:B------:R-:W1:Y:S01]  /*00b0*/  LDCU.64 UR10, c[0x0][0x468] ;  /* 0x00008d00ff0a77ac */ /* 0x000e620008000a00 */
[----:B------:R-:W2:Y:S06]  /*00c0*/  LDCU.64 UR8, c[0x0][0x460] ;  /* 0x00008c00ff0877ac */ /* 0x000eac0008000a00 */
[----:B------:R-:W3:Y:S01]  /*00d0*/  S2UR UR22, SR_CgaCtaId ;  /* 0x00000000001679c3 */ /* 0x000ee20000008800 */
[----:B------:R-:W4:Y:S01]  /*00e0*/  LDCU.U8 UR12, c[0x0][0x532] ;  /* 0x0000a640ff0c77ac */ /* 0x000f220008000000 */
[----:B------:R-:W5:Y:S06]  /*00f0*/  LDCU.64 UR6, c[0x0][0x468] ;  /* 0x00008d00ff0677ac */ /* 0x000f6c0008000a00 */
[----:B------:R-:W3:Y:S01]  /*0100*/  S2UR UR21, SR_CgaCtaId ;  /* 0x00000000001579c3 */ /* 0x000ee20000008800 */
[----:B------:R-:W3:Y:S01]  /*0110*/  LDCU.64 UR40, c[0x0][0x358] ;  /* 0x00006b00ff2877ac */ /* 0x000ee20008000a00 */
[----:B------:R-:W3:Y:S06]  /*0120*/  LDCU.64 UR36, c[0x0][0x460] ;  /* 0x00008c00ff2477ac */ /* 0x000eec0008000a00 */
[----:B------:R-:W3:Y:S01]  /*0130*/  S2UR UR30, SR_CTAID.Z ;  /* 0x00000000001e79c3 */ /* 0x000ee20000002700 */
[----:B-1----:R-:W-:-:S02]  /*0140*/  ULEA UR5, UP0, UR38, UR10, 0x2 ;  /* 0x0000000a26057291 */ /* 0x002fc4000f8010ff */
[----:B--2---:R-:W-:Y:S02]  /*0150*/  UISETP.NE.U32.AND UP1, UPT, UR8, URZ, UPT ;  /* 0x000000ff0800728c */ /* 0x004fe4000bf25070 */
[----:B------:R-:W-:Y:S02]  /*0160*/  ULEA.HI.X UR4, UR38, UR11, URZ, 0x2, UP0 ;  /* 0x0000000b26047291 */ /* 0x000fe400080f14ff */
[----:B------:R-:W-:Y:S01]  /*0170*/  UISETP.NE.U32.AND UP0, UPT, UR8, URZ, UPT ;  /* 0x000000ff0800728c */ /* 0x000fe2000bf05070 */
[----:B------:R-:W1:Y:S01]  /*0180*/  S2UR UR23, SR_CTAID.Y ;  /* 0x00000000001779c3 */ /* 0x000e620000002600 */
[----:B------:R-:W-:Y:S01]  /*0190*/  UISETP.NE.AND.EX UP5, UPT, UR9, URZ, UPT, UP1 ;  /* 0x000000ff0900728c */ /* 0x000fe2000bfa5310 */
[----:B------:R-:W-:Y:S01]  /*01a0*/  MOV R244, UR5 ;  /* 0x0000000500f47c02 */ /* 0x000fe20008000f00 */
[----:B------:R-:W-:Y:S01]  /*01b0*/  UISETP.NE.AND.EX UP4, UPT, UR9, URZ, UPT, UP0 ;  /* 0x000000ff0900728c */ /* 0x000fe2000bf85300 */
[----:B------:R-:W-:Y:S01]  /*01c0*/  MOV R245, UR4 ;  /* 0x0000000400f57c02 */ /* 0x000fe20008000f00 */
[----:B------:R-:W2:Y:S03]  /*01d0*/  LDCU.64 UR8, c[0x0][0x470] ;  /* 0x00008e00ff0877ac */ /* 0x000ea60008000a00 */
[----:B------:R-:W1:Y:S01]  /*01e0*/  S2UR UR26, SR_CTAID.X ;  /* 0x00000000001a79c3 */ /* 0x000e620000002500 */
[----:B----4-:R-:W-:-:S02]  /*01f0*/  UISETP.NE.AND UP3, UPT, UR12, URZ, UPT ;  /* 0x000000ff0c00728c */ /* 0x010fc4000bf65270 */
[----:B-----5:R-:W-:Y:S02]  /*0200*/  UISETP.EQ.U32.AND UP2, UPT, UR6, URZ, UPT ;  /* 0x000000ff0600728c */ /* 0x020fe4000bf42070 */
[----:B------:R-:W-:Y:S02]  /*0210*/  UISETP.NE.U32.AND UP6, UPT, UR6, URZ, UPT ;  /* 0x000000ff0600728c */ /* 0x000fe4000bfc5070 */
[----:B------:R-:W-:Y:S01]  /*0220*/  UISETP.EQ.OR.EX UP0, UPT, UR7, URZ, !UP3, UP2 ;  /* 0x000000ff0700728c */ /* 0x000fe2000df02720 */
[----:B------:R-:W4:Y:S01]  /*0230*/  S2UR UR20, SR_CTAID.Y ;  /* 0x00000000001479c3 */ /* 0x000f220000002600 */
[----:B------:R-:W-:Y:S02]  /*0240*/  UISETP.NE.AND.EX UP6, UPT, UR7, URZ, UPT, UP6 ;  /* 0x000000ff0700728c */ /* 0x000fe4000bfc5360 */
[----:B------:R-:W-:Y:S01]  /*0250*/  UP2UR UR33, UPR, URZ, 0x1 ;  /* 0x00000001ff217883 */ /* 0x000fe20008000000 */
[----:B------:R-:W-:Y:S01]  /*0260*/  UMOV UR10, 0x400 ;  /* 0x00000400000a7882 */ /* 0x000fe20000000000 */
[----:B------:R-:W-:Y:S01]  /*0270*/  UMOV UR7, 0x400 ;  /* 0x0000040000077882 */ /* 0x000fe20000000000 */
[----:B--2---:R-:W-:-:S02]  /*0280*/  UISETP.NE.U32.AND UP0, UPT, UR8, URZ, UPT ;  /* 0x000000ff0800728c */ /* 0x004fc4000bf05070 */
[----:B------:R-:W2:Y:S01]  /*0290*/  S2UR UR25, SR_CTAID.Z ;  /* 0x00000000001979c3 */ /* 0x000ea20000002700 */
[----:B------:R-:W-:Y:S01]  /*02a0*/  UP2UR UR32, UPR, URZ, 0x8 ;  /* 0x00000008ff207883 */ /* 0x000fe20008000000 */
[----:B------:R-:W1:Y:S01]  /*02b0*/  LDCU UR6, c[0x0][0x438] ;  /* 0x00008700ff0677ac */ /* 0x000e620008000800 */
[----:B------:R-:W1:Y:S01]  /*02c0*/  LDCU UR24, c[0x0][0x438] ;  /* 0x00008700ff1877ac */ /* 0x000e620008000800 */
[----:B------:R-:W1:Y:S01]  /*02d0*/  @!UP4 LDCU UR27, c[0x0][0x434] ;  /* 0x00008680ff1bc7ac */ /* 0x000e620008000800 */
[----:B---3--:R-:W-:Y:S02]  /*02e0*/  ULEA UR22, UR22, UR10, 0x18 ;  /* 0x0000000a16167291 */ /* 0x008fe4000f8ec0ff */
[----:B------:R-:W-:Y:S02]  /*02f0*/  ULEA UR21, UR21, UR7, 0x18 ;  /* 0x0000000715157291 */ /* 0x000fe4000f8ec0ff */
[----:B------:R-:W-:Y:S01]  /*0300*/  UISETP.NE.AND.EX UP3, UPT, UR9, URZ, UPT, UP0 ;  /* 0x000000ff0900728c */ /* 0x000fe2000bf65300 */
[----:B------:R-:W-:Y:S01]  /*0310*/  UMOV UR28, URZ ;  /* 0x000000ff001c7c82 */ /* 0x000fe20008000000 */
[----:B------:R-:W-:-:S09]  /*0320*/  UMOV UR29, URZ ;  /* 0x000000ff001d7c82 */ /* 0x000fd20008000000 */
.L_x_290:
[----:B---3--:R-:W3:Y:S01]  /*0330*/  LDCU.64 UR4, c[0x0][0x478] ;  /* 0x00008f00ff0477ac */ /* 0x008ee20008000a00 */
[----:B------:R-:W-:Y:S02]  /*0340*/  PLOP3.LUT P1, PT, PT, PT, UP3, 0x80, 0x8 ;  /* 0x000000000008781c */ /* 0x000fe40003f2f038 */
[----:B------:R-:W-:Y:S01]  /*0350*/  PLOP3.LUT P4, PT, PT, PT, UP5, 0x80, 0x8 ;  /* 0x000000000008781c */ /* 0x000fe20003f8f058 */
[----:B------:R-:W-:Y:S01]  /*0360*/  @UP3 ULEA UR10, UP0, UR38, UR8, 0x2 ;  /* 0x00000008260a3291 */ /* 0x000fe2000f8010ff */
[----:B------:R-:W-:Y:S01]  /*0370*/  PLOP3.LUT P2, PT, PT, PT, UP4, 0x80, 0x8 ;  /* 0x000000000008781c */ /* 0x000fe20003f4f048 */
[----:B------:R-:W-:Y:S02]  /*0380*/  UISETP.NE.AND UP2, UPT, UR33, URZ, UPT ;  /* 0x000000ff2100728c */ /* 0x000fe4000bf45270 */
[----:B------:R-:W-:Y:S02]  /*0390*/  @UP3 ULEA.HI.X UR11, UR38, UR9, URZ, 0x2, UP0 ;  /* 0x00000009260b3291 */ /* 0x000fe400080f14ff */
[----:B------:R-:W-:-:S02]  /*03a0*/  IMAD.U32 R2, RZ, RZ, UR10 ;  /* 0x0000000aff027e24 */ /* 0x000fc4000f8e00ff */
[----:B------:R-:W-:Y:S02]  /*03b0*/  PLOP3.LUT P3, PT, PT, PT, UP2, 0x80, 0x8 ;  /* 0x000000000008781c */ /* 0x000fe40003f6f028 */
[----:B------:R-:W-:Y:S01]  /*03c0*/  IMAD.U32 R3, RZ, RZ, UR11 ;  /* 0x0000000bff037e24 */ /* 0x000fe2000f8e00ff */
[----:B------:R-:W-:Y:S02]  /*03d0*/  UIMAD.WIDE.U32 UR10, UR38, 0x4, UR36 ;  /* 0x00000004260a78a5 */ /* 0x000fe4000f8e0024 */
[----:B---3--:R-:W-:-:S03]  /*03e0*/  UISETP.NE.U32.AND UP0, UPT, UR4, URZ, UPT ;  /* 0x000000ff0400728c */ /* 0x008fc6000bf05070 */
[----:B------:R-:W3:Y:S01]  /*03f0*/  @P1 LDG.E R3, desc[UR40][R2.64] ;  /* 0x0000002802031981 */ /* 0x000ee2000c1e1900 */
[----:B------:R-:W-:-:S06]  /*0400*/  UISETP.NE.AND.EX UP0, UPT, UR5, URZ, UPT, UP0 ;  /* 0x000000ff0500728c */ /* 0x000fcc000bf05300 */
[----:B------:R-:W-:-:S05]  /*0410*/  PLOP3.LUT P0, PT, PT, PT, UP0, 0x80, 0x8 ;  /* 0x000000000008781c */ /* 0x000fca0003f0f008 */
[----:B------:R-:W-:Y:S01]  /*0420*/  @UP0 ULEA UR12, UP1, UR38, UR4, 0x2 ;  /* 0x00000004260c0291 */ /* 0x000fe2000f8210ff */
[----:B----4-:R-:W-:Y:S01]  /*0430*/  IMAD.U32 R6, RZ, RZ, UR10 ;  /* 0x0000000aff067e24 */ /* 0x010fe2000f8e00ff */
[----:B------:R-:W5:Y:S02]  /*0440*/  @!UP0 LDCU UR7, c[0x0][0x43c] ;  /* 0x00008780ff0787ac */ /* 0x000f640008000800 */
[----:B------:R-:W-:Y:S02]  /*0450*/  @UP0 ULEA.HI.X UR13, UR38, UR5, URZ, 0x2, UP1 ;  /* 0x00000005260d0291 */ /* 0x000fe400088f14ff */
[----:B-1----:R-:W-:Y:S01]  /*0460*/  IMAD.U32 R4, RZ, RZ, UR12 ;  /* 0x0000000cff047e24 */ /* 0x002fe2000f8e00ff */
[----:B------:R-:W4:Y:S01]  /*0470*/  @!UP0 LDCU.64 UR4, c[0x0][0x488] ;  /* 0x00009100ff0487ac */ /* 0x000f220008000a00 */
[----:B------:R-:W-:Y:S02]  /*0480*/  IMAD.U32 R7, RZ, RZ, UR11 ;  /* 0x0000000bff077e24 */ /* 0x000fe4000f8e00ff */
[----:B------:R-:W-:-:S03]  /*0490*/  IMAD.U32 R5, RZ, RZ, UR13 ;  /* 0x0000000dff057e24 */ /* 0x000fc6000f8e00ff */
[----:B------:R-:W2:Y:S04]  /*04a0*/  @P2 LDG.E R2, desc[UR40][R6.64+0x4] ;  /* 0x0000042806022981 */ /* 0x000ea8000c1e1900 */
[----:B------:R-:W2:Y:S01]  /*04b0*/  @P0 LDG.E R0, desc[UR40][R4.64] ;  /* 0x0000002804000981 */ /* 0x000ea2000c1e1900 */
[----:B------:R-:W-:Y:S01]  /*04c0*/  UMOV UR42, URZ ;  /* 0x000000ff002a7c82 */ /* 0x000fe20008000000 */
[----:B------:R-:W-:Y:S01]  /*04d0*/  UMOV UR18, 0xffffffff ;  /* 0xffffffff00127882 */ /* 0x000fe20000000000 */
[----:B------:R-:W-:Y:S01]  /*04e0*/  UMOV UR43, 0xffffffff ;  /* 0xffffffff002b7882 */ /* 0x000fe20000000000 */
[----:B----4-:R-:W-:-:S04]  /*04f0*/  @!UP0 UISETP.NE.U32.AND UP1, UPT, UR4, URZ, UPT ;  /* 0x000000ff0400828c */ /* 0x010fc8000bf25070 */
[----:B------:R-:W-:Y:S02]  /*0500*/  @!UP0 UISETP.NE.AND.EX UP1, UPT, UR5, URZ, UPT, UP1 ;  /* 0x000000ff0500828c */ /* 0x000fe4000bf25310 */
[----:B------:R-:W-:Y:S02]  /*0510*/  USHF.L.U32 UR35, UR31, 0x5, URZ ;  /* 0x000000051f237899 */ /* 0x000fe400080006ff */
[----:B-----5:R-:W-:Y:S01]  /*0520*/  @!UP0 USEL UR5, UR7, URZ, UP1 ;  /* 0x000000ff07058287 */ /* 0x020fe20008800000 */
[----:B------:R-:W4:Y:S04]  /*0530*/  @P4 LDG.E R5, desc[UR40][R6.64] ;  /* 0x0000002806054981 */ /* 0x000f28000c1e1900 */
[----:B------:R-:W5:Y:S01]  /*0540*/  @!P3 LDG.E R4, desc[UR40][R244.64] ;  /* 0x00000028f404b981 */ /* 0x000f62000c1e1900 */
[----:B---3--:R-:W-:-:S02]  /*0550*/  @P1 R2UR UR42, R3 ;  /* 0x00000000032a12ca */ /* 0x008fc400000e0000 */
[----:B--2---:R-:W-:Y:S02]  /*0560*/  @P2 R2UR UR4, R2 ;  /* 0x00000000020422ca */ /* 0x004fe400000e0000 */
[----:B------:R-:W-:-:S13]  /*0570*/  @P0 R2UR UR39, R0 ;  /* 0x00000000002702ca */ /* 0x000fda00000e0000 */
[----:B------:R-:W-:Y:S01]  /*0580*/  @UP0 UIADD3 UR39, UPT, UPT, UR39, -UR42, URZ ;  /* 0x8000002a27270290 */ /* 0x000fe2000fffe0ff */
[----:B----4-:R-:W-:Y:S02]  /*0590*/  @P4 R2UR UR18, R5 ;  /* 0x00000000051242ca */ /* 0x010fe400000e0000 */
[----:B-----5:R-:W-:Y:S01]  /*05a0*/  @!P3 R2UR UR43, R4 ;  /* 0x00000000042bb2ca */ /* 0x020fe200000e0000 */
[----:B------:R-:W-:-:S14]  /*05b0*/  BRA.U !UP6, `(.L_x_249) ;  /* 0x000000010e1c7547 */ /* 0x000fdc000b800000 */
[----:B------:R-:W-:-:S06]  /*05c0*/  UISETP.NE.AND UP1, UPT, UR32, URZ, UPT ;  /* 0x000000ff2000728c */ /* 0x000fcc000bf25270 */
[----:B------:R-:W-:-:S13]  /*05d0*/  PLOP3.LUT P0, PT, PT, PT, UP1, 0x80, 0x8 ;  /* 0x000000000008781c */ /* 0x000fda0003f0f018 */
[----:B------:R-:W1:Y:S04]  /*05e0*/  @P0 LDG.E R0, desc[UR40][R244.64+0x4] ;  /* 0x00000428f4000981 */ /* 0x000e68000c1e1900 */
[----:B------:R-:W2:Y:S01]  /*05f0*/  @!P0 LDG.E R2, desc[UR40][R244.64] ;  /* 0x00000028f4028981 */ /* 0x000ea2000c1e1900 */
[----:B-1----:R-:W-:-:S13]  /*0600*/  @P0 R2UR UR6, R0 ;  /* 0x00000000000602ca */ /* 0x002fda00000e0000 */
[----:B------:R-:W-:-:S07]  /*0610*/  @UP1 UIADD3 UR6, UPT, UPT, UR6, -UR43, URZ ;  /* 0x8000002b06061290 */ /* 0x000fce000fffe0ff */
[----:B--2---:R-:W-:-:S15]  /*0620*/  @!P0 R2UR UR6, R2 ;  /* 0x00000000020682ca */ /* 0x004fde00000e0000 */
.L_x_249:
[----:B-1----:R-:W-:Y:S01]  /*0630*/  @!UP0 UIADD3 UR39, UPT, UPT, UR5, UR6, -UR42 ;  /* 0x0000000605278290 */ /* 0x002fe2000fffe82a */
[----:B------:R-:W-:Y:S01]  /*0640*/  @!UP4 UMOV UR45, UR27 ;  /* 0x0000001b002dcc82 */ /* 0x000fe20008000000 */
[----:B------:R-:W-:Y:S02]  /*0650*/  @UP4 UIADD3 UR45, UPT, UPT, UR4, -UR18, URZ ;  /* 0x80000012042d4290 */ /* 0x000fe4000fffe0ff */
[----:B------:R-:W-:-:S09]  /*0660*/  UISETP.GT.AND UP0, UPT, UR39, UR35, UPT ;  /* 0x000000232700728c */ /* 0x000fd2000bf04270 */
[----:B------:R-:W-:Y:S05]  /*0670*/  BRA.U !UP0, `(.L_x_250) ;  /* 0x0000006508c47547 */ /* 0x000fea000b800000 */
[----:B------:R-:W-:Y:S02]  /*0680*/  UISETP.NE.AND UP1, UPT, UR18, -0x1, UPT ;  /* 0xffffffff1200788c */ /* 0x000fe4000bf25270 */
[----:B------:R-:W-:Y:S02]  /*0690*/  UIADD3 UR10, UPT, UPT, UR45, 0x3f, URZ ;  /* 0x0000003f2d0a7890 */ /* 0x000fe4000fffe0ff */
[----:B------:R-:W-:Y:S02]  /*06a0*/  UISETP.NE.AND UP2, UPT, UR43, -0x1, UPT ;  /* 0xffffffff2b00788c */ /* 0x000fe4000bf45270 */
[----:B------:R-:W-:-:S04]  /*06b0*/  USHF.R.S32.HI UR44, URZ, 0x1f, UR10 ;  /* 0x0000001fff2c7899 */ /* 0x000fc8000801140a */
[----:B------:R-:W-:Y:S01]  /*06c0*/  ULEA.HI UR44, UR44, UR10, URZ, 0x6 ;  /* 0x0000000a2c2c7291 */ /* 0x000fe2000f8f30ff */
[----:B------:R-:W1:Y:S01]  /*06d0*/  @!UP1 LDCU.64 UR6, c[0x0][0x398] ;  /* 0x00007300ff0697ac */ /* 0x000e620008000a00 */
[----:B------:R-:W2:Y:S02]  /*06e0*/  @UP1 LDCU.64 UR4, c[0x0][0x3b0] ;  /* 0x00007600ff0417ac */ /* 0x000ea40008000a00 */
[----:B------:R-:W-:-:S04]  /*06f0*/  USHF.R.S32.HI UR44, URZ, 0x6, UR44 ;  /* 0x00000006ff2c7899 */ /* 0x000fc8000801142c */
[----:B------:R-:W-:Y:S02]  /*0700*/  ULEA UR14, UR44, 0xffffffc0, 0x6 ;  /* 0xffffffc02c0e7891 */ /* 0x000fe4000f8e30ff */
[----:B-1----:R-:W-:Y:S02]  /*0710*/  @!UP1 UIMAD.WIDE.U32 UR16, UR38, UR6, URZ ;  /* 0x00000006261092a5 */ /* 0x002fe4000f8e00ff */
[----:B--2---:R-:W-:Y:S02]  /*0720*/  @UP1 UIMAD.WIDE.U32 UR10, UR18, UR4, URZ ;  /* 0x00000004120a12a5 */ /* 0x004fe4000f8e00ff */
[----:B------:R-:W-:Y:S02]  /*0730*/  @!UP1 UIMAD UR15, UR38, UR7, UR17 ;  /* 0x00000007260f92a4 */ /* 0x000fe4000f8e0211 */
[----:B------:R-:W-:Y:S02]  /*0740*/  @UP1 UIMAD UR15, UR18, UR5, UR11 ;  /* 0x00000005120f12a4 */ /* 0x000fe4000f8e020b */
[----:B------:R-:W-:Y:S01]  /*0750*/  USHF.R.S32.HI UR17, URZ, 0x1f, UR14 ;  /* 0x0000001fff117899 */ /* 0x000fe2000801140e */
[----:B------:R-:W-:Y:S01]  /*0760*/  @UP1 UMOV UR16, UR10 ;  /* 0x0000000a00101c82 */ /* 0x000fe20008000000 */
[----:B------:R-:W-:Y:S10]  /*0770*/  BRA.U UP2, `(.L_x_251) ;  /* 0x0000000102307547 */ /* 0x000ff4000b800000 */
[----:B------:R-:W1:Y:S01]  /*0780*/  LDCU.64 UR12, c[0x0][0x3b8] ;  /* 0x00007700ff0c77ac */ /* 0x000e620008000a00 */
[----:B------:R-:W2:Y:S01]  /*0790*/  LDCU.64 UR4, c[0x0][0x3a0] ;  /* 0x00007400ff0477ac */ /* 0x000ea20008000a00 */
[----:B------:R-:W-:-:S04]  /*07a0*/  USHF.R.S32.HI UR6, URZ, 0x1f, UR42 ;  /* 0x0000001fff067899 */ /* 0x000fc8000801142a */
[----:B-1----:R-:W-:Y:S02]  /*07b0*/  UIMAD UR6, UR6, UR12, URZ ;  /* 0x0000000c060672a4 */ /* 0x002fe4000f8e02ff */
[----:B------:R-:W-:Y:S02]  /*07c0*/  UIMAD.WIDE.U32 UR10, UR42, UR12, URZ ;  /* 0x0000000c2a0a72a5 */ /* 0x000fe4000f8e00ff */
[----:B------:R-:W-:-:S04]  /*07d0*/  UIMAD UR6, UR42, UR13, UR6 ;  /* 0x0000000d2a0672a4 */ /* 0x000fc8000f8e0206 */
[----:B------:R-:W-:-:S03]  /*07e0*/  UIADD3 UR7, UPT, UPT, UR11, UR6, URZ ;  /* 0x000000060b077290 */ /* 0x000fc6000fffe0ff */
[----:B------:R-:W-:Y:S02]  /*07f0*/  UMOV UR6, UR10 ;  /* 0x0000000a00067c82 */ /* 0x000fe40008000000 */
[----:B--2---:R-:W-:-:S04]  /*0800*/  UIMAD.WIDE.U32 UR46, UR38, UR4, UR6 ;  /* 0x00000004262e72a5 */ /* 0x004fc8000f8e0006 */
[----:B------:R-:W-:-:S06]  /*0810*/  UIMAD UR5, UR38, UR5, UR47 ;  /* 0x00000005260572a4 */ /* 0x000fcc000f8e022f */
[----:B------:R-:W-:Y:S01]  /*0820*/  MOV R6, UR5 ;  /* 0x0000000500067c02 */ /* 0x000fe20008000f00 */
[----:B------:R-:W-:Y:S05]  /*0830*/  BRA `(.L_x_252) ;  /* 0x0000000000187947 */ /* 0x000fea0003800000 */
.L_x_251:
[----:B------:R-:W1:Y:S01]  /*0840*/  LDCU.64 UR12, c[0x0][0x3b8] ;  /* 0x00007700ff0c77ac */ /* 0x000e620008000a00 */
[----:B------:R-:W-:-:S04]  /*0850*/  UIADD3 UR4, UPT, UPT, UR42, UR43, URZ ;  /* 0x0000002b2a047290 */ /* 0x000fc8000fffe0ff */
[----:B-1----:R-:W-:Y:S02]  /*0860*/  UIMAD.WIDE.U32 UR46, UR4, UR12, URZ ;  /* 0x0000000c042e72a5 */ /* 0x002fe4000f8e00ff */
[----:B------:R-:W-:-:S04]  /*0870*/  UIMAD UR4, UR4, UR13, URZ ;  /* 0x0000000d040472a4 */ /* 0x000fc8000f8e02ff */
[----:B------:R-:W-:-:S06]  /*0880*/  UIADD3 UR4, UPT, UPT, UR47, UR4, URZ ;  /* 0x000000042f047290 */ /* 0x000fcc000fffe0ff */
[----:B------:R-:W-:Y:S02]  /*0890*/  MOV R6, UR4 ;  /* 0x0000000400067c02 */ /* 0x000fe40008000f00 */
.L_x_252:
[----:B------:R-:W1:Y:S01]  /*08a0*/  LDC R0, c[0x0][0x3e8] ;  /* 0x0000fa00ff007b82 */ /* 0x000e620000000800 */
[----:B------:R-:W2:Y:S01]  /*08b0*/  S2R R2, SR_CTAID.Z ;  /* 0x0000000000027919 */ /* 0x000ea20000002700 */
[----:B------:R-:W-:Y:S01]  /*08c0*/  USHF.R.S32.HI UR34, URZ, 0x1f, UR35 ;  /* 0x0000001fff227899 */ /* 0x000fe20008011423 */
[----:B-1----:R-:W-:-:S04]  /*08d0*/  IABS R4, R0 ;  /* 0x0000000000047213 */ /* 0x002fc80000000000 */
[----:B------:R-:W1:Y:S01]  /*08e0*/  I2F.RP R8, R4 ;  /* 0x0000000400087306 */ /* 0x000e620000209400 */
[----:B--2---:R-:W-:-:S07]  /*08f0*/  IABS R2, R2 ;  /* 0x0000000200027213 */ /* 0x004fce0000000000 */
[----:B-1----:R-:W1:Y:S02]  /*0900*/  MUFU.RCP R8, R8 ;  /* 0x0000000800087308 */ /* 0x002e640000001000 */
[----:B-1----:R-:W-:-:S06]  /*0910*/  VIADD R8, R8, 0xffffffe ;  /* 0x0ffffffe08087836 */ /* 0x002fcc0000000000 */
[----:B------:R-:W1:Y:S02]  /*0920*/  F2I.FTZ.U32.TRUNC.NTZ R9, R8 ;  /* 0x0000000800097305 */ /* 0x000e64000021f000 */
[----:B-1----:R-:W-:Y:S01]  /*0930*/  IMAD.MOV R3, RZ, RZ, -R9 ;  /* 0x000000ffff037224 */ /* 0x002fe200078e0a09 */
[----:B------:R-:W-:-:S03]  /*0940*/  MOV R8, RZ ;  /* 0x000000ff00087202 */ /* 0x000fc60000000f00 */
[----:B------:R-:W-:-:S04]  /*0950*/  IMAD R3, R3, R4, RZ ;  /* 0x0000000403037224 */ /* 0x000fc800078e02ff */
        /* <DEDUP_REMOVED lines=10> */
[----:B------:R-:W-:-:S04]  /*0a00*/  LOP3.LUT R2, R0, UR30, RZ, 0x3c, !PT ;  /* 0x0000001e00027c12 */ /* 0x000fc8000f8e3cff */
[----:B------:R-:W-:-:S07]  /*0a10*/  ISETP.GE.AND P0, PT, R2, RZ, PT ;  /* 0x000000ff0200720c */ /* 0x000fce0003f06270 */
[----:B------:R-:W-:-:S05]  /*0a20*/  @P2 IADD3 R5, PT, PT, R5, 0x1, RZ ;  /* 0x0000000105052810 */ /* 0x000fca0007ffe0ff */
[----:B------:R-:W-:-:S05]  /*0a30*/  IMAD.MOV.U32 R4, RZ, RZ, R5 ;  /* 0x000000ffff047224 */ /* 0x000fca00078e0005 */
[----:B------:R-:W-:Y:S02]  /*0a40*/  @!P0 IADD3 R4, PT, PT, -R4, RZ, RZ ;  /* 0x000000ff04048210 */ /* 0x000fe40007ffe1ff */
[----:B------:R-:W-:-:S04]  /*0a50*/  @!P1 LOP3.LUT R4, RZ, R0, RZ, 0x33, !PT ;  /* 0x00000000ff049212 */ /* 0x000fc800078e33ff */
[----:B------:R-:W-:Y:S01]  /*0a60*/  SHF.R.S32.HI R0, RZ, 0x1f, R4 ;  /* 0x0000001fff007819 */ /* 0x000fe20000011404 */
[----:B------:R-:W-:Y:S05]  /*0a70*/  BRA.U UP2, `(.L_x_253) ;  /* 0x0000000102307547 */ /* 0x000fea000b800000 */
        /* <DEDUP_REMOVED lines=11> */
[----:B------:R-:W-:Y:S06]  /*0b30*/  BRA `(.L_x_254) ;  /* 0x0000000000187947 */ /* 0x000fec0003800000 */
.L_x_253:
[----:B------:R-:W1:Y:S01]  /*0b40*/  LDCU.64 UR10, c[0x0][0x3c0] ;  /* 0x00007800ff0a77ac */ /* 0x000e620008000a00 */
[----:B------:R-:W-:-:S04]  /*0b50*/  UIADD3 UR4, UPT, UPT, UR42, UR43, URZ ;  /* 0x0000002b2a047290 */ /* 0x000fc8000fffe0ff */
[----:B-1----:R-:W-:Y:S02]  /*0b60*/  UIMAD.WIDE.U32 UR48, UR4, UR10, URZ ;  /* 0x0000000a043072a5 */ /* 0x002fe4000f8e00ff */
[----:B------:R-:W-:-:S04]  /*0b70*/  UIMAD UR4, UR4, UR11, URZ ;  /* 0x0000000b040472a4 */ /* 0x000fc8000f8e02ff */
[----:B------:R-:W-:-:S06]  /*0b80*/  UIADD3 UR4, UPT, UPT, UR49, UR4, URZ ;  /* 0x0000000431047290 */ /* 0x000fcc000fffe0ff */
[----:B------:R-:W-:-:S07]  /*0b90*/  MOV R11, UR4 ;  /* 0x00000004000b7c02 */ /* 0x000fce0008000f00 */
.L_x_254:
[----:B------:R-:W1:Y:S01]  /*0ba0*/  @!UP1 LDCU.64 UR6, c[0x0][0x588] ;  /* 0x0000b100ff0697ac */ /* 0x000e620008000a00 */
[----:B------:R-:W2:Y:S01]  /*0bb0*/  @UP1 LDCU.64 UR4, c[0x0][0x590] ;  /* 0x0000b200ff0417ac */ /* 0x000ea20008000a00 */
[----:B------:R-:W3:Y:S01]  /*0bc0*/  LDCU UR19, c[0x0][0x3e0] ;  /* 0x00007c00ff1377ac */ /* 0x000ee20008000800 */
[----:B------:R-:W3:Y:S01]  /*0bd0*/  LDCU UR53, c[0x0][0x44c] ;  /* 0x00008980ff3577ac */ /* 0x000ee20008000800 */
[----:B-1----:R-:W-:-:S04]  /*0be0*/  @!UP1 UIMAD.WIDE.U32 UR58, UR38, UR6, URZ ;  /* 0x00000006263a92a5 */ /* 0x002fc8000f8e00ff */
[----:B------:R-:W-:Y:S02]  /*0bf0*/  @!UP1 UIMAD UR54, UR38, UR7, UR59 ;  /* 0x00000007263692a4 */ /* 0x000fe4000f8e023b */
[----:B--2---:R-:W-:-:S04]  /*0c00*/  @UP1 UIMAD.WIDE.U32 UR6, UR18, UR4, URZ ;  /* 0x00000004120612a5 */ /* 0x004fc8000f8e00ff */
[----:B------:R-:W-:Y:S02]  /*0c10*/  @UP1 UIMAD UR54, UR18, UR5, UR7 ;  /* 0x00000005123612a4 */ /* 0x000fe4000f8e0207 */
[----:B---3--:R-:W-:Y:S01]  /*0c20*/  UIMAD.WIDE UR62, UR19, UR53, URZ ;  /* 0x00000035133e72a5 */ /* 0x008fe2000f8e02ff */
[----:B------:R-:W-:Y:S01]  /*0c30*/  @UP1 UMOV UR58, UR6 ;  /* 0x00000006003a1c82 */ /* 0x000fe20008000000 */
[----:B------:R-:W-:Y:S10]  /*0c40*/  BRA.U UP1, `(.L_x_255) ;  /* 0x0000000101447547 */ /* 0x000ff4000b800000 */
[----:B------:R-:W1:Y:S01]  /*0c50*/  LDCU UR50, c[0x0][0x444] ;  /* 0x00008880ff3277ac */ /* 0x000e620008000800 */
[----:B------:R-:W-:Y:S02]  /*0c60*/  USHF.R.S32.HI UR5, URZ, 0x1f, UR19 ;  /* 0x0000001fff057899 */ /* 0x000fe40008011413 */
[----:B-1----:R-:W-:Y:S02]  /*0c70*/  USHF.R.S32.HI UR4, URZ, 0x1f, UR50 ;  /* 0x0000001fff047899 */ /* 0x002fe40008011432 */
[----:B------:R-:W-:Y:S02]  /*0c80*/  UIMAD.WIDE.U32 UR50, UR38, UR50, URZ ;  /* 0x00000032263272a5 */ /* 0x000fe4000f8e00ff */
[----:B------:R-:W-:Y:S02]  /*0c90*/  UIMAD UR4, UR4, UR38, URZ ;  /* 0x00000026040472a4 */ /* 0x000fe4000f8e02ff */
[----:B------:R-:W-:Y:S02]  /*0ca0*/  UIMAD.WIDE.U32 UR6, UR50, UR19, URZ ;  /* 0x00000013320672a5 */ /* 0x000fe4000f8e00ff */
[----:B------:R-:W-:-:S04]  /*0cb0*/  UIADD3 UR4, UPT, UPT, UR51, UR4, URZ ;  /* 0x0000000433047290 */ /* 0x000fc8000fffe0ff */
[----:B------:R-:W-:-:S04]  /*0cc0*/  UIMAD UR4, UR4, UR19, URZ ;  /* 0x00000013040472a4 */ /* 0x000fc8000f8e02ff */
[----:B------:R-:W-:Y:S02]  /*0cd0*/  UIMAD UR4, UR5, UR50, UR4 ;  /* 0x00000032050472a4 */ /* 0x000fe4000f8e0204 */
[----:B------:R-:W-:Y:S02]  /*0ce0*/  USHF.R.S32.HI UR5, URZ, 0x1f, UR53 ;  /* 0x0000001fff057899 */ /* 0x000fe40008011435 */
[----:B------:R-:W-:Y:S02]  /*0cf0*/  UIADD3 UR4, UPT, UPT, UR7, UR4, URZ ;  /* 0x0000000407047290 */ /* 0x000fe4000fffe0ff */
[----:B------:R-:W-:Y:S02]  /*0d00*/  UIMAD.WIDE.U32 UR50, UR6, UR53, URZ ;  /* 0x00000035063272a5 */ /* 0x000fe4000f8e00ff */
[----:B------:R-:W-:-:S04]  /*0d10*/  UIMAD UR4, UR4, UR53, URZ ;  /* 0x00000035040472a4 */ /* 0x000fc8000f8e02ff */
[----:B------:R-:W-:Y:S01]  /*0d20*/  UIMAD UR4, UR5, UR6, UR4 ;  /* 0x00000006050472a4 */ /* 0x000fe2000f8e0204 */
[----:B------:R-:W-:-:S03]  /*0d30*/  UMOV UR52, UR50 ;  /* 0x0000003200347c82 */ /* 0x000fc60008000000 */
[----:B------:R-:W-:Y:S01]  /*0d40*/  UIADD3 UR4, UPT, UPT, UR51, UR4, URZ ;  /* 0x0000000433047290 */ /* 0x000fe2000fffe0ff */
[----:B------:R-:W-:Y:S11]  /*0d50*/  BRA `(.L_x_256) ;  /* 0x0000000000107947 */ /* 0x000ff60003800000 */
.L_x_255:
[----:B------:R-:W-:Y:S02]  /*0d60*/  UIMAD.WIDE.U32 UR6, UR62, UR18, URZ ;  /* 0x000000123e0672a5 */ /* 0x000fe4000f8e00ff */
[----:B------:R-:W-:-:S04]  /*0d70*/  UIMAD UR4, UR63, UR18, URZ ;  /* 0x000000123f0472a4 */ /* 0x000fc8000f8e02ff */
[----:B------:R-:W-:Y:S01]  /*0d80*/  UIADD3 UR4, UPT, UPT, UR7, UR4, URZ ;  /* 0x0000000407047290 */ /* 0x000fe2000fffe0ff */
[----:B------:R-:W-:-:S11]  /*0d90*/  UMOV UR52, UR6 ;  /* 0x0000000600347c82 */ /* 0x000fd60008000000 */
.L_x_256:
[----:B------:R-:W1:Y:S01]  /*0da0*/  LDCU.U8 UR6, c[0x0][0x548] ;  /* 0x0000a900ff0677ac */ /* 0x000e620008000000 */
[----:B------:R-:W-:Y:S01]  /*0db0*/  UMOV UR38, UR23 ;  /* 0x0000001700267c82 */ /* 0x000fe20008000000 */
[----:B------:R-:W2:Y:S01]  /*0dc0*/  LDCU.U8 UR56, c[0x0][0x5f0] ;  /* 0x0000be00ff3877ac */ /* 0x000ea20008000000 */
[----:B------:R-:W-:-:S04]  /*0dd0*/  USHF.L.U32 UR50, UR38, 0x7, URZ ;  /* 0x0000000726327899 */ /* 0x000fc800080006ff */
[----:B------:R-:W-:-:S04]  /*0de0*/  USEL UR5, UR50, URZ, UP5 ;  /* 0x000000ff32057287 */ /* 0x000fc8000a800000 */
[----:B------:R-:W-:Y:S02]  /*0df0*/  UIADD3 UR5, UP0, UPT, UR14, UR5, URZ ;  /* 0x000000050e057290 */ /* 0x000fe4000ff1e0ff */
[----:B-1----:R-:W-:Y:S02]  /*0e00*/  UISETP.NE.AND UP1, UPT, UR6, URZ, UPT ;  /* 0x000000ff0600728c */ /* 0x002fe4000bf25270 */
[----:B------:R-:W-:Y:S02]  /*0e10*/  UIADD3.X UR49, UPT, UPT, URZ, UR17, URZ, UP0, !UPT ;  /* 0x00000011ff317290 */ /* 0x000fe400087fe4ff */
[----:B------:R-:W-:Y:S02]  /*0e20*/  UIMAD.WIDE.U32 UR60, UR5, UR62, URZ ;  /* 0x0000003e053c72a5 */ /* 0x000fe4000f8e00ff */
[----:B------:R-:W-:-:S04]  /*0e30*/  UIMAD UR49, UR49, UR62, URZ ;  /* 0x0000003e313172a4 */ /* 0x000fc8000f8e02ff */
[----:B------:R-:W-:Y:S02]  /*0e40*/  UIMAD UR49, UR63, UR5, UR49 ;  /* 0x000000053f3172a4 */ /* 0x000fe4000f8e0231 */
[----:B------:R-:W-:Y:S02]  /*0e50*/  UIMAD UR5, UR30, UR53, URZ ;  /* 0x000000351e0572a4 */ /* 0x000fe4000f8e02ff */
[----:B------:R-:W-:Y:S01]  /*0e60*/  UIADD3 UR49, UPT, UPT, UR61, UR49, URZ ;  /* 0x000000313d317290 */ /* 0x000fe2000fffe0ff */
[----:B--2---:R-:W-:Y:S11]  /*0e70*/  BRA.U !UP1, `(.L_x_257) ;  /* 0x00000001091c7547 */ /* 0x004ff6000b800000 */
[----:B------:R-:W1:Y:S01]  /*0e80*/  LDCU UR6, c[0x0][0x434] ;  /* 0x00008680ff0677ac */ /* 0x000e620008000800 */
[----:B------:R-:W2:Y:S01]  /*0e90*/  LDCU UR51, c[0x0][0x454] ;  /* 0x00008a80ff3377ac */ /* 0x000ea20008000800 */
[----:B------:R-:W-:Y:S02]  /*0ea0*/  UISETP.NE.AND UP0, UPT, UR18, -0x1, UPT ;  /* 0xffffffff1200788c */ /* 0x000fe4000bf05270 */
[----:B-1----:R-:W-:-:S04]  /*0eb0*/  UIMAD UR6, UR38, UR6, URZ ;  /* 0x00000006260672a4 */ /* 0x002fc8000f8e02ff */
[----:B------:R-:W-:-:S04]  /*0ec0*/  USEL UR6, UR6, UR18, !UP0 ;  /* 0x0000001206067287 */ /* 0x000fc8000c000000 */
[----:B--2---:R-:W-:Y:S01]  /*0ed0*/  UIMAD UR51, UR30, UR51, UR6 ;  /* 0x000000331e3372a4 */ /* 0x004fe2000f8e0206 */
[----:B------:R-:W-:Y:S05]  /*0ee0*/  BRA `(.L_x_258) ;  /* 0x00000000000c7947 */ /* 0x000fea0003800000 */
.L_x_257:
[----:B------:R-:W1:Y:S01]  /*0ef0*/  LDCU UR51, c[0x0][0x434] ;  /* 0x00008680ff3377ac */ /* 0x000e620008000800 */
[----:B------:R-:W-:-:S04]  /*0f00*/  UIMAD UR6, UR38, UR19, UR30 ;  /* 0x00000013260672a4 */ /* 0x000fc8000f8e021e */
[----:B-1----:R-:W-:Y:S02]  /*0f10*/  UIMAD UR51, UR6, UR51, URZ ;  /* 0x00000033063372a4 */ /* 0x002fe4000f8e02ff */
.L_x_258:
[----:B------:R-:W-:Y:S01]  /*0f20*/  UIADD3 UR47, UPT, UPT, UR44, -0x1, URZ ;  /* 0xffffffff2c2f7890 */ /* 0x000fe2000fffe0ff */
[----:B------:R-:W-:Y:S09]  /*0f30*/  BRA.U !UP1, `(.L_x_259) ;  /* 0x0000000109247547 */ /* 0x000ff2000b800000 */
[----:B------:R-:W1:Y:S01]  /*0f40*/  LDCU UR6, c[0x0][0x444] ;  /* 0x00008880ff0677ac */ /* 0x000e620008000800 */
[----:B------:R-:W-:Y:S01]  /*0f50*/  UISETP.NE.AND UP0, UPT, UR18, -0x1, UPT ;  /* 0xffffffff1200788c */ /* 0x000fe2000bf05270 */
[----:B------:R-:W2:Y:S10]  /*0f60*/  LDCU UR7, c[0x0][0x430] ;  /* 0x00008600ff0777ac */ /* 0x000eb40008000800 */
[----:B-1----:R-:W-:Y:S01]  /*0f70*/  @!UP0 UIMAD UR18, UR38, UR6, URZ ;  /* 0x00000006261282a4 */ /* 0x002fe2000f8e02ff */
[----:B------:R-:W2:Y:S03]  /*0f80*/  LDCU UR6, c[0x0][0x454] ;  /* 0x00008a80ff0677ac */ /* 0x000ea60008000800 */
[----:B------:R-:W-:-:S02]  /*0f90*/  UIADD3 UR50, UPT, UPT, UR50, UR18, URZ ;  /* 0x0000001232327290 */ /* 0x000fc4000fffe0ff */
[----:B--2---:R-:W-:-:S04]  /*0fa0*/  ULEA UR6, UR7, UR6, 0x7 ;  /* 0x0000000607067291 */ /* 0x004fc8000f8e38ff */
[----:B------:R-:W-:Y:S01]  /*0fb0*/  UIMAD UR50, UR6, UR30, UR50 ;  /* 0x0000001e063272a4 */ /* 0x000fe2000f8e0232 */
[----:B------:R-:W-:Y:S11]  /*0fc0*/  BRA `(.L_x_260) ;  /* 0x00000000000c7947 */ /* 0x000ff60003800000 */
.L_x_259:
[----:B------:R-:W1:Y:S01]  /*0fd0*/  LDCU UR50, c[0x0][0x444] ;  /* 0x00008880ff3277ac */ /* 0x000e620008000800 */
[----:B------:R-:W-:-:S04]  /*0fe0*/  UIMAD UR6, UR38, UR19, UR30 ;  /* 0x00000013260672a4 */ /* 0x000fc8000f8e021e */
[----:B-1----:R-:W-:-:S12]  /*0ff0*/  UIMAD UR50, UR6, UR50, URZ ;  /* 0x00000032063272a4 */ /* 0x002fd8000f8e02ff */
.L_x_260:
[----:B------:R-:W1:Y:S01]  /*1000*/  S2R R80, SR_TID.X ;  /* 0x0000000000507919 */ /* 0x000e620000002100 */
[----:B------:R-:W-:Y:S01]  /*1010*/  USHF.R.S32.HI UR6, URZ, 0x1f, UR5 ;  /* 0x0000001fff067899 */ /* 0x000fe20008011405 */
[----:B------:R-:W2:Y:S01]  /*1020*/  LDC.64 R2, c[0x0][0x3b0] ;  /* 0x0000ec00ff027b82 */ /* 0x000ea20000000a00 */
[----:B------:R-:W-:Y:S01]  /*1030*/  UIADD3 UR52, UP1, UP0, UR60, UR52, UR5 ;  /* 0x000000343c347290 */ /* 0x000fe2000f83e005 */
[----:B------:R-:W-:Y:S01]  /*1040*/  ISETP.NE.AND P3, PT, RZ, UR56, PT ;  /* 0x00000038ff007c0c */ /* 0x000fe2000bf65270 */
[----:B------:R-:W-:Y:S01]  /*1050*/  UIMAD UR53, UR19, UR53, URZ ;  /* 0x00000035133572a4 */ /* 0x000fe2000f8e02ff */
[----:B------:R-:W-:Y:S01]  /*1060*/  BSSY.RECONVERGENT B1, `(.L_x_250) ;  /* 0x00005d2000017945 */ /* 0x000fe20003800200 */
[----:B------:R-:W-:Y:S02]  /*1070*/  UIADD3.X UR49, UPT, UPT, UR49, UR4, UR6, UP1, UP0 ;  /* 0x0000000431317290 */ /* 0x000fe40008fe0406 */
[----:B------:R-:W-:Y:S02]  /*1080*/  UISETP.GT.AND UP0, UPT, UR45, URZ, UPT ;  /* 0x000000ff2d00728c */ /* 0x000fe4000bf04270 */
[----:B------:R-:W-:Y:S01]  /*1090*/  ULEA UR51, UR47, UR51, 0x6 ;  /* 0x000000332f337291 */ /* 0x000fe2000f8e30ff */
[----:B------:R-:W3:Y:S01]  /*10a0*/  LDCU.128 UR4, c[0x0][0x590] ;  /* 0x0000b200ff0477ac */ /* 0x000ee20008000c00 */
[----:B------:R-:W-:Y:S01]  /*10b0*/  ULEA UR50, UR47, UR50, 0x6 ;  /* 0x000000322f327291 */ /* 0x000fe2000f8e30ff */
[----:B--2---:R-:W-:-:S04]  /*10c0*/  IMAD R5, R2, UR17, RZ ;  /* 0x0000001102057c24 */ /* 0x004fc8000f8e02ff */
[----:B------:R-:W-:Y:S01]  /*10d0*/  IMAD R5, R3, UR14, R5 ;  /* 0x0000000e03057c24 */ /* 0x000fe2000f8e0205 */
[----:B---3--:R-:W-:Y:S01]  /*10e0*/  UIMAD UR18, UR17, UR4, URZ ;  /* 0x00000004111272a4 */ /* 0x008fe2000f8e02ff */
[----:B-1----:R-:W-:Y:S01]  /*10f0*/  IMAD.SHL.U32 R86, R80, 0x8, RZ ;  /* 0x0000000850567824 */ /* 0x002fe200078e00ff */
[----:B------:R-:W-:Y:S01]  /*1100*/  MOV R18, UR6 ;  /* 0x0000000600127c02 */ /* 0x000fe20008000f00 */
[----:B------:R-:W-:Y:S01]  /*1110*/  IMAD.U32 R12, RZ, RZ, UR4 ;  /* 0x00000004ff0c7e24 */ /* 0x000fe2000f8e00ff */
[----:B------:R-:W-:Y:S01]  /*1120*/  UIMAD UR18, UR14, UR5, UR18 ;  /* 0x000000050e1272a4 */ /* 0x000fe2000f8e0212 */
[----:B------:R-:W-:Y:S01]  /*1130*/  IMAD.U32 R14, RZ, RZ, UR7 ;  /* 0x00000007ff0e7e24 */ /* 0x000fe2000f8e00ff */
[----:B------:R-:W-:Y:S01]  /*1140*/  LOP3.LUT R84, R86, 0x38, RZ, 0xc0, !PT ;  /* 0x0000003856547812 */ /* 0x000fe200078ec0ff */
[----:B------:R-:W1:Y:S01]  /*1150*/  LDCU.64 UR6, c[0x0][0x570] ;  /* 0x0000ae00ff0677ac */ /* 0x000e620008000a00 */
[----:B------:R-:W-:Y:S02]  /*1160*/  SHF.R.U32.HI R10, RZ, 0x5, R80 ;  /* 0x00000005ff0a7819 */ /* 0x000fe40000011650 */
[----:B------:R-:W-:Y:S01]  /*1170*/  IADD3 R8, P0, PT, R84, UR58, RZ ;  /* 0x0000003a54087c10 */ /* 0x000fe2000ff1e0ff */
[----:B------:R-:W2:Y:S01]  /*1180*/  LDCU.64 UR58, c[0x0][0x5e8] ;  /* 0x0000bd00ff3a77ac */ /* 0x000ea20008000a00 */
[----:B------:R-:W-:-:S03]  /*1190*/  LOP3.LUT R7, R80, 0x1f, RZ, 0xc0, !PT ;  /* 0x0000001f50077812 */ /* 0x000fc600078ec0ff */
[----:B------:R-:W-:Y:S01]  /*11a0*/  IMAD.X R9, RZ, RZ, UR54, P0 ;  /* 0x00000036ff097e24 */ /* 0x000fe200080e06ff */
[----:B------:R-:W3:Y:S01]  /*11b0*/  LDCU.64 UR54, c[0x0][0x420] ;  /* 0x00008400ff3677ac */ /* 0x000ee20008000a00 */
[----:B------:R-:W-:Y:S02]  /*11c0*/  IMAD R7, R10, UR53, R7 ;  /* 0x000000350a077c24 */ /* 0x000fe4000f8e0207 */
[----:B------:R-:W-:Y:S01]  /*11d0*/  IMAD.WIDE.U32 R12, R12, UR14, R8 ;  /* 0x0000000e0c0c7c25 */ /* 0x000fe2000f8e0008 */
[----:B------:R-:W-:Y:S01]  /*11e0*/  USHF.L.U32 UR53, UR53, 0x6, URZ ;  /* 0x0000000635357899 */ /* 0x000fe200080006ff */
[----:B------:R-:W4:Y:S02]  /*11f0*/  LDC.64 R8, c[0x0][0x5f8] ;  /* 0x00017e00ff087b82 */ /* 0x000f240000000a00 */
[----:B------:R-:W-:Y:S01]  /*1200*/  VIADD R13, R13, UR18 ;  /* 0x000000120d0d7c36 */ /* 0x000fe20008000000 */
[----:B------:R-:W5:Y:S01]  /*1210*/  LDCU.64 UR18, c[0x0][0x3c8] ;  /* 0x00007900ff1277ac */ /* 0x000f620008000a00 */
[----:B------:R-:W-:-:S04]  /*1220*/  IMAD.WIDE.U32 R18, R18, UR30, R12 ;  /* 0x0000001e12127c25 */ /* 0x000fc8000f8e000c */
[----:B------:R-:W-:Y:S02]  /*1230*/  IMAD.MOV.U32 R12, RZ, RZ, R84 ;  /* 0x000000ffff0c7224 */ /* 0x000fe400078e0054 */
[----:B------:R-:W-:Y:S01]  /*1240*/  IMAD.MOV.U32 R13, RZ, RZ, RZ ;  /* 0x000000ffff0d7224 */ /* 0x000fe200078e00ff */
[----:B---3--:R-:W-:Y:S01]  /*1250*/  UIMAD.WIDE UR54, UR51, 0x4, UR54 ;  /* 0x00000004333678a5 */ /* 0x008fe2000f8e0236 */
[----:B------:R-:W-:Y:S01]  /*1260*/  IMAD R15, R14, UR30, R19 ;  /* 0x0000001e0e0f7c24 */ /* 0x000fe2000f8e0213 */
[----:B------:R-:W-:Y:S01]  /*1270*/  MOV R14, R18 ;  /* 0x00000012000e7202 */ /* 0x000fe20000000f00 */
[----:B------:R-:W-:Y:S01]  /*1280*/  IMAD.WIDE.U32 R16, R2, UR14, R12 ;  /* 0x0000000e02107c25 */ /* 0x000fe2000f8e000c */
[----:B--2---:R-:W-:Y:S02]  /*1290*/  UIMAD.WIDE UR50, UR50, 0x4, UR58 ;  /* 0x00000004323278a5 */ /* 0x004fe4000f8e023a */
[----:B------:R-:W-:Y:S01]  /*12a0*/  IADD3 R20, P0, PT, R16, UR16, RZ ;  /* 0x0000001010147c10 */ /* 0x000fe2000ff1e0ff */
[----:B------:R-:W2:Y:S01]  /*12b0*/  LDCU.64 UR16, c[0x0][0x380] ;  /* 0x00007000ff1077ac */ /* 0x000ea20008000a00 */
[----:B-----5:R-:W-:-:S02]  /*12c0*/  IMAD.U32 R16, RZ, RZ, UR18 ;  /* 0x00000012ff107e24 */ /* 0x020fc4000f8e00ff */
[----:B----4-:R-:W-:Y:S01]  /*12d0*/  IMAD.WIDE.U32 R18, R8, UR26, RZ ;  /* 0x0000001a08127c25 */ /* 0x010fe2000f8e00ff */
[----:B------:R-:W-:Y:S01]  /*12e0*/  IADD3.X R21, PT, PT, R17, UR15, R5, P0, !PT ;  /* 0x0000000f11157c10 */ /* 0x000fe200087fe405 */
[----:B------:R-:W3:Y:S01]  /*12f0*/  LDCU.64 UR14, c[0x0][0x550] ;  /* 0x0000aa00ff0e77ac */ /* 0x000ee20008000a00 */
[----:B------:R-:W-:Y:S01]  /*1300*/  SHF.R.U32.HI R5, RZ, 0x3, R80 ;  /* 0x00000003ff057819 */ /* 0x000fe20000011650 */
[----:B------:R-:W-:Y:S01]  /*1310*/  IMAD R8, R9, UR26, R19 ;  /* 0x0000001a09087c24 */ /* 0x000fe2000f8e0213 */
[----:B------:R-:W-:Y:S01]  /*1320*/  SEL R10, R18, RZ, P3 ;  /* 0x000000ff120a7207 */ /* 0x000fe20001800000 */
[----:B------:R-:W-:Y:S01]  /*1330*/  IMAD.WIDE.U32 R16, R16, UR30, R20 ;  /* 0x0000001e10107c25 */ /* 0x000fe2000f8e0014 */
[----:B------:R-:W-:Y:S02]  /*1340*/  USHF.L.U64.HI UR18, UR4, 0x5, UR5 ;  /* 0x0000000504127899 */ /* 0x000fe40008010205 */
[----:B------:R-:W-:Y:S01]  /*1350*/  IADD3 R10, P1, P0, R7, UR52, R10 ;  /* 0x00000034070a7c10 */ /* 0x000fe2000f83e00a */
[----:B------:R-:W-:Y:S01]  /*1360*/  IMAD.U32 R9, RZ, RZ, UR19 ;  /* 0x00000013ff097e24 */ /* 0x000fe2000f8e00ff */
[----:B------:R-:W-:Y:S01]  /*1370*/  SHF.R.S32.HI R7, RZ, 0x1f, R7 ;  /* 0x0000001fff077819 */ /* 0x000fe20000011407 */
[----:B------:R-:W-:Y:S01]  /*1380*/  IMAD.WIDE.U32 R14, R5, UR4, R14 ;  /* 0x00000004050e7c25 */ /* 0x000fe2000f8e000e */
[----:B------:R-:W-:Y:S01]  /*1390*/  SEL R18, R8, RZ, P3 ;  /* 0x000000ff08127207 */ /* 0x000fe20001800000 */
[----:B------:R-:W-:-:S02]  /*13a0*/  USHF.L.U32 UR19, UR4, 0x5, URZ ;  /* 0x0000000504137899 */ /* 0x000fc400080006ff */
[----:B------:R-:W-:Y:S01]  /*13b0*/  IMAD R17, R9, UR30, R17 ;  /* 0x0000001e09117c24 */ /* 0x000fe2000f8e0211 */
[----:B------:R-:W-:Y:S01]  /*13c0*/  IADD3.X R7, PT, PT, R7, UR49, R18, P1, P0 ;  /* 0x0000003107077c10 */ /* 0x000fe20008fe0412 */
[C---:B------:R-:W-:Y:S01]  /*13d0*/  IMAD R8, R5.reuse, UR5, R15 ;  /* 0x0000000505087c24 */ /* 0x040fe2000f8e020f */
[----:B------:R-:W-:Y:S01]  /*13e0*/  MOV R9, UR53 ;  /* 0x0000003500097c02 */ /* 0x000fe20008000f00 */
[----:B------:R-:W-:Y:S01]  /*13f0*/  IMAD.WIDE.U32 R16, R5, R2, R16 ;  /* 0x0000000205107225 */ /* 0x000fe200078e0010 */
[----:B------:R-:W-:Y:S01]  /*1400*/  IADD3 R10, P0, PT, R10, UR53, RZ ;  /* 0x000000350a0a7c10 */ /* 0x000fe2000ff1e0ff */
[----:B------:R-:W-:Y:S01]  /*1410*/  UMOV UR49, UR51 ;  /* 0x0000003300317c82 */ /* 0x000fe20008000000 */
[----:B---3--:R-:W-:Y:S02]  /*1420*/  LEA R240, P1, R14, UR14, 0x1 ;  /* 0x0000000e0ef07c11 */ /* 0x008fe4000f8208ff */
[----:B------:R-:W-:Y:S01]  /*1430*/  LEA.HI.X.SX32 R9, R9, R7, 0x1, P0 ;  /* 0x0000000709097211 */ /* 0x000fe200000f0eff */
[----:B------:R-:W-:Y:S01]  /*1440*/  IMAD R7, R5, R3, R17 ;  /* 0x0000000305077224 */ /* 0x000fe200078e0211 */
[----:B-1----:R-:W-:-:S02]  /*1450*/  LEA R238, P0, R10, UR6, 0x2 ;  /* 0x000000060aee7c11 */ /* 0x002fc4000f8010ff */
[----:B--2---:R-:W-:Y:S01]  /*1460*/  LEA R242, P2, R16, UR16, 0x1 ;  /* 0x0000001010f27c11 */ /* 0x004fe2000f8408ff */
[----:B------:R-:W-:Y:S01]  /*1470*/  UMOV UR16, UR54 ;  /* 0x0000003600107c82 */ /* 0x000fe20008000000 */
[----:B------:R-:W-:Y:S02]  /*1480*/  LEA.HI.X R241, R14, UR15, R8, 0x1, P1 ;  /* 0x0000000f0ef17c11 */ /* 0x000fe400088f0c08 */
[----:B------:R-:W-:Y:S02]  /*1490*/  LEA.HI.X R239, R10, UR7, R9, 0x2, P0 ;  /* 0x000000070aef7c11 */ /* 0x000fe400080f1409 */
[C---:B------:R-:W-:Y:S01]  /*14a0*/  SHF.L.U64.HI R3, R2.reuse, 0x5, R3 ;  /* 0x0000000502037819 */ /* 0x040fe20000010203 */
[----:B------:R-:W-:Y:S01]  /*14b0*/  IMAD.SHL.U32 R2, R2, 0x20, RZ ;  /* 0x0000002002027824 */ /* 0x000fe200078e00ff */
[C---:B------:R-:W-:Y:S02]  /*14c0*/  LOP3.LUT R10, R84.reuse, 0xc0, RZ, 0xfc, !PT ;  /* 0x000000c0540a7812 */ /* 0x040fe400078efcff */
[----:B------:R-:W-:-:S02]  /*14d0*/  LOP3.LUT R9, R84, 0x40, RZ, 0xfc, !PT ;  /* 0x0000004054097812 */ /* 0x000fc400078efcff */
[----:B------:R-:W-:Y:S02]  /*14e0*/  LOP3.LUT R8, R84, 0x80, RZ, 0xfc, !PT ;  /* 0x0000008054087812 */ /* 0x000fe400078efcff */
[----:B------:R-:W-:Y:S01]  /*14f0*/  LEA.HI.X R243, R16, UR17, R7, 0x1, P2 ;  /* 0x0000001110f37c11 */ /* 0x000fe200090f0c07 */
[----:B------:R-:W-:Y:S01]  /*1500*/  UMOV UR17, UR55 ;  /* 0x0000003700117c82 */ /* 0x000fe20008000000 */
[----:B------:R-:W-:Y:S05]  /*1510*/  BRA.U UP0, `(.L_x_261) ;  /* 0x0000000500647547 */ /* 0x000fea000b800000 */
        /* <DEDUP_REMOVED lines=13> */
.L_x_262:
[----:B------:R-:W1:Y:S01]  /*15f0*/  LDCU.64 UR12, c[0x0][0x5c0] ;  /* 0x0000b800ff0c77ac */ /* 0x000e620008000a00 */
[----:B------:R-:W-:-:S04]  /*1600*/  UIADD3 UR4, UPT, UPT, UR42, UR43, URZ ;  /* 0x0000002b2a047290 */ /* 0x000fc8000fffe0ff */
[----:B-1----:R-:W-:Y:S02]  /*1610*/  UIMAD.WIDE.U32 UR16, UR4, UR12, URZ ;  /* 0x0000000c041072a5 */ /* 0x002fe4000f8e00ff */
[----:B------:R-:W-:-:S04]  /*1620*/  UIMAD UR4, UR4, UR13, URZ ;  /* 0x0000000d040472a4 */ /* 0x000fc8000f8e02ff */
[----:B------:R-:W-:-:S06]  /*1630*/  UIADD3 UR4, UPT, UPT, UR17, UR4, URZ ;  /* 0x0000000411047290 */ /* 0x000fcc000fffe0ff */
[----:B------:R-:W-:Y:S02]  /*1640*/  MOV R3, UR4 ;  /* 0x0000000400037c02 */ /* 0x000fe40008000f00 */
.L_x_263:
        /* <DEDUP_REMOVED lines=13> */
.L_x_264:
[----:B------:R-:W1:Y:S01]  /*1720*/  LDCU.64 UR10, c[0x0][0x5c8] ;  /* 0x0000b900ff0a77ac */ /* 0x000e620008000a00 */
[----:B------:R-:W-:-:S04]  /*1730*/  UIADD3 UR42, UPT, UPT, UR42, UR43, URZ ;  /* 0x0000002b2a2a7290 */ /* 0x000fc8000fffe0ff */
[----:B-1----:R-:W-:Y:S02]  /*1740*/  UIMAD.WIDE.U32 UR18, UR42, UR10, URZ ;  /* 0x0000000a2a1272a5 */ /* 0x002fe4000f8e00ff */
[----:B------:R-:W-:-:S04]  /*1750*/  UIMAD UR42, UR42, UR11, URZ ;  /* 0x0000000b2a2a72a4 */ /* 0x000fc8000f8e02ff */
[----:B------:R-:W-:-:S06]  /*1760*/  UIADD3 UR42, UPT, UPT, UR19, UR42, URZ ;  /* 0x0000002a132a7290 */ /* 0x000fcc000fffe0ff */
[----:B------:R-:W-:Y:S02]  /*1770*/  MOV R4, UR42 ;  /* 0x0000002a00047c02 */ /* 0x000fe40008000f00 */
.L_x_265:
[----:B------:R-:W-:-:S06]  /*1780*/  UIADD3 UR39, UPT, UPT, -UR35, UR39, URZ ;  /* 0x0000002723277290 */ /* 0x000fcc000fffe1ff */
[----:B------:R-:W-:-:S13]  /*1790*/  ISETP.GE.AND P0, PT, R5, UR39, PT ;  /* 0x0000002705007c0c */ /* 0x000fda000bf06270 */
[----:B------:R-:W-:Y:S05]  /*17a0*/  @P0 BRA `(.L_x_266) ;  /* 0x0000005400740947 */ /* 0x000fea0003800000 */
[----:B------:R-:W1:Y:S01]  /*17b0*/  LDCU.64 UR4, c[0x0][0x5e0] ;  /* 0x0000bc00ff0477ac */ /* 0x000e620008000a00 */
[----:B------:R-:W-:Y:S01]  /*17c0*/  MOV R0, UR10 ;  /* 0x0000000a00007c02 */ /* 0x000fe20008000f00 */
[----:B------:R-:W-:Y:S01]  /*17d0*/  IMAD.U32 R2, RZ, RZ, UR12 ;  /* 0x0000000cff027e24 */ /* 0x000fe2000f8e00ff */
[----:B------:R-:W2:Y:S03]  /*17e0*/  LDCU.64 UR14, c[0x0][0x5d8] ;  /* 0x0000bb00ff0e77ac */ /* 0x000ea60008000a00 */
[--C-:B------:R-:W-:Y:S01]  /*17f0*/  IMAD.WIDE.U32 R6, R0, UR35, R12.reuse ;  /* 0x0000002300067c25 */ /* 0x100fe2000f8e000c */
[----:B------:R-:W-:Y:S02]  /*1800*/  UIMAD UR7, UR34, UR12, URZ ;  /* 0x0000000c220772a4 */ /* 0x000fe4000f8e02ff */
[----:B------:R-:W-:Y:S01]  /*1810*/  UIMAD UR6, UR34, UR10, URZ ;  /* 0x0000000a220672a4 */ /* 0x000fe2000f8e02ff */
[----:B------:R-:W-:Y:S01]  /*1820*/  IMAD.WIDE.U32 R14, R2, UR35, R12 ;  /* 0x00000023020e7c25 */ /* 0x000fe2000f8e000c */
[----:B------:R-:W-:Y:S01]  /*1830*/  UIMAD UR7, UR35, UR13, UR7 ;  /* 0x0000000d230772a4 */ /* 0x000fe2000f8e0207 */
[----:B------:R-:W-:Y:S01]  /*1840*/  IADD3 R6, P0, PT, R6, UR18, RZ ;  /* 0x0000001206067c10 */ /* 0x000fe2000ff1e0ff */
[----:B------:R-:W-:Y:S01]  /*1850*/  UIMAD UR6, UR35, UR11, UR6 ;  /* 0x0000000b230672a4 */ /* 0x000fe2000f8e0206 */
[----:B------:R-:W-:Y:S01]  /*1860*/  IADD3 R12, P1, PT, R14, UR16, RZ ;  /* 0x000000100e0c7c10 */ /* 0x000fe2000ff3e0ff */
[----:B------:R-:W3:Y:S01]  /*1870*/  LDCU UR17, c[0x0][0x440] ;  /* 0x00008800ff1177ac */ /* 0x000ee20008000800 */
[----:B-1----:R-:W-:-:S03]  /*1880*/  MOV R2, UR4 ;  /* 0x0000000400027c02 */ /* 0x002fc60008000f00 */
[----:B------:R-:W-:Y:S02]  /*1890*/  IADD3.X R7, PT, PT, R4, UR6, R7, P0, !PT ;  /* 0x0000000604077c10 */ /* 0x000fe400087fe407 */
[----:B------:R-:W-:Y:S01]  /*18a0*/  IADD3.X R13, PT, PT, R3, UR7, R15, P1, !PT ;  /* 0x00000007030d7c10 */ /* 0x000fe20008ffe40f */
[----:B--2---:R-:W-:Y:S02]  /*18b0*/  IMAD.U32 R0, RZ, RZ, UR14 ;  /* 0x0000000eff007e24 */ /* 0x004fe4000f8e00ff */
[----:B------:R-:W1:Y:S01]  /*18c0*/  LDCU.64 UR6, c[0x0][0x560] ;  /* 0x0000ac00ff0677ac */ /* 0x000e620008000a00 */
[----:B------:R-:W-:Y:S01]  /*18d0*/  IMAD.WIDE.U32 R6, R2, UR30, R6 ;  /* 0x0000001e02067c25 */ /* 0x000fe2000f8e0006 */
[----:B------:R-:W-:Y:S01]  /*18e0*/  MOV R2, UR5 ;  /* 0x0000000500027c02 */ /* 0x000fe20008000f00 */
[----:B------:R-:W2:Y:S02]  /*18f0*/  LDCU.64 UR4, c[0x0][0x568] ;  /* 0x0000ad00ff0477ac */ /* 0x000ea40008000a00 */
[----:B------:R-:W-:-:S04]  /*1900*/  IMAD.WIDE.U32 R12, R0, UR30, R12 ;  /* 0x0000001e000c7c25 */ /* 0x000fc8000f8e000c */
[----:B------:R-:W-:Y:S01]  /*1910*/  IMAD.U32 R0, RZ, RZ, UR15 ;  /* 0x0000000fff007e24 */ /* 0x000fe2000f8e00ff */
[----:B---3--:R-:W-:Y:S01]  /*1920*/  ISETP.GE.AND P4, PT, R84, UR17, PT ;  /* 0x0000001154007c0c */ /* 0x008fe2000bf86270 */
[----:B------:R-:W-:Y:S01]  /*1930*/  IMAD R3, R2, UR30, R7 ;  /* 0x0000001e02037c24 */ /* 0x000fe2000f8e0207 */
[----:B------:R-:W-:Y:S01]  /*1940*/  ISETP.GE.AND P3, PT, R9, UR17, PT ;  /* 0x0000001109007c0c */ /* 0x000fe2000bf66270 */
[----:B------:R-:W-:Y:S01]  /*1950*/  IMAD R13, R0, UR30, R13 ;  /* 0x0000001e000d7c24 */ /* 0x000fe2000f8e020d */
[----:B------:R-:W-:Y:S01]  /*1960*/  ISETP.GE.AND P2, PT, R8, UR17, PT ;  /* 0x0000001108007c0c */ /* 0x000fe2000bf46270 */
[----:B------:R-:W-:Y:S01]  /*1970*/  IMAD.MOV.U32 R2, RZ, RZ, R6 ;  /* 0x000000ffff027224 */ /* 0x000fe200078e0006 */
[----:B------:R-:W-:Y:S01]  /*1980*/  ISETP.GE.AND P1, PT, R10, UR17, PT ;  /* 0x000000110a007c0c */ /* 0x000fe2000bf26270 */
[----:B------:R-:W-:-:S04]  /*1990*/  IMAD.WIDE.U32 R12, R5, UR12, R12 ;  /* 0x0000000c050c7c25 */ /* 0x000fc8000f8e000c */
[C---:B------:R-:W-:Y:S01]  /*19a0*/  IMAD R0, R5.reuse, UR13, R13 ;  /* 0x0000000d05007c24 */ /* 0x040fe2000f8e020d */
[----:B-1----:R-:W-:Y:S01]  /*19b0*/  LEA R6, P0, R12, UR6, 0x1 ;  /* 0x000000060c067c11 */ /* 0x002fe2000f8008ff */
        /* <DEDUP_REMOVED lines=15> */
.L_x_261:
[----:B------:R-:W-:Y:S01]  /*1ab0*/  UIADD3 UR4, UPT, UPT, -UR35, UR39, URZ ;  /* 0x0000002723047290 */ /* 0x000fe2000fffe1ff */
[----:B------:R-:W-:Y:S01]  /*1ac0*/  LOP3.LUT R7, R86, 0x1f8, RZ, 0xc0, !PT ;  /* 0x000001f856077812 */ /* 0x000fe200078ec0ff */
[----:B------:R-:W-:Y:S03]  /*1ad0*/  @P3 BAR.SYNC.DEFER_BLOCKING 0x0 ;  /* 0x0000000000003b1d */ /* 0x000fe60000010000 */
[----:B------:R-:W-:Y:S02]  /*1ae0*/  LOP3.LUT R7, R7, 0x38, R80, 0x78, !PT ;  /* 0x0000003807077812 */ /* 0x000fe400078e7850 */
[----:B------:R-:W-:Y:S01]  /*1af0*/  ISETP.GE.AND P6, PT, R5, UR4, PT ;  /* 0x0000000405007c0c */ /* 0x000fe2000bfc6270 */
[----:B------:R-:W-:Y:S01]  /*1b00*/  UMOV UR5, UR22 ;  /* 0x0000001600057c82 */ /* 0x000fe20008000000 */
[----:B------:R-:W-:Y:S01]  /*1b10*/  LOP3.LUT R7, R7, 0x1e00, R86, 0xf8, !PT ;  /* 0x00001e0007077812 */ /* 0x000fe200078ef856 */
[----:B------:R-:W-:Y:S03]  /*1b20*/  BSSY.RECONVERGENT B0, `(.L_x_267) ;  /* 0x0000031000007945 */ /* 0x000fe60003800200 */
[----:B------:R-:W-:-:S07]  /*1b30*/  LEA R7, R7, UR5, 0x1 ;  /* 0x0000000507077c11 */ /* 0x000fce000f8e08ff */
[----:B------:R-:W-:Y:S05]  /*1b40*/  @P6 BRA `(.L_x_268) ;  /* 0x0000000000a86947 */ /* 0x000fea0003800000 */
[----:B------:R-:W1:Y:S01]  /*1b50*/  LDCU.64 UR14, c[0x0][0x3d8] ;  /* 0x00007b00ff0e77ac */ /* 0x000e620008000a00 */
[----:B------:R-:W-:Y:S01]  /*1b60*/  IMAD.U32 R14, RZ, RZ, UR10 ;  /* 0x0000000aff0e7e24 */ /* 0x000fe2000f8e00ff */
[----:B------:R-:W-:-:S03]  /*1b70*/  UIMAD UR6, UR34, UR10, URZ ;  /* 0x0000000a220672a4 */ /* 0x000fc6000f8e02ff */
[----:B------:R-:W-:Y:S01]  /*1b80*/  IMAD.WIDE.U32 R14, R14, UR35, R12 ;  /* 0x000000230e0e7c25 */ /* 0x000fe2000f8e000c */
[----:B------:R-:W2:Y:S01]  /*1b90*/  LDCU UR4, c[0x0][0x440] ;  /* 0x00008800ff0477ac */ /* 0x000ea20008000800 */
[----:B------:R-:W-:Y:S01]  /*1ba0*/  UIMAD UR6, UR35, UR11, UR6 ;  /* 0x0000000b230672a4 */ /* 0x000fe2000f8e0206 */
[----:B------:R-:W-:-:S05]  /*1bb0*/  IADD3 R16, P0, PT, R14, UR48, RZ ;  /* 0x000000300e107c10 */ /* 0x000fca000ff1e0ff */
        /* <DEDUP_REMOVED lines=35> */
.L_x_268:
[----:B------:R1:W-:Y:S04]  /*1df0*/  STS.128 [R7+0x14000], RZ ;  /* 0x014000ff07007388 */ /* 0x0003e80000000c00 */
[----:B------:R1:W-:Y:S04]  /*1e00*/  STS.128 [R7+0x15000], RZ ;  /* 0x015000ff07007388 */ /* 0x0003e80000000c00 */
[----:B------:R1:W-:Y:S04]  /*1e10*/  STS.128 [R7+0x16000], RZ ;  /* 0x016000ff07007388 */ /* 0x0003e80000000c00 */
[----:B------:R1:W-:Y:S02]  /*1e20*/  STS.128 [R7+0x17000], RZ ;  /* 0x017000ff07007388 */ /* 0x0003e40000000c00 */
.L_x_269:
[----:B------:R-:W-:Y:S05]  /*1e30*/  BSYNC.RECONVERGENT B0 ;  /* 0x0000000000007941 */ /* 0x000fea0003800200 */
.L_x_267:
[----:B------:R-:W-:Y:S01]  /*1e40*/  UIMAD UR6, UR47, -0x40, UR45 ;  /* 0xffffffc02f0678a4 */ /* 0x000fe2000f8e022d */
[----:B------:R-:W0:Y:S01]  /*1e50*/  LDGDEPBAR ;  /* 0x00000000000079af */ /* 0x000e220000000000 */
[----:B------:R-:W-:Y:S04]  /*1e60*/  BSSY.RECONVERGENT B0, `(.L_x_270) ;  /* 0x0000021000007945 */ /* 0x000fe80003800200 */
[----:B------:R-:W-:-:S13]  /*1e70*/  ISETP.GE.AND P5, PT, R5, UR6, PT ;  /* 0x0000000605007c0c */ /* 0x000fda000bfa6270 */
        /* <DEDUP_REMOVED lines=27> */
.L_x_271:
[----:B------:R4:W-:Y:S04]  /*2030*/  STS.128 [R7+0x8000], RZ ;  /* 0x008000ff07007388 */ /* 0x0009e80000000c00 */
[----:B------:R4:W-:Y:S04]  /*2040*/  STS.128 [R7+0xa000], RZ ;  /* 0x00a000ff07007388 */ /* 0x0009e80000000c00 */
[----:B------:R4:W-:Y:S04]  /*2050*/  STS.128 [R7+0xc000], RZ ;  /* 0x00c000ff07007388 */ /* 0x0009e80000000c00 */
[----:B------:R4:W-:Y:S02]  /*2060*/  STS.128 [R7+0xe000], RZ ;  /* 0x00e000ff07007388 */ /* 0x0009e40000000c00 */
.L_x_272:
[----:B------:R-:W-:Y:S05]  /*2070*/  BSYNC.RECONVERGENT B0 ;  /* 0x0000000000007941 */ /* 0x000fea0003800200 */
.L_x_270:
[----:B------:R-:W-:Y:S01]  /*2080*/  IADD3 R11, PT, PT, R5, 0x20, RZ ;  /* 0x00000020050b7810 */ /* 0x000fe20007ffe0ff */
[----:B------:R-:W-:Y:S03]  /*2090*/  BSSY.RECONVERGENT B0, `(.L_x_273) ;  /* 0x0000025000007945 */ /* 0x000fe60003800200 */
[----:B------:R-:W-:-:S13]  /*20a0*/  ISETP.GE.AND P4, PT, R11, UR6, PT ;  /* 0x000000060b007c0c */ /* 0x000fda000bf86270 */
        /* <DEDUP_REMOVED lines=35> */
.L_x_274:
[----:B------:R-:W-:Y:S05]  /*22e0*/  BSYNC.RECONVERGENT B0 ;  /* 0x0000000000007941 */ /* 0x000fea0003800200 */
.L_x_273:
        /* <DEDUP_REMOVED lines=28> */
.L_x_276:
[----:B------:R1:W-:Y:S04]  /*24b0*/  STS.128 [R7], RZ ;  /* 0x000000ff07007388 */ /* 0x0003e80000000c00 */
[----:B------:R1:W-:Y:S04]  /*24c0*/  STS.128 [R7+0x2000], RZ ;  /* 0x002000ff07007388 */ /* 0x0003e80000000c00 */
[----:B------:R1:W-:Y:S04]  /*24d0*/  STS.128 [R7+0x4000], RZ ;  /* 0x004000ff07007388 */ /* 0x0003e80000000c00 */
[----:B------:R1:W-:Y:S02]  /*24e0*/  STS.128 [R7+0x6000], RZ ;  /* 0x006000ff07007388 */ /* 0x0003e40000000c00 */
.L_x_277:
[----:B------:R-:W-:Y:S05]  /*24f0*/  BSYNC.RECONVERGENT B0 ;  /* 0x0000000000007941 */ /* 0x000fea0003800200 */
.L_x_275:
[--C-:B------:R-:W-:Y:S01]  /*2500*/  SHF.R.U32.HI R227, RZ, 0x2, R80.reuse ;  /* 0x00000002ffe37819 */ /* 0x100fe20000011650 */
[----:B--2---:R-:W-:Y:S01]  /*2510*/  IMAD.U32 R14, RZ, RZ, UR16 ;  /* 0x00000010ff0e7e24 */ /* 0x004fe2000f8e00ff */
[----:B------:R-:W-:Y:S01]  /*2520*/  SHF.R.U32.HI R228, RZ, 0x1, R80 ;  /* 0x00000001ffe47819 */ /* 0x000fe20000011650 */
[----:B------:R-:W-:Y:S01]  /*2530*/  IMAD.U32 R15, RZ, RZ, UR17 ;  /* 0x00000011ff0f7e24 */ /* 0x000fe2000f8e00ff */
[----:B------:R-:W-:Y:S01]  /*2540*/  LOP3.LUT R248, R227, 0x7, RZ, 0xc0, !PT ;  /* 0x00000007e3f87812 */ /* 0x000fe200078ec0ff */
[----:B------:R-:W-:Y:S02]  /*2550*/  IMAD.MOV.U32 R234, RZ, RZ, 0x7f800000 ;  /* 0x7f800000ffea7424 */ /* 0x000fe400078e00ff */
[----:B------:R-:W-:Y:S01]  /*2560*/  IMAD.MOV.U32 R233, RZ, RZ, 0x7f800000 ;  /* 0x7f800000ffe97424 */ /* 0x000fe200078e00ff */
[----:B------:R-:W-:-:S04]  /*2570*/  LOP3.LUT R248, R248, 0x30, R228, 0xf8, !PT ;  /* 0x00000030f8f87812 */ /* 0x000fc800078ef8e4 */
[C---:B------:R-:W-:Y:S01]  /*2580*/  ISETP.GE.AND P1, PT, R248.reuse, UR6, PT ;  /* 0x00000006f8007c0c */ /* 0x040fe2000bf26270 */
[C---:B------:R-:W-:Y:S02]  /*2590*/  VIADD R11, R248.reuse, 0x8 ;  /* 0x00000008f80b7836 */ /* 0x040fe40000000000 */
[----:B------:R-:W-:-:S03]  /*25a0*/  IMAD.WIDE.U32 R14, R248, 0x4, R14 ;  /* 0x00000004f80e7825 */ /* 0x000fc600078e000e */
[----:B------:R-:W-:-:S07]  /*25b0*/  ISETP.GE.AND P0, PT, R11, UR6, PT ;  /* 0x000000060b007c0c */ /* 0x000fce000bf06270 */
        /* <DEDUP_REMOVED lines=35> */
.L_x_279:
[----:B------:R-:W-:Y:S05]  /*27f0*/  BSYNC.RECONVERGENT B0 ;  /* 0x0000000000007941 */ /* 0x000fea0003800200 */
.L_x_278:
        /* <DEDUP_REMOVED lines=8> */
[----:B------:R-:W-:-:S05]  /*2880*/  IADD3 R2, P0, PT, R2, UR46, RZ ;  /* 0x0000002e02027c10 */ /* 0x000fca000ff1e0ff */
        /* <DEDUP_REMOVED lines=35> */
.L_x_281:
[----:B------:R1:W-:Y:S04]  /*2ac0*/  STS.128 [R7+0x10000], RZ ;  /* 0x010000ff07007388 */ /* 0x0003e80000000c00 */
[----:B------:R1:W-:Y:S04]  /*2ad0*/  STS.128 [R7+0x11000], RZ ;  /* 0x011000ff07007388 */ /* 0x0003e80000000c00 */
[----:B------:R1:W-:Y:S04]  /*2ae0*/  STS.128 [R7+0x12000], RZ ;  /* 0x012000ff07007388 */ /* 0x0003e80000000c00 */
[----:B------:R1:W-:Y:S02]  /*2af0*/  STS.128 [R7+0x13000], RZ ;  /* 0x013000ff07007388 */ /* 0x0003e40000000c00 */
.L_x_282:
[----:B------:R-:W-:Y:S05]  /*2b00*/  BSYNC.RECONVERGENT B0 ;  /* 0x0000000000007941 */ /* 0x000fea0003800200 */
.L_x_280:
[----:B------:R-:W2:Y:S01]  /*2b10*/  LDCU.64 UR10, c[0x0][0x538] ;  /* 0x0000a700ff0a77ac */ /* 0x000ea20008000a00 */
[----:B------:R-:W0:Y:S01]  /*2b20*/  LDGDEPBAR ;  /* 0x00000000000079af */ /* 0x000e220000000000 */
[C---:B------:R-:W-:Y:S01]  /*2b30*/  IMAD.SHL.U32 R81, R80.reuse, 0x40, RZ ;  /* 0x0000004050517824 */ /* 0x040fe200078e00ff */
[C---:B------:R-:W-:Y:S01]  /*2b40*/  LOP3.LUT P4, R0, R80.reuse, 0x4, RZ, 0xc0, !PT ;  /* 0x0000000450007812 */ /* 0x040fe2000788c0ff */
[C---:B------:R-:W-:Y:S01]  /*2b50*/  IMAD.SHL.U32 R83, R80.reuse, 0x20, RZ ;  /* 0x0000002050537824 */ /* 0x040fe200078e00ff */
[----:B------:R-:W-:Y:S01]  /*2b60*/  LOP3.LUT R68, R80, 0x8, RZ, 0xc0, !PT ;  /* 0x0000000850447812 */ /* 0x000fe200078ec0ff */
[----:B------:R-:W-:Y:S01]  /*2b70*/  IMAD.MOV.U32 R223, RZ, RZ, 0x20 ;  /* 0x00000020ffdf7424 */ /* 0x000fe200078e00ff */
[----:B------:R-:W1:Y:S01]  /*2b80*/  LDC R235, c[0x0][0x44c] ;  /* 0x00011300ffeb7b82 */ /* 0x000e620000000800 */
[----:B--2---:R-:W-:-:S04]  /*2b90*/  UISETP.NE.U32.AND UP0, UPT, UR10, URZ, UPT ;  /* 0x000000ff0a00728c */ /* 0x004fc8000bf05070 */
[----:B------:R-:W-:Y:S01]  /*2ba0*/  UISETP.NE.AND.EX UP0, UPT, UR11, URZ, UPT, UP0 ;  /* 0x000000ff0b00728c */ /* 0x000fe2000bf05300 */
[----:B------:R-:W-:-:S05]  /*2bb0*/  DEPBAR.LE SB0, 0x1 ;  /* 0x000080400000791a */ /* 0x000fca0000000000 */
[----:B------:R-:W-:-:S05]  /*2bc0*/  PLOP3.LUT P3, PT, PT, PT, UP0, 0x80, 0x8 ;  /* 0x000000000008781c */ /* 0x000fca0003f6f008 */
[----:B------:R-:W2:Y:S01]  /*2bd0*/  @UP0 LDCU.64 UR6, c[0x0][0x540] ;  /* 0x0000a800ff0607ac */ /* 0x000ea20008000a00 */
[----:B------:R-:W-:Y:S01]  /*2be0*/  @UP0 UMOV UR12, UR30 ;  /* 0x0000001e000c0c82 */ /* 0x000fe20008000000 */
[----:B------:R-:W-:Y:S01]  /*2bf0*/  @UP0 UMOV UR13, URZ ;  /* 0x000000ff000d0c82 */ /* 0x000fe20008000000 */
[----:B------:R-:W4:Y:S01]  /*2c00*/  @UP0 LDCU UR4, c[0x0][0x458] ;  /* 0x00008b00ff0407ac */ /* 0x000f220008000800 */
[----:B--2---:R-:W-:-:S04]  /*2c10*/  @UP0 UIMAD.WIDE.U32 UR12, UR38, UR6, UR12 ;  /* 0x00000006260c02a5 */ /* 0x004fc8000f8e000c */
[----:B------:R-:W-:Y:S02]  /*2c20*/  @UP0 UIMAD UR7, UR38, UR7, UR13 ;  /* 0x00000007260702a4 */ /* 0x000fe4000f8e020d */
[----:B------:R-:W-:-:S04]  /*2c30*/  @UP0 ULEA UR10, UP1, UR12, UR10, 0x2 ;  /* 0x0000000a0c0a0291 */ /* 0x000fc8000f8210ff */
[----:B------:R-:W-:Y:S02]  /*2c40*/  @UP0 ULEA.HI.X UR11, UR12, UR11, UR7, 0x2, UP1 ;  /* 0x0000000b0c0b0291 */ /* 0x000fe400088f1407 */
[----:B------:R-:W-:Y:S01]  /*2c50*/  IMAD.U32 R2, RZ, RZ, UR10 ;  /* 0x0000000aff027e24 */ /* 0x000fe2000f8e00ff */
[----:B------:R-:W-:Y:S01]  /*2c60*/  LOP3.LUT R82, R81, 0x1c0, RZ, 0xc0, !PT ;  /* 0x000001c051527812 */ /* 0x000fe200078ec0ff */
[----:B------:R-:W2:Y:S02]  /*2c70*/  LDCU UR12, c[0x0][0x590] ;  /* 0x0000b200ff0c77ac */ /* 0x000ea40008000800 */
[----:B------:R-:W-:Y:S01]  /*2c80*/  IMAD.U32 R3, RZ, RZ, UR11 ;  /* 0x0000000bff037e24 */ /* 0x000fe2000f8e00ff */
[----:B------:R-:W-:Y:S01]  /*2c90*/  BAR.SYNC.DEFER_BLOCKING 0x0 ;  /* 0x0000000000007b1d */ /* 0x000fe20000010000 */
[----:B------:R-:W-:Y:S02]  /*2ca0*/  ISETP.NE.AND P0, PT, R0, RZ, PT ;  /* 0x000000ff0000720c */ /* 0x000fe40003f05270 */
[----:B------:R-:W-:-:S02]  /*2cb0*/  LOP3.LUT R225, R82, R84, RZ, 0xfc, !PT ;  /* 0x0000005452e17212 */ /* 0x000fc400078efcff */
[----:B------:R-:W-:Y:S01]  /*2cc0*/  LOP3.LUT R81, R81, 0x200, RZ, 0xc0, !PT ;  /* 0x0000020051517812 */ /* 0x000fe200078ec0ff */
[----:B------:R-:W-:Y:S02]  /*2cd0*/  IMAD.MOV.U32 R224, RZ, RZ, 0x40 ;  /* 0x00000040ffe07424 */ /* 0x000fe400078e00ff */
[----:B------:R-:W-:Y:S02]  /*2ce0*/  VIADD R4, R248, UR39 ;  /* 0x00000027f8047c36 */ /* 0x000fe40008000000 */
[----:B------:R-:W-:Y:S02]  /*2cf0*/  IMAD.U32 R236, RZ, RZ, UR44 ;  /* 0x0000002cffec7e24 */ /* 0x000fe4000f8e00ff */
[----:B------:R-:W-:Y:S02]  /*2d00*/  IMAD.SHL.U32 R219, R80, 0x10, RZ ;  /* 0x0000001050db7824 */ /* 0x000fe400078e00ff */
[----:B------:R-:W-:Y:S02]  /*2d10*/  IMAD.MOV.U32 R220, RZ, RZ, 0x20 ;  /* 0x00000020ffdc7424 */ /* 0x000fe400078e00ff */
[----:B------:R-:W-:-:S02]  /*2d20*/  IMAD.MOV.U32 R246, RZ, RZ, 0x240 ;  /* 0x00000240fff67424 */ /* 0x000fc400078e00ff */
[C---:B------:R-:W-:Y:S02]  /*2d30*/  IMAD.SHL.U32 R218, R80.reuse, 0x4, RZ ;  /* 0x0000000450da7824 */ /* 0x040fe400078e00ff */
[----:B------:R-:W-:Y:S01]  /*2d40*/  IMAD.U32 R232, RZ, RZ, UR31 ;  /* 0x0000001fffe87e24 */ /* 0x000fe2000f8e00ff */
[----:B------:R-:W-:Y:S01]  /*2d50*/  CS2R R126, SRZ ;  /* 0x00000000007e7805 */ /* 0x000fe2000001ff00 */
[----:B------:R-:W-:Y:S01]  /*2d60*/  IMAD.SHL.U32 R221, R80, 0x100, RZ ;  /* 0x0000010050dd7824 */ /* 0x000fe200078e00ff */
[----:B------:R-:W-:Y:S01]  /*2d70*/  CS2R R124, SRZ ;  /* 0x00000000007c7805 */ /* 0x000fe2000001ff00 */
[----:B------:R3:W2:Y:S01]  /*2d80*/  @P3 LDG.E R2, desc[UR40][R2.64] ;  /* 0x0000002802023981 */ /* 0x0006a2000c1e1900 */
[----:B----4-:R-:W4:Y:S01]  /*2d90*/  @P3 MUFU.RCP R0, UR4 ;  /* 0x0000000400003d08 */ /* 0x010f220008001000 */
[C---:B------:R-:W-:Y:S01]  /*2da0*/  LOP3.LUT R226, R225.reuse, R68, RZ, 0x3c, !PT ;  /* 0x00000044e1e27212 */ /* 0x040fe200078e3cff */
[----:B------:R-:W-:Y:S01]  /*2db0*/  IMAD R236, R236, 0x40, R4 ;  /* 0x00000040ecec7824 */ /* 0x000fe200078e0204 */
[----:B------:R-:W-:Y:S01]  /*2dc0*/  R2P PR, R80, 0x6 ;  /* 0x0000000650007804 */ /* 0x000fe20000000000 */
[----:B------:R-:W-:Y:S01]  /*2dd0*/  IMAD.U32 R4, RZ, RZ, UR35 ;  /* 0x00000023ff047e24 */ /* 0x000fe2000f8e00ff */
[----:B------:R-:W-:Y:S01]  /*2de0*/  LOP3.LUT R225, R225, 0x8, R228, 0x78, !PT ;  /* 0x00000008e1e17812 */ /* 0x000fe200078e78e4 */
[----:B------:R-:W-:Y:S01]  /*2df0*/  UIADD3 UR35, UPT, UPT, UR35, 0x20, URZ ;  /* 0x0000002023237890 */ /* 0x000fe2000fffe0ff */
[----:B------:R-:W-:Y:S01]  /*2e00*/  SEL R224, R224, 0xffffffc0, !P4 ;  /* 0xffffffc0e0e07807 */ /* 0x000fe20006000000 */
[----:B------:R-:W-:Y:S01]  /*2e10*/  IMAD.WIDE.U32 R248, R248, 0x4, RZ ;  /* 0x00000004f8f87825 */ /* 0x000fe200078e00ff */
[----:B------:R-:W-:-:S02]  /*2e20*/  SEL R223, R223, 0xffffffe0, !P1 ;  /* 0xffffffe0dfdf7807 */ /* 0x000fc40004800000 */
[----:B------:R-:W-:Y:S02]  /*2e30*/  CS2R R130, SRZ ;  /* 0x0000000000827805 */ /* 0x000fe4000001ff00 */
[----:B------:R-:W-:Y:S02]  /*2e40*/  LOP3.LUT R247, R219, 0x600, RZ, 0xc0, !PT ;  /* 0x00000600dbf77812 */ /* 0x000fe400078ec0ff */
        /* <DEDUP_REMOVED lines=11> */
[----:B------:R-:W-:Y:S01]  /*2f00*/  CS2R R102, SRZ ;  /* 0x0000000000667805 */ /* 0x000fe2000001ff00 */
[----:B---3--:R-:W-:Y:S01]  /*2f10*/  IMAD.SHL.U32 R3, R80, 0x2, RZ ;  /* 0x0000000250037824 */ /* 0x008fe200078e00ff */
[----:B------:R-:W-:Y:S02]  /*2f20*/  CS2R R100, SRZ ;  /* 0x0000000000647805 */ /* 0x000fe4000001ff00 */
[----:B------:R-:W-:Y:S02]  /*2f30*/  CS2R R38, SRZ ;  /* 0x0000000000267805 */ /* 0x000fe4000001ff00 */
[----:B------:R-:W-:Y:S02]  /*2f40*/  CS2R R36, SRZ ;  /* 0x0000000000247805 */ /* 0x000fe4000001ff00 */
[----:B------:R-:W-:-:S02]  /*2f50*/  CS2R R42, SRZ ;  /* 0x00000000002a7805 */ /* 0x000fc4000001ff00 */
[----:B------:R-:W-:Y:S02]  /*2f60*/  LOP3.LUT R3, R3, 0x6, RZ, 0xc0, !PT ;  /* 0x0000000603037812 */ /* 0x000fe400078ec0ff */
[----:B------:R-:W-:Y:S02]  /*2f70*/  CS2R R40, SRZ ;  /* 0x0000000000287805 */ /* 0x000fe4000001ff00 */
[----:B------:R-:W-:Y:S02]  /*2f80*/  CS2R R34, SRZ ;  /* 0x0000000000227805 */ /* 0x000fe4000001ff00 */
[----:B------:R-:W-:Y:S02]  /*2f90*/  CS2R R32, SRZ ;  /* 0x0000000000207805 */ /* 0x000fe4000001ff00 */
[----:B------:R-:W-:Y:S02]  /*2fa0*/  LOP3.LUT R5, R3, 0x70, R5, 0xf8, !PT ;  /* 0x0000007003057812 */ /* 0x000fe400078ef805 */
[----:B------:R-:W-:-:S02]  /*2fb0*/  CS2R R30, SRZ ;  /* 0x00000000001e7805 */ /* 0x000fc4000001ff00 */
[----:B------:R-:W-:Y:S02]  /*2fc0*/  LOP3.LUT R3, R83, 0x200, RZ, 0xc0, !PT ;  /* 0x0000020053037812 */ /* 0x000fe400078ec0ff */
[----:B------:R-:W-:Y:S02]  /*2fd0*/  CS2R R28, SRZ ;  /* 0x00000000001c7805 */ /* 0x000fe4000001ff00 */
[----:B------:R-:W-:Y:S01]  /*2fe0*/  IADD3 R4, PT, PT, R5, UR45, R4 ;  /* 0x0000002d05047c10 */ /* 0x000fe2000fffe004 */
[----:B------:R-:W-:Y:S01]  /*2ff0*/  IMAD.U32 R232, R232, 0x20, R5 ;  /* 0x00000020e8e87824 */ /* 0x000fe200078e0005 */
[----:B------:R-:W-:Y:S02]  /*3000*/  LOP3.LUT R3, R3, 0x1c00, R86, 0xf8, !PT ;  /* 0x00001c0003037812 */ /* 0x000fe400078ef856 */
[----:B------:R-:W-:Y:S02]  /*3010*/  CS2R R22, SRZ ;  /* 0x0000000000167805 */ /* 0x000fe4000001ff00 */
[----:B------:R-:W-:-:S02]  /*3020*/  IADD3 R236, PT, PT, R236, -0x49, -R4 ;  /* 0xffffffb7ecec7810 */ /* 0x000fc40007ffe804 */
[----:B------:R-:W-:Y:S02]  /*3030*/  CS2R R20, SRZ ;  /* 0x0000000000147805 */ /* 0x000fe4000001ff00 */
[----:B------:R-:W-:Y:S02]  /*3040*/  LOP3.LUT R226, R3, R226, RZ, 0xfc, !PT ;  /* 0x000000e203e27212 */ /* 0x000fe400078efcff */
[----:B------:R-:W-:Y:S02]  /*3050*/  CS2R R26, SRZ ;  /* 0x00000000001a7805 */ /* 0x000fe4000001ff00 */
[----:B------:R-:W-:Y:S02]  /*3060*/  LOP3.LUT R3, R81, 0xc00, R83, 0xf8, !PT ;  /* 0x00000c0051037812 */ /* 0x000fe400078ef853 */
[----:B------:R-:W-:Y:S02]  /*3070*/  CS2R R24, SRZ ;  /* 0x0000000000187805 */ /* 0x000fe4000001ff00 */
[----:B------:R-:W-:-:S02]  /*3080*/  LEA R226, R226, UR5, 0x1 ;  /* 0x00000005e2e27c11 */ /* 0x000fc4000f8e08ff */
[----:B------:R-:W-:Y:S02]  /*3090*/  CS2R R18, SRZ ;  /* 0x0000000000127805 */ /* 0x000fe4000001ff00 */
[----:B------:R-:W-:Y:S02]  /*30a0*/  LOP3.LUT R225, R3, R225, RZ, 0xfc, !PT ;  /* 0x000000e103e17212 */ /* 0x000fe400078efcff */
[----:B------:R-:W-:Y:S02]  /*30b0*/  CS2R R16, SRZ ;  /* 0x0000000000107805 */ /* 0x000fe4000001ff00 */
[----:B-1----:R-:W-:Y:S01]  /*30c0*/  CS2R R14, SRZ ;  /* 0x00000000000e7805 */ /* 0x002fe2000001ff00 */
[C---:B------:R-:W-:Y:S01]  /*30d0*/  VIADD R188, R226.reuse, 0x14040 ;  /* 0x00014040e2bc7836 */ /* 0x040fe20000000000 */
[----:B------:R1:W3:Y:S01]  /*30e0*/  LDSM.16.M88.4 R132, [R226+0x14000] ;  /* 0x01400000e284783b */ /* 0x0002e20000000200 */
[----:B------:R-:W-:Y:S01]  /*30f0*/  IMAD.IADD R217, R223, 0x1, R226 ;  /* 0x00000001dfd97824 */ /* 0x000fe200078e02e2 */
[----:B------:R-:W-:Y:S01]  /*3100*/  LEA R225, R225, UR5, 0x1 ;  /* 0x00000005e1e17c11 */ /* 0x000fe2000f8e08ff */
[----:B------:R-:W-:Y:S01]  /*3110*/  IMAD.IADD R216, R226, 0x1, R224 ;  /* 0x00000001e2d87824 */ /* 0x000fe200078e02e0 */
[----:B------:R1:W1:Y:S01]  /*3120*/  LDSM.16.M88.4 R148, [R226+0x15000] ;  /* 0x01500000e294783b */ /* 0x0002620000000200 */
[----:B------:R-:W-:-:S02]  /*3130*/  CS2R R12, SRZ ;  /* 0x00000000000c7805 */ /* 0x000fc4000001ff00 */
[----:B------:R-:W-:Y:S01]  /*3140*/  LOP3.LUT R237, R218, 0x20, RZ, 0xc0, !PT ;  /* 0x00000020daed7812 */ /* 0x000fe200078ec0ff */
[--C-:B------:R-:W-:Y:S01]  /*3150*/  IMAD.IADD R224, R224, 0x1, R225.reuse ;  /* 0x00000001e0e07824 */ /* 0x100fe200078e02e1 */
[----:B------:R1:W1:Y:S01]  /*3160*/  LDSM.16.M88.4 R164, [R226+0x16000] ;  /* 0x01600000e2a4783b */ /* 0x0002620000000200 */
[C---:B------:R-:W-:Y:S01]  /*3170*/  IMAD.IADD R222, R223.reuse, 0x1, R225 ;  /* 0x00000001dfde7824 */ /* 0x040fe200078e02e1 */
[----:B------:R-:W-:Y:S01]  /*3180*/  SEL R220, R220, 0xffffffe0, !P0 ;  /* 0xffffffe0dcdc7807 */ /* 0x000fe20004000000 */
[----:B------:R-:W-:Y:S01]  /*3190*/  IMAD.IADD R3, R223, 0x1, R216 ;  /* 0x00000001df037824 */ /* 0x000fe200078e02d8 */
[----:B------:R1:W1:Y:S01]  /*31a0*/  LDSM.16.M88.4 R180, [R226+0x17000] ;  /* 0x01700000e2b4783b */ /* 0x0002620000000200 */
[----:B------:R-:W-:Y:S01]  /*31b0*/  SEL R246, R246, 0x1c0, !P0 ;  /* 0x000001c0f6f67807 */ /* 0x000fe20004000000 */
[----:B------:R-:W-:Y:S01]  /*31c0*/  UMOV UR6, URZ ;  /* 0x000000ff00067c82 */ /* 0x000fe20008000000 */
[----:B------:R-:W1:Y:S01]  /*31d0*/  LDCU UR7, c[0x0][0x440] ;  /* 0x00008800ff0777ac */ /* 0x000e620008000800 */
[----:B------:R1:W1:Y:S01]  /*31e0*/  LDSM.16.M88.4 R136, [R217+0x14000] ;  /* 0x01400000d988783b */ /* 0x0002620000000200 */
[----:B------:R-:W1:Y:S03]  /*31f0*/  LDCU UR10, c[0x0][0x3e0] ;  /* 0x00007c00ff0a77ac */ /* 0x000e660008000800 */
[----:B------:R1:W1:Y:S01]  /*3200*/  LDSM.16.M88.4 R152, [R217+0x15000] ;  /* 0x01500000d998783b */ /* 0x0002620000000200 */
[----:B------:R-:W1:Y:S03]  /*3210*/  LDCU UR11, c[0x0][0x45c] ;  /* 0x00008b80ff0b77ac */ /* 0x000e660008000800 */
[----:B------:R1:W1:Y:S01]  /*3220*/  LDSM.16.M88.4 R168, [R217+0x16000] ;  /* 0x01600000d9a8783b */ /* 0x0002620000000200 */
[----:B--2---:R-:W-:-:S03]  /*3230*/  USHF.L.U32 UR12, UR12, 0x6, URZ ;  /* 0x000000060c0c7899 */ /* 0x004fc600080006ff */
[----:B------:R2:W1:Y:S01]  /*3240*/  LDSM.16.M88.4 R184, [R217+0x17000] ;  /* 0x01700000d9b8783b */ /* 0x0004620000000200 */
[----:B------:R-:W-:Y:S01]  /*3250*/  UISETP.GE.AND UP2, UPT, UR35, UR39, UPT ;  /* 0x000000272300728c */ /* 0x000fe2000bf46270 */
[----:B----4-:R-:W-:Y:S01]  /*3260*/  @P3 FMUL.FTZ R0, R2, R0 ;  /* 0x0000000002003220 */ /* 0x010fe20000410000 */
[----:B------:R-:W-:-:S04]  /*3270*/  VIADD R2, R226, 0x14000 ;  /* 0x00014000e2027836 */ /* 0x000fc80000000000 */
[----:B------:R-:W-:Y:S01]  /*3280*/  @P2 VIADD R188, R2, 0xffffffc0 ;  /* 0xffffffc002bc2836 */ /* 0x000fe20000000000 */
[----:B------:R-:W-:Y:S01]  /*3290*/  @P3 R2UR UR4, R0 ;  /* 0x00000000000432ca */ /* 0x000fe200000e0000 */
[----:B------:R-:W-:Y:S01]  /*32a0*/  IMAD.SHL.U32 R0, R80, 0x2, RZ ;  /* 0x0000000250007824 */ /* 0x000fe200078e00ff */
[----:B------:R-:W-:Y:S01]  /*32b0*/  SHF.R.U32.HI R2, RZ, 0x3, R80 ;  /* 0x00000003ff027819 */ /* 0x000fe20000011650 */
[C---:B------:R-:W-:Y:S01]  /*32c0*/  IMAD.IADD R192, R223.reuse, 0x1, R188 ;  /* 0x00000001dfc07824 */ /* 0x040fe200078e02bc */
[----:B------:R2:W4:Y:S01]  /*32d0*/  LDSM.16.M88.4 R140, [R188] ;  /* 0x00000000bc8c783b */ /* 0x0005220000000200 */
[----:B------:R-:W-:Y:S01]  /*32e0*/  IMAD.IADD R223, R223, 0x1, R224 ;  /* 0x00000001dfdf7824 */ /* 0x000fe200078e02e0 */
[----:B------:R-:W-:Y:S02]  /*32f0*/  LOP3.LUT R247, R247, 0x6, R0, 0xf8, !PT ;  /* 0x00000006f7f77812 */ /* 0x000fe400078ef800 */
[----:B------:R2:W1:Y:S04]  /*3300*/  LDSM.16.M88.4 R156, [R188+0x1000] ;  /* 0x00100000bc9c783b */ /* 0x0004680000000200 */
[----:B------:R2:W1:Y:S01]  /*3310*/  LDSM.16.M88.4 R172, [R188+0x2000] ;  /* 0x00200000bcac783b */ /* 0x0004620000000200 */
[----:B------:R-:W-:-:S03]  /*3320*/  @UP0 UMOV UR6, UR4 ;  /* 0x0000000400060c82 */ /* 0x000fc60008000000 */
[----:B------:R2:W1:Y:S04]  /*3330*/  LDSM.16.M88.4 R144, [R192] ;  /* 0x00000000c090783b */ /* 0x0004680000000200 */
[----:B------:R2:W1:Y:S04]  /*3340*/  LDSM.16.M88.4 R160, [R192+0x1000] ;  /* 0x00100000c0a0783b */ /* 0x0004680000000200 */
[----:B------:R2:W1:Y:S04]  /*3350*/  LDSM.16.M88.4 R176, [R192+0x2000] ;  /* 0x00200000c0b0783b */ /* 0x0004680000000200 */
[----:B------:R-:W1:Y:S04]  /*3360*/  LDSM.16.M88.4 R188, [R188+0x3000] ;  /* 0x00300000bcbc783b */ /* 0x000e680000000200 */
[----:B---3--:R-:W1:Y:S02]  /*3370*/  LDSM.16.M88.4 R192, [R192+0x3000] ;  /* 0x00300000c0c0783b */ /* 0x008e640000000200 */
.L_x_285:
[----:B------:R-:W0:Y:S01]  /*3380*/  LDGDEPBAR ;  /* 0x00000000000079af */ /* 0x000e220000000000 */
[----:B------:R-:W-:Y:S01]  /*3390*/  IADD3 R70, P1, PT, R248, UR50, RZ ;  /* 0x00000032f8467c10 */ /* 0x000fe2000ff3e0ff */
[----:B------:R-:W-:Y:S01]  /*33a0*/  UIADD3 UR4, UPT, UPT, UR5, 0x15000, URZ ;  /* 0x0001500005047890 */ /* 0x000fe2000fffe0ff */
[----:B-----5:R-:W-:Y:S01]  /*33b0*/  FSETP.NEU.FTZ.AND P2, PT, R234, -INF , PT ;  /* 0xff800000ea00780b */ /* 0x020fe20003f5d000 */
[----:B------:R-:W-:Y:S01]  /*33c0*/  UISETP.NE.AND UP1, UPT, UR47, URZ, UPT ;  /* 0x000000ff2f00728c */ /* 0x000fe2000bf25270 */
[----:B------:R-:W-:Y:S02]  /*33d0*/  IADD3.X R71, PT, PT, R249, UR49, RZ, P1, !PT ;  /* 0x00000031f9477c10 */ /* 0x000fe40008ffe4ff */
[----:B------:R-:W-:Y:S02]  /*33e0*/  PLOP3.LUT P1, PT, PT, PT, UP2, 0x80, 0x8 ;  /* 0x000000000008781c */ /* 0x000fe40003f2f028 */
[----:B------:R-:W-:Y:S06]  /*33f0*/  LOP3.LUT R229, R82, 0x38, R227, 0xf8, !PT ;  /* 0x0000003852e57812 */ /* 0x000fec00078ef8e3 */
[----:B------:R-:W-:Y:S04]  /*3400*/  @UP1 UIADD3 UR14, UP0, UPT, UR16, -0x100, URZ ;  /* 0xffffff00100e1890 */ /* 0x000fe8000ff1e0ff */
[----:B------:R-:W-:Y:S01]  /*3410*/  @UP1 UIADD3.X UR13, UPT, UPT, UR17, -0x1, URZ, UP0, !UPT ;  /* 0xffffffff110d1890 */ /* 0x000fe200087fe4ff */
[----:B------:R-:W-:Y:S01]  /*3420*/  @P1 ISETP.GE.AND P3, PT, R232, UR39, PT ;  /* 0x00000027e8001c0c */ /* 0x000fe2000bf66270 */
[----:B------:R-:W-:Y:S01]  /*3430*/  @UP1 UIADD3 UR50, UP0, UPT, UR50, -0x100, URZ ;  /* 0xffffff0032321890 */ /* 0x000fe2000ff1e0ff */
[----:B------:R-:W-:Y:S04]  /*3440*/  DEPBAR.LE SB0, 0x0 ;  /* 0x000080000000791a */ /* 0x000fe80000000000 */
[----:B------:R-:W-:Y:S01]  /*3450*/  BAR.SYNC.DEFER_BLOCKING 0x0 ;  /* 0x0000000000007b1d */ /* 0x000fe20000010000 */
[----:B------:R-:W-:Y:S05]  /*3460*/  @UP1 UIADD3.X UR49, UPT, UPT, UR49, -0x1, URZ, UP0, !UPT ;  /* 0xffffffff31311890 */ /* 0x000fea00087fe4ff */
[----:B-1----:R-:W-:Y:S05]  /*3470*/  LDSM.16.M88.4 R8, [R225] ;  /* 0x00000000e108783b */ /* 0x002fea0000000200 */
[----:B------:R-:W3:Y:S05]  /*3480*/  LDSM.16.M88.4 R44, [R226+0x10000] ;  /* 0x01000000e22c783b */ /* 0x000eea0000000200 */
[----:B------:R-:W-:Y:S05]  /*3490*/  LDSM.16.M88.4 R48, [R222] ;  /* 0x00000000de30783b */ /* 0x000fea0000000200 */
[----:B------:R-:W4:Y:S05]  /*34a0*/  LDSM.16.M88.4 R52, [R217+0x10000] ;  /* 0x01000000d934783b */ /* 0x000f2a0000000200 */
[----:B------:R-:W2:Y:S05]  /*34b0*/  LDG.E R72, desc[UR40][R70.64] ;  /* 0x0000002846487981 */ /* 0x000eaa000c1e1900 */
[----:B------:R-:W-:Y:S05]  /*34c0*/  LDSM.16.M88.4 R56, [R224] ;  /* 0x00000000e038783b */ /* 0x000fea0000000200 */
[----:B------:R-:W1:Y:S05]  /*34d0*/  LDSM.16.M88.4 R60, [R216+0x10000] ;  /* 0x01000000d83c783b */ /* 0x000e6a0000000200 */
[----:B------:R-:W-:Y:S01]  /*34e0*/  LDSM.16.M88.4 R64, [R3+0x10000] ;  /* 0x010000000340783b */ /* 0x000fe20000000200 */
[C---:B---3--:R-:W-:Y:S04]  /*34f0*/  HMMA.16816.F32.BF16 R4, R8.reuse, R44, RZ ;  /* 0x0000002c0804723c */ /* 0x048fe800000418ff */
[----:B------:R-:W3:Y:S04]  /*3500*/  LDG.E R70, desc[UR40][R70.64+0x20] ;  /* 0x0000202846467981 */ /* 0x000ee8000c1e1900 */
[----:B------:R-:W-:Y:S01]  /*3510*/  HMMA.16816.F32.BF16 R8, R8, R46, RZ ;  /* 0x0000002e0808723c */ /* 0x000fe200000418ff */
[----:B------:R-:W1:Y:S11]  /*3520*/  LDSM.16.M88.4 R44, [R223] ;  /* 0x00000000df2c783b */ /* 0x000e760000000200 */
[C---:B----4-:R-:W-:Y:S08]  /*3530*/  HMMA.16816.F32.BF16 R4, R48.reuse, R52, R4 ;  /* 0x000000343004723c */ /* 0x050ff00000041804 */
[----:B------:R-:W-:Y:S01]  /*3540*/  HMMA.16816.F32.BF16 R8, R48, R54, R8 ;  /* 0x000000363008723c */ /* 0x000fe20000041808 */
[----:B------:R-:W-:Y:S05]  /*3550*/  LDSM.16.M88.4 R48, [R225+0x2000] ;  /* 0x00200000e130783b */ /* 0x000fea0000000200 */
[----:B------:R-:W4:Y:S06]  /*3560*/  LDSM.16.M88.4 R52, [R226+0x11000] ;  /* 0x01100000e234783b */ /* 0x000f2c0000000200 */
[C---:B-1----:R-:W-:Y:S08]  /*3570*/  HMMA.16816.F32.BF16 R4, R56.reuse, R60, R4 ;  /* 0x0000003c3804723c */ /* 0x042ff00000041804 */
[----:B------:R-:W-:Y:S01]  /*3580*/  HMMA.16816.F32.BF16 R8, R56, R62, R8 ;  /* 0x0000003e3808723c */ /* 0x000fe20000041808 */
[----:B------:R-:W-:Y:S05]  /*3590*/  LDSM.16.M88.4 R56, [R222+0x2000] ;  /* 0x00200000de38783b */ /* 0x000fea0000000200 */
[----:B------:R-:W1:Y:S06]  /*35a0*/  LDSM.16.M88.4 R60, [R217+0x11000] ;  /* 0x01100000d93c783b */ /* 0x000e6c0000000200 */
[C---:B------:R-:W-:Y:S08]  /*35b0*/  HMMA.16816.F32.BF16 R4, R44.reuse, R64, R4 ;  /* 0x000000402c04723c */ /* 0x040ff00000041804 */
[----:B------:R-:W-:Y:S01]  /*35c0*/  HMMA.16816.F32.BF16 R8, R44, R66, R8 ;  /* 0x000000422c08723c */ /* 0x000fe20000041808 */
[----:B------:R-:W-:Y:S05]  /*35d0*/  LDSM.16.M88.4 R44, [R224+0x2000] ;  /* 0x00200000e02c783b */ /* 0x000fea0000000200 */
[----:B------:R-:W1:Y:S06]  /*35e0*/  LDSM.16.M88.4 R64, [R216+0x11000] ;  /* 0x01100000d840783b */ /* 0x000e6c0000000200 */
        /* <DEDUP_REMOVED lines=35> */
[----:B------:R-:W2:Y:S06]  /*3820*/  LDSM.16.M88.4 R64, [R3+0x13000] ;  /* 0x013000000340783b */ /* 0x000eac0000000200 */
[C---:B----4-:R-:W-:Y:S08]  /*3830*/  HMMA.16816.F32.BF16 R4, R48.reuse, R52, R4 ;  /* 0x000000343004723c */ /* 0x050ff00000041804 */
[----:B------:R-:W-:Y:S03]  /*3840*/  HMMA.16816.F32.BF16 R8, R48, R54, R8 ;  /* 0x000000363008723c */ /* 0x000fe60000041808 */
[C---:B------:R-:W-:Y:S02]  /*3850*/  VIADD R50, R236.reuse, 0x11 ;  /* 0x00000011ec327836 */ /* 0x040fe40000000000 */
[----:B------:R-:W-:Y:S02]  /*3860*/  VIADD R49, R236, 0x9 ;  /* 0x00000009ec317836 */ /* 0x000fe40000000000 */
[----:B------:R-:W-:Y:S03]  /*3870*/  @P1 VIADD R48, R232, 0x1 ;  /* 0x00000001e8301836 */ /* 0x000fe60000000000 */
[----:B------:R-:W-:Y:S02]  /*3880*/  IABS R49, R49 ;  /* 0x0000003100317213 */ /* 0x000fe40000000000 */
[C---:B-1----:R-:W-:Y:S05]  /*3890*/  HMMA.16816.F32.BF16 R4, R56.reuse, R60, R4 ;  /* 0x0000003c3804723c */ /* 0x042fea0000041804 */
[----:B------:R-:W-:Y:S02]  /*38a0*/  I2FP.F32.S32 R49, R49 ;  /* 0x0000003100317245 */ /* 0x000fe40000201400 */
[----:B------:R-:W-:Y:S01]  /*38b0*/  @P1 ISETP.GE.AND P4, PT, R48, UR39, PT ;  /* 0x0000002730001c0c */ /* 0x000fe2000bf86270 */
[----:B------:R-:W-:Y:S03]  /*38c0*/  HMMA.16816.F32.BF16 R8, R56, R62, R8 ;  /* 0x0000003e3808723c */ /* 0x000fe60000041808 */
[----:B------:R-:W-:Y:S01]  /*38d0*/  IABS R48, R50 ;  /* 0x0000003200307213 */ /* 0x000fe20000000000 */
[----:B------:R-:W-:Y:S02]  /*38e0*/  VIADD R50, R236, 0x8 ;  /* 0x00000008ec327836 */ /* 0x000fe40000000000 */
[C---:B------:R-:W-:Y:S01]  /*38f0*/  VIADD R56, R225.reuse, 0x40 ;  /* 0x00000040e1387836 */ /* 0x040fe20000000000 */
[----:B------:R-:W-:Y:S01]  /*3900*/  I2FP.F32.S32 R48, R48 ;  /* 0x0000003000307245 */ /* 0x000fe20000201400 */
[----:B------:R-:W-:Y:S04]  /*3910*/  @P0 VIADD R56, R225, 0xffffffc0 ;  /* 0xffffffc0e1380836 */ /* 0x000fe80000000000 */
[C---:B--2---:R-:W-:Y:S08]  /*3920*/  HMMA.16816.F32.BF16 R4, R44.reuse, R64, R4 ;  /* 0x000000402c04723c */ /* 0x044ff00000041804 */
[----:B------:R-:W-:Y:S03]  /*3930*/  HMMA.16816.F32.BF16 R8, R44, R66, R8 ;  /* 0x000000422c08723c */ /* 0x000fe60000041808 */
[----:B------:R-:W-:Y:S01]  /*3940*/  FMUL.FTZ R45, R234, 1.4426950216293334961 ;  /* 0x3fb8aa3bea2d7820 */ /* 0x000fe20000410000 */
[----:B------:R-:W-:Y:S01]  /*3950*/  IABS R44, R50 ;  /* 0x00000032002c7213 */ /* 0x000fe20000000000 */
[C---:B------:R-:W-:Y:S02]  /*3960*/  VIADD R47, R236.reuse, 0x10 ;  /* 0x00000010ec2f7836 */ /* 0x040fe40000000000 */
[----:B------:R-:W-:Y:S01]  /*3970*/  VIADD R46, R236, 0x1 ;  /* 0x00000001ec2e7836 */ /* 0x000fe20000000000 */
[----:B------:R-:W-:Y:S02]  /*3980*/  FSEL R45, R45, RZ, P2 ;  /* 0x000000ff2d2d7208 */ /* 0x000fe40001000000 */
[----:B------:R-:W-:Y:S01]  /*3990*/  I2FP.F32.S32 R44, R44 ;  /* 0x0000002c002c7245 */ /* 0x000fe20000201400 */
[----:B------:R-:W-:Y:S01]  /*39a0*/  FFMA.FTZ R4, R49, -UR6, R4 ;  /* 0x8000000631047c23 */ /* 0x000fe20008010004 */
[----:B------:R-:W-:Y:S01]  /*39b0*/  FFMA.FTZ R6, R48, -UR6, R6 ;  /* 0x8000000630067c23 */ /* 0x000fe20008010006 */
[----:B------:R-:W-:Y:S02]  /*39c0*/  FSETP.NEU.FTZ.AND P2, PT, R233, -INF , PT ;  /* 0xff800000e900780b */ /* 0x000fe40003f5d000 */
[----:B------:R-:W-:Y:S01]  /*39d0*/  FFMA.FTZ R5, R44, -UR6, R5 ;  /* 0x800000062c057c23 */ /* 0x000fe20008010005 */
[----:B------:R-:W-:Y:S02]  /*39e0*/  @P1 FSEL R4, R4, -INF , !P3 ;  /* 0xff80000004041808 */ /* 0x000fe40005800000 */
[----:B------:R-:W-:Y:S01]  /*39f0*/  @P1 FSEL R6, R6, -INF , !P3 ;  /* 0xff80000006061808 */ /* 0x000fe20005800000 */
[----:B------:R-:W-:Y:S01]  /*3a00*/  FFMA.FTZ R10, R49, -UR6, R10 ;  /* 0x80000006310a7c23 */ /* 0x000fe2000801000a */
[----:B------:R-:W-:Y:S01]  /*3a10*/  IABS R47, R47 ;  /* 0x0000002f002f7213 */ /* 0x000fe20000000000 */
[----:B------:R-:W-:Y:S01]  /*3a20*/  FFMA.FTZ R59, R4, UR11, -R45 ;  /* 0x0000000b043b7c23 */ /* 0x000fe2000801082d */
[----:B------:R-:W-:Y:S01]  /*3a30*/  FMUL.FTZ R4, R233, 1.4426950216293334961 ;  /* 0x3fb8aa3be9047820 */ /* 0x000fe20000410000 */
[----:B------:R-:W-:Y:S01]  /*3a40*/  @P1 FSEL R5, R5, -INF , !P4 ;  /* 0xff80000005051808 */ /* 0x000fe20006000000 */
[----:B------:R-:W-:Y:S01]  /*3a50*/  FFMA.FTZ R11, R44, -UR6, R11 ;  /* 0x800000062c0b7c23 */ /* 0x000fe2000801000b */
[----:B------:R-:W-:Y:S02]  /*3a60*/  I2FP.F32.S32 R47, R47 ;  /* 0x0000002f002f7245 */ /* 0x000fe40000201400 */
[----:B------:R-:W-:Y:S01]  /*3a70*/  FSEL R4, R4, RZ, P2 ;  /* 0x000000ff04047208 */ /* 0x000fe20001000000 */
[----:B------:R-:W-:Y:S01]  /*3a80*/  FFMA.FTZ R58, R5, UR11, -R45 ;  /* 0x0000000b053a7c23 */ /* 0x000fe2000801082d */
[----:B------:R-:W-:Y:S01]  /*3a90*/  IABS R46, R46 ;  /* 0x0000002e002e7213 */ /* 0x000fe20000000000 */
[----:B------:R-:W-:Y:S01]  /*3aa0*/  FFMA.FTZ R7, R47, -UR6, R7 ;  /* 0x800000062f077c23 */ /* 0x000fe20008010007 */
[----:B------:R-:W-:Y:S01]  /*3ab0*/  IABS R5, R236 ;  /* 0x000000ec00057213 */ /* 0x000fe20000000000 */
[----:B------:R-:W-:Y:S01]  /*3ac0*/  FFMA.FTZ R60, R6, UR11, -R4 ;  /* 0x0000000b063c7c23 */ /* 0x000fe20008010804 */
[----:B------:R-:W-:Y:S01]  /*3ad0*/  @P1 VIADD R6, R232, 0x8 ;  /* 0x00000008e8061836 */ /* 0x000fe20000000000 */
[----:B------:R-:W-:Y:S01]  /*3ae0*/  I2FP.F32.S32 R46, R46 ;  /* 0x0000002e002e7245 */ /* 0x000fe20000201400 */
[----:B------:R-:W-:Y:S01]  /*3af0*/  MUFU.EX2 R59, R59 ;  /* 0x0000003b003b7308 */ /* 0x000fe20000000800 */
[----:B------:R-:W-:Y:S02]  /*3b00*/  I2FP.F32.S32 R5, R5 ;  /* 0x0000000500057245 */ /* 0x000fe40000201400 */
[----:B------:R-:W-:Y:S01]  /*3b10*/  @P1 ISETP.GE.AND P2, PT, R6, UR39, PT ;  /* 0x0000002706001c0c */ /* 0x000fe2000bf46270 */
[----:B------:R-:W-:Y:S02]  /*3b20*/  @P1 VIADD R6, R232, 0x9 ;  /* 0x00000009e8061836 */ /* 0x000fe40000000000 */
[----:B------:R-:W-:Y:S01]  /*3b30*/  FFMA.FTZ R8, R46, -UR6, R8 ;  /* 0x800000062e087c23 */ /* 0x000fe20008010008 */
[----:B------:R-:W-:Y:S01]  /*3b40*/  @P1 FSEL R7, R7, -INF , !P4 ;  /* 0xff80000007071808 */ /* 0x000fe20006000000 */
[----:B------:R-:W-:Y:S01]  /*3b50*/  FFMA.FTZ R9, R5, -UR6, R9 ;  /* 0x8000000605097c23 */ /* 0x000fe20008010009 */
[----:B------:R-:W-:Y:S01]  /*3b60*/  LOP3.LUT R5, R86, 0xe0, RZ, 0xc0, !PT ;  /* 0x000000e056057812 */ /* 0x000fe200078ec0ff */
[----:B------:R-:W1:Y:S01]  /*3b70*/  MUFU.EX2 R58, R58 ;  /* 0x0000003a003a7308 */ /* 0x000e620000000800 */
[----:B------:R-:W-:Y:S01]  /*3b80*/  @P1 ISETP.GE.AND P3, PT, R6, UR39, PT ;  /* 0x0000002706001c0c */ /* 0x000fe2000bf66270 */
[----:B------:R-:W-:Y:S01]  /*3b90*/  FFMA.FTZ R61, R7, UR11, -R4 ;  /* 0x0000000b073d7c23 */ /* 0x000fe20008010804 */
[----:B------:R-:W-:Y:S02]  /*3ba0*/  @P1 FSEL R8, R8, -INF , !P2 ;  /* 0xff80000008081808 */ /* 0x000fe40005000000 */
[----:B------:R-:W-:Y:S02]  /*3bb0*/  @P1 FSEL R9, R9, -INF , !P3 ;  /* 0xff80000009091808 */ /* 0x000fe40005800000 */
[----:B------:R-:W-:Y:S01]  /*3bc0*/  @P1 FSEL R10, R10, -INF , !P2 ;  /* 0xff8000000a0a1808 */ /* 0x000fe20005000000 */
[--C-:B------:R-:W-:Y:S01]  /*3bd0*/  FFMA.FTZ R63, R8, UR11, -R45.reuse ;  /* 0x0000000b083f7c23 */ /* 0x100fe2000801082d */
[----:B------:R-:W-:Y:S01]  /*3be0*/  @P1 FSEL R11, R11, -INF , !P3 ;  /* 0xff8000000b0b1808 */ /* 0x000fe20005800000 */
[----:B------:R-:W-:Y:S01]  /*3bf0*/  MUFU.EX2 R60, R60 ;  /* 0x0000003c003c7308 */ /* 0x000fe20000000800 */
[----:B------:R-:W-:Y:S01]  /*3c00*/  LOP3.LUT R5, R5, 0x18, R80, 0xf8, !PT ;  /* 0x0000001805057812 */ /* 0x000fe200078ef850 */
[----:B------:R-:W-:Y:S01]  /*3c10*/  FFMA.FTZ R45, R9, UR11, -R45 ;  /* 0x0000000b092d7c23 */ /* 0x000fe2000801082d */
[--C-:B------:R-:W-:Y:S01]  /*3c20*/  FFMA.FTZ R69, R10, UR11, -R4.reuse ;  /* 0x0000000b0a457c23 */ /* 0x100fe20008010804 */
[----:B------:R-:W-:Y:S01]  /*3c30*/  FFMA.FTZ R4, R11, UR11, -R4 ;  /* 0x0000000b0b047c23 */ /* 0x000fe20008010804 */
[----:B------:R-:W-:Y:S02]  /*3c40*/  LOP3.LUT R5, R5, 0x10, R2, 0x78, !PT ;  /* 0x0000001005057812 */ /* 0x000fe400078e7802 */
[----:B-1----:R-:W-:Y:S03]  /*3c50*/  F2FP.BF16.F32.PACK_AB R7, R58, R59 ;  /* 0x0000003b3a07723e */ /* 0x002fe600000010ff */
[----:B------:R-:W1:Y:S01]  /*3c60*/  MUFU.EX2 R61, R61 ;  /* 0x0000003d003d7308 */ /* 0x000e620000000800 */
[----:B------:R-:W-:Y:S04]  /*3c70*/  LOP3.LUT R64, R247, R5, RZ, 0xfc, !PT ;  /* 0x00000005f7407212 */ /* 0x000fe800078efcff */
[C---:B------:R-:W-:Y:S02]  /*3c80*/  LEA R65, R64.reuse, UR4, 0x1 ;  /* 0x0000000440417c11 */ /* 0x040fe4000f8e08ff */
[----:B------:R-:W-:Y:S03]  /*3c90*/  LEA R64, R64, UR5, 0x1 ;  /* 0x0000000540407c11 */ /* 0x000fe6000f8e08ff */
[----:B------:R-:W-:Y:S01]  /*3ca0*/  MUFU.EX2 R63, R63 ;  /* 0x0000003f003f7308 */ /* 0x000fe20000000800 */
[C---:B------:R-:W-:Y:S02]  /*3cb0*/  IMAD.IADD R62, R65.reuse, 0x1, -R237 ;  /* 0x00000001413e7824 */ /* 0x040fe400078e0aed */
[----:B------:R-:W-:Y:S01]  /*3cc0*/  IMAD.IADD R65, R65, 0x1, R246 ;  /* 0x0000000141417824 */ /* 0x000fe200078e02f6 */
[----:B------:R-:W-:Y:S01]  /*3cd0*/  STS [R64+0x15000], R7 ;  /* 0x0150000740007388 */ /* 0x000fe20000000800 */
[----:B------:R-:W-:Y:S05]  /*3ce0*/  IMAD.IADD R57, R246, 0x1, R62 ;  /* 0x00000001f6397824 */ /* 0x000fea00078e023e */
[----:B------:R-:W2:Y:S01]  /*3cf0*/  MUFU.EX2 R66, R45 ;  /* 0x0000002d00427308 */ /* 0x000ea20000000800 */
[----:B-1----:R-:W-:Y:S05]  /*3d00*/  F2FP.BF16.F32.PACK_AB R6, R61, R60 ;  /* 0x0000003c3d06723e */ /* 0x002fea00000010ff */
[----:B------:R-:W-:Y:S04]  /*3d10*/  STS [R65], R6 ;  /* 0x0000000641007388 */ /* 0x000fe80000000800 */
[----:B------:R-:W-:Y:S10]  /*3d20*/  MUFU.EX2 R69, R69 ;  /* 0x0000004500457308 */ /* 0x000ff40000000800 */
[----:B------:R-:W1:Y:S01]  /*3d30*/  MUFU.EX2 R67, R4 ;  /* 0x0000000400437308 */ /* 0x000e620000000800 */
[----:B--2---:R-:W-:Y:S05]  /*3d40*/  F2FP.BF16.F32.PACK_AB R5, R66, R63 ;  /* 0x0000003f4205723e */ /* 0x004fea00000010ff */
[----:B------:R-:W-:Y:S01]  /*3d50*/  STS [R62+0x10], R5 ;  /* 0x000010053e007388 */ /* 0x000fe20000000800 */
[----:B-1----:R-:W-:Y:S05]  /*3d60*/  F2FP.BF16.F32.PACK_AB R4, R67, R69 ;  /* 0x000000454304723e */ /* 0x002fea00000010ff */
[----:B------:R-:W-:Y:S05]  /*3d70*/  STS [R57+0x10], R4 ;  /* 0x0000100439007388 */ /* 0x000fea0000000800 */
[----:B------:R-:W1:Y:S05]  /*3d80*/  LDSM.16.M88.4 R8, [R225+0x8000] ;  /* 0x00800000e108783b */ /* 0x000e6a0000000200 */
[----:B------:R-:W2:Y:S05]  /*3d90*/  LDSM.16.M88.4 R44, [R222+0x8000] ;  /* 0x00800000de2c783b */ /* 0x000eaa0000000200 */
[----:B------:R-:W4:Y:S05]  /*3da0*/  LDSM.16.M88.4 R48, [R56+0x8000] ;  /* 0x008000003830783b */ /* 0x000f2a0000000200 */
[----:B------:R-:W3:Y:S01]  /*3db0*/  LDSM.16.M88.4 R52, [R223+0x8000] ;  /* 0x00800000df34783b */ /* 0x000ee20000000200 */
[C---:B-1----:R-:W-:Y:S08]  /*3dc0*/  HMMA.16816.F32.BF16 R4, R8.reuse, R132, RZ ;  /* 0x000000840804723c */ /* 0x042ff000000418ff */
[----:B------:R-:W-:Y:S11]  /*3dd0*/  HMMA.16816.F32.BF16 R8, R8, R134, RZ ;  /* 0x000000860808723c */ /* 0x000ff600000418ff */
[----:B------:R-:W-:Y:S01]  /*3de0*/  @!UPT UIADD3 URZ, UPT, UPT, URZ, URZ, URZ ;  /* 0x000000fffffff290 */ /* 0x000fe2000fffe0ff */
[C---:B--2---:R-:W-:Y:S08]  /*3df0*/  HMMA.16816.F32.BF16 R4, R44.reuse, R136, R4 ;  /* 0x000000882c04723c */ /* 0x044ff00000041804 */
[----:B------:R-:W-:Y:S01]  /*3e00*/  HMMA.16816.F32.BF16 R8, R44, R138, R8 ;  /* 0x0000008a2c08723c */ /* 0x000fe20000041808 */
[----:B------:R-:W1:Y:S11]  /*3e10*/  LDSM.16.M88.4 R44, [R225+0xa000] ;  /* 0x00a00000e12c783b */ /* 0x000e760000000200 */
[C---:B----4-:R-:W-:Y:S08]  /*3e20*/  HMMA.16816.F32.BF16 R4, R48.reuse, R140, R4 ;  /* 0x0000008c3004723c */ /* 0x050ff00000041804 */
        /* <DEDUP_REMOVED lines=34> */
[----:B------:R-:W-:Y:S02]  /*4050*/  LOP3.LUT R46, R81, 0x1000, R221, 0xf8, !PT ;  /* 0x00001000512e7812 */ /* 0x000fe400078ef8dd */
[----:B------:R-:W-:Y:S02]  /*4060*/  LOP3.LUT R45, R83, 0xe0, RZ, 0xc0, !PT ;  /* 0x000000e0532d7812 */ /* 0x000fe400078ec0ff */
[----:B------:R-:W-:Y:S02]  /*4070*/  LOP3.LUT R229, R46, R229, R84, 0xf6, !PT ;  /* 0x000000e52ee57212 */ /* 0x000fe400078ef654 */
[----:B------:R-:W-:Y:S02]  /*4080*/  LOP3.LUT R45, R45, 0x100, R219, 0xf8, !PT ;  /* 0x000001002d2d7812 */ /* 0x000fe400078ef8db */
[----:B------:R-:W-:Y:S01]  /*4090*/  LEA R229, R229, UR5, 0x1 ;  /* 0x00000005e5e57c11 */ /* 0x000fe2000f8e08ff */
[C---:B--2---:R-:W-:Y:S05]  /*40a0*/  HMMA.16816.F32.BF16 R4, R48.reuse, R188, R4 ;  /* 0x000000bc3004723c */ /* 0x044fea0000041804 */
[----:B------:R-:W-:Y:S03]  /*40b0*/  SHF.R.U32.HI R44, RZ, 0x3, R45 ;  /* 0x00000003ff2c7819 */ /* 0x000fe6000001162d */
[----:B------:R-:W-:Y:S03]  /*40c0*/  HMMA.16816.F32.BF16 R8, R48, R190, R8 ;  /* 0x000000be3008723c */ /* 0x000fe60000041808 */
[----:B------:R-:W-:Y:S04]  /*40d0*/  LOP3.LUT R44, R68, 0x38, R44, 0x78, !PT ;  /* 0x00000038442c7812 */ /* 0x000fe800078e782c */
[----:B------:R-:W-:Y:S04]  /*40e0*/  LOP3.LUT R44, R44, R45, RZ, 0x3c, !PT ;  /* 0x0000002d2c2c7212 */ /* 0x000fe800078e3cff */
[C---:B------:R-:W-:Y:S01]  /*40f0*/  LEA R230, R44.reuse, UR5, 0x1 ;  /* 0x000000052ce67c11 */ /* 0x040fe2000f8e08ff */
[C---:B---3--:R-:W-:Y:S05]  /*4100*/  HMMA.16816.F32.BF16 R4, R52.reuse, R192, R4 ;  /* 0x000000c03404723c */ /* 0x048fea0000041804 */
[----:B------:R-:W-:Y:S03]  /*4110*/  LEA R85, R44, UR4, 0x1 ;  /* 0x000000042c557c11 */ /* 0x000fe6000f8e08ff */
[----:B------:R-:W-:Y:S03]  /*4120*/  HMMA.16816.F32.BF16 R8, R52, R194, R8 ;  /* 0x000000c23408723c */ /* 0x000fe60000041808 */
[----:B------:R-:W-:Y:S08]  /*4130*/  IMAD.IADD R85, R220, 0x1, R85 ;  /* 0x00000001dc557824 */ /* 0x000ff000078e0255 */
[C---:B------:R-:W-:Y:S01]  /*4140*/  FADD.FTZ R4, -R72.reuse, R4 ;  /* 0x0000000448047221 */ /* 0x040fe20000010100 */
        /* <DEDUP_REMOVED lines=11> */
[----:B------:R-:W-:Y:S01]  /*4200*/  FMUL.FTZ R8, R63, R8 ;  /* 0x000000083f087220 */ /* 0x000fe20000410000 */
[----:B------:R-:W-:Y:S01]  /*4210*/  FADD.FTZ R11, -R70, R11 ;  /* 0x0000000b460b7221 */ /* 0x000fe20000010100 */
[----:B------:R-:W-:Y:S01]  /*4220*/  FMUL.FTZ R9, R66, R9 ;  /* 0x0000000942097220 */ /* 0x000fe20000410000 */
[----:B------:R-:W-:Y:S01]  /*4230*/  F2FP.BF16.F32.PACK_AB R6, R7, R6 ;  /* 0x000000060706723e */ /* 0x000fe200000010ff */
[----:B------:R-:W-:Y:S01]  /*4240*/  STS [R64+0x14000], R4 ;  /* 0x0140000440007388 */ /* 0x000fe20000000800 */
[----:B------:R-:W-:Y:S01]  /*4250*/  FMUL.FTZ R10, R69, R10 ;  /* 0x0000000a450a7220 */ /* 0x000fe20000410000 */
[----:B------:R-:W-:Y:S01]  /*4260*/  FMUL.FTZ R11, R67, R11 ;  /* 0x0000000b430b7220 */ /* 0x000fe20000410000 */
[----:B------:R-:W-:Y:S02]  /*4270*/  F2FP.BF16.F32.PACK_AB R8, R9, R8 ;  /* 0x000000080908723e */ /* 0x000fe400000010ff */
[----:B------:R-:W-:Y:S02]  /*4280*/  STS [R65+-0x1000], R6 ;  /* 0xfff0000641007388 */ /* 0x000fe40000000800 */
[----:B------:R-:W-:Y:S03]  /*4290*/  F2FP.BF16.F32.PACK_AB R10, R11, R10 ;  /* 0x0000000a0b0a723e */ /* 0x000fe600000010ff */
        /* <DEDUP_REMOVED lines=50> */
[----:B------:R-:W-:Y:S02]  /*45c0*/  LOP3.LUT R9, R84, R9, R82, 0x1e, !PT ;  /* 0x0000000954097212 */ /* 0x000fe400078e1e52 */
[----:B------:R-:W-:Y:S02]  /*45d0*/  LOP3.LUT R83, R83, 0x400, RZ, 0xc0, !PT ;  /* 0x0000040053537812 */ /* 0x000fe400078ec0ff */
[-C--:B------:R-:W-:Y:S03]  /*45e0*/  HMMA.16816.F32.BF16 R20, R48, R46.reuse, R20 ;  /* 0x0000002e3014723c */ /* 0x080fe60000041814 */
[----:B------:R-:W-:Y:S02]  /*45f0*/  LOP3.LUT R8, R8, 0x8, R228, 0x78, !PT ;  /* 0x0000000808087812 */ /* 0x000fe400078e78e4 */
[----:B------:R-:W-:Y:S03]  /*4600*/  LOP3.LUT R231, R9, R81, RZ, 0xfc, !PT ;  /* 0x0000005109e77212 */ /* 0x000fe600078efcff */
        /* <DEDUP_REMOVED lines=71> */
.L_x_283:
[----:B------:R-:W-:Y:S01]  /*4a80*/  LDSM.16.M88.4 R96, [R8+UR5+0x14000] ;  /* 0x014000050860783b */ /* 0x000fe20008000200 */
[----:B------:R-:W-:Y:S01]  /*4a90*/  VIADD R208, R8, UR5 ;  /* 0x0000000508d07c36 */ /* 0x000fe20008000000 */
[----:B------:R-:W-:Y:S01]  /*4aa0*/  PLOP3.LUT P2, PT, PT, PT, UP1, 0x80, 0x8 ;  /* 0x000000000008781c */ /* 0x000fe20003f4f018 */
[----:B------:R-:W-:Y:S01]  /*4ab0*/  IMAD R250, R235, UR10, RZ ;  /* 0x0000000aebfa7c24 */ /* 0x000fe2000f8e02ff */
[----:B------:R-:W1:Y:S01]  /*4ac0*/  LDSM.16.MT88.4 R48, [R231+0x10000] ;  /* 0x01000000e730783b */ /* 0x000e620000004200 */
[----:B------:R-:W-:Y:S03]  /*4ad0*/  IMAD.IADD R208, R220, 0x1, R208 ;  /* 0x00000001dcd07824 */ /* 0x000fe600078e02d0 */
[----:B------:R-:W2:Y:S01]  /*4ae0*/  LDSM.16.M88.4 R92, [R8+UR5+0x14800] ;  /* 0x01480005085c783b */ /* 0x000ea20008000200 */
[----:B------:R-:W-:Y:S03]  /*4af0*/  UMOV UR5, UR21 ;  /* 0x0000001500057c82 */ /* 0x000fe60008000000 */
[----:B------:R-:W3:Y:S04]  /*4b00*/  LDSM.16.MT88.4 R64, [R231+0x11000] ;  /* 0x01100000e740783b */ /* 0x000ee80000004200 */
[----:B------:R-:W4:Y:S04]  /*4b10*/  LDSM.16.MT88.4 R80, [R231+0x12000] ;  /* 0x01200000e750783b */ /* 0x000f280000004200 */
[----:B------:R-:W4:Y:S04]  /*4b20*/  LDSM.16.MT88.4 R196, [R231+0x13000] ;  /* 0x01300000e7c4783b */ /* 0x000f280000004200 */
[----:B------:R-:W-:Y:S04]  /*4b30*/  LDSM.16.M88.4 R200, [R208+0x14000] ;  /* 0x01400000d0c8783b */ /* 0x000fe80000000200 */
[----:B------:R-:W4:Y:S04]  /*4b40*/  LDSM.16.MT88.4 R204, [R231+0x10800] ;  /* 0x01080000e7cc783b */ /* 0x000f280000004200 */
[----:B------:R-:W4:Y:S04]  /*4b50*/  LDSM.16.M88.4 R208, [R208+0x14800] ;  /* 0x01480000d0d0783b */ /* 0x000f280000000200 */
[----:B------:R-:W4:Y:S04]  /*4b60*/  LDSM.16.MT88.4 R212, [R231+0x11800] ;  /* 0x01180000e7d4783b */ /* 0x000f280000004200 */
[----:B------:R-:W-:Y:S01]  /*4b70*/  STL.64 [R1], R2 ;  /* 0x0000000201007387 */ /* 0x000fe20000100a00 */
        /* <DEDUP_REMOVED lines=27> */
[C---:B------:R-:W-:Y:S04]  /*4d30*/  IMAD.SHL.U32 R213, R250.reuse, 0x8, RZ ;  /* 0x00000008fad57824 */ /* 0x040fe800078e00ff */
[-C--:B------:R-:W-:Y:S03]  /*4d40*/  HMMA.16816.F32.BF16 R60, R208, R214.reuse, R60 ;  /* 0x000000d6d03c723c */ /* 0x080fe6000004183c */
[C---:B------:R-:W-:Y:S04]  /*4d50*/  LEA R212, P1, R213.reuse, R238, 0x2 ;  /* 0x000000eed5d47211 */ /* 0x040fe800078210ff */
[----:B------:R-:W-:Y:S01]  /*4d60*/  LEA.HI.X.SX32 R213, R213, R239, 0x2, P1 ;  /* 0x000000efd5d57211 */ /* 0x000fe200008f16ff */
[C---:B------:R-:W-:Y:S04]  /*4d70*/  HMMA.16816.F32.BF16 R64, R200.reuse, R214, R64 ;  /* 0x000000d6c840723c */ /* 0x040fe80000041840 */
[C---:B------:R-:W-:Y:S04]  /*4d80*/  LEA R214, P1, R250.reuse, R212, 0x5 ;  /* 0x000000d4fad67211 */ /* 0x040fe800078228ff */
[-C--:B-1----:R-:W-:Y:S03]  /*4d90*/  HMMA.16816.F32.BF16 R68, R200, R196.reuse, R68 ;  /* 0x000000c4c844723c */ /* 0x082fe60000041844 */
[C---:B------:R-:W-:Y:S05]  /*4da0*/  LEA.HI.X.SX32 R215, R250.reuse, R213, 0x5, P1 ;  /* 0x000000d5fad77211 */ /* 0x040fea00008f2eff */
        /* <DEDUP_REMOVED lines=12> */
[----:B------:R-:W-:Y:S03]  /*4e70*/  LEA R210, P1, R250, R204, 0x5 ;  /* 0x000000ccfad27211 */ /* 0x000fe600078228ff */
[----:B------:R-:W-:Y:S04]  /*4e80*/  HMMA.16816.F32.BF16 R96, R200, R206, R96 ;  /* 0x000000cec860723c */ /* 0x000fe80000041860 */
[----:B------:R-:W-:Y:S01]  /*4e90*/  @P2 IADD3 R200, P3, PT, R248, UR16, RZ ;  /* 0x00000010f8c82c10 */ /* 0x000fe2000ff7e0ff */
[----:B------:R-:W-:Y:S01]  /*4ea0*/  @UP1 UMOV UR16, UR14 ;  /* 0x0000000e00101c82 */ /* 0x000fe20008000000 */
[C---:B------:R-:W-:Y:S02]  /*4eb0*/  LEA.HI.X.SX32 R211, R250.reuse, R205, 0x5, P1 ;  /* 0x000000cdfad37211 */ /* 0x040fe400008f2eff */
[----:B------:R-:W-:Y:S01]  /*4ec0*/  @P2 IADD3.X R201, PT, PT, R249, UR17, RZ, P3, !PT ;  /* 0x00000011f9c92c10 */ /* 0x000fe20009ffe4ff */
[----:B------:R-:W-:Y:S01]  /*4ed0*/  @UP1 UMOV UR17, UR13 ;  /* 0x0000000d00111c82 */ /* 0x000fe20008000000 */
[C---:B------:R-:W-:Y:S03]  /*4ee0*/  LEA R208, P1, R250.reuse, R210, 0x5 ;  /* 0x000000d2fad07211 */ /* 0x040fe600078228ff */
[----:B------:R-:W5:Y:S01]  /*4ef0*/  @P2 LDG.E R234, desc[UR40][R200.64+-0x100] ;  /* 0xffff0028c8ea2981 */ /* 0x000f62000c1e1900 */
[C---:B------:R-:W-:Y:S03]  /*4f00*/  LEA.HI.X.SX32 R209, R250.reuse, R211, 0x5, P1 ;  /* 0x000000d3fad17211 */ /* 0x040fe600008f2eff */
[----:B------:R1:W5:Y:S01]  /*4f10*/  @P2 LDG.E R233, desc[UR40][R200.64+-0xe0] ;  /* 0xffff2028c8e92981 */ /* 0x000362000c1e1900 */
[C---:B------:R-:W-:Y:S03]  /*4f20*/  IMAD.WIDE R206, R250.reuse, -0xc0, R208 ;  /* 0xffffff40face7825 */ /* 0x040fe600078e02d0 */
[----:B------:R2:W-:Y:S01]  /*4f30*/  REDG.E.ADD.F32.FTZ.RN.STRONG.GPU desc[UR40][R238.64], R4 ;  /* 0x00000004ee0079a6 */ /* 0x0005e2000c12f328 */
[C---:B------:R-:W-:Y:S03]  /*4f40*/  LEA R202, P1, R250.reuse, R206, 0x5 ;  /* 0x000000cefaca7211 */ /* 0x040fe600078228ff */
[----:B------:R3:W-:Y:S01]  /*4f50*/  REDG.E.ADD.F32.FTZ.RN.STRONG.GPU desc[UR40][R212.64], R5 ;  /* 0x00000005d40079a6 */ /* 0x0007e2000c12f328 */
[C---:B------:R-:W-:Y:S03]  /*4f60*/  LEA.HI.X.SX32 R203, R250.reuse, R207, 0x5, P1 ;  /* 0x000000cffacb7211 */ /* 0x040fe600008f2eff */
        /* <DEDUP_REMOVED lines=78> */
[----:B-1----:R1:W5:Y:S03]  /*5450*/  LDL.LU.64 R2, [R1] ;  /* 0x0000000001027983 */ /* 0x0023660000300a00 */
        /* <DEDUP_REMOVED lines=12> */
[----:B------:R2:W-:Y:S01]  /*5520*/  REDG.E.ADD.F32.FTZ.RN.STRONG.GPU desc[UR40][R238.64+0x280], R80 ;  /* 0x00028050ee0079a6 */ /* 0x0005e2000c12f328 */
        /* <DEDUP_REMOVED lines=12> */
[C---:B------:R-:W-:Y:S03]  /*55f0*/  LEA R214, P1, R250.reuse, R210, 0x5 ;  /* 0x000000d2fad67211 */ /* 0x040fe600078228ff */
[----:B------:R-:W-:Y:S01]  /*5600*/  REDG.E.ADD.F32.FTZ.RN.STRONG.GPU desc[UR40][R210.64+0x280], R77 ;  /* 0x0002804dd20079a6 */ /* 0x000fe2000c12f328 */
[C---:B------:R-:W-:Y:S02]  /*5610*/  LEA.HI.X.SX32 R215, R250.reuse, R211, 0x5, P1 ;  /* 0x000000d3fad77211 */ /* 0x040fe400008f2eff */
[C---:B------:R-:W-:Y:S01]  /*5620*/  LEA R10, P1, R250.reuse, R214, 0x5 ;  /* 0x000000d6fa0a7211 */ /* 0x040fe200078228ff */
[----:B--2---:R-:W2:Y:S03]  /*5630*/  S2R R80, SR_TID.X ;  /* 0x0000000000507919 */ /* 0x004ea60000002100 */
        /* <DEDUP_REMOVED lines=8> */
[----:B------:R-:W-:Y:S01]  /*56c0*/  LEA R206, P1, R250, R64, 0x5 ;  /* 0x00000040face7211 */ /* 0x000fe200078228ff */
[----:B---3--:R-:W-:Y:S02]  /*56d0*/  VIADD R76, R230, 0x20 ;  /* 0x00000020e64c7836 */ /* 0x008fe40000000000 */
[----:B------:R3:W-:Y:S01]  /*56e0*/  REDG.E.ADD.F32.FTZ.RN.STRONG.GPU desc[UR40][R64.64+0x300], R86 ;  /* 0x00030056400079a6 */ /* 0x0007e2000c12f328 */
[C---:B------:R-:W-:Y:S02]  /*56f0*/  LEA.HI.X.SX32 R207, R250.reuse, R65, 0x5, P1 ;  /* 0x00000041facf7211 */ /* 0x040fe400008f2eff */
[C---:B------:R-:W-:Y:S01]  /*5700*/  LEA R208, P1, R250.reuse, R206, 0x5 ;  /* 0x000000cefad07211 */ /* 0x040fe200078228ff */
[----:B------:R-:W-:Y:S03]  /*5710*/  LDSM.16.MT88.4 R56, [R229+0x800] ;  /* 0x00080000e538783b */ /* 0x000fe60000004200 */
[C---:B------:R-:W-:Y:S01]  /*5720*/  LEA.HI.X.SX32 R209, R250.reuse, R207, 0x5, P1 ;  /* 0x000000cffad17211 */ /* 0x040fe200008f2eff */
[----:B------:R-:W-:Y:S01]  /*5730*/  REDG.E.ADD.F32.FTZ.RN.STRONG.GPU desc[UR40][R206.64+0x300], R87 ;  /* 0x00030057ce0079a6 */ /* 0x000fe2000c12f328 */
[----:B------:R-:W-:Y:S01]  /*5740*/  LEA R48, P1, R250, R208, 0x5 ;  /* 0x000000d0fa307211 */ /* 0x000fe200078228ff */
[----:B--2---:R-:W-:Y:S02]  /*5750*/  IMAD.SHL.U32 R82, R80, 0x40, RZ ;  /* 0x0000004050527824 */ /* 0x004fe400078e00ff */
[----:B------:R-:W-:Y:S01]  /*5760*/  REDG.E.ADD.F32.FTZ.RN.STRONG.GPU desc[UR40][R208.64+0x300], R88 ;  /* 0x00030058d00079a6 */ /* 0x000fe2000c12f328 */
[----:B------:R-:W-:Y:S01]  /*5770*/  LEA.HI.X.SX32 R49, R250, R209, 0x5, P1 ;  /* 0x000000d1fa317211 */ /* 0x000fe200008f2eff */
[----:B------:R-:W-:Y:S01]  /*5780*/  IMAD.SHL.U32 R83, R80, 0x20, RZ ;  /* 0x0000002050537824 */ /* 0x000fe200078e00ff */
[----:B------:R-:W-:Y:S02]  /*5790*/  LEA R66, P1, R250, R48, 0x5 ;  /* 0x00000030fa427211 */ /* 0x000fe400078228ff */
[----:B------:R-:W-:Y:S01]  /*57a0*/  LOP3.LUT R81, R82, 0x200, RZ, 0xc0, !PT ;  /* 0x0000020052517812 */ /* 0x000fe200078ec0ff */
[----:B------:R-:W-:Y:S01]  /*57b0*/  REDG.E.ADD.F32.FTZ.RN.STRONG.GPU desc[UR40][R48.64+0x300], R89 ;  /* 0x00030059300079a6 */ /* 0x000fe2000c12f328 */
[C---:B------:R-:W-:Y:S02]  /*57c0*/  LEA.HI.X.SX32 R67, R250.reuse, R49, 0x5, P1 ;  /* 0x00000031fa437211 */ /* 0x040fe400008f2eff */
[----:B------:R-:W-:Y:S02]  /*57d0*/  LEA R50, P1, R250, R66, 0x5 ;  /* 0x00000042fa327211 */ /* 0x000fe400078228ff */
[----:B------:R-:W-:Y:S01]  /*57e0*/  LOP3.LUT R82, R82, 0x1c0, RZ, 0xc0, !PT ;  /* 0x000001c052527812 */ /* 0x000fe200078ec0ff */
[----:B------:R-:W-:Y:S01]  /*57f0*/  REDG.E.ADD.F32.FTZ.RN.STRONG.GPU desc[UR40][R66.64+0x300], R90 ;  /* 0x0003005a420079a6 */ /* 0x000fe2000c12f328 */
[----:B------:R-:W-:Y:S01]  /*5800*/  LEA.HI.X.SX32 R51, R250, R67, 0x5, P1 ;  /* 0x00000043fa337211 */ /* 0x000fe200008f2eff */
[----:B---3--:R-:W-:Y:S02]  /*5810*/  IMAD.SHL.U32 R86, R80, 0x8, RZ ;  /* 0x0000000850567824 */ /* 0x008fe400078e00ff */
[----:B------:R-:W-:Y:S01]  /*5820*/  LDSM.16.MT88.4 R64, [R229+0x4800] ;  /* 0x00480000e540783b */ /* 0x000fe20000004200 */
[----:B------:R-:W-:Y:S03]  /*5830*/  IMAD.WIDE R200, R250, -0xc0, R50 ;  /* 0xffffff40fac87825 */ /* 0x000fe600078e0232 */
[----:B------:R-:W-:Y:S01]  /*5840*/  REDG.E.ADD.F32.FTZ.RN.STRONG.GPU desc[UR40][R50.64+0x300], R91 ;  /* 0x0003005b320079a6 */ /* 0x000fe2000c12f328 */
[----:B------:R-:W-:Y:S02]  /*5850*/  LOP3.LUT R84, R86, 0x38, RZ, 0xc0, !PT ;  /* 0x0000003856547812 */ /* 0x000fe400078ec0ff */
[C---:B------:R-:W-:Y:S01]  /*5860*/  LEA R60, P1, R250.reuse, R200, 0x5 ;  /* 0x000000c8fa3c7211 */ /* 0x040fe200078228ff */
[----:B------:R-:W-:Y:S03]  /*5870*/  REDG.E.ADD.F32.FTZ.RN.STRONG.GPU desc[UR40][R238.64+0x380], R96 ;  /* 0x00038060ee0079a6 */ /* 0x000fe6000c12f328 */
        /* <DEDUP_REMOVED lines=16> */
[----:B------:R-:W-:Y:S03]  /*5980*/  LDSM.16.MT88.4 R4, [R230+0x14000] ;  /* 0x01400000e604783b */ /* 0x000fe60000004200 */
[----:B------:R-:W-:Y:S01]  /*5990*/  LEA.HI.X.SX32 R11, R250, R9, 0x5, P1 ;  /* 0x00000009fa0b7211 */ /* 0x000fe200008f2eff */
[----:B------:R-:W-:Y:S01]  /*59a0*/  REDG.E.ADD.F32.FTZ.RN.STRONG.GPU desc[UR40][R8.64+0x380], R94 ;  /* 0x0003805e080079a6 */ /* 0x000fe2000c12f328 */
[----:B------:R-:W-:Y:S03]  /*59b0*/  LOP3.LUT P1, RZ, R80, 0x4, RZ, 0xc0, !PT ;  /* 0x0000000450ff7812 */ /* 0x000fe6000782c0ff */
[----:B------:R-:W-:Y:S04]  /*59c0*/  REDG.E.ADD.F32.FTZ.RN.STRONG.GPU desc[UR40][R10.64+0x380], R95 ;  /* 0x0003805f0a0079a6 */ /* 0x000fe8000c12f328 */
[----:B------:R-:W2:Y:S06]  /*59d0*/  LDSM.16.MT88.4 R8, [R229] ;  /* 0x00000000e508783b */ /* 0x000eac0000004200 */
[----:B------:R-:W-:Y:S05]  /*59e0*/  @P1 VIADD R76, R230, 0xffffffe0 ;  /* 0xffffffe0e64c1836 */ /* 0x000fea0000000000 */
[----:B------:R-:W3:Y:S04]  /*59f0*/  LDSM.16.MT88.4 R44, [R76+0x14000] ;  /* 0x014000004c2c783b */ /* 0x000ee80000004200 */
[----:B------:R-:W4:Y:S04]  /*5a00*/  LDSM.16.MT88.4 R60, [R76+0x14400] ;  /* 0x014400004c3c783b */ /* 0x000f280000004200 */
[----:B------:R-:W-:Y:S01]  /*5a10*/  LDSM.16.MT88.4 R72, [R76+0x14800] ;  /* 0x014800004c48783b */ /* 0x000fe20000004200 */
[-C--:B--2---:R-:W-:Y:S08]  /*5a20*/  HMMA.16816.F32.BF16 R100, R4, R8.reuse, R100 ;  /* 0x000000080464723c */ /* 0x084ff00000041864 */
[C---:B---3--:R-:W-:Y:S08]  /*5a30*/  HMMA.16816.F32.BF16 R104, R44.reuse, R8, R104 ;  /* 0x000000082c68723c */ /* 0x048ff00000041868 */
[-C--:B------:R-:W-:Y:S08]  /*5a40*/  HMMA.16816.F32.BF16 R108, R44, R10.reuse, R108 ;  /* 0x0000000a2c6c723c */ /* 0x080ff0000004186c */
[C---:B------:R-:W-:Y:S01]  /*5a50*/  HMMA.16816.F32.BF16 R112, R4.reuse, R10, R112 ;  /* 0x0000000a0470723c */ /* 0x040fe20000041870 */
[----:B------:R-:W2:Y:S07]  /*5a60*/  LDSM.16.MT88.4 R8, [R230+0x14800] ;  /* 0x01480000e608783b */ /* 0x000eae0000004200 */
[-C--:B------:R-:W-:Y:S08]  /*5a70*/  HMMA.16816.F32.BF16 R116, R4, R48.reuse, R116 ;  /* 0x000000300474723c */ /* 0x080ff00000041874 */
[C---:B------:R-:W-:Y:S08]  /*5a80*/  HMMA.16816.F32.BF16 R120, R44.reuse, R48, R120 ;  /* 0x000000302c78723c */ /* 0x040ff00000041878 */
[-C--:B------:R-:W-:Y:S01]  /*5a90*/  HMMA.16816.F32.BF16 R124, R44, R50.reuse, R124 ;  /* 0x000000322c7c723c */ /* 0x080fe2000004187c */
[----:B------:R-:W3:Y:S07]  /*5aa0*/  LDSM.16.MT88.4 R44, [R229+0x5000] ;  /* 0x00500000e52c783b */ /* 0x000eee0000004200 */
[----:B------:R-:W-:Y:S01]  /*5ab0*/  HMMA.16816.F32.BF16 R128, R4, R50, R128 ;  /* 0x000000320480723c */ /* 0x000fe20000041880 */
[----:B------:R-:W-:Y:S04]  /*5ac0*/  LDSM.16.MT88.4 R4, [R230+0x14c00] ;  /* 0x014c0000e604783b */ /* 0x000fe80000004200 */
[----:B------:R-:W1:Y:S03]  /*5ad0*/  LDSM.16.MT88.4 R48, [R229+0x1800] ;  /* 0x00180000e530783b */ /* 0x000e660000004200 */
[-C--:B------:R-:W-:Y:S08]  /*5ae0*/  HMMA.16816.F32.BF16 R100, R52, R56.reuse, R100 ;  /* 0x000000383464723c */ /* 0x080ff00000041864 */
[C---:B----4-:R-:W-:Y:S08]  /*5af0*/  HMMA.16816.F32.BF16 R104, R60.reuse, R56, R104 ;  /* 0x000000383c68723c */ /* 0x050ff00000041868 */
[-C--:B------:R-:W-:Y:S08]  /*5b00*/  HMMA.16816.F32.BF16 R108, R60, R58.reuse, R108 ;  /* 0x0000003a3c6c723c */ /* 0x080ff0000004186c */
[C---:B------:R-:W-:Y:S01]  /*5b10*/  HMMA.16816.F32.BF16 R112, R52.reuse, R58, R112 ;  /* 0x0000003a3470723c */ /* 0x040fe20000041870 */
[----:B------:R-:W4:Y:S04]  /*5b20*/  LDSM.16.MT88.4 R56, [R76+0x14c00] ;  /* 0x014c00004c38783b */ /* 0x000f280000004200 */
[----:B------:R-:W4:Y:S03]  /*5b30*/  LDSM.16.MT88.4 R76, [R229+0x5800] ;  /* 0x00580000e54c783b */ /* 0x000f260000004200 */
[-C--:B------:R-:W-:Y:S08]  /*5b40*/  HMMA.16816.F32.BF16 R116, R52, R64.reuse, R116 ;  /* 0x000000403474723c */ /* 0x080ff00000041874 */
[C---:B------:R-:W-:Y:S08]  /*5b50*/  HMMA.16816.F32.BF16 R120, R60.reuse, R64, R120 ;  /* 0x000000403c78723c */ /* 0x040ff00000041878 */
[-C--:B------:R-:W-:Y:S08]  /*5b60*/  HMMA.16816.F32.BF16 R124, R60, R66.reuse, R124 ;  /* 0x000000423c7c723c */ /* 0x080ff0000004187c */
[----:B------:R-:W-:Y:S08]  /*5b70*/  HMMA.16816.F32.BF16 R128, R52, R66, R128 ;  /* 0x000000423480723c */ /* 0x000ff00000041880 */
[-C--:B--2---:R-:W-:Y:S08]  /*5b80*/  HMMA.16816.F32.BF16 R100, R8, R68.reuse, R100 ;  /* 0x000000440864723c */ /* 0x084ff00000041864 */
[C---:B------:R-:W-:Y:S04]  /*5b90*/  HMMA.16816.F32.BF16 R104, R72.reuse, R68, R104 ;  /* 0x000000444868723c */ /* 0x040fe80000041868 */
[C---:B------:R-:W-:Y:S04]  /*5ba0*/  LOP3.LUT R68, R80.reuse, 0x8, RZ, 0xc0, !PT ;  /* 0x0000000850447812 */ /* 0x040fe800078ec0ff */
[-C--:B------:R-:W-:Y:S08]  /*5bb0*/  HMMA.16816.F32.BF16 R108, R72, R70.reuse, R108 ;  /* 0x00000046486c723c */ /* 0x080ff0000004186c */
[C---:B------:R-:W-:Y:S08]  /*5bc0*/  HMMA.16816.F32.BF16 R112, R8.reuse, R70, R112 ;  /* 0x000000460870723c */ /* 0x040ff00000041870 */
[-C--:B---3--:R-:W-:Y:S08]  /*5bd0*/  HMMA.16816.F32.BF16 R116, R8, R44.reuse, R116 ;  /* 0x0000002c0874723c */ /* 0x088ff00000041874 */
[C---:B------:R-:W-:Y:S08]  /*5be0*/  HMMA.16816.F32.BF16 R120, R72.reuse, R44, R120 ;  /* 0x0000002c4878723c */ /* 0x040ff00000041878 */
[-C--:B------:R-:W-:Y:S08]  /*5bf0*/  HMMA.16816.F32.BF16 R124, R72, R46.reuse, R124 ;  /* 0x0000002e487c723c */ /* 0x080ff0000004187c */
[----:B------:R-:W-:Y:S04]  /*5c00*/  HMMA.16816.F32.BF16 R128, R8, R46, R128 ;  /* 0x0000002e0880723c */ /* 0x000fe80000041880 */
[----:B------:R-:W-:Y:S02]  /*5c10*/  LOP3.LUT R9, R80, 0x38, RZ, 0xc0, !PT ;  /* 0x0000003850097812 */ /* 0x000fe400078ec0ff */
[C---:B------:R-:W-:Y:S02]  /*5c20*/  LOP3.LUT R10, R86.reuse, 0x1f8, RZ, 0xc0, !PT ;  /* 0x000001f8560a7812 */ /* 0x040fe400078ec0ff */
[-C--:B-1----:R-:W-:Y:S05]  /*5c30*/  HMMA.16816.F32.BF16 R100, R4, R48.reuse, R100 ;  /* 0x000000300464723c */ /* 0x082fea0000041864 */
[----:B------:R-:W-:Y:S03]  /*5c40*/  LOP3.LUT R8, R86, 0x1e00, RZ, 0xc0, !PT ;  /* 0x00001e0056087812 */ /* 0x000fe600078ec0ff */
[C---:B----4-:R-:W-:Y:S04]  /*5c50*/  HMMA.16816.F32.BF16 R104, R56.reuse, R48, R104 ;  /* 0x000000303868723c */ /* 0x050fe80000041868 */
[----:B------:R-:W-:Y:S04]  /*5c60*/  LOP3.LUT R8, R8, R10, R9, 0xf6, !PT ;  /* 0x0000000a08087212 */ /* 0x000fe800078ef609 */
[-C--:B------:R-:W-:Y:S03]  /*5c70*/  HMMA.16816.F32.BF16 R108, R56, R50.reuse, R108 ;  /* 0x00000032386c723c */ /* 0x080fe6000004186c */
[----:B------:R-:W-:Y:S05]  /*5c80*/  LEA R10, R8, UR5, 0x1 ;  /* 0x00000005080a7c11 */ /* 0x000fea000f8e08ff */
[C---:B------:R-:W-:Y:S08]  /*5c90*/  HMMA.16816.F32.BF16 R112, R4.reuse, R50, R112 ;  /* 0x000000320470723c */ /* 0x040ff00000041870 */
[-C--:B------:R-:W-:Y:S08]  /*5ca0*/  HMMA.16816.F32.BF16 R116, R4, R76.reuse, R116 ;  /* 0x0000004c0474723c */ /* 0x080ff00000041874 */
[C---:B------:R-:W-:Y:S08]  /*5cb0*/  HMMA.16816.F32.BF16 R120, R56.reuse, R76, R120 ;  /* 0x0000004c3878723c */ /* 0x040ff00000041878 */
[-C--:B------:R-:W-:Y:S08]  /*5cc0*/  HMMA.16816.F32.BF16 R124, R56, R78.reuse, R124 ;  /* 0x0000004e387c723c */ /* 0x080ff0000004187c */
[----:B------:R-:W-:Y:S04]  /*5cd0*/  HMMA.16816.F32.BF16 R128, R4, R78, R128 ;  /* 0x0000004e0480723c */ /* 0x000fe80000041880 */
[----:B------:R-:W-:Y:S02]  /*5ce0*/  LOP3.LUT R7, R227, 0x38, RZ, 0xc0, !PT ;  /* 0x00000038e3077812 */ /* 0x000fe400078ec0ff */
[----:B------:R-:W-:Y:S02]  /*5cf0*/  SHF.R.U32.HI R227, RZ, 0x2, R80 ;  /* 0x00000002ffe37819 */ /* 0x000fe40000011650 */
[C---:B------:R-:W-:Y:S02]  /*5d00*/  LOP3.LUT R6, R84.reuse, 0xc0, RZ, 0xfc, !PT ;  /* 0x000000c054067812 */ /* 0x040fe400078efcff */
[C---:B------:R-:W-:Y:S02]  /*5d10*/  LOP3.LUT R5, R84.reuse, 0x40, RZ, 0xfc, !PT ;  /* 0x0000004054057812 */ /* 0x040fe400078efcff */
[----:B------:R-:W-:Y:S01]  /*5d20*/  LOP3.LUT R4, R84, 0x80, RZ, 0xfc, !PT ;  /* 0x0000008054047812 */ /* 0x000fe200078efcff */
[----:B------:R-:W-:Y:S07]  /*5d30*/  BRA.U !UP1, `(.L_x_284) ;  /* 0x0000000109e07547 */ /* 0x000fee000b800000 */
        /* <DEDUP_REMOVED lines=56> */
.L_x_284:
[----:B------:R-:W-:Y:S01]  /*60c0*/  UISETP.GT.AND UP0, UPT, UR47, URZ, UPT ;  /* 0x000000ff2f00728c */ /* 0x000fe2000bf04270 */
[----:B------:R-:W-:Y:S01]  /*60d0*/  IADD3 R236, PT, PT, R236, -0x40, RZ ;  /* 0xffffffc0ecec7810 */ /* 0x000fe20007ffe0ff */
[----:B------:R-:W-:Y:S07]  /*60e0*/  UIADD3 UR4, UPT, UPT, UR47, -0x1, URZ ;  /* 0xffffffff2f047890 */ /* 0x000fee000fffe0ff */
[----:B------:R-:W-:Y:S01]  /*60f0*/  UMOV UR47, UR4 ;  /* 0x00000004002f7c82 */ /* 0x000fe20008000000 */
[----:B------:R-:W-:Y:S05]  /*6100*/  BRA.U UP0, `(.L_x_285) ;  /* 0xffffffd1009c7547 */ /* 0x000fea000b83ffff */
[----:B------:R-:W2:Y:S01]  /*6110*/  LDCU UR4, c[0x0][0x500] ;  /* 0x0000a000ff0477ac */ /* 0x000ea20008000800 */
[----:B------:R-:W-:Y:S02]  /*6120*/  LOP3.LUT R219, R219, 0x1c0, RZ, 0xc0, !PT ;  /* 0x000001c0dbdb7812 */ /* 0x000fe400078ec0ff */
[----:B------:R-:W-:Y:S01]  /*6130*/  F2FP.BF16.F32.PACK_AB R12, R13, R12 ;  /* 0x0000000c0d0c723e */ /* 0x000fe200000010ff */
[----:B------:R-:W-:Y:S01]  /*6140*/  UISETP.NE.AND UP0, UPT, UR43, -0x1, UPT ;  /* 0xffffffff2b00788c */ /* 0x000fe2000bf05270 */
[----:B------:R-:W-:Y:S01]  /*6150*/  LOP3.LUT R219, R219, 0x38, R0, 0xf8, !PT ;  /* 0x00000038dbdb7812 */ /* 0x000fe200078ef800 */
[----:B------:R-:W-:Y:S01]  /*6160*/  UMOV UR38, UR20 ;  /* 0x0000001400267c82 */ /* 0x000fe20008000000 */
[----:B------:R-:W-:Y:S02]  /*6170*/  F2FP.BF16.F32.PACK_AB R14, R15, R14 ;  /* 0x0000000e0f0e723e */ /* 0x000fe400000010ff */
[----:B------:R-:W-:Y:S02]  /*6180*/  LOP3.LUT R7, R219, R7, RZ, 0x3c, !PT ;  /* 0x00000007db077212 */ /* 0x000fe400078e3cff */
[----:B------:R-:W-:-:S02]  /*6190*/  F2FP.BF16.F32.PACK_AB R16, R17, R16 ;  /* 0x000000101110723e */ /* 0x000fc400000010ff */
[----:B------:R-:W-:Y:S02]  /*61a0*/  LOP3.LUT R7, R7, 0x6, R0, 0xf8, !PT ;  /* 0x0000000607077812 */ /* 0x000fe400078ef800 */
[----:B------:R-:W-:Y:S02]  /*61b0*/  F2FP.BF16.F32.PACK_AB R18, R19, R18 ;  /* 0x000000121312723e */ /* 0x000fe400000010ff */
[----:B------:R-:W-:Y:S01]  /*61c0*/  F2FP.BF16.F32.PACK_AB R24, R25, R24 ;  /* 0x000000181918723e */ /* 0x000fe200000010ff */
[----:B--2---:R-:W-:Y:S01]  /*61d0*/  FMUL.FTZ R100, R100, UR4 ;  /* 0x0000000464647c20 */ /* 0x004fe20008410000 */
        /* <DEDUP_REMOVED lines=55> */
[----:B------:R-:W-:Y:S01]  /*6550*/  LEA R7, R7, UR5, 0x1 ;  /* 0x0000000507077c11 */ /* 0x000fe2000f8e08ff */
[----:B------:R-:W-:Y:S01]  /*6560*/  BAR.SYNC.DEFER_BLOCKING 0x0 ;  /* 0x0000000000007b1d */ /* 0x000fe20000010000 */
[----:B------:R-:W-:-:S02]  /*6570*/  F2FP.BF16.F32.PACK_AB R130, R131, R130 ;  /* 0x000000828382723e */ /* 0x000fc400000010ff */
[----:B------:R-:W-:Y:S02]  /*6580*/  F2FP.BF16.F32.PACK_AB R124, R125, R124 ;  /* 0x0000007c7d7c723e */ /* 0x000fe400000010ff */
[----:B------:R-:W-:Y:S01]  /*6590*/  F2FP.BF16.F32.PACK_AB R126, R127, R126 ;  /* 0x0000007e7f7e723e */ /* 0x000fe200000010ff */
        /* <DEDUP_REMOVED lines=32> */
[----:B------:R-:W-:Y:S05]  /*67a0*/  BRA.U UP0, `(.L_x_286) ;  /* 0x0000000100307547 */ /* 0x000fea000b800000 */
[----:B------:R-:W3:Y:S01]  /*67b0*/  LDCU.64 UR6, c[0x0][0x5c0] ;  /* 0x0000b800ff0677ac */ /* 0x000ee20008000a00 */
[----:B------:R-:W4:Y:S01]  /*67c0*/  LDCU.64 UR4, c[0x0][0x5a8] ;  /* 0x0000b500ff0477ac */ /* 0x000f220008000a00 */
[----:B------:R-:W-:-:S04]  /*67d0*/  USHF.R.S32.HI UR10, URZ, 0x1f, UR42 ;  /* 0x0000001fff0a7899 */ /* 0x000fc8000801142a */
[----:B---3--:R-:W-:Y:S02]  /*67e0*/  UIMAD UR10, UR10, UR6, URZ ;  /* 0x000000060a0a72a4 */ /* 0x008fe4000f8e02ff */
[----:B------:R-:W-:Y:S02]  /*67f0*/  UIMAD.WIDE.U32 UR12, UR42, UR6, URZ ;  /* 0x000000062a0c72a5 */ /* 0x000fe4000f8e00ff */
[----:B------:R-:W-:-:S04]  /*6800*/  UIMAD UR10, UR42, UR7, UR10 ;  /* 0x000000072a0a72a4 */ /* 0x000fc8000f8e020a */
[----:B------:R-:W-:-:S03]  /*6810*/  UIADD3 UR11, UPT, UPT, UR13, UR10, URZ ;  /* 0x0000000a0d0b7290 */ /* 0x000fc6000fffe0ff */
[----:B------:R-:W-:Y:S02]  /*6820*/  UMOV UR10, UR12 ;  /* 0x0000000c000a7c82 */ /* 0x000fe40008000000 */
[----:B----4-:R-:W-:-:S04]  /*6830*/  UIMAD.WIDE.U32 UR14, UR38, UR4, UR10 ;  /* 0x00000004260e72a5 */ /* 0x010fc8000f8e000a */
[----:B------:R-:W-:-:S06]  /*6840*/  UIMAD UR5, UR38, UR5, UR15 ;  /* 0x00000005260572a4 */ /* 0x000fcc000f8e020f */
[----:B-----5:R-:W-:Y:S01]  /*6850*/  MOV R3, UR5 ;  /* 0x0000000500037c02 */ /* 0x020fe20008000f00 */
[----:B------:R-:W-:Y:S05]  /*6860*/  BRA `(.L_x_287) ;  /* 0x0000000000187947 */ /* 0x000fea0003800000 */
.L_x_286:
[----:B------:R-:W3:Y:S01]  /*6870*/  LDCU.64 UR6, c[0x0][0x5c0] ;  /* 0x0000b800ff0677ac */ /* 0x000ee20008000a00 */
[----:B------:R-:W-:-:S04]  /*6880*/  UIADD3 UR4, UPT, UPT, UR42, UR43, URZ ;  /* 0x0000002b2a047290 */ /* 0x000fc8000fffe0ff */
[----:B---3--:R-:W-:Y:S02]  /*6890*/  UIMAD.WIDE.U32 UR14, UR4, UR6, URZ ;  /* 0x00000006040e72a5 */ /* 0x008fe4000f8e00ff */
[----:B------:R-:W-:-:S04]  /*68a0*/  UIMAD UR4, UR4, UR7, URZ ;  /* 0x00000007040472a4 */ /* 0x000fc8000f8e02ff */
[----:B------:R-:W-:-:S06]  /*68b0*/  UIADD3 UR4, UPT, UPT, UR15, UR4, URZ ;  /* 0x000000040f047290 */ /* 0x000fcc000fffe0ff */
[----:B-----5:R-:W-:Y:S02]  /*68c0*/  MOV R3, UR4 ;  /* 0x0000000400037c02 */ /* 0x020fe40008000f00 */
.L_x_287:
[----:B------:R-:W-:Y:S05]  /*68d0*/  BRA.U UP0, `(.L_x_288) ;  /* 0x00000001002c7547 */ /* 0x000fea000b800000 */
[----:B------:R-:W3:Y:S01]  /*68e0*/  LDCU.64 UR4, c[0x0][0x5c8] ;  /* 0x0000b900ff0477ac */ /* 0x000ee20008000a00 */
[----:B------:R-:W4:Y:S01]  /*68f0*/  LDCU.64 UR10, c[0x0][0x5b0] ;  /* 0x0000b600ff0a77ac */ /* 0x000f220008000a00 */
[----:B------:R-:W-:-:S04]  /*6900*/  USHF.R.S32.HI UR12, URZ, 0x1f, UR42 ;  /* 0x0000001fff0c7899 */ /* 0x000fc8000801142a */
[----:B---3--:R-:W-:Y:S02]  /*6910*/  UIMAD UR12, UR12, UR4, URZ ;  /* 0x000000040c0c72a4 */ /* 0x008fe4000f8e02ff */
[----:B------:R-:W-:Y:S02]  /*6920*/  UIMAD.WIDE.U32 UR16, UR42, UR4, URZ ;  /* 0x000000042a1072a5 */ /* 0x000fe4000f8e00ff */
[----:B------:R-:W-:-:S04]  /*6930*/  UIMAD UR12, UR42, UR5, UR12 ;  /* 0x000000052a0c72a4 */ /* 0x000fc8000f8e020c */
[----:B------:R-:W-:-:S04]  /*6940*/  UIADD3 UR17, UPT, UPT, UR17, UR12, URZ ;  /* 0x0000000c11117290 */ /* 0x000fc8000fffe0ff */
[----:B----4-:R-:W-:-:S04]  /*6950*/  UIMAD.WIDE.U32 UR16, UR38, UR10, UR16 ;  /* 0x0000000a261072a5 */ /* 0x010fc8000f8e0010 */
[----:B------:R-:W-:-:S06]  /*6960*/  UIMAD UR11, UR38, UR11, UR17 ;  /* 0x0000000b260b72a4 */ /* 0x000fcc000f8e0211 */
[----:B------:R-:W-:Y:S01]  /*6970*/  MOV R0, UR11 ;  /* 0x0000000b00007c02 */ /* 0x000fe20008000f00 */
[----:B------:R-:W-:Y:S06]  /*6980*/  BRA `(.L_x_289) ;  /* 0x0000000000187947 */ /* 0x000fec0003800000 */
.L_x_288:
[----:B------:R-:W3:Y:S01]  /*6990*/  LDCU.64 UR4, c[0x0][0x5c8] ;  /* 0x0000b900ff0477ac */ /* 0x000ee20008000a00 */
[----:B------:R-:W-:-:S04]  /*69a0*/  UIADD3 UR10, UPT, UPT, UR42, UR43, URZ ;  /* 0x0000002b2a0a7290 */ /* 0x000fc8000fffe0ff */
[----:B---3--:R-:W-:Y:S02]  /*69b0*/  UIMAD.WIDE.U32 UR16, UR10, UR4, URZ ;  /* 0x000000040a1072a5 */ /* 0x008fe4000f8e00ff */
[----:B------:R-:W-:-:S04]  /*69c0*/  UIMAD UR10, UR10, UR5, URZ ;  /* 0x000000050a0a72a4 */ /* 0x000fc8000f8e02ff */
[----:B------:R-:W-:-:S06]  /*69d0*/  UIADD3 UR10, UPT, UPT, UR17, UR10, URZ ;  /* 0x0000000a110a7290 */ /* 0x000fcc000fffe0ff */
[----:B------:R-:W-:-:S07]  /*69e0*/  MOV R0, UR10 ;  /* 0x0000000a00007c02 */ /* 0x000fce0008000f00 */
.L_x_289:
[----:B------:R-:W-:Y:S01]  /*69f0*/  USHF.L.U32 UR10, UR31, 0x5, URZ ;  /* 0x000000051f0a7899 */ /* 0x000fe200080006ff */
[----:B------:R-:W-:Y:S03]  /*6a00*/  BAR.SYNC.DEFER_BLOCKING 0x0 ;  /* 0x0000000000007b1d */ /* 0x000fe60000010000 */
[----:B------:R-:W-:-:S06]  /*6a10*/  UIADD3 UR10, UPT, UPT, -UR10, UR39, URZ ;  /* 0x000000270a0a7290 */ /* 0x000fcc000fffe1ff */
[----:B------:R-:W-:-:S13]  /*6a20*/  ISETP.GE.AND P0, PT, R2, UR10, PT ;  /* 0x0000000a02007c0c */ /* 0x000fda000bf06270 */
[----:B------:R-:W-:Y:S05]  /*6a30*/  @P0 BRA `(.L_x_266) ;  /* 0x0000000000d00947 */ /* 0x000fea0003800000 */
[----:B------:R-:W3:Y:S01]  /*6a40*/  LDCU UR15, c[0x0][0x440] ;  /* 0x00008800ff0f77ac */ /* 0x000ee20008000800 */
[----:B------:R-:W-:Y:S01]  /*6a50*/  MOV R85, RZ ;  /* 0x000000ff00557202 */ /* 0x000fe20000000f00 */
[----:B--2---:R-:W-:Y:S01]  /*6a60*/  IMAD.U32 R16, RZ, RZ, UR6 ;  /* 0x00000006ff107e24 */ /* 0x004fe2000f8e00ff */
[----:B------:R-:W2:Y:S01]  /*6a70*/  LDC.64 R12, c[0x0][0x5d8] ;  /* 0x00017600ff0c7b82 */ /* 0x000ea20000000a00 */
[----:B------:R-:W-:Y:S01]  /*6a80*/  USHF.L.U32 UR10, UR31, 0x5, URZ ;  /* 0x000000051f0a7899 */ /* 0x000fe200080006ff */
[----:B------:R-:W-:Y:S01]  /*6a90*/  IMAD.U32 R14, RZ, RZ, UR4 ;  /* 0x00000004ff0e7e24 */ /* 0x000fe2000f8e00ff */
[----:B------:R-:W4:Y:S02]  /*6aa0*/  LDS.128 R40, [R10+0x11000] ;  /* 0x011000000a287984 */ /* 0x000f240000000c00 */
[----:B------:R-:W-:Y:S02]  /*6ab0*/  USHF.R.S32.HI UR11, URZ, 0x1f, UR10 ;  /* 0x0000001fff0b7899 */ /* 0x000fe4000801140a */
[--C-:B------:R-:W-:Y:S01]  /*6ac0*/  IMAD.WIDE.U32 R16, R16, UR10, R84.reuse ;  /* 0x0000000a10107c25 */ /* 0x100fe2000f8e0054 */
[----:B------:R-:W5:Y:S01]  /*6ad0*/  LDC.64 R8, c[0x0][0x5e0] ;  /* 0x00017800ff087b82 */ /* 0x000f620000000a00 */
[----:B------:R-:W-:Y:S01]  /*6ae0*/  UIMAD UR12, UR11, UR6, URZ ;  /* 0x000000060b0c72a4 */ /* 0x000fe2000f8e02ff */
[----:B------:R-:W4:Y:S01]  /*6af0*/  LDS.128 R36, [R10+0x12000] ;  /* 0x012000000a247984 */ /* 0x000f220000000c00 */
[----:B------:R-:W-:Y:S01]  /*6b00*/  UIMAD UR11, UR11, UR4, URZ ;  /* 0x000000040b0b72a4 */ /* 0x000fe2000f8e02ff */
[----:B------:R-:W-:Y:S01]  /*6b10*/  IADD3 R48, P0, PT, R16, UR14, RZ ;  /* 0x0000000e10307c10 */ /* 0x000fe2000ff1e0ff */
[----:B------:R-:W-:Y:S01]  /*6b20*/  UIMAD UR12, UR10, UR7, UR12 ;  /* 0x000000070a0c72a4 */ /* 0x000fe2000f8e020c */
[----:B------:R-:W4:Y:S01]  /*6b30*/  LDS.128 R32, [R10+0x13000] ;  /* 0x013000000a207984 */ /* 0x000f220000000c00 */
[----:B---3--:R-:W-:Y:S01]  /*6b40*/  ISETP.GE.AND P3, PT, R84, UR15, PT ;  /* 0x0000000f54007c0c */ /* 0x008fe2000bf66270 */
[----:B------:R-:W-:Y:S01]  /*6b50*/  UIMAD UR11, UR10, UR5, UR11 ;  /* 0x000000050a0b72a4 */ /* 0x000fe2000f8e020b */
[----:B------:R-:W-:Y:S01]  /*6b60*/  IMAD.WIDE.U32 R14, R14, UR10, R84 ;  /* 0x0000000a0e0e7c25 */ /* 0x000fe2000f8e0054 */
[----:B------:R-:W-:Y:S01]  /*6b70*/  LDS.128 R28, [R10+0x14000] ;  /* 0x014000000a1c7984 */ /* 0x000fe20000000c00 */
[----:B------:R-:W-:-:S02]  /*6b80*/  IADD3.X R49, PT, PT, R3, UR12, R17, P0, !PT ;  /* 0x0000000c03317c10 */ /* 0x000fc400087fe411 */
[----:B------:R-:W-:Y:S01]  /*6b90*/  ISETP.GE.AND P1, PT, R4, UR15, PT ;  /* 0x0000000f04007c0c */ /* 0x000fe2000bf26270 */
[----:B------:R-:W-:Y:S01]  /*6ba0*/  LDS.128 R24, [R10+0x15000] ;  /* 0x015000000a187984 */ /* 0x000fe20000000c00 */
[----:B------:R-:W-:Y:S01]  /*6bb0*/  IADD3 R14, P0, PT, R14, UR16, RZ ;  /* 0x000000100e0e7c10 */ /* 0x000fe2000ff1e0ff */
[----:B------:R-:W3:Y:S01]  /*6bc0*/  LDCU.64 UR12, c[0x0][0x560] ;  /* 0x0000ac00ff0c77ac */ /* 0x000ee20008000a00 */
[----:B--2---:R-:W-:Y:S01]  /*6bd0*/  IMAD.WIDE.U32 R48, R12, UR25, R48 ;  /* 0x000000190c307c25 */ /* 0x004fe2000f8e0030 */
[----:B------:R-:W-:Y:S01]  /*6be0*/  LDS.128 R20, [R10+0x16000] ;  /* 0x016000000a147984 */ /* 0x000fe20000000c00 */
[----:B------:R-:W-:Y:S01]  /*6bf0*/  IADD3.X R15, PT, PT, R0, UR11, R15, P0, !PT ;  /* 0x0000000b000f7c10 */ /* 0x000fe200087fe40f */
[----:B------:R-:W2:Y:S01]  /*6c00*/  LDCU.64 UR10, c[0x0][0x568] ;  /* 0x0000ad00ff0a77ac */ /* 0x000ea20008000a00 */
[----:B------:R-:W-:Y:S01]  /*6c10*/  IMAD R49, R13, UR25, R49 ;  /* 0x000000190d317c24 */ /* 0x000fe2000f8e0231 */
[----:B------:R-:W4:Y:S01]  /*6c20*/  @!P3 LDS.128 R16, [R10+0x10000] ;  /* 0x010000000a10b984 */ /* 0x000f220000000c00 */
[----:B------:R-:W-:Y:S01]  /*6c30*/  ISETP.GE.AND P2, PT, R5, UR15, PT ;  /* 0x0000000f05007c0c */ /* 0x000fe2000bf46270 */
[----:B-----5:R-:W-:Y:S01]  /*6c40*/  IMAD.WIDE.U32 R14, R8, UR25, R14 ;  /* 0x00000019080e7c25 */ /* 0x020fe2000f8e000e */
[----:B------:R-:W-:Y:S01]  /*6c50*/  ISETP.GE.AND P0, PT, R6, UR15, PT ;  /* 0x0000000f06007c0c */ /* 0x000fe2000bf06270 */
[----:B-1----:R-:W1:Y:S02]  /*6c60*/  LDS.128 R44, [R10+0x17000] ;  /* 0x017000000a2c7984 */ /* 0x002e640000000c00 */
[----:B------:R-:W-:-:S04]  /*6c70*/  IMAD.WIDE.U32 R48, R2, UR6, R48 ;  /* 0x0000000602307c25 */ /* 0x000fc8000f8e0030 */
[----:B------:R-:W-:Y:S02]  /*6c80*/  IMAD R15, R9, UR25, R15 ;  /* 0x00000019090f7c24 */ /* 0x000fe4000f8e020f */
[----:B------:R-:W-:Y:S01]  /*6c90*/  IMAD R0, R2, UR7, R49 ;  /* 0x0000000702007c24 */ /* 0x000fe2000f8e0231 */
[----:B---3--:R-:W-:Y:S01]  /*6ca0*/  LEA R4, P4, R48, UR12, 0x1 ;  /* 0x0000000c30047c11 */ /* 0x008fe2000f8808ff */
[----:B------:R-:W-:-:S03]  /*6cb0*/  IMAD.WIDE.U32 R14, R2, UR4, R14 ;  /* 0x00000004020e7c25 */ /* 0x000fc6000f8e000e */
[----:B------:R-:W-:Y:S01]  /*6cc0*/  LEA.HI.X R5, R48, UR13, R0, 0x1, P4 ;  /* 0x0000000d30057c11 */ /* 0x000fe2000a0f0c00 */
[----:B------:R-:W-:Y:S01]  /*6cd0*/  IMAD R2, R2, UR5, R15 ;  /* 0x0000000502027c24 */ /* 0x000fe2000f8e020f */
[----:B--2---:R-:W-:-:S03]  /*6ce0*/  LEA R6, P4, R14, UR10, 0x1 ;  /* 0x0000000a0e067c11 */ /* 0x004fc6000f8808ff */
[----:B----4-:R3:W-:Y:S01]  /*6cf0*/  @!P2 STG.E.128 desc[UR40][R4.64+0x80], R40 ;  /* 0x000080280400a986 */ /* 0x0107e2000c101d28 */
[----:B------:R-:W-:-:S03]  /*6d00*/  LEA.HI.X R7, R14, UR11, R2, 0x1, P4 ;  /* 0x0000000b0e077c11 */ /* 0x000fc6000a0f0c02 */
[----:B------:R3:W-:Y:S04]  /*6d10*/  @!P1 STG.E.128 desc[UR40][R4.64+0x100], R36 ;  /* 0x0001002404009986 */ /* 0x0007e8000c101d28 */
[----:B------:R3:W-:Y:S04]  /*6d20*/  @!P0 STG.E.128 desc[UR40][R4.64+0x180], R32 ;  /* 0x0001802004008986 */ /* 0x0007e8000c101d28 */
[----:B------:R3:W-:Y:S04]  /*6d30*/  @!P3 STG.E.128 desc[UR40][R4.64], R16 ;  /* 0x000000100400b986 */ /* 0x0007e8000c101d28 */
[----:B------:R3:W-:Y:S04]  /*6d40*/  @!P3 STG.E.128 desc[UR40][R6.64], R28 ;  /* 0x0000001c0600b986 */ /* 0x0007e8000c101d28 */
[----:B------:R3:W-:Y:S04]  /*6d50*/  @!P2 STG.E.128 desc[UR40][R6.64+0x80], R24 ;  /* 0x000080180600a986 */ /* 0x0007e8000c101d28 */
[----:B------:R3:W-:Y:S04]  /*6d60*/  @!P1 STG.E.128 desc[UR40][R6.64+0x100], R20 ;  /* 0x0001001406009986 */ /* 0x0007e8000c101d28 */
[----:B-1----:R3:W-:Y:S02]  /*6d70*/  @!P0 STG.E.128 desc[UR40][R6.64+0x180], R44 ;  /* 0x0001802c06008986 */ /* 0x0027e4000c101d28 */
.L_x_266:
[----:B------:R-:W-:Y:S05]  /*6d80*/  BSYNC.RECONVERGENT B1 ;  /* 0x0000000000017941 */ /* 0x000fea0003800200 */
.L_x_250:
[----:B------:R-:W5:Y:S01]  /*6d90*/  LDCU UR5, c[0x0][0x438] ;  /* 0x00008700ff0577ac */ /* 0x000f620008000800 */
[----:B------:R-:W2:Y:S01]  /*6da0*/  LDCU UR6, c[0x0][0x370] ;  /* 0x00006e00ff0677ac */ /* 0x000ea20008000800 */
[----:B-----5:R-:W-:-:S04]  /*6db0*/  UIADD3 UR5, UPT, UPT, UR5, 0x1f, URZ ;  /* 0x0000001f05057890 */ /* 0x020fc8000fffe0ff */
[----:B------:R-:W-:Y:S02]  /*6dc0*/  USHF.R.S32.HI UR4, URZ, 0x1f, UR5 ;  /* 0x0000001fff047899 */ /* 0x000fe40008011405 */
[----:B--2---:R-:W-:Y:S02]  /*6dd0*/  UIADD3 UR31, UPT, UPT, UR6, UR31, URZ ;  /* 0x0000001f061f7290 */ /* 0x004fe4000fffe0ff */
[----:B------:R-:W-:Y:S01]  /*6de0*/  ULEA.HI UR4, UR4, UR5, URZ, 0x5 ;  /* 0x0000000504047291 */ /* 0x000fe2000f8f28ff */
[----:B------:R-:W-:-:S03]  /*6df0*/  UMOV UR6, UR24 ;  /* 0x0000001800067c82 */ /* 0x000fc60008000000 */
[----:B------:R-:W-:-:S04]  /*6e00*/  USHF.R.S32.HI UR4, URZ, 0x5, UR4 ;  /* 0x00000005ff047899 */ /* 0x000fc80008011404 */
[----:B------:R-:W-:-:S09]  /*6e10*/  UISETP.GE.AND UP0, UPT, UR31, UR4, UPT ;  /* 0x000000041f00728c */ /* 0x000fd2000bf06270 */
[----:B------:R-:W-:Y:S05]  /*6e20*/  BRA.U !UP0, `(.L_x_290) ;  /* 0xffffff9508407547 */ /* 0x000fea000b83ffff */
[----:B------:R-:W-:Y:S05]  /*6e30*/  EXIT ;  /* 0x000000000000794d */ /* 0x000fea0003800000 */
.L_x_291:
        /* <DEDUP_REMOVED lines=12> */
.L_x_2490:


//--------------------- .text._ZN5flash44flash_bwd_dq_dk_dv_loop_seqk_parallel_kernelI23Flash_bwd_kernel_traitsILi256ELi64ELi32ELi8ELi4ELi1ELi2ELb1ELb1EN7cutlass10bfloat16_tE19Flash_kernel_traitsILi256ELi64ELi32ELi8ES3_EELb0ELb0ELb0ELb1ELb0ELb0ELb1EEEvNS_16Flash_bwd_paramsE --------------------------
	.section	.text._ZN5flash44flash_bwd_dq_dk_dv_loop_seqk_parallel_kernelI23Flash_bwd_kernel_traitsILi256ELi64ELi32ELi8ELi4ELi1ELi2ELb1ELb1EN7cutlass10bfloat16_tE19Flash_kernel_traitsILi256ELi64ELi32ELi8ES3_EELb0ELb0ELb0ELb1ELb0ELb0ELb1EEEvNS_16Flash_bwd_paramsE,"ax",@progbits
	.align	128
        .global         _ZN5flash44flash_bwd_dq_dk_dv_loop_seqk_parallel_kernelI23Flash_bwd_kernel_traitsILi256ELi64ELi32ELi8ELi4ELi1ELi2ELb1ELb1EN7cutlass10bfloat16_tE19Flash_kernel_traitsILi256ELi64ELi32ELi8ES3_EELb0ELb0ELb0ELb1ELb0ELb0ELb1EEEvNS_16Flash_bwd_paramsE
        .type           _ZN5flash44flash_bwd_dq_dk_dv_loop_seqk_parallel_kernelI23Flash_bwd_kernel_traitsILi256ELi64ELi32ELi8ELi4ELi1ELi2ELb1ELb1EN7cutlass10bfloat16_tE19Flash_kernel_traitsILi256ELi64ELi32ELi8ES3_EELb0ELb0ELb0ELb1ELb0ELb0ELb1EEEvNS_16Flash_bwd_paramsE,@function
        .size           _ZN5flash44flash_bwd_dq_dk_dv_loop_seqk_parallel_kernelI23Flash_bwd_kernel_traitsILi256ELi64ELi32ELi8ELi4ELi1ELi2ELb1ELb1EN7cutlass10bfloat16_tE19Flash_kernel_traitsILi256ELi64ELi32ELi8ES3_EELb0ELb0ELb0ELb1ELb0ELb0ELb1EEEvNS_16Flash_bwd_paramsE,(.L_x_2491 - _ZN5flash44flash_bwd_dq_dk_dv_loop_seqk_parallel_kernelI23Flash_bwd_kernel_traitsILi256ELi64ELi32ELi8ELi4ELi1ELi2ELb1ELb1EN7cutlass10bfloat16_tE19Flash_kernel_traitsILi256ELi64ELi32ELi8ES3_EELb0ELb0ELb0ELb1ELb0ELb0ELb1EEEvNS_16Flash_bwd_paramsE)
        .other          _ZN5flash44flash_bwd_dq_dk_dv_loop_seqk_parallel_kernelI23Flash_bwd_kernel_traitsILi256ELi64ELi32ELi8ELi4ELi1ELi2ELb1ELb1EN7cutlass10bfloat16_tE19Flash_kernel_traitsILi256ELi64ELi32ELi8ES3_EELb0ELb0ELb0ELb1ELb0ELb0ELb1EEEvNS_16Flash_bwd_paramsE,@"STO_CUDA_ENTRY STV_DEFAULT"
_ZN5flash44flash_bwd_dq_dk_dv_loop_seqk_parallel_kernelI23Flash_bwd_kernel_traitsILi256ELi64ELi32ELi8ELi4ELi1ELi2ELb1ELb1EN7cutlass10bfloat16_tE19Flash_kernel_traitsILi256ELi64ELi32ELi8ES3_EELb0ELb0ELb0ELb1ELb0ELb0ELb1EEEvNS_16Flash_bwd_paramsE:
.text._ZN5flash44flash_bwd_dq_dk_dv_loop_seqk_parallel_kernelI23Flash_bwd_kernel_traitsILi256ELi64ELi32ELi8ELi4ELi1ELi2ELb1ELb1EN7cutlass10bfloat16_tE19Flash_kernel_traitsILi256ELi64ELi32ELi8ES3_EELb0ELb0ELb0ELb1ELb0ELb0ELb1EEEvNS_16Flash_bwd_paramsE:
        /* <DEDUP_REMOVED lines=50> */
.L_x_333:
[----:B------:R-:W3:Y:S01]  /*0320*/  LDCU.64 UR4, c[0x0][0x478] ;  /* 0x00008f00ff0477ac */ /* 0x000ee20008000a00 */
        /* <DEDUP_REMOVED lines=10> */
[----:B---3--:R-:W-:Y:S02]  /*03d0*/  UISETP.NE.U32.AND UP0, UPT, UR4, URZ, UPT ;  /* 0x000000ff0400728c */ /* 0x008fe4000bf05070 */
[----:B------:R-:W3:Y:S02]  /*03e0*/  @P1 LDG.E R3, desc[UR40][R10.64] ;  /* 0x000000280a031981 */ /* 0x000ee4000c1e1900 */
[----:B------:R-:W-:-:S04]  /*03f0*/  UISETP.NE.AND.EX UP0, UPT, UR5, URZ, UPT, UP0 ;  /* 0x000000ff0500728c */ /* 0x000fc8000bf05300 */
[----:B--2-45:R-:W5:Y:S02]  /*0400*/  @!P3 LDG.E R4, desc[UR40][R246.64] ;  /* 0x00000028f604b981 */ /* 0x034f64000c1e1900 */
[----:B------:R-:W-:-:S05]  /*0410*/  PLOP3.LUT P0, PT, PT, PT, UP0, 0x80, 0x8 ;  /* 0x000000000008781c */ /* 0x000fca0003f0f008 */
[----:B------:R-:W-:Y:S01]  /*0420*/  @UP0 ULEA UR12, UP1, UR38, UR4, 0x2 ;  /* 0x00000004260c0291 */ /* 0x000fe2000f8210ff */
[----:B------:R-:W-:Y:S01]  /*0430*/  IMAD.U32 R6, RZ, RZ, UR10 ;  /* 0x0000000aff067e24 */ /* 0x000fe2000f8e00ff */
[----:B------:R-:W4:Y:S02]  /*0440*/  @!UP0 LDCU UR7, c[0x0][0x43c] ;  /* 0x00008780ff0787ac */ /* 0x000f240008000800 */
[----:B------:R-:W-:Y:S02]  /*0450*/  @UP0 ULEA.HI.X UR13, UR38, UR5, URZ, 0x2, UP1 ;  /* 0x00000005260d0291 */ /* 0x000fe400088f14ff */
[----:B------:R-:W-:Y:S01]  /*0460*/  IMAD.U32 R8, RZ, RZ, UR12 ;  /* 0x0000000cff087e24 */ /* 0x000fe2000f8e00ff */
[----:B------:R-:W1:Y:S01]  /*0470*/  @!UP0 LDCU.64 UR4, c[0x0][0x488] ;  /* 0x00009100ff0487ac */ /* 0x000e620008000a00 */
[----:B------:R-:W-:Y:S02]  /*0480*/  IMAD.U32 R7, RZ, RZ, UR11 ;  /* 0x0000000bff077e24 */ /* 0x000fe4000f8e00ff */
[----:B------:R-:W-:-:S03]  /*0490*/  IMAD.U32 R9, RZ, RZ, UR13 ;  /* 0x0000000dff097e24 */ /* 0x000fc6000f8e00ff */
[----:B------:R-:W2:Y:S04]  /*04a0*/  @P4 LDG.E R5, desc[UR40][R6.64] ;  /* 0x0000002806054981 */ /* 0x000ea8000c1e1900 */
[----:B------:R-:W2:Y:S04]  /*04b0*/  @P0 LDG.E R0, desc[UR40][R8.64] ;  /* 0x0000002808000981 */ /* 0x000ea8000c1e1900 */
[----:B------:R-:W2:Y:S01]  /*04c0*/  @P2 LDG.E R2, desc[UR40][R6.64+0x4] ;  /* 0x0000042806022981 */ /* 0x000ea2000c1e1900 */
[----:B------:R-:W-:Y:S01]  /*04d0*/  UMOV UR42, URZ ;  /* 0x000000ff002a7c82 */ /* 0x000fe20008000000 */
[----:B------:R-:W-:Y:S01]  /*04e0*/  UMOV UR18, 0xffffffff ;  /* 0xffffffff00127882 */ /* 0x000fe20000000000 */
[----:B------:R-:W-:Y:S01]  /*04f0*/  UMOV UR43, 0xffffffff ;  /* 0xffffffff002b7882 */ /* 0x000fe20000000000 */
[----:B-1----:R-:W-:-:S04]  /*0500*/  @!UP0 UISETP.NE.U32.AND UP1, UPT, UR4, URZ, UPT ;  /* 0x000000ff0400828c */ /* 0x002fc8000bf25070 */
[----:B------:R-:W-:Y:S02]  /*0510*/  @!UP0 UISETP.NE.AND.EX UP1, UPT, UR5, URZ, UPT, UP1 ;  /* 0x000000ff0500828c */ /* 0x000fe4000bf25310 */
[----:B------:R-:W-:Y:S02]  /*0520*/  USHF.L.U32 UR35, UR31, 0x5, URZ ;  /* 0x000000051f237899 */ /* 0x000fe400080006ff */
[----:B----4-:R-:W-:Y:S01]  /*0530*/  @!UP0 USEL UR5, UR7, URZ, UP1 ;  /* 0x000000ff07058287 */ /* 0x010fe20008800000 */
[----:B---3--:R-:W-:Y:S02]  /*0540*/  @P1 R2UR UR42, R3 ;  /* 0x00000000032a12ca */ /* 0x008fe400000e0000 */
[----:B-----5:R-:W-:Y:S02]  /*0550*/  @!P3 R2UR UR43, R4 ;  /* 0x00000000042bb2ca */ /* 0x020fe400000e0000 */
[----:B--2---:R-:W-:Y:S02]  /*0560*/  @P4 R2UR UR18, R5 ;  /* 0x00000000051242ca */ /* 0x004fe400000e0000 */
[----:B------:R-:W-:-:S02]  /*0570*/  @P0 R2UR UR39, R0 ;  /* 0x00000000002702ca */ /* 0x000fc400000e0000 */
[----:B------:R-:W-:-:S11]  /*0580*/  @P2 R2UR UR4, R2 ;  /* 0x00000000020422ca */ /* 0x000fd600000e0000 */
[----:B------:R-:W-:Y:S01]  /*0590*/  @UP0 UIADD3 UR39, UPT, UPT, UR39, -UR42, URZ ;  /* 0x8000002a27270290 */ /* 0x000fe2000fffe0ff */
[----:B------:R-:W-:Y:S11]  /*05a0*/  BRA.U !UP6, `(.L_x_292) ;  /* 0x000000010e1c7547 */ /* 0x000ff6000b800000 */
[----:B------:R-:W-:-:S06]  /*05b0*/  UISETP.NE.AND UP1, UPT, UR32, URZ, UPT ;  /* 0x000000ff2000728c */ /* 0x000fcc000bf25270 */
[----:B------:R-:W-:-:S13]  /*05c0*/  PLOP3.LUT P0, PT, PT, PT, UP1, 0x80, 0x8 ;  /* 0x000000000008781c */ /* 0x000fda0003f0f018 */
[----:B------:R-:W2:Y:S04]  /*05d0*/  @P0 LDG.E R0, desc[UR40][R246.64+0x4] ;  /* 0x00000428f6000981 */ /* 0x000ea8000c1e1900 */
[----:B------:R-:W3:Y:S01]  /*05e0*/  @!P0 LDG.E R2, desc[UR40][R246.64] ;  /* 0x00000028f6028981 */ /* 0x000ee2000c1e1900 */
[----:B--2---:R-:W-:-:S13]  /*05f0*/  @P0 R2UR UR6, R0 ;  /* 0x00000000000602ca */ /* 0x004fda00000e0000 */
[----:B------:R-:W-:-:S07]  /*0600*/  @UP1 UIADD3 UR6, UPT, UPT, UR6, -UR43, URZ ;  /* 0x8000002b06061290 */ /* 0x000fce000fffe0ff */
[----:B---3--:R-:W-:-:S15]  /*0610*/  @!P0 R2UR UR6, R2 ;  /* 0x00000000020682ca */ /* 0x008fde00000e0000 */
.L_x_292:
[----:B------:R-:W-:Y:S01]  /*0620*/  @!UP0 UIADD3 UR39, UPT, UPT, UR5, UR6, -UR42 ;  /* 0x0000000605278290 */ /* 0x000fe2000fffe82a */
        /* <DEDUP_REMOVED lines=32> */
.L_x_294:
[----:B------:R-:W1:Y:S01]  /*0830*/  LDCU.64 UR12, c[0x0][0x3b8] ;  /* 0x00007700ff0c77ac */ /* 0x000e620008000a00 */
[----:B------:R-:W-:-:S04]  /*0840*/  UIADD3 UR4, UPT, UPT, UR42, UR43, URZ ;  /* 0x0000002b2a047290 */ /* 0x000fc8000fffe0ff */
[----:B-1----:R-:W-:Y:S02]  /*0850*/  UIMAD.WIDE.U32 UR46, UR4, UR12, URZ ;  /* 0x0000000c042e72a5 */ /* 0x002fe4000f8e00ff */
[----:B------:R-:W-:-:S04]  /*0860*/  UIMAD UR4, UR4, UR13, URZ ;  /* 0x0000000d040472a4 */ /* 0x000fc8000f8e02ff */
[----:B------:R-:W-:-:S06]  /*0870*/  UIADD3 UR4, UPT, UPT, UR47, UR4, URZ ;  /* 0x000000042f047290 */ /* 0x000fcc000fffe0ff */
[----:B------:R-:W-:Y:S02]  /*0880*/  MOV R5, UR4 ;  /* 0x0000000400057c02 */ /* 0x000fe40008000f00 */
.L_x_295:
[----:B------:R-:W1:Y:S01]  /*0890*/  LDC R0, c[0x0][0x3e8] ;  /* 0x0000fa00ff007b82 */ /* 0x000e620000000800 */
[----:B------:R-:W2:Y:S01]  /*08a0*/  S2R R2, SR_CTAID.Z ;  /* 0x0000000000027919 */ /* 0x000ea20000002700 */
[----:B------:R-:W-:Y:S01]  /*08b0*/  IMAD.MOV.U32 R6, RZ, RZ, RZ ;  /* 0x000000ffff067224 */ /* 0x000fe200078e00ff */
[----:B------:R-:W-:Y:S01]  /*08c0*/  USHF.R.S32.HI UR34, URZ, 0x1f, UR35 ;  /* 0x0000001fff227899 */ /* 0x000fe20008011423 */
[----:B-1----:R-:W-:-:S04]  /*08d0*/  IABS R4, R0 ;  /* 0x0000000000047213 */ /* 0x002fc80000000000 */
[----:B------:R-:W1:Y:S01]  /*08e0*/  I2F.RP R8, R4 ;  /* 0x0000000400087306 */ /* 0x000e620000209400 */
[----:B--2---:R-:W-:-:S07]  /*08f0*/  IABS R2, R2 ;  /* 0x0000000200027213 */ /* 0x004fce0000000000 */
[----:B-1----:R-:W1:Y:S02]  /*0900*/  MUFU.RCP R7, R8 ;  /* 0x0000000800077308 */ /* 0x002e640000001000 */
[----:B-1----:R-:W-:-:S06]  /*0910*/  VIADD R7, R7, 0xffffffe ;  /* 0x0ffffffe07077836 */ /* 0x002fcc0000000000 */
[----:B------:R-:W1:Y:S02]  /*0920*/  F2I.FTZ.U32.TRUNC.NTZ R7, R7 ;  /* 0x0000000700077305 */ /* 0x000e64000021f000 */
[----:B-1----:R-:W-:-:S04]  /*0930*/  IMAD.MOV R3, RZ, RZ, -R7 ;  /* 0x000000ffff037224 */ /* 0x002fc800078e0a07 */
[----:B------:R-:W-:-:S04]  /*0940*/  IMAD R3, R3, R4, RZ ;  /* 0x0000000403037224 */ /* 0x000fc800078e02ff */
[----:B------:R-:W-:-:S06]  /*0950*/  IMAD.HI.U32 R3, R7, R3, R6 ;  /* 0x0000000307037227 */ /* 0x000fcc00078e0006 */
[----:B------:R-:W-:-:S05]  /*0960*/  IMAD.HI.U32 R6, R3, R2, RZ ;  /* 0x0000000203067227 */ /* 0x000fca00078e00ff */
[----:B------:R-:W-:-:S05]  /*0970*/  IADD3 R3, PT, PT, -R6, RZ, RZ ;  /* 0x000000ff06037210 */ /* 0x000fca0007ffe1ff */
[----:B------:R-:W-:Y:S01]  /*0980*/  IMAD R3, R4, R3, R2 ;  /* 0x0000000304037224 */ /* 0x000fe200078e0202 */
[----:B------:R-:W-:-:S04]  /*0990*/  LOP3.LUT R2, R0, UR30, RZ, 0x3c, !PT ;  /* 0x0000001e00027c12 */ /* 0x000fc8000f8e3cff */
[----:B------:R-:W-:Y:S02]  /*09a0*/  ISETP.GT.U32.AND P1, PT, R4, R3, PT ;  /* 0x000000030400720c */ /* 0x000fe40003f24070 */
[----:B------:R-:W-:-:S11]  /*09b0*/  ISETP.GE.AND P0, PT, R2, RZ, PT ;  /* 0x000000ff0200720c */ /* 0x000fd60003f06270 */
[----:B------:R-:W-:Y:S02]  /*09c0*/  @!P1 IMAD.IADD R3, R3, 0x1, -R4 ;  /* 0x0000000103039824 */ /* 0x000fe400078e0a04 */
[----:B------:R-:W-:Y:S01]  /*09d0*/  @!P1 VIADD R6, R6, 0x1 ;  /* 0x0000000106069836 */ /* 0x000fe20000000000 */
[----:B------:R-:W-:Y:S02]  /*09e0*/  ISETP.NE.AND P1, PT, R0, RZ, PT ;  /* 0x000000ff0000720c */ /* 0x000fe40003f25270 */
[----:B------:R-:W-:-:S13]  /*09f0*/  ISETP.GE.U32.AND P2, PT, R3, R4, PT ;  /* 0x000000040300720c */ /* 0x000fda0003f46070 */
        /* <DEDUP_REMOVED lines=18> */
.L_x_296:
[----:B------:R-:W1:Y:S01]  /*0b20*/  LDCU.64 UR10, c[0x0][0x3c0] ;  /* 0x00007800ff0a77ac */ /* 0x000e620008000a00 */
[----:B------:R-:W-:-:S04]  /*0b30*/  UIADD3 UR4, UPT, UPT, UR42, UR43, URZ ;  /* 0x0000002b2a047290 */ /* 0x000fc8000fffe0ff */
[----:B-1----:R-:W-:Y:S02]  /*0b40*/  UIMAD.WIDE.U32 UR48, UR4, UR10, URZ ;  /* 0x0000000a043072a5 */ /* 0x002fe4000f8e00ff */
[----:B------:R-:W-:-:S04]  /*0b50*/  UIMAD UR4, UR4, UR11, URZ ;  /* 0x0000000b040472a4 */ /* 0x000fc8000f8e02ff */
[----:B------:R-:W-:-:S06]  /*0b60*/  UIADD3 UR4, UPT, UPT, UR49, UR4, URZ ;  /* 0x0000000431047290 */ /* 0x000fcc000fffe0ff */
[----:B------:R-:W-:-:S07]  /*0b70*/  MOV R10, UR4 ;  /* 0x00000004000a7c02 */ /* 0x000fce0008000f00 */
.L_x_297:
        /* <DEDUP_REMOVED lines=28> */
.L_x_298:
[----:B------:R-:W-:Y:S02]  /*0d40*/  UIMAD.WIDE.U32 UR6, UR62, UR18, URZ ;  /* 0x000000123e0672a5 */ /* 0x000fe4000f8e00ff */
[----:B------:R-:W-:-:S04]  /*0d50*/  UIMAD UR4, UR63, UR18, URZ ;  /* 0x000000123f0472a4 */ /* 0x000fc8000f8e02ff */
[----:B------:R-:W-:Y:S01]  /*0d60*/  UIADD3 UR4, UPT, UPT, UR7, UR4, URZ ;  /* 0x0000000407047290 */ /* 0x000fe2000fffe0ff */
[----:B------:R-:W-:-:S11]  /*0d70*/  UMOV UR52, UR6 ;  /* 0x0000000600347c82 */ /* 0x000fd60008000000 */
.L_x_299:
        /* <DEDUP_REMOVED lines=21> */
.L_x_300:
[----:B------:R-:W1:Y:S01]  /*0ed0*/  LDCU UR51, c[0x0][0x434] ;  /* 0x00008680ff3377ac */ /* 0x000e620008000800 */
[----:B------:R-:W-:-:S04]  /*0ee0*/  UIMAD UR6, UR38, UR19, UR30 ;  /* 0x00000013260672a4 */ /* 0x000fc8000f8e021e */
[----:B-1----:R-:W-:Y:S02]  /*0ef0*/  UIMAD UR51, UR6, UR51, URZ ;  /* 0x00000033063372a4 */ /* 0x002fe4000f8e02ff */
.L_x_301:
        /* <DEDUP_REMOVED lines=11> */
.L_x_302:
[----:B------:R-:W1:Y:S01]  /*0fb0*/  LDCU UR50, c[0x0][0x444] ;  /* 0x00008880ff3277ac */ /* 0x000e620008000800 */
[----:B------:R-:W-:-:S04]  /*0fc0*/  UIMAD UR6, UR38, UR19, UR30 ;  /* 0x00000013260672a4 */ /* 0x000fc8000f8e021e */
[----:B-1----:R-:W-:-:S12]  /*0fd0*/  UIMAD UR50, UR6, UR50, URZ ;  /* 0x00000032063272a4 */ /* 0x002fd8000f8e02ff */
.L_x_303:
[----:B------:R-:W1:Y:S01]  /*0fe0*/  S2R R88, SR_TID.X ;  /* 0x0000000000587919 */ /* 0x000e620000002100 */
[----:B------:R-:W-:Y:S01]  /*0ff0*/  USHF.R.S32.HI UR6, URZ, 0x1f, UR5 ;  /* 0x0000001fff067899 */ /* 0x000fe20008011405 */
[----:B------:R-:W2:Y:S01]  /*1000*/  LDC.64 R2, c[0x0][0x3b0] ;  /* 0x0000ec00ff027b82 */ /* 0x000ea20000000a00 */
[----:B------:R-:W-:Y:S01]  /*1010*/  UIADD3 UR52, UP1, UP0, UR60, UR52, UR5 ;  /* 0x000000343c347290 */ /* 0x000fe2000f83e005 */
[----:B------:R-:W-:Y:S01]  /*1020*/  IMAD.MOV.U32 R13, RZ, RZ, RZ ;  /* 0x000000ffff0d7224 */ /* 0x000fe200078e00ff */
[----:B------:R-:W-:Y:S01]  /*1030*/  UIMAD UR53, UR19, UR53, URZ ;  /* 0x00000035133572a4 */ /* 0x000fe2000f8e02ff */
[----:B------:R-:W-:Y:S01]  /*1040*/  ISETP.NE.AND P3, PT, RZ, UR56, PT ;  /* 0x00000038ff007c0c */ /* 0x000fe2000bf65270 */
[----:B------:R-:W-:Y:S01]  /*1050*/  UIADD3.X UR49, UPT, UPT, UR49, UR4, UR6, UP1, UP0 ;  /* 0x0000000431317290 */ /* 0x000fe20008fe0406 */
[----:B------:R-:W-:Y:S01]  /*1060*/  BSSY.RECONVERGENT B1, `(.L_x_293) ;  /* 0x0000600000017945 */ /* 0x000fe20003800200 */
[----:B------:R-:W-:Y:S02]  /*1070*/  UISETP.GT.AND UP0, UPT, UR45, URZ, UPT ;  /* 0x000000ff2d00728c */ /* 0x000fe4000bf04270 */
[----:B------:R-:W-:Y:S01]  /*1080*/  ULEA UR51, UR47, UR51, 0x6 ;  /* 0x000000332f337291 */ /* 0x000fe2000f8e30ff */
[----:B------:R-:W3:Y:S01]  /*1090*/  LDCU.128 UR4, c[0x0][0x590] ;  /* 0x0000b200ff0477ac */ /* 0x000ee20008000c00 */
[----:B------:R-:W-:Y:S01]  /*10a0*/  ULEA UR50, UR47, UR50, 0x6 ;  /* 0x000000322f327291 */ /* 0x000fe2000f8e30ff */
[----:B--2---:R-:W-:Y:S01]  /*10b0*/  IMAD R14, R2, UR17, RZ ;  /* 0x00000011020e7c24 */ /* 0x004fe2000f8e02ff */
        /* <DEDUP_REMOVED lines=8> */
[----:B------:R-:W-:-:S02]  /*1140*/  SHF.R.U32.HI R11, RZ, 0x5, R88 ;  /* 0x00000005ff0b7819 */ /* 0x000fc40000011658 */
[----:B------:R-:W-:Y:S01]  /*1150*/  IADD3 R6, P0, PT, R91, UR58, RZ ;  /* 0x0000003a5b067c10 */ /* 0x000fe2000ff1e0ff */
[----:B------:R-:W-:Y:S01]  /*1160*/  IMAD.MOV.U32 R12, RZ, RZ, R91 ;  /* 0x000000ffff0c7224 */ /* 0x000fe200078e005b */
[----:B------:R-:W2:Y:S03]  /*1170*/  LDCU.64 UR58, c[0x0][0x5e8] ;  /* 0x0000bd00ff3a77ac */ /* 0x000ea60008000a00 */
[----:B------:R-:W-:Y:S01]  /*1180*/  IMAD.X R7, RZ, RZ, UR54, P0 ;  /* 0x00000036ff077e24 */ /* 0x000fe200080e06ff */
[----:B------:R-:W3:Y:S01]  /*1190*/  LDCU.64 UR54, c[0x0][0x420] ;  /* 0x00008400ff3677ac */ /* 0x000ee20008000a00 */
[----:B------:R-:W-:-:S04]  /*11a0*/  IMAD.WIDE.U32 R16, R2, UR14, R12 ;  /* 0x0000000e02107c25 */ /* 0x000fc8000f8e000c */
[----:B------:R-:W-:Y:S01]  /*11b0*/  IMAD.WIDE.U32 R8, R8, UR14, R6 ;  /* 0x0000000e08087c25 */ /* 0x000fe2000f8e0006 */
[----:B------:R-:W-:Y:S01]  /*11c0*/  IADD3 R20, P0, PT, R16, UR16, RZ ;  /* 0x0000001010147c10 */ /* 0x000fe2000ff1e0ff */
[----:B------:R-:W4:Y:S01]  /*11d0*/  LDC.64 R6, c[0x0][0x5f8] ;  /* 0x00017e00ff067b82 */ /* 0x000f220000000a00 */
[----:B------:R-:W5:Y:S01]  /*11e0*/  LDCU.64 UR16, c[0x0][0x380] ;  /* 0x00007000ff1077ac */ /* 0x000f620008000a00 */
[----:B------:R-:W-:Y:S01]  /*11f0*/  VIADD R9, R9, UR18 ;  /* 0x0000001209097c36 */ /* 0x000fe20008000000 */
[----:B------:R-:W1:Y:S01]  /*1200*/  LDCU.64 UR18, c[0x0][0x3c8] ;  /* 0x00007900ff1277ac */ /* 0x000e620008000a00 */
[----:B------:R-:W-:Y:S01]  /*1210*/  IMAD.WIDE.U32 R18, R18, UR30, R8 ;  /* 0x0000001e12127c25 */ /* 0x000fe2000f8e0008 */
[----:B------:R-:W-:-:S03]  /*1220*/  LOP3.LUT R8, R88, 0x1f, RZ, 0xc0, !PT ;  /* 0x0000001f58087812 */ /* 0x000fc600078ec0ff */
[----:B------:R-:W-:Y:S01]  /*1230*/  IMAD R9, R3, UR14, R14 ;  /* 0x0000000e03097c24 */ /* 0x000fe2000f8e020e */
[----:B------:R-:W-:Y:S01]  /*1240*/  MOV R14, R18 ;  /* 0x00000012000e7202 */ /* 0x000fe20000000f00 */
[----:B------:R-:W-:Y:S01]  /*1250*/  IMAD R15, R15, UR30, R19 ;  /* 0x0000001e0f0f7c24 */ /* 0x000fe2000f8e0213 */
[----:B---3--:R-:W-:Y:S01]  /*1260*/  UIMAD.WIDE UR54, UR51, 0x4, UR54 ;  /* 0x00000004333678a5 */ /* 0x008fe2000f8e0236 */
[----:B------:R-:W-:Y:S01]  /*1270*/  IMAD R8, R11, UR53, R8 ;  /* 0x000000350b087c24 */ /* 0x000fe2000f8e0208 */
[----:B------:R-:W-:Y:S01]  /*1280*/  IADD3.X R21, PT, PT, R17, UR15, R9, P0, !PT ;  /* 0x0000000f11157c10 */ /* 0x000fe200087fe409 */
[----:B------:R-:W3:Y:S01]  /*1290*/  LDCU.64 UR14, c[0x0][0x550] ;  /* 0x0000aa00ff0e77ac */ /* 0x000ee20008000a00 */
[----:B------:R-:W-:Y:S01]  /*12a0*/  SHF.R.U32.HI R9, RZ, 0x3, R88 ;  /* 0x00000003ff097819 */ /* 0x000fe20000011658 */
[----:B------:R-:W-:-:S04]  /*12b0*/  USHF.L.U32 UR53, UR53, 0x6, URZ ;  /* 0x0000000635357899 */ /* 0x000fc800080006ff */
[----:B------:R-:W-:Y:S01]  /*12c0*/  IMAD.WIDE.U32 R14, R9, UR4, R14 ;  /* 0x00000004090e7c25 */ /* 0x000fe2000f8e000e */
[----:B--2---:R-:W-:-:S03]  /*12d0*/  UIMAD.WIDE UR50, UR50, 0x4, UR58 ;  /* 0x00000004323278a5 */ /* 0x004fc6000f8e023a */
[----:B----4-:R-:W-:-:S04]  /*12e0*/  IMAD.WIDE.U32 R18, R6, UR26, RZ ;  /* 0x0000001a06127c25 */ /* 0x010fc8000f8e00ff */
[----:B-1----:R-:W-:Y:S01]  /*12f0*/  IMAD.U32 R16, RZ, RZ, UR18 ;  /* 0x00000012ff107e24 */ /* 0x002fe2000f8e00ff */
[----:B------:R-:W-:Y:S01]  /*1300*/  SEL R11, R18, RZ, P3 ;  /* 0x000000ff120b7207 */ /* 0x000fe20001800000 */
[----:B------:R-:W-:Y:S01]  /*1310*/  IMAD R7, R7, UR26, R19 ;  /* 0x0000001a07077c24 */ /* 0x000fe2000f8e0213 */
[----:B------:R-:W-:Y:S01]  /*1320*/  USHF.L.U64.HI UR18, UR4, 0x5, UR5 ;  /* 0x0000000504127899 */ /* 0x000fe20008010205 */
[----:B------:R-:W-:Y:S01]  /*1330*/  IMAD.WIDE.U32 R16, R16, UR30, R20 ;  /* 0x0000001e10107c25 */ /* 0x000fe2000f8e0014 */
[----:B------:R-:W-:Y:S02]  /*1340*/  IADD3 R11, P1, P0, R8, UR52, R11 ;  /* 0x00000034080b7c10 */ /* 0x000fe4000f83e00b */
[----:B------:R-:W-:Y:S01]  /*1350*/  SHF.R.S32.HI R8, RZ, 0x1f, R8 ;  /* 0x0000001fff087819 */ /* 0x000fe20000011408 */
[----:B------:R-:W-:Y:S01]  /*1360*/  IMAD.U32 R6, RZ, RZ, UR19 ;  /* 0x00000013ff067e24 */ /* 0x000fe2000f8e00ff */
[----:B------:R-:W-:Y:S01]  /*1370*/  SEL R19, R7, RZ, P3 ;  /* 0x000000ff07137207 */ /* 0x000fe20001800000 */
[C---:B------:R-:W-:Y:S01]  /*1380*/  IMAD R7, R9.reuse, UR5, R15 ;  /* 0x0000000509077c24 */ /* 0x040fe2000f8e020f */
[----:B------:R-:W-:Y:S01]  /*1390*/  USHF.L.U32 UR19, UR4, 0x5, URZ ;  /* 0x0000000504137899 */ /* 0x000fe200080006ff */
[----:B------:R-:W-:Y:S01]  /*13a0*/  IMAD R17, R6, UR30, R17 ;  /* 0x0000001e06117c24 */ /* 0x000fe2000f8e0211 */
[----:B------:R-:W-:Y:S01]  /*13b0*/  IADD3.X R15, PT, PT, R8, UR49, R19, P1, P0 ;  /* 0x00000031080f7c10 */ /* 0x000fe20008fe0413 */
[----:B------:R-:W-:Y:S01]  /*13c0*/  UMOV UR49, UR51 ;  /* 0x0000003300317c82 */ /* 0x000fe20008000000 */
[----:B------:R-:W-:Y:S01]  /*13d0*/  MOV R8, UR53 ;  /* 0x0000003500087c02 */ /* 0x000fe20008000f00 */
[----:B------:R-:W-:Y:S01]  /*13e0*/  IMAD.WIDE.U32 R16, R9, R2, R16 ;  /* 0x0000000209107225 */ /* 0x000fe200078e0010 */
[----:B------:R-:W-:-:S02]  /*13f0*/  IADD3 R11, P0, PT, R11, UR53, RZ ;  /* 0x000000350b0b7c10 */ /* 0x000fc4000ff1e0ff */
[----:B---3--:R-:W-:Y:S01]  /*1400*/  LEA R242, P1, R14, UR14, 0x1 ;  /* 0x0000000e0ef27c11 */ /* 0x008fe2000f8208ff */
[----:B------:R-:W-:Y:S01]  /*1410*/  IMAD R6, R9, R3, R17 ;  /* 0x0000000309067224 */ /* 0x000fe200078e0211 */
[----:B------:R-:W-:Y:S02]  /*1420*/  LEA.HI.X.SX32 R8, R8, R15, 0x1, P0 ;  /* 0x0000000f08087211 */ /* 0x000fe400000f0eff */
[----:B-----5:R-:W-:Y:S01]  /*1430*/  LEA R244, P2, R16, UR16, 0x1 ;  /* 0x0000001010f47c11 */ /* 0x020fe2000f8408ff */
[----:B------:R-:W-:Y:S01]  /*1440*/  UMOV UR16, UR54 ;  /* 0x0000003600107c82 */ /* 0x000fe20008000000 */
[C---:B------:R-:W-:Y:S02]  /*1450*/  LEA R240, P0, R11.reuse, UR6, 0x2 ;  /* 0x000000060bf07c11 */ /* 0x040fe4000f8010ff */
[----:B------:R-:W-:Y:S01]  /*1460*/  LEA.HI.X R243, R14, UR15, R7, 0x1, P1 ;  /* 0x0000000f0ef37c11 */ /* 0x000fe200088f0c07 */
[----:B------:R-:W-:Y:S01]  /*1470*/  IMAD.SHL.U32 R7, R2, 0x20, RZ ;  /* 0x0000002002077824 */ /* 0x000fe200078e00ff */
[----:B------:R-:W-:Y:S01]  /*1480*/  LEA.HI.X R245, R16, UR17, R6, 0x1, P2 ;  /* 0x0000001110f57c11 */ /* 0x000fe200090f0c06 */
[----:B------:R-:W-:Y:S01]  /*1490*/  UMOV UR17, UR55 ;  /* 0x0000003700117c82 */ /* 0x000fe20008000000 */
[----:B------:R-:W-:-:S02]  /*14a0*/  LEA.HI.X R241, R11, UR7, R8, 0x2, P0 ;  /* 0x000000070bf17c11 */ /* 0x000fc400080f1408 */
[----:B------:R-:W-:Y:S02]  /*14b0*/  SHF.L.U64.HI R3, R2, 0x5, R3 ;  /* 0x0000000502037819 */ /* 0x000fe40000010203 */
[C---:B------:R-:W-:Y:S02]  /*14c0*/  LOP3.LUT R8, R91.reuse, 0xc0, RZ, 0xfc, !PT ;  /* 0x000000c05b087812 */ /* 0x040fe400078efcff */
[C---:B------:R-:W-:Y:S02]  /*14d0*/  LOP3.LUT R6, R91.reuse, 0x80, RZ, 0xfc, !PT ;  /* 0x000000805b067812 */ /* 0x040fe400078efcff */
[----:B------:R-:W-:Y:S01]  /*14e0*/  LOP3.LUT R2, R91, 0x40, RZ, 0xfc, !PT ;  /* 0x000000405b027812 */ /* 0x000fe200078efcff */
[----:B------:R-:W-:Y:S06]  /*14f0*/  BRA.U UP0, `(.L_x_304) ;  /* 0x0000000500607547 */ /* 0x000fec000b800000 */
        /* <DEDUP_REMOVED lines=13> */
.L_x_305:
[----:B------:R-:W1:Y:S01]  /*15d0*/  LDCU.64 UR12, c[0x0][0x5c0] ;  /* 0x0000b800ff0c77ac */ /* 0x000e620008000a00 */
[----:B------:R-:W-:-:S04]  /*15e0*/  UIADD3 UR4, UPT, UPT, UR42, UR43, URZ ;  /* 0x0000002b2a047290 */ /* 0x000fc8000fffe0ff */
[----:B-1----:R-:W-:Y:S02]  /*15f0*/  UIMAD.WIDE.U32 UR16, UR4, UR12, URZ ;  /* 0x0000000c041072a5 */ /* 0x002fe4000f8e00ff */
[----:B------:R-:W-:-:S04]  /*1600*/  UIMAD UR4, UR4, UR13, URZ ;  /* 0x0000000d040472a4 */ /* 0x000fc8000f8e02ff */
[----:B------:R-:W-:-:S06]  /*1610*/  UIADD3 UR4, UPT, UPT, UR17, UR4, URZ ;  /* 0x0000000411047290 */ /* 0x000fcc000fffe0ff */
[----:B------:R-:W-:Y:S02]  /*1620*/  MOV R0, UR4 ;  /* 0x0000000400007c02 */ /* 0x000fe40008000f00 */
.L_x_306:
        /* <DEDUP_REMOVED lines=13> */
.L_x_307:
[----:B------:R-:W1:Y:S01]  /*1700*/  LDCU.64 UR10, c[0x0][0x5c8] ;  /* 0x0000b900ff0a77ac */ /* 0x000e620008000a00 */
[----:B------:R-:W-:-:S04]  /*1710*/  UIADD3 UR42, UPT, UPT, UR42, UR43, URZ ;  /* 0x0000002b2a2a7290 */ /* 0x000fc8000fffe0ff */
[----:B-1----:R-:W-:Y:S02]  /*1720*/  UIMAD.WIDE.U32 UR18, UR42, UR10, URZ ;  /* 0x0000000a2a1272a5 */ /* 0x002fe4000f8e00ff */
[----:B------:R-:W-:-:S04]  /*1730*/  UIMAD UR42, UR42, UR11, URZ ;  /* 0x0000000b2a2a72a4 */ /* 0x000fc8000f8e02ff */
[----:B------:R-:W-:-:S06]  /*1740*/  UIADD3 UR42, UPT, UPT, UR19, UR42, URZ ;  /* 0x0000002a132a7290 */ /* 0x000fcc000fffe0ff */
[----:B------:R-:W-:Y:S02]  /*1750*/  MOV R4, UR42 ;  /* 0x0000002a00047c02 */ /* 0x000fe40008000f00 */
.L_x_308:
[----:B------:R-:W-:-:S06]  /*1760*/  UIADD3 UR39, UPT, UPT, -UR35, UR39, URZ ;  /* 0x0000002723277290 */ /* 0x000fcc000fffe1ff */
[----:B------:R-:W-:-:S13]  /*1770*/  ISETP.GE.AND P0, PT, R9, UR39, PT ;  /* 0x0000002709007c0c */ /* 0x000fda000bf06270 */
[----:B------:R-:W-:Y:S05]  /*1780*/  @P0 BRA `(.L_x_309) ;  /* 0x0000005800340947 */ /* 0x000fea0003800000 */
[----:B------:R-:W1:Y:S01]  /*1790*/  LDCU.64 UR14, c[0x0][0x5d8] ;  /* 0x0000bb00ff0e77ac */ /* 0x000e620008000a00 */
[----:B------:R-:W-:Y:S02]  /*17a0*/  IMAD.U32 R5, RZ, RZ, UR12 ;  /* 0x0000000cff057e24 */ /* 0x000fe4000f8e00ff */
[----:B------:R-:W-:Y:S01]  /*17b0*/  IMAD.U32 R3, RZ, RZ, UR10 ;  /* 0x0000000aff037e24 */ /* 0x000fe2000f8e00ff */
[----:B------:R-:W2:Y:S01]  /*17c0*/  LDCU.64 UR4, c[0x0][0x5e0] ;  /* 0x0000bc00ff0477ac */ /* 0x000ea20008000a00 */
[----:B------:R-:W-:Y:S01]  /*17d0*/  IMAD.WIDE.U32 R14, R5, UR35, R12 ;  /* 0x00000023050e7c25 */ /* 0x000fe2000f8e000c */
[----:B------:R-:W-:-:S03]  /*17e0*/  UIMAD UR7, UR34, UR12, URZ ;  /* 0x0000000c220772a4 */ /* 0x000fc6000f8e02ff */
[----:B------:R-:W-:Y:S01]  /*17f0*/  IMAD.WIDE.U32 R10, R3, UR35, R12 ;  /* 0x00000023030a7c25 */ /* 0x000fe2000f8e000c */
[----:B------:R-:W-:Y:S01]  /*1800*/  UIMAD UR6, UR34, UR10, URZ ;  /* 0x0000000a220672a4 */ /* 0x000fe2000f8e02ff */
[----:B------:R-:W-:Y:S01]  /*1810*/  IADD3 R12, P1, PT, R14, UR16, RZ ;  /* 0x000000100e0c7c10 */ /* 0x000fe2000ff3e0ff */
[----:B------:R-:W-:Y:S02]  /*1820*/  UIMAD UR7, UR35, UR13, UR7 ;  /* 0x0000000d230772a4 */ /* 0x000fe4000f8e0207 */
[----:B------:R-:W-:Y:S01]  /*1830*/  UIMAD UR6, UR35, UR11, UR6 ;  /* 0x0000000b230672a4 */ /* 0x000fe2000f8e0206 */
[----:B------:R-:W-:Y:S01]  /*1840*/  IADD3 R10, P0, PT, R10, UR18, RZ ;  /* 0x000000120a0a7c10 */ /* 0x000fe2000ff1e0ff */
[----:B------:R-:W3:Y:S02]  /*1850*/  LDCU UR17, c[0x0][0x440] ;  /* 0x00008800ff1177ac */ /* 0x000ee40008000800 */
[----:B------:R-:W-:Y:S02]  /*1860*/  IADD3.X R13, PT, PT, R0, UR7, R15, P1, !PT ;  /* 0x00000007000d7c10 */ /* 0x000fe40008ffe40f */
[----:B-1----:R-:W-:-:S02]  /*1870*/  MOV R0, UR14 ;  /* 0x0000000e00007c02 */ /* 0x002fc40008000f00 */
[----:B------:R-:W-:Y:S01]  /*1880*/  IADD3.X R11, PT, PT, R4, UR6, R11, P0, !PT ;  /* 0x00000006040b7c10 */ /* 0x000fe200087fe40b */
[----:B--2---:R-:W-:Y:S02]  /*1890*/  IMAD.U32 R3, RZ, RZ, UR4 ;  /* 0x00000004ff037e24 */ /* 0x004fe4000f8e00ff */
[----:B------:R-:W1:Y:S01]  /*18a0*/  LDCU.64 UR6, c[0x0][0x560] ;  /* 0x0000ac00ff0677ac */ /* 0x000e620008000a00 */
[----:B------:R-:W-:Y:S01]  /*18b0*/  IMAD.WIDE.U32 R12, R0, UR30, R12 ;  /* 0x0000001e000c7c25 */ /* 0x000fe2000f8e000c */
[----:B------:R-:W-:-:S03]  /*18c0*/  MOV R0, UR15 ;  /* 0x0000000f00007c02 */ /* 0x000fc60008000f00 */
[----:B------:R-:W-:-:S04]  /*18d0*/  IMAD.WIDE.U32 R10, R3, UR30, R10 ;  /* 0x0000001e030a7c25 */ /* 0x000fc8000f8e000a */
[----:B------:R-:W-:Y:S01]  /*18e0*/  IMAD.U32 R3, RZ, RZ, UR5 ;  /* 0x00000005ff037e24 */ /* 0x000fe2000f8e00ff */
[----:B------:R-:W2:Y:S01]  /*18f0*/  LDCU.64 UR4, c[0x0][0x568] ;  /* 0x0000ad00ff0477ac */ /* 0x000ea20008000a00 */
[----:B------:R-:W-:Y:S01]  /*1900*/  IMAD R13, R0, UR30, R13 ;  /* 0x0000001e000d7c24 */ /* 0x000fe2000f8e020d */
[----:B---3--:R-:W-:Y:S01]  /*1910*/  ISETP.GE.AND P3, PT, R2, UR17, PT ;  /* 0x0000001102007c0c */ /* 0x008fe2000bf66270 */
[----:B------:R-:W-:Y:S01]  /*1920*/  IMAD R11, R3, UR30, R11 ;  /* 0x0000001e030b7c24 */ /* 0x000fe2000f8e020b */
[----:B------:R-:W-:Y:S01]  /*1930*/  ISETP.GE.AND P4, PT, R91, UR17, PT ;  /* 0x000000115b007c0c */ /* 0x000fe2000bf86270 */
[C---:B------:R-:W-:Y:S01]  /*1940*/  IMAD.WIDE.U32 R12, R9.reuse, UR12, R12 ;  /* 0x0000000c090c7c25 */ /* 0x040fe2000f8e000c */
[----:B------:R-:W-:Y:S02]  /*1950*/  ISETP.GE.AND P2, PT, R6, UR17, PT ;  /* 0x0000001106007c0c */ /* 0x000fe4000bf46270 */
[----:B------:R-:W-:Y:S01]  /*1960*/  ISETP.GE.AND P1, PT, R8, UR17, PT ;  /* 0x0000001108007c0c */ /* 0x000fe2000bf26270 */
        /* <DEDUP_REMOVED lines=17> */
.L_x_304:
        /* <DEDUP_REMOVED lines=52> */
.L_x_311:
[----:B------:R1:W-:Y:S04]  /*1dc0*/  STS.128 [R11+0x14000], RZ ;  /* 0x014000ff0b007388 */ /* 0x0003e80000000c00 */
[----:B------:R1:W-:Y:S04]  /*1dd0*/  STS.128 [R11+0x15000], RZ ;  /* 0x015000ff0b007388 */ /* 0x0003e80000000c00 */
[----:B------:R1:W-:Y:S04]  /*1de0*/  STS.128 [R11+0x16000], RZ ;  /* 0x016000ff0b007388 */ /* 0x0003e80000000c00 */
[----:B------:R1:W-:Y:S02]  /*1df0*/  STS.128 [R11+0x17000], RZ ;  /* 0x017000ff0b007388 */ /* 0x0003e40000000c00 */
.L_x_312:
[----:B------:R-:W-:Y:S05]  /*1e00*/  BSYNC.RECONVERGENT B0 ;  /* 0x0000000000007941 */ /* 0x000fea0003800200 */
.L_x_310:
        /* <DEDUP_REMOVED lines=31> */
.L_x_314:
[----:B------:R4:W-:Y:S04]  /*2000*/  STS.128 [R11+0x8000], RZ ;  /* 0x008000ff0b007388 */ /* 0x0009e80000000c00 */
[----:B------:R4:W-:Y:S04]  /*2010*/  STS.128 [R11+0xa000], RZ ;  /* 0x00a000ff0b007388 */ /* 0x0009e80000000c00 */
[----:B------:R4:W-:Y:S04]  /*2020*/  STS.128 [R11+0xc000], RZ ;  /* 0x00c000ff0b007388 */ /* 0x0009e80000000c00 */
[----:B------:R4:W-:Y:S02]  /*2030*/  STS.128 [R11+0xe000], RZ ;  /* 0x00e000ff0b007388 */ /* 0x0009e40000000c00 */
.L_x_315:
[----:B------:R-:W-:Y:S05]  /*2040*/  BSYNC.RECONVERGENT B0 ;  /* 0x0000000000007941 */ /* 0x000fea0003800200 */
.L_x_313:
        /* <DEDUP_REMOVED lines=9> */
[----:B------:R-:W-:Y:S02]  /*20e0*/  IMAD.U32 R17, RZ, RZ, UR19 ;  /* 0x00000013ff117e24 */ /* 0x000fe4000f8e00ff */
[----:B------:R-:W-:Y:S02]  /*20f0*/  IMAD.U32 R10, RZ, RZ, UR19 ;  /* 0x00000013ff0a7e24 */ /* 0x000fe4000f8e00ff */
[----:B--2---:R-:W-:Y:S01]  /*2100*/  IMAD.U32 R15, RZ, RZ, UR18 ;  /* 0x00000012ff0f7e24 */ /* 0x004fe2000f8e00ff */
        /* <DEDUP_REMOVED lines=26> */
.L_x_317:
[----:B------:R-:W-:Y:S05]  /*22b0*/  BSYNC.RECONVERGENT B0 ;  /* 0x0000000000007941 */ /* 0x000fea0003800200 */
.L_x_316:
        /* <DEDUP_REMOVED lines=28> */
.L_x_319:
[----:B------:R1:W-:Y:S04]  /*2480*/  STS.128 [R11], RZ ;  /* 0x000000ff0b007388 */ /* 0x0003e80000000c00 */
[----:B------:R1:W-:Y:S04]  /*2490*/  STS.128 [R11+0x2000], RZ ;  /* 0x002000ff0b007388 */ /* 0x0003e80000000c00 */
[----:B------:R1:W-:Y:S04]  /*24a0*/  STS.128 [R11+0x4000], RZ ;  /* 0x004000ff0b007388 */ /* 0x0003e80000000c00 */
[----:B------:R1:W-:Y:S02]  /*24b0*/  STS.128 [R11+0x6000], RZ ;  /* 0x006000ff0b007388 */ /* 0x0003e40000000c00 */
.L_x_320:
[----:B------:R-:W-:Y:S05]  /*24c0*/  BSYNC.RECONVERGENT B0 ;  /* 0x0000000000007941 */ /* 0x000fea0003800200 */
.L_x_318:
[--C-:B------:R-:W-:Y:S01]  /*24d0*/  SHF.R.U32.HI R229, RZ, 0x2, R88.reuse ;  /* 0x00000002ffe57819 */ /* 0x100fe20000011658 */
[----:B--2---:R-:W-:Y:S01]  /*24e0*/  IMAD.U32 R14, RZ, RZ, UR16 ;  /* 0x00000010ff0e7e24 */ /* 0x004fe2000f8e00ff */
[----:B------:R-:W-:Y:S01]  /*24f0*/  SHF.R.U32.HI R230, RZ, 0x1, R88 ;  /* 0x00000001ffe67819 */ /* 0x000fe20000011658 */
[----:B------:R-:W-:Y:S01]  /*2500*/  IMAD.MOV.U32 R236, RZ, RZ, 0x7f800000 ;  /* 0x7f800000ffec7424 */ /* 0x000fe200078e00ff */
[----:B------:R-:W-:Y:S01]  /*2510*/  LOP3.LUT R15, R229, 0x7, RZ, 0xc0, !PT ;  /* 0x00000007e50f7812 */ /* 0x000fe200078ec0ff */
[----:B------:R-:W-:-:S03]  /*2520*/  IMAD.MOV.U32 R235, RZ, RZ, 0x7f800000 ;  /* 0x7f800000ffeb7424 */ /* 0x000fc600078e00ff */
[----:B------:R-:W-:Y:S01]  /*2530*/  LOP3.LUT R250, R15, 0x30, R230, 0xf8, !PT ;  /* 0x000000300ffa7812 */ /* 0x000fe200078ef8e6 */
[----:B------:R-:W-:-:S03]  /*2540*/  IMAD.U32 R15, RZ, RZ, UR17 ;  /* 0x00000011ff0f7e24 */ /* 0x000fc6000f8e00ff */
        /* <DEDUP_REMOVED lines=39> */
.L_x_322:
[----:B------:R-:W-:Y:S05]  /*27c0*/  BSYNC.RECONVERGENT B0 ;  /* 0x0000000000007941 */ /* 0x000fea0003800200 */
.L_x_321:
        /* <DEDUP_REMOVED lines=44> */
.L_x_324:
[----:B------:R1:W-:Y:S04]  /*2a90*/  STS.128 [R11+0x10000], RZ ;  /* 0x010000ff0b007388 */ /* 0x0003e80000000c00 */
[----:B------:R1:W-:Y:S04]  /*2aa0*/  STS.128 [R11+0x11000], RZ ;  /* 0x011000ff0b007388 */ /* 0x0003e80000000c00 */
[----:B------:R1:W-:Y:S04]  /*2ab0*/  STS.128 [R11+0x12000], RZ ;  /* 0x012000ff0b007388 */ /* 0x0003e80000000c00 */
[----:B------:R1:W-:Y:S02]  /*2ac0*/  STS.128 [R11+0x13000], RZ ;  /* 0x013000ff0b007388 */ /* 0x0003e40000000c00 */
.L_x_325:
[----:B------:R-:W-:Y:S05]  /*2ad0*/  BSYNC.RECONVERGENT B0 ;  /* 0x0000000000007941 */ /* 0x000fea0003800200 */
.L_x_323:
[----:B------:R-:W2:Y:S01]  /*2ae0*/  LDCU.64 UR10, c[0x0][0x538] ;  /* 0x0000a700ff0a77ac */ /* 0x000ea20008000a00 */
[----:B------:R-:W0:Y:S01]  /*2af0*/  LDGDEPBAR ;  /* 0x00000000000079af */ /* 0x000e220000000000 */
[----:B------:R-:W-:Y:S02]  /*2b00*/  IMAD.SHL.U32 R90, R88, 0x40, RZ ;  /* 0x00000040585a7824 */ /* 0x000fe400078e00ff */
[----:B------:R-:W-:Y:S02]  /*2b10*/  VIADD R7, R250, UR39 ;  /* 0x00000027fa077c36 */ /* 0x000fe40008000000 */
[----:B------:R-:W-:Y:S02]  /*2b20*/  IMAD.U32 R238, RZ, RZ, UR44 ;  /* 0x0000002cffee7e24 */ /* 0x000fe4000f8e00ff */
[C---:B------:R-:W-:Y:S01]  /*2b30*/  IMAD.SHL.U32 R89, R88.reuse, 0x20, RZ ;  /* 0x0000002058597824 */ /* 0x040fe200078e00ff */
[C---:B------:R-:W-:Y:S01]  /*2b40*/  LOP3.LUT P5, R0, R88.reuse, 0x4, RZ, 0xc0, !PT ;  /* 0x0000000458007812 */ /* 0x040fe200078ac0ff */
[C---:B---3--:R-:W-:Y:S01]  /*2b50*/  IMAD.SHL.U32 R3, R88.reuse, 0x2, RZ ;  /* 0x0000000258037824 */ /* 0x048fe200078e00ff */
[----:B------:R-:W-:-:S02]  /*2b60*/  LOP3.LUT P6, R2, R88, 0x2, RZ, 0xc0, !PT ;  /* 0x0000000258027812 */ /* 0x000fc400078cc0ff */
[----:B------:R-:W-:Y:S01]  /*2b70*/  LOP3.LUT R68, R88, 0x8, RZ, 0xc0, !PT ;  /* 0x0000000858447812 */ /* 0x000fe200078ec0ff */
[----:B------:R-:W-:Y:S01]  /*2b80*/  IMAD.MOV.U32 R225, RZ, RZ, 0x20 ;  /* 0x00000020ffe17424 */ /* 0x000fe200078e00ff */
[----:B------:R-:W3:Y:S01]  /*2b90*/  LDC R237, c[0x0][0x44c] ;  /* 0x00011300ffed7b82 */ /* 0x000ee20000000800 */
[----:B--2---:R-:W-:-:S04]  /*2ba0*/  UISETP.NE.U32.AND UP0, UPT, UR10, URZ, UPT ;  /* 0x000000ff0a00728c */ /* 0x004fc8000bf05070 */
[----:B------:R-:W-:Y:S01]  /*2bb0*/  UISETP.NE.AND.EX UP0, UPT, UR11, URZ, UPT, UP0 ;  /* 0x000000ff0b00728c */ /* 0x000fe2000bf05300 */
[----:B------:R-:W-:-:S05]  /*2bc0*/  DEPBAR.LE SB0, 0x1 ;  /* 0x000080400000791a */ /* 0x000fca0000000000 */
[----:B------:R-:W-:-:S05]  /*2bd0*/  PLOP3.LUT P4, PT, PT, PT, UP0, 0x80, 0x8 ;  /* 0x000000000008781c */ /* 0x000fca0003f8f008 */
[----:B------:R-:W2:Y:S01]  /*2be0*/  @UP0 LDCU.64 UR6, c[0x0][0x540] ;  /* 0x0000a800ff0607ac */ /* 0x000ea20008000a00 */
[----:B------:R-:W-:Y:S01]  /*2bf0*/  @UP0 UMOV UR12, UR30 ;  /* 0x0000001e000c0c82 */ /* 0x000fe20008000000 */
[----:B------:R-:W-:Y:S01]  /*2c00*/  @UP0 UMOV UR13, URZ ;  /* 0x000000ff000d0c82 */ /* 0x000fe20008000000 */
[----:B------:R-:W1:Y:S01]  /*2c10*/  @UP0 LDCU UR4, c[0x0][0x458] ;  /* 0x00008b00ff0407ac */ /* 0x000e620008000800 */
[----:B--2---:R-:W-:Y:S01]  /*2c20*/  @UP0 UIMAD.WIDE.U32 UR12, UR38, UR6, UR12 ;  /* 0x00000006260c02a5 */ /* 0x004fe2000f8e000c */
[----:B------:R-:W-:Y:S01]  /*2c30*/  LOP3.LUT R92, R90, 0x1c0, RZ, 0xc0, !PT ;  /* 0x000001c05a5c7812 */ /* 0x000fe200078ec0ff */
[----:B------:R-:W-:Y:S01]  /*2c40*/  IMAD R238, R238, 0x40, R7 ;  /* 0x00000040eeee7824 */ /* 0x000fe200078e0207 */
[----:B------:R-:W-:Y:S01]  /*2c50*/  ISETP.NE.AND P3, PT, R0, RZ, PT ;  /* 0x000000ff0000720c */ /* 0x000fe20003f65270 */
[----:B------:R-:W-:Y:S02]  /*2c60*/  @UP0 UIMAD UR7, UR38, UR7, UR13 ;  /* 0x00000007260702a4 */ /* 0x000fe4000f8e020d */
[----:B------:R-:W-:Y:S01]  /*2c70*/  @UP0 ULEA UR10, UP1, UR12, UR10, 0x2 ;  /* 0x0000000a0c0a0291 */ /* 0x000fe2000f8210ff */
[----:B------:R-:W-:Y:S01]  /*2c80*/  LOP3.LUT R4, R3, 0x6, RZ, 0xc0, !PT ;  /* 0x0000000603047812 */ /* 0x000fe200078ec0ff */
[----:B------:R-:W-:Y:S01]  /*2c90*/  IMAD.MOV.U32 R226, RZ, RZ, 0x40 ;  /* 0x00000040ffe27424 */ /* 0x000fe200078e00ff */
[----:B------:R-:W-:Y:S01]  /*2ca0*/  ISETP.NE.AND P0, PT, R2, RZ, PT ;  /* 0x000000ff0200720c */ /* 0x000fe20003f05270 */
[----:B------:R-:W-:-:S02]  /*2cb0*/  @UP0 ULEA.HI.X UR11, UR12, UR11, UR7, 0x2, UP1 ;  /* 0x0000000b0c0b0291 */ /* 0x000fc400088f1407 */
[----:B------:R-:W-:Y:S01]  /*2cc0*/  IMAD.U32 R10, RZ, RZ, UR10 ;  /* 0x0000000aff0a7e24 */ /* 0x000fe2000f8e00ff */
[----:B------:R-:W-:Y:S03]  /*2cd0*/  BAR.SYNC.DEFER_BLOCKING 0x0 ;  /* 0x0000000000007b1d */ /* 0x000fe60000010000 */
[----:B-1--4-:R-:W-:Y:S01]  /*2ce0*/  IMAD.U32 R11, RZ, RZ, UR11 ;  /* 0x0000000bff0b7e24 */ /* 0x012fe2000f8e00ff */
[----:B------:R-:W-:Y:S02]  /*2cf0*/  LOP3.LUT R7, R89, 0x200, RZ, 0xc0, !PT ;  /* 0x0000020059077812 */ /* 0x000fe400078ec0ff */
[----:B------:R-:W-:Y:S01]  /*2d00*/  LOP3.LUT R227, R92, R91, RZ, 0xfc, !PT ;  /* 0x0000005b5ce37212 */ /* 0x000fe200078efcff */
[----:B------:R-:W1:Y:S01]  /*2d10*/  @P4 MUFU.RCP R0, UR4 ;  /* 0x0000000400004d08 */ /* 0x000e620008001000 */
[----:B------:R-:W-:Y:S01]  /*2d20*/  IMAD.U32 R2, RZ, RZ, UR35 ;  /* 0x00000023ff027e24 */ /* 0x000fe2000f8e00ff */
[----:B------:R-:W-:Y:S01]  /*2d30*/  LOP3.LUT R9, R4, 0x70, R9, 0xf8, !PT ;  /* 0x0000007004097812 */ /* 0x000fe200078ef809 */
[----:B------:R-:W2:Y:S01]  /*2d40*/  LDCU UR13, c[0x0][0x590] ;  /* 0x0000b200ff0d77ac */ /* 0x000ea20008000800 */
[----:B------:R-:W-:-:S02]  /*2d50*/  R2P PR, R88, 0x6 ;  /* 0x0000000658007804 */ /* 0x000fc40000000000 */
[----:B------:R-:W-:Y:S01]  /*2d60*/  LOP3.LUT R90, R90, 0x200, RZ, 0xc0, !PT ;  /* 0x000002005a5a7812 */ /* 0x000fe200078ec0ff */
[----:B------:R-:W-:Y:S01]  /*2d70*/  IMAD.MOV.U32 R220, RZ, RZ, 0x20 ;  /* 0x00000020ffdc7424 */ /* 0x000fe200078e00ff */
[----:B------:R-:W-:Y:S01]  /*2d80*/  SEL R226, R226, 0xffffffc0, !P5 ;  /* 0xffffffc0e2e27807 */ /* 0x000fe20006800000 */
[C---:B------:R-:W-:Y:S02]  /*2d90*/  IMAD.SHL.U32 R221, R88.reuse, 0x10, RZ ;  /* 0x0000001058dd7824 */ /* 0x040fe400078e00ff */
[----:B------:R-:W-:Y:S02]  /*2da0*/  IMAD.MOV.U32 R248, RZ, RZ, 0x240 ;  /* 0x00000240fff87424 */ /* 0x000fe400078e00ff */
[----:B------:R-:W-:Y:S02]  /*2db0*/  IMAD.SHL.U32 R218, R88, 0x4, RZ ;  /* 0x0000000458da7824 */ /* 0x000fe400078e00ff */
[----:B------:R-:W-:Y:S01]  /*2dc0*/  IMAD.U32 R234, RZ, RZ, UR31 ;  /* 0x0000001fffea7e24 */ /* 0x000fe2000f8e00ff */
[----:B------:R-:W-:Y:S01]  /*2dd0*/  CS2R R126, SRZ ;  /* 0x00000000007e7805 */ /* 0x000fe2000001ff00 */
[----:B------:R-:W1:Y:S01]  /*2de0*/  @P4 LDG.E R5, desc[UR40][R10.64] ;  /* 0x000000280a054981 */ /* 0x000e62000c1e1900 */
[----:B------:R-:W-:Y:S01]  /*2df0*/  LOP3.LUT R7, R7, 0x1c00, R94, 0xf8, !PT ;  /* 0x00001c0007077812 */ /* 0x000fe200078ef85e */
[----:B------:R-:W-:Y:S01]  /*2e00*/  UIADD3 UR35, UPT, UPT, UR35, 0x20, URZ ;  /* 0x0000002023237890 */ /* 0x000fe2000fffe0ff */
[----:B------:R-:W-:Y:S01]  /*2e10*/  LOP3.LUT R228, R227, R68, RZ, 0x3c, !PT ;  /* 0x00000044e3e47212 */ /* 0x000fe200078e3cff */
[----:B------:R-:W-:Y:S01]  /*2e20*/  IMAD.U32 R234, R234, 0x20, R9 ;  /* 0x00000020eaea7824 */ /* 0x000fe200078e0009 */
[----:B------:R-:W-:Y:S01]  /*2e30*/  IADD3 R3, PT, PT, R9, UR45, R2 ;  /* 0x0000002d09037c10 */ /* 0x000fe2000fffe002 */
[----:B------:R-:W-:Y:S01]  /*2e40*/  IMAD.WIDE.U32 R250, R250, 0x4, RZ ;  /* 0x00000004fafa7825 */ /* 0x000fe200078e00ff */
[----:B------:R-:W-:-:S02]  /*2e50*/  LOP3.LUT R228, R7, R228, RZ, 0xfc, !PT ;  /* 0x000000e407e47212 */ /* 0x000fc400078efcff */
[----:B------:R-:W-:Y:S02]  /*2e60*/  CS2R R124, SRZ ;  /* 0x00000000007c7805 */ /* 0x000fe4000001ff00 */
[----:B------:R-:W-:Y:S01]  /*2e70*/  IADD3 R238, PT, PT, R238, -0x49, -R3 ;  /* 0xffffffb7eeee7810 */ /* 0x000fe20007ffe803 */
[----:B------:R-:W-:Y:S01]  /*2e80*/  IMAD.SHL.U32 R223, R88, 0x100, RZ ;  /* 0x0000010058df7824 */ /* 0x000fe200078e00ff */
[----:B------:R-:W-:Y:S02]  /*2e90*/  LEA R228, R228, UR5, 0x1 ;  /* 0x00000005e4e47c11 */ /* 0x000fe4000f8e08ff */
[----:B------:R-:W-:Y:S02]  /*2ea0*/  CS2R R130, SRZ ;  /* 0x0000000000827805 */ /* 0x000fe4000001ff00 */
[----:B------:R-:W-:Y:S02]  /*2eb0*/  SEL R3, R225, 0xffffffe0, !P1 ;  /* 0xffffffe0e1037807 */ /* 0x000fe40004800000 */
[----:B------:R-:W-:-:S02]  /*2ec0*/  CS2R R128, SRZ ;  /* 0x0000000000807805 */ /* 0x000fc4000001ff00 */
[----:B------:R-:W-:Y:S01]  /*2ed0*/  LOP3.LUT R6, R90, 0xc00, R89, 0xf8, !PT ;  /* 0x00000c005a067812 */ /* 0x000fe200078ef859 */
[C---:B------:R-:W-:Y:S01]  /*2ee0*/  VIADD R2, R228.reuse, 0x14000 ;  /* 0x00014000e4027836 */ /* 0x040fe20000000000 */
[----:B------:R-:W4:Y:S01]  /*2ef0*/  LDSM.16.M88.4 R132, [R228+0x14000] ;  /* 0x01400000e484783b */ /* 0x000f220000000200 */
[----:B------:R-:W-:Y:S01]  /*2f00*/  VIADD R4, R228, 0x14040 ;  /* 0x00014040e4047836 */ /* 0x000fe20000000000 */
[----:B------:R-:W-:Y:S01]  /*2f10*/  LOP3.LUT R227, R227, 0x8, R230, 0x78, !PT ;  /* 0x00000008e3e37812 */ /* 0x000fe200078e78e6 */
[----:B------:R-:W-:Y:S01]  /*2f20*/  @P2 VIADD R4, R2, 0xffffffc0 ;  /* 0xffffffc002042836 */ /* 0x000fe20000000000 */
[----:B------:R-:W1:Y:S01]  /*2f30*/  LDSM.16.M88.4 R148, [R228+0x15000] ;  /* 0x01500000e494783b */ /* 0x000e620000000200 */
[----:B------:R-:W-:Y:S01]  /*2f40*/  SEL R225, R225, 0xffffffe0, !P6 ;  /* 0xffffffe0e1e17807 */ /* 0x000fe20007000000 */
[----:B------:R-:W-:Y:S01]  /*2f50*/  IMAD.IADD R216, R228, 0x1, R226 ;  /* 0x00000001e4d87824 */ /* 0x000fe200078e02e2 */
[----:B------:R-:W-:Y:S01]  /*2f60*/  LOP3.LUT R227, R6, R227, RZ, 0xfc, !PT ;  /* 0x000000e306e37212 */ /* 0x000fe200078efcff */
[----:B------:R-:W1:Y:S01]  /*2f70*/  LDSM.16.M88.4 R164, [R228+0x16000] ;  /* 0x01600000e4a4783b */ /* 0x000e620000000200 */
[----:B------:R-:W-:Y:S01]  /*2f80*/  SEL R222, R220, 0xffffffe0, !P3 ;  /* 0xffffffe0dcde7807 */ /* 0x000fe20005800000 */
[----:B------:R-:W-:Y:S01]  /*2f90*/  IMAD.IADD R217, R228, 0x1, R225 ;  /* 0x00000001e4d97824 */ /* 0x000fe200078e02e1 */
[----:B------:R-:W-:Y:S01]  /*2fa0*/  LEA R227, R227, UR5, 0x1 ;  /* 0x00000005e3e37c11 */ /* 0x000fe2000f8e08ff */
[----:B------:R-:W1:Y:S01]  /*2fb0*/  LDSM.16.M88.4 R180, [R228+0x17000] ;  /* 0x01700000e4b4783b */ /* 0x000e620000000200 */
[----:B------:R-:W-:-:S02]  /*2fc0*/  SEL R220, R220, 0xffffffe0, !P0 ;  /* 0xffffffe0dcdc7807 */ /* 0x000fc40004000000 */
[----:B------:R-:W-:Y:S02]  /*2fd0*/  CS2R R122, SRZ ;  /* 0x00000000007a7805 */ /* 0x000fe4000001ff00 */
[----:B------:R-:W-:Y:S01]  /*2fe0*/  LOP3.LUT R249, R221, 0x600, RZ, 0xc0, !PT ;  /* 0x00000600ddf97812 */ /* 0x000fe200078ec0ff */
[----:B------:R-:W1:Y:S01]  /*2ff0*/  LDSM.16.M88.4 R140, [R4] ;  /* 0x00000000048c783b */ /* 0x000e620000000200 */
[--C-:B------:R-:W-:Y:S01]  /*3000*/  IMAD.IADD R226, R226, 0x1, R227.reuse ;  /* 0x00000001e2e27824 */ /* 0x100fe200078e02e3 */
[----:B------:R-:W-:Y:S01]  /*3010*/  SHF.R.U32.HI R2, RZ, 0x3, R88 ;  /* 0x00000003ff027819 */ /* 0x000fe20000011658 */
[----:B------:R-:W-:Y:S01]  /*3020*/  IMAD.IADD R224, R225, 0x1, R227 ;  /* 0x00000001e1e07824 */ /* 0x000fe200078e02e3 */
[----:B------:R-:W1:Y:S01]  /*3030*/  LDSM.16.M88.4 R156, [R4+0x1000] ;  /* 0x00100000049c783b */ /* 0x000e620000000200 */
[----:B------:R-:W-:Y:S02]  /*3040*/  CS2R R120, SRZ ;  /* 0x0000000000787805 */ /* 0x000fe4000001ff00 */
[----:B------:R-:W-:-:S02]  /*3050*/  CS2R R118, SRZ ;  /* 0x0000000000767805 */ /* 0x000fc4000001ff00 */
[----:B------:R-:W-:Y:S01]  /*3060*/  CS2R R116, SRZ ;  /* 0x0000000000747805 */ /* 0x000fe2000001ff00 */
[----:B------:R-:W1:Y:S01]  /*3070*/  LDSM.16.M88.4 R172, [R4+0x2000] ;  /* 0x0020000004ac783b */ /* 0x000e620000000200 */
[----:B------:R-:W-:Y:S02]  /*3080*/  CS2R R110, SRZ ;  /* 0x00000000006e7805 */ /* 0x000fe4000001ff00 */
[----:B------:R-:W-:Y:S02]  /*3090*/  CS2R R108, SRZ ;  /* 0x00000000006c7805 */ /* 0x000fe4000001ff00 */
[----:B------:R-:W-:Y:S01]  /*30a0*/  CS2R R114, SRZ ;  /* 0x0000000000727805 */ /* 0x000fe2000001ff00 */
[----:B------:R-:W1:Y:S01]  /*30b0*/  LDSM.16.M88.4 R188, [R4+0x3000] ;  /* 0x0030000004bc783b */ /* 0x000e620000000200 */
        /* <DEDUP_REMOVED lines=21> */
[----:B------:R-:W-:Y:S01]  /*3210*/  LOP3.LUT R239, R218, 0x20, RZ, 0xc0, !PT ;  /* 0x00000020daef7812 */ /* 0x000fe200078ec0ff */
[----:B------:R-:W-:Y:S01]  /*3220*/  IMAD.IADD R219, R227, 0x1, R220 ;  /* 0x00000001e3db7824 */ /* 0x000fe200078e02dc */
[----:B------:R-:W-:Y:S01]  /*3230*/  SEL R248, R248, 0x1c0, !P3 ;  /* 0x000001c0f8f87807 */ /* 0x000fe20005800000 */
[----:B------:R-:W-:Y:S01]  /*3240*/  UMOV UR7, URZ ;  /* 0x000000ff00077c82 */ /* 0x000fe20008000000 */
[----:B------:R-:W1:Y:S01]  /*3250*/  LDCU UR6, c[0x0][0x440] ;  /* 0x00008800ff0677ac */ /* 0x000e620008000800 */
[----:B------:R-:W1:Y:S01]  /*3260*/  LDCU UR10, c[0x0][0x3e0] ;  /* 0x00007c00ff0a77ac */ /* 0x000e620008000800 */
[----:B------:R-:W1:Y:S01]  /*3270*/  LDCU UR12, c[0x0][0x50c] ;  /* 0x0000a180ff0c77ac */ /* 0x000e620008000800 */
[----:B------:R-:W1:Y:S01]  /*3280*/  LDCU UR11, c[0x0][0x45c] ;  /* 0x00008b80ff0b77ac */ /* 0x000e620008000800 */
[----:B--2---:R-:W-:-:S02]  /*3290*/  USHF.L.U32 UR13, UR13, 0x6, URZ ;  /* 0x000000060d0d7899 */ /* 0x004fc400080006ff */
[----:B------:R-:W-:Y:S01]  /*32a0*/  UISETP.GE.AND UP2, UPT, UR35, UR39, UPT ;  /* 0x000000272300728c */ /* 0x000fe2000bf46270 */
[----:B-1----:R-:W-:Y:S01]  /*32b0*/  @P4 FMUL.FTZ R0, R5, R0 ;  /* 0x0000000005004220 */ /* 0x002fe20000410000 */
[C---:B------:R-:W-:Y:S02]  /*32c0*/  IMAD.IADD R5, R3.reuse, 0x1, R228 ;  /* 0x0000000103057824 */ /* 0x040fe400078e02e4 */
[----:B------:R-:W-:Y:S02]  /*32d0*/  IMAD.IADD R3, R3, 0x1, R4 ;  /* 0x0000000103037824 */ /* 0x000fe400078e0204 */
[----:B------:R-:W-:Y:S01]  /*32e0*/  @P4 R2UR UR4, R0 ;  /* 0x00000000000442ca */ /* 0x000fe200000e0000 */
[----:B------:R-:W1:Y:S01]  /*32f0*/  LDSM.16.M88.4 R136, [R5+0x14000] ;  /* 0x014000000588783b */ /* 0x000e620000000200 */
[----:B------:R-:W-:-:S03]  /*3300*/  IMAD.SHL.U32 R0, R88, 0x2, RZ ;  /* 0x0000000258007824 */ /* 0x000fc600078e00ff */
[----:B------:R-:W2:Y:S02]  /*3310*/  LDSM.16.M88.4 R152, [R5+0x15000] ;  /* 0x015000000598783b */ /* 0x000ea40000000200 */
[----:B------:R-:W-:Y:S02]  /*3320*/  LOP3.LUT R249, R249, 0x6, R0, 0xf8, !PT ;  /* 0x00000006f9f97812 */ /* 0x000fe400078ef800 */
[----:B------:R-:W1:Y:S04]  /*3330*/  LDSM.16.M88.4 R168, [R5+0x16000] ;  /* 0x0160000005a8783b */ /* 0x000e680000000200 */
[----:B------:R-:W1:Y:S01]  /*3340*/  LDSM.16.M88.4 R184, [R5+0x17000] ;  /* 0x0170000005b8783b */ /* 0x000e620000000200 */
[----:B------:R-:W-:-:S03]  /*3350*/  @UP0 UMOV UR7, UR4 ;  /* 0x0000000400070c82 */ /* 0x000fc60008000000 */
[----:B------:R-:W1:Y:S04]  /*3360*/  LDSM.16.M88.4 R144, [R3] ;  /* 0x000000000390783b */ /* 0x000e680000000200 */
[----:B------:R-:W1:Y:S04]  /*3370*/  LDSM.16.M88.4 R160, [R3+0x1000] ;  /* 0x0010000003a0783b */ /* 0x000e680000000200 */
[----:B------:R-:W1:Y:S04]  /*3380*/  LDSM.16.M88.4 R176, [R3+0x2000] ;  /* 0x0020000003b0783b */ /* 0x000e680000000200 */
[----:B------:R3:W1:Y:S02]  /*3390*/  LDSM.16.M88.4 R192, [R3+0x3000] ;  /* 0x0030000003c0783b */ /* 0x0006640000000200 */
[----:B---3--:R-:W-:-:S02]  /*33a0*/  IMAD.IADD R3, R225, 0x1, R216 ;  /* 0x00000001e1037824 */ /* 0x008fc400078e02d8 */
[----:B--2-4-:R-:W-:-:S07]  /*33b0*/  IMAD.IADD R225, R225, 0x1, R226 ;  /* 0x00000001e1e17824 */ /* 0x014fce00078e02e2 */
.L_x_328:
[----:B------:R-:W0:Y:S01]  /*33c0*/  LDGDEPBAR ;  /* 0x00000000000079af */ /* 0x000e220000000000 */
[----:B------:R-:W-:Y:S01]  /*33d0*/  IADD3 R70, P0, PT, R250, UR50, RZ ;  /* 0x00000032fa467c10 */ /* 0x000fe2000ff1e0ff */
[----:B-----5:R-:W-:Y:S01]  /*33e0*/  FMUL.FTZ R78, R236, 1.4426950216293334961 ;  /* 0x3fb8aa3bec4e7820 */ /* 0x020fe20000410000 */
[C---:B------:R-:W-:Y:S01]  /*33f0*/  IADD3 R76, PT, PT, R238.reuse, 0x8, RZ ;  /* 0x00000008ee4c7810 */ /* 0x040fe20007ffe0ff */
[C---:B------:R-:W-:Y:S01]  /*3400*/  VIADD R80, R238.reuse, 0x9 ;  /* 0x00000009ee507836 */ /* 0x040fe20000000000 */
[----:B------:R-:W-:Y:S01]  /*3410*/  IADD3.X R71, PT, PT, R251, UR49, RZ, P0, !PT ;  /* 0x00000031fb477c10 */ /* 0x000fe200087fe4ff */
[C---:B------:R-:W-:Y:S01]  /*3420*/  VIADD R82, R238.reuse, 0x1 ;  /* 0x00000001ee527836 */ /* 0x040fe20000000000 */
[----:B------:R-:W-:Y:S01]  /*3430*/  PLOP3.LUT P0, PT, PT, PT, UP2, 0x80, 0x8 ;  /* 0x000000000008781c */ /* 0x000fe20003f0f028 */
[C---:B------:R-:W-:Y:S01]  /*3440*/  VIADD R98, R238.reuse, 0x11 ;  /* 0x00000011ee627836 */ /* 0x040fe20000000000 */
[----:B------:R-:W-:Y:S01]  /*3450*/  IABS R76, R76 ;  /* 0x0000004c004c7213 */ /* 0x000fe20000000000 */
[----:B------:R-:W-:Y:S01]  /*3460*/  UIADD3 UR4, UPT, UPT, UR5, 0x15000, URZ ;  /* 0x0001500005047890 */ /* 0x000fe2000fffe0ff */
[----:B------:R-:W-:Y:S01]  /*3470*/  IADD3 R81, PT, PT, R238, 0x10, RZ ;  /* 0x00000010ee517810 */ /* 0x000fe20007ffe0ff */
[----:B------:R-:W-:Y:S01]  /*3480*/  UISETP.NE.AND UP1, UPT, UR47, URZ, UPT ;  /* 0x000000ff2f00728c */ /* 0x000fe2000bf25270 */
[----:B------:R-:W-:Y:S02]  /*3490*/  I2FP.F32.S32 R76, R76 ;  /* 0x0000004c004c7245 */ /* 0x000fe40000201400 */
[----:B------:R-:W-:Y:S02]  /*34a0*/  FSETP.NEU.FTZ.AND P2, PT, R236, -INF , PT ;  /* 0xff800000ec00780b */ /* 0x000fe40003f5d000 */
[----:B------:R-:W-:Y:S02]  /*34b0*/  IABS R81, R81 ;  /* 0x0000005100517213 */ /* 0x000fe40000000000 */
[----:B------:R-:W-:Y:S02]  /*34c0*/  FSEL R78, R78, RZ, P2 ;  /* 0x000000ff4e4e7208 */ /* 0x000fe40001000000 */
[C---:B------:R-:W-:Y:S02]  /*34d0*/  @P0 IADD3 R75, PT, PT, R234.reuse, 0x1, RZ ;  /* 0x00000001ea4b0810 */ /* 0x040fe40007ffe0ff */
[----:B------:R-:W-:Y:S01]  /*34e0*/  I2FP.F32.S32 R81, R81 ;  /* 0x0000005100517245 */ /* 0x000fe20000201400 */
[----:B------:R-:W-:Y:S04]  /*34f0*/  DEPBAR.LE SB0, 0x0 ;  /* 0x000080000000791a */ /* 0x000fe80000000000 */
[----:B------:R-:W-:Y:S01]  /*3500*/  BAR.SYNC.DEFER_BLOCKING 0x0 ;  /* 0x0000000000007b1d */ /* 0x000fe20000010000 */
[----:B------:R-:W-:Y:S01]  /*3510*/  @P0 ISETP.GE.AND P5, PT, R75, UR39, PT ;  /* 0x000000274b000c0c */ /* 0x000fe2000bfa6270 */
[C---:B------:R-:W-:Y:S01]  /*3520*/  FMUL.FTZ R75, R235.reuse, 1.4426950216293334961 ;  /* 0x3fb8aa3beb4b7820 */ /* 0x040fe20000410000 */
[----:B------:R-:W-:Y:S01]  /*3530*/  IABS R80, R80 ;  /* 0x0000005000507213 */ /* 0x000fe20000000000 */
[----:B------:R-:W-:Y:S01]  /*3540*/  @UP1 UIADD3 UR15, UP0, UPT, UR16, -0x100, URZ ;  /* 0xffffff00100f1890 */ /* 0x000fe2000ff1e0ff */
[----:B------:R-:W-:Y:S02]  /*3550*/  FSETP.NEU.FTZ.AND P1, PT, R235, -INF , PT ;  /* 0xff800000eb00780b */ /* 0x000fe40003f3d000 */
[----:B------:R-:W-:Y:S01]  /*3560*/  IABS R82, R82 ;  /* 0x0000005200527213 */ /* 0x000fe20000000000 */
[----:B------:R-:W-:Y:S01]  /*3570*/  @UP1 UIADD3.X UR14, UPT, UPT, UR17, -0x1, URZ, UP0, !UPT ;  /* 0xffffffff110e1890 */ /* 0x000fe200087fe4ff */
[----:B------:R-:W-:Y:S01]  /*3580*/  I2FP.F32.S32 R80, R80 ;  /* 0x0000005000507245 */ /* 0x000fe20000201400 */
[----:B------:R-:W-:Y:S01]  /*3590*/  @UP1 UIADD3 UR50, UP0, UPT, UR50, -0x100, URZ ;  /* 0xffffff0032321890 */ /* 0x000fe2000ff1e0ff */
[----:B------:R-:W-:Y:S02]  /*35a0*/  IABS R98, R98 ;  /* 0x0000006200627213 */ /* 0x000fe40000000000 */
[----:B------:R-:W-:Y:S01]  /*35b0*/  I2FP.F32.S32 R82, R82 ;  /* 0x0000005200527245 */ /* 0x000fe20000201400 */
[----:B------:R-:W-:Y:S01]  /*35c0*/  @UP1 UIADD3.X UR49, UPT, UPT, UR49, -0x1, URZ, UP0, !UPT ;  /* 0xffffffff31311890 */ /* 0x000fe200087fe4ff */
[----:B------:R-:W-:Y:S02]  /*35d0*/  FSEL R75, R75, RZ, P1 ;  /* 0x000000ff4b4b7208 */ /* 0x000fe40000800000 */
[----:B------:R-:W-:Y:S02]  /*35e0*/  I2FP.F32.S32 R98, R98 ;  /* 0x0000006200627245 */ /* 0x000fe40000201400 */
[----:B------:R-:W-:Y:S02]  /*35f0*/  @P0 ISETP.GE.AND P4, PT, R234, UR39, PT ;  /* 0x00000027ea000c0c */ /* 0x000fe4000bf86270 */
[----:B------:R-:W-:Y:S02]  /*3600*/  LOP3.LUT R231, R90, 0x1000, R223, 0xf8, !PT ;  /* 0x000010005ae77812 */ /* 0x000fe400078ef8df */
[----:B------:R-:W-:Y:S01]  /*3610*/  LOP3.LUT R212, R89, 0x400, RZ, 0xc0, !PT ;  /* 0x0000040059d47812 */ /* 0x000fe200078ec0ff */
[----:B-1----:R-:W-:Y:S06]  /*3620*/  LDSM.16.M88.4 R44, [R227] ;  /* 0x00000000e32c783b */ /* 0x002fec0000000200 */
[----:B------:R-:W2:Y:S06]  /*3630*/  LDSM.16.M88.4 R48, [R228+0x10000] ;  /* 0x01000000e430783b */ /* 0x000eac0000000200 */
[----:B------:R-:W-:Y:S06]  /*3640*/  LDSM.16.M88.4 R52, [R224] ;  /* 0x00000000e034783b */ /* 0x000fec0000000200 */
[----:B------:R-:W3:Y:S06]  /*3650*/  LDSM.16.M88.4 R56, [R217+0x10000] ;  /* 0x01000000d938783b */ /* 0x000eec0000000200 */
[----:B------:R-:W-:Y:S06]  /*3660*/  LDSM.16.M88.4 R60, [R226] ;  /* 0x00000000e23c783b */ /* 0x000fec0000000200 */
[----:B------:R-:W4:Y:S01]  /*3670*/  LDSM.16.M88.4 R64, [R216+0x10000] ;  /* 0x01000000d840783b */ /* 0x000f220000000200 */
[C---:B--2---:R-:W-:Y:S08]  /*3680*/  HMMA.16816.F32.BF16 R4, R44.reuse, R48, RZ ;  /* 0x000000302c04723c */ /* 0x044ff000000418ff */
        /* <DEDUP_REMOVED lines=51> */
[C---:B---3--:R-:W-:Y:S05]  /*39c0*/  HMMA.16816.F32.BF16 R4, R52.reuse, R56, R4 ;  /* 0x000000383404723c */ /* 0x048fea0000041804 */
[C---:B------:R-:W-:Y:S01]  /*39d0*/  VIADD R57, R227.reuse, 0x40 ;  /* 0x00000040e3397836 */ /* 0x040fe20000000000 */
[----:B------:R-:W-:Y:S02]  /*39e0*/  @P3 IADD3 R57, PT, PT, R227, -0x40, RZ ;  /* 0xffffffc0e3393810 */ /* 0x000fe40007ffe0ff */
[----:B------:R-:W-:Y:S03]  /*39f0*/  HMMA.16816.F32.BF16 R8, R52, R58, R8 ;  /* 0x0000003a3408723c */ /* 0x000fe60000041808 */
[----:B------:R-:W-:Y:S09]  /*3a00*/  IMAD.IADD R56, R220, 0x1, R57 ;  /* 0x00000001dc387824 */ /* 0x000ff200078e0239 */
[C---:B----4-:R-:W-:Y:S08]  /*3a10*/  HMMA.16816.F32.BF16 R4, R60.reuse, R64, R4 ;  /* 0x000000403c04723c */ /* 0x050ff00000041804 */
[----:B------:R-:W-:Y:S11]  /*3a20*/  HMMA.16816.F32.BF16 R8, R60, R66, R8 ;  /* 0x000000423c08723c */ /* 0x000ff60000041808 */
[----:B------:R-:W-:Y:S01]  /*3a30*/  @!UPT UIADD3 URZ, UPT, UPT, URZ, URZ, URZ ;  /* 0x000000fffffff290 */ /* 0x000fe2000fffe0ff */
[C---:B--2---:R-:W-:Y:S08]  /*3a40*/  HMMA.16816.F32.BF16 R4, R44.reuse, R48, R4 ;  /* 0x000000302c04723c */ /* 0x044ff00000041804 */
[----:B------:R-:W-:Y:S11]  /*3a50*/  HMMA.16816.F32.BF16 R8, R44, R50, R8 ;  /* 0x000000322c08723c */ /* 0x000ff60000041808 */
[----:B------:R-:W-:Y:S01]  /*3a60*/  FMUL.FTZ R72, R5, UR12 ;  /* 0x0000000c05487c20 */ /* 0x000fe20008410000 */
[----:B------:R-:W-:Y:S01]  /*3a70*/  FMUL.FTZ R74, R7, UR12 ;  /* 0x0000000c074a7c20 */ /* 0x000fe20008410000 */
[----:B------:R-:W-:Y:S01]  /*3a80*/  FMUL.FTZ R69, R4, UR12 ;  /* 0x0000000c04457c20 */ /* 0x000fe20008410000 */
[----:B------:R-:W-:Y:S03]  /*3a90*/  FMUL.FTZ R73, R6, UR12 ;  /* 0x0000000c06497c20 */ /* 0x000fe60008410000 */
[----:B------:R-:W2:Y:S02]  /*3aa0*/  MUFU.TANH R72, R72 ;  /* 0x0000004800487308 */ /* 0x000ea40000002400 */
[----:B------:R-:W-:Y:S01]  /*3ab0*/  FMUL.FTZ R77, R8, UR12 ;  /* 0x0000000c084d7c20 */ /* 0x000fe20008410000 */
[----:B------:R-:W-:Y:S01]  /*3ac0*/  FMUL.FTZ R96, R9, UR12 ;  /* 0x0000000c09607c20 */ /* 0x000fe20008410000 */
[----:B------:R-:W-:Y:S01]  /*3ad0*/  FMUL.FTZ R95, R10, UR12 ;  /* 0x0000000c0a5f7c20 */ /* 0x000fe20008410000 */
[----:B------:R-:W-:Y:S05]  /*3ae0*/  FMUL.FTZ R93, R11, UR12 ;  /* 0x0000000c0b5d7c20 */ /* 0x000fea0008410000 */
[----:B------:R-:W3:Y:S10]  /*3af0*/  MUFU.TANH R74, R74 ;  /* 0x0000004a004a7308 */ /* 0x000ef40000002400 */
[----:B------:R-:W4:Y:S01]  /*3b00*/  MUFU.TANH R69, R69 ;  /* 0x0000004500457308 */ /* 0x000f220000002400 */
[----:B--2---:R-:W-:Y:S01]  /*3b10*/  FFMA.FTZ R79, R76, -UR7, R72 ;  /* 0x800000074c4f7c23 */ /* 0x004fe20008010048 */
[----:B------:R-:W-:Y:S04]  /*3b20*/  FFMA.FTZ R72, -R72, R72, 1 ;  /* 0x3f80000048487423 */ /* 0x000fe80000010148 */
[----:B------:R-:W-:Y:S01]  /*3b30*/  @P0 FSEL R79, R79, -INF , !P5 ;  /* 0xff8000004f4f0808 */ /* 0x000fe20006800000 */
[----:B------:R-:W-:Y:S03]  /*3b40*/  FMUL.FTZ R72, R72, UR12 ;  /* 0x0000000c48487c20 */ /* 0x000fe60008410000 */
[----:B------:R-:W2:Y:S01]  /*3b50*/  MUFU.TANH R77, R77 ;  /* 0x0000004d004d7308 */ /* 0x000ea20000002400 */
[----:B---3--:R-:W-:Y:S01]  /*3b60*/  FFMA.FTZ R84, R81, -UR7, R74 ;  /* 0x8000000751547c23 */ /* 0x008fe2000801004a */
[----:B------:R-:W-:Y:S01]  /*3b70*/  @P0 IADD3 R81, PT, PT, R234, 0x8, RZ ;  /* 0x00000008ea510810 */ /* 0x000fe20007ffe0ff */
[--C-:B------:R-:W-:Y:S01]  /*3b80*/  FFMA.FTZ R86, R79, UR11, -R78.reuse ;  /* 0x0000000b4f567c23 */ /* 0x100fe2000801084e */
[----:B------:R-:W-:Y:S01]  /*3b90*/  IABS R79, R238 ;  /* 0x000000ee004f7213 */ /* 0x000fe20000000000 */
[----:B------:R-:W-:Y:S01]  /*3ba0*/  FFMA.FTZ R74, -R74, R74, 1 ;  /* 0x3f8000004a4a7423 */ /* 0x000fe2000001014a */
[----:B------:R-:W-:Y:S01]  /*3bb0*/  @P0 ISETP.GE.AND P1, PT, R81, UR39, PT ;  /* 0x0000002751000c0c */ /* 0x000fe2000bf26270 */
[----:B------:R-:W-:Y:S03]  /*3bc0*/  @P0 VIADD R81, R234, 0x9 ;  /* 0x00000009ea510836 */ /* 0x000fe60000000000 */
[----:B------:R-:W3:Y:S01]  /*3bd0*/  MUFU.TANH R96, R96 ;  /* 0x0000006000607308 */ /* 0x000ee20000002400 */
[----:B------:R-:W-:Y:S01]  /*3be0*/  I2FP.F32.S32 R79, R79 ;  /* 0x0000004f004f7245 */ /* 0x000fe20000201400 */
[----:B----4-:R-:W-:Y:S01]  /*3bf0*/  FFMA.FTZ R83, R80, -UR7, R69 ;  /* 0x8000000750537c23 */ /* 0x010fe20008010045 */
[----:B------:R-:W-:Y:S01]  /*3c00*/  @P0 FSEL R84, R84, -INF , !P5 ;  /* 0xff80000054540808 */ /* 0x000fe20006800000 */
[----:B------:R-:W-:Y:S01]  /*3c10*/  FMUL.FTZ R74, R74, UR12 ;  /* 0x0000000c4a4a7c20 */ /* 0x000fe20008410000 */
[----:B------:R-:W-:Y:S01]  /*3c20*/  @P0 ISETP.GE.AND P2, PT, R81, UR39, PT ;  /* 0x0000002751000c0c */ /* 0x000fe2000bf46270 */
[----:B------:R-:W-:Y:S01]  /*3c30*/  FFMA.FTZ R69, -R69, R69, 1 ;  /* 0x3f80000045457423 */ /* 0x000fe20000010145 */
[----:B------:R-:W-:Y:S03]  /*3c40*/  @P0 FSEL R83, R83, -INF , !P4 ;  /* 0xff80000053530808 */ /* 0x000fe60006000000 */
[----:B------:R-:W4:Y:S01]  /*3c50*/  MUFU.TANH R73, R73 ;  /* 0x0000004900497308 */ /* 0x000f220000002400 */
[----:B--2---:R-:W-:Y:S01]  /*3c60*/  FFMA.FTZ R85, R82, -UR7, R77 ;  /* 0x8000000752557c23 */ /* 0x004fe2000801004d */
[----:B------:R-:W-:Y:S01]  /*3c70*/  FFMA.FTZ R82, R84, UR11, -R75 ;  /* 0x0000000b54527c23 */ /* 0x000fe2000801084b */
[----:B------:R-:W-:Y:S01]  /*3c80*/  FMUL.FTZ R69, R69, UR12 ;  /* 0x0000000c45457c20 */ /* 0x000fe20008410000 */
[----:B------:R-:W-:Y:S01]  /*3c90*/  FFMA.FTZ R87, R83, UR11, -R78 ;  /* 0x0000000b53577c23 */ /* 0x000fe2000801084e */
[----:B------:R-:W-:Y:S01]  /*3ca0*/  FFMA.FTZ R77, -R77, R77, 1 ;  /* 0x3f8000004d4d7423 */ /* 0x000fe2000001014d */
[----:B------:R-:W-:Y:S04]  /*3cb0*/  @P0 FSEL R85, R85, -INF , !P1 ;  /* 0xff80000055550808 */ /* 0x000fe80004800000 */
[----:B------:R-:W2:Y:S01]  /*3cc0*/  MUFU.TANH R95, R95 ;  /* 0x0000005f005f7308 */ /* 0x000ea20000002400 */
[----:B---3--:R-:W-:Y:S01]  /*3cd0*/  FFMA.FTZ R79, R79, -UR7, R96 ;  /* 0x800000074f4f7c23 */ /* 0x008fe20008010060 */
[----:B------:R-:W-:Y:S01]  /*3ce0*/  FMUL.FTZ R77, R77, UR12 ;  /* 0x0000000c4d4d7c20 */ /* 0x000fe20008410000 */
[--C-:B------:R-:W-:Y:S01]  /*3cf0*/  FFMA.FTZ R97, R85, UR11, -R78.reuse ;  /* 0x0000000b55617c23 */ /* 0x100fe2000801084e */
[----:B------:R-:W-:Y:S02]  /*3d00*/  FFMA.FTZ R96, -R96, R96, 1 ;  /* 0x3f80000060607423 */ /* 0x000fe40000010160 */
[----:B------:R-:W-:Y:S04]  /*3d10*/  @P0 FSEL R79, R79, -INF , !P2 ;  /* 0xff8000004f4f0808 */ /* 0x000fe80005000000 */
[----:B------:R-:W3:Y:S01]  /*3d20*/  MUFU.TANH R93, R93 ;  /* 0x0000005d005d7308 */ /* 0x000ee20000002400 */
[----:B----4-:R-:W-:Y:S01]  /*3d30*/  FFMA.FTZ R98, R98, -UR7, R73 ;  /* 0x8000000762627c23 */ /* 0x010fe20008010049 */
[----:B------:R-:W-:Y:S01]  /*3d40*/  FFMA.FTZ R73, -R73, R73, 1 ;  /* 0x3f80000049497423 */ /* 0x000fe20000010149 */
[----:B------:R-:W-:Y:S01]  /*3d50*/  FFMA.FTZ R78, R79, UR11, -R78 ;  /* 0x0000000b4f4e7c23 */ /* 0x000fe2000801084e */
[----:B------:R-:W-:Y:S01]  /*3d60*/  LOP3.LUT R79, R94, 0xe0, RZ, 0xc0, !PT ;  /* 0x000000e05e4f7812 */ /* 0x000fe200078ec0ff */
[----:B------:R-:W-:Y:S01]  /*3d70*/  FMUL.FTZ R96, R96, UR12 ;  /* 0x0000000c60607c20 */ /* 0x000fe20008410000 */
[----:B------:R-:W-:Y:S01]  /*3d80*/  @P0 FSEL R98, R98, -INF , !P4 ;  /* 0xff80000062620808 */ /* 0x000fe20006000000 */
[----:B------:R-:W-:Y:S03]  /*3d90*/  FMUL.FTZ R73, R73, UR12 ;  /* 0x0000000c49497c20 */ /* 0x000fe60008410000 */
[----:B------:R-:W-:Y:S01]  /*3da0*/  MUFU.EX2 R87, R87 ;  /* 0x0000005700577308 */ /* 0x000fe20000000800 */
[----:B--2---:R-:W-:Y:S01]  /*3db0*/  FFMA.FTZ R80, R80, -UR7, R95 ;  /* 0x8000000750507c23 */ /* 0x004fe2000801005f */
[----:B------:R-:W-:Y:S01]  /*3dc0*/  LOP3.LUT R79, R79, 0x18, R88, 0xf8, !PT ;  /* 0x000000184f4f7812 */ /* 0x000fe200078ef858 */
[----:B------:R-:W-:Y:S01]  /*3dd0*/  FFMA.FTZ R83, R98, UR11, -R75 ;  /* 0x0000000b62537c23 */ /* 0x000fe2000801084b */
[----:B------:R-:W-:Y:S02]  /*3de0*/  FFMA.FTZ R95, -R95, R95, 1 ;  /* 0x3f8000005f5f7423 */ /* 0x000fe4000001015f */
[----:B------:R-:W-:Y:S04]  /*3df0*/  @P0 FSEL R80, R80, -INF , !P1 ;  /* 0xff80000050500808 */ /* 0x000fe80004800000 */
[----:B------:R-:W2:Y:S01]  /*3e00*/  MUFU.EX2 R86, R86 ;  /* 0x0000005600567308 */ /* 0x000ea20000000800 */
[----:B---3--:R-:W-:Y:S01]  /*3e10*/  FFMA.FTZ R76, R76, -UR7, R93 ;  /* 0x800000074c4c7c23 */ /* 0x008fe2000801005d */
[----:B------:R-:W-:Y:S01]  /*3e20*/  FFMA.FTZ R93, -R93, R93, 1 ;  /* 0x3f8000005d5d7423 */ /* 0x000fe2000001015d */
[--C-:B------:R-:W-:Y:S01]  /*3e30*/  FFMA.FTZ R81, R80, UR11, -R75.reuse ;  /* 0x0000000b50517c23 */ /* 0x100fe2000801084b */
[----:B------:R-:W-:Y:S02]  /*3e40*/  FMUL.FTZ R95, R95, UR12 ;  /* 0x0000000c5f5f7c20 */ /* 0x000fe40008410000 */
[----:B------:R-:W-:Y:S04]  /*3e50*/  @P0 FSEL R76, R76, -INF , !P2 ;  /* 0xff8000004c4c0808 */ /* 0x000fe80005000000 */
[----:B------:R3:W-:Y:S01]  /*3e60*/  MUFU.EX2 R84, R78 ;  /* 0x0000004e00547308 */ /* 0x0007e20000000800 */
[----:B------:R-:W-:Y:S01]  /*3e70*/  FFMA.FTZ R75, R76, UR11, -R75 ;  /* 0x0000000b4c4b7c23 */ /* 0x000fe2000801084b */
[----:B------:R-:W-:Y:S08]  /*3e80*/  LOP3.LUT R76, R79, 0x10, R2, 0x78, !PT ;  /* 0x000000104f4c7812 */ /* 0x000ff000078e7802 */
[----:B------:R-:W-:Y:S01]  /*3e90*/  MUFU.EX2 R83, R83 ;  /* 0x0000005300537308 */ /* 0x000fe20000000800 */
[----:B------:R-:W-:Y:S02]  /*3ea0*/  LOP3.LUT R79, R249, R76, RZ, 0xfc, !PT ;  /* 0x0000004cf94f7212 */ /* 0x000fe400078efcff */
[----:B--2---:R-:W-:Y:S02]  /*3eb0*/  F2FP.BF16.F32.PACK_AB R99, R86, R87 ;  /* 0x000000575663723e */ /* 0x004fe400000010ff */
[C---:B------:R-:W-:Y:S05]  /*3ec0*/  LEA R76, R79.reuse, UR4, 0x1 ;  /* 0x000000044f4c7c11 */ /* 0x040fea000f8e08ff */
[----:B------:R-:W2:Y:S01]  /*3ed0*/  MUFU.EX2 R82, R82 ;  /* 0x0000005200527308 */ /* 0x000ea20000000800 */
[----:B---3--:R-:W-:Y:S01]  /*3ee0*/  LEA R78, R79, UR5, 0x1 ;  /* 0x000000054f4e7c11 */ /* 0x008fe2000f8e08ff */
[----:B------:R-:W-:Y:S04]  /*3ef0*/  IMAD.IADD R79, R76, 0x1, R248 ;  /* 0x000000014c4f7824 */ /* 0x000fe800078e02f8 */
[----:B------:R-:W-:Y:S04]  /*3f00*/  STS [R78+0x15000], R99 ;  /* 0x015000634e007388 */ /* 0x000fe80000000800 */
[----:B------:R-:W3:Y:S10]  /*3f10*/  MUFU.EX2 R85, R97 ;  /* 0x0000006100557308 */ /* 0x000ef40000000800 */
[----:B------:R4:W-:Y:S01]  /*3f20*/  MUFU.EX2 R80, R75 ;  /* 0x0000004b00507308 */ /* 0x0009e20000000800 */
[----:B--2---:R-:W-:Y:S05]  /*3f30*/  F2FP.BF16.F32.PACK_AB R196, R82, R83 ;  /* 0x0000005352c4723e */ /* 0x004fea00000010ff */
[----:B------:R-:W-:Y:S04]  /*3f40*/  STS [R79], R196 ;  /* 0x000000c44f007388 */ /* 0x000fe80000000800 */
[----:B------:R-:W2:Y:S01]  /*3f50*/  MUFU.EX2 R81, R81 ;  /* 0x0000005100517308 */ /* 0x000ea20000000800 */
[----:B---3--:R-:W-:Y:S02]  /*3f60*/  F2FP.BF16.F32.PACK_AB R98, R84, R85 ;  /* 0x000000555462723e */ /* 0x008fe400000010ff */
[----:B----4-:R-:W-:Y:S04]  /*3f70*/  IADD3 R75, PT, PT, R76, -R239, RZ ;  /* 0x800000ef4c4b7210 */ /* 0x010fe80007ffe0ff */
[----:B------:R-:W-:Y:S01]  /*3f80*/  IADD3 R76, PT, PT, R248, R75, RZ ;  /* 0x0000004bf84c7210 */ /* 0x000fe20007ffe0ff */
[----:B------:R3:W-:Y:S01]  /*3f90*/  STS [R75+0x10], R98 ;  /* 0x000010624b007388 */ /* 0x0007e20000000800 */
[----:B--2---:R-:W-:Y:S05]  /*3fa0*/  F2FP.BF16.F32.PACK_AB R97, R80, R81 ;  /* 0x000000515061723e */ /* 0x004fea00000010ff */
[----:B------:R2:W-:Y:S06]  /*3fb0*/  STS [R76+0x10], R97 ;  /* 0x000010614c007388 */ /* 0x0005ec0000000800 */
[----:B------:R-:W4:Y:S06]  /*3fc0*/  LDSM.16.M88.4 R44, [R227+0x8000] ;  /* 0x00800000e32c783b */ /* 0x000f2c0000000200 */
[----:B------:R-:W1:Y:S06]  /*3fd0*/  LDSM.16.M88.4 R48, [R219+0x8000] ;  /* 0x00800000db30783b */ /* 0x000e6c0000000200 */
[----:B------:R-:W1:Y:S06]  /*3fe0*/  LDSM.16.M88.4 R52, [R57+0x8000] ;  /* 0x008000003934783b */ /* 0x000e6c0000000200 */
[----:B---3--:R3:W3:Y:S06]  /*3ff0*/  LDG.E R98, desc[UR40][R70.64+0x20] ;  /* 0x0000202846627981 */ /* 0x0086ec000c1e1900 */
[----:B--2---:R-:W3:Y:S01]  /*4000*/  LDG.E R97, desc[UR40][R70.64] ;  /* 0x0000002846617981 */ /* 0x004ee2000c1e1900 */
[C---:B----4-:R-:W-:Y:S08]  /*4010*/  HMMA.16816.F32.BF16 R4, R44.reuse, R132, RZ ;  /* 0x000000842c04723c */ /* 0x050ff000000418ff */
[----:B------:R-:W-:Y:S01]  /*4020*/  HMMA.16816.F32.BF16 R8, R44, R134, RZ ;  /* 0x000000862c08723c */ /* 0x000fe200000418ff */
[----:B------:R-:W2:Y:S11]  /*4030*/  LDSM.16.M88.4 R44, [R56+0x8000] ;  /* 0x00800000382c783b */ /* 0x000eb60000000200 */
[C---:B-1----:R-:W-:Y:S08]  /*4040*/  HMMA.16816.F32.BF16 R4, R48.reuse, R136, R4 ;  /* 0x000000883004723c */ /* 0x042ff00000041804 */
[----:B------:R-:W-:Y:S01]  /*4050*/  HMMA.16816.F32.BF16 R8, R48, R138, R8 ;  /* 0x0000008a3008723c */ /* 0x000fe20000041808 */
[----:B------:R-:W1:Y:S11]  /*4060*/  LDSM.16.M88.4 R48, [R227+0xa000] ;  /* 0x00a00000e330783b */ /* 0x000e760000000200 */
[C---:B------:R-:W-:Y:S08]  /*4070*/  HMMA.16816.F32.BF16 R4, R52.reuse, R140, R4 ;  /* 0x0000008c3404723c */ /* 0x040ff00000041804 */
        /* <DEDUP_REMOVED lines=33> */
[----:B------:R-:W-:Y:S11]  /*4290*/  HMMA.16816.F32.BF16 R8, R48, R186, R8 ;  /* 0x000000ba3008723c */ /* 0x000ff60000041808 */
[----:B------:R-:W-:Y:S01]  /*42a0*/  @!UPT UIADD3 URZ, UPT, UPT, URZ, URZ, URZ ;  /* 0x000000fffffff290 */ /* 0x000fe2000fffe0ff */
[C---:B----4-:R-:W-:Y:S08]  /*42b0*/  HMMA.16816.F32.BF16 R4, R52.reuse, R188, R4 ;  /* 0x000000bc3404723c */ /* 0x050ff00000041804 */
[----:B------:R-:W-:Y:S11]  /*42c0*/  HMMA.16816.F32.BF16 R8, R52, R190, R8 ;  /* 0x000000be3408723c */ /* 0x000ff60000041808 */
[----:B------:R-:W-:Y:S01]  /*42d0*/  @!UPT UIADD3 URZ, UPT, UPT, URZ, URZ, URZ ;  /* 0x000000fffffff290 */ /* 0x000fe2000fffe0ff */
[C---:B--2---:R-:W-:Y:S08]  /*42e0*/  HMMA.16816.F32.BF16 R4, R44.reuse, R192, R4 ;  /* 0x000000c02c04723c */ /* 0x044ff00000041804 */
[----:B------:R-:W-:Y:S03]  /*42f0*/  HMMA.16816.F32.BF16 R8, R44, R194, R8 ;  /* 0x000000c22c08723c */ /* 0x000fe60000041808 */
[----:B------:R-:W-:Y:S02]  /*4300*/  LOP3.LUT R44, R89, 0xe0, RZ, 0xc0, !PT ;  /* 0x000000e0592c7812 */ /* 0x000fe400078ec0ff */
[----:B------:R-:W-:Y:S02]  /*4310*/  LOP3.LUT R46, R92, 0x38, R229, 0xf8, !PT ;  /* 0x000000385c2e7812 */ /* 0x000fe400078ef8e5 */
[----:B------:R-:W-:Y:S02]  /*4320*/  LOP3.LUT R44, R44, 0x100, R221, 0xf8, !PT ;  /* 0x000001002c2c7812 */ /* 0x000fe400078ef8dd */
[----:B------:R-:W-:Y:S02]  /*4330*/  LOP3.LUT R231, R231, R46, R91, 0xf6, !PT ;  /* 0x0000002ee7e77212 */ /* 0x000fe400078ef65b */
[----:B------:R-:W-:Y:S01]  /*4340*/  SHF.R.U32.HI R45, RZ, 0x3, R44 ;  /* 0x00000003ff2d7819 */ /* 0x000fe2000001162c */
[----:B---3--:R-:W-:Y:S01]  /*4350*/  FADD.FTZ R71, -R97, R5 ;  /* 0x0000000561477221 */ /* 0x008fe20000010100 */
[----:B------:R-:W-:Y:S02]  /*4360*/  LEA R231, R231, UR5, 0x1 ;  /* 0x00000005e7e77c11 */ /* 0x000fe4000f8e08ff */
[----:B------:R-:W-:Y:S01]  /*4370*/  LOP3.LUT R45, R68, 0x38, R45, 0x78, !PT ;  /* 0x00000038442d7812 */ /* 0x000fe200078e782d */
[C---:B------:R-:W-:Y:S01]  /*4380*/  FADD.FTZ R68, -R97.reuse, R4 ;  /* 0x0000000461447221 */ /* 0x040fe20000010100 */
[----:B------:R-:W-:Y:S02]  /*4390*/  FMUL.FTZ R71, R86, R71 ;  /* 0x0000004756477220 */ /* 0x000fe40000410000 */
[----:B------:R-:W-:Y:S01]  /*43a0*/  FADD.FTZ R70, -R97, R8 ;  /* 0x0000000861467221 */ /* 0x000fe20000010100 */
[----:B------:R-:W-:Y:S01]  /*43b0*/  FMUL.FTZ R68, R87, R68 ;  /* 0x0000004457447220 */ /* 0x000fe20000410000 */
[----:B------:R-:W-:Y:S01]  /*43c0*/  FMUL.FTZ R71, R72, R71 ;  /* 0x0000004748477220 */ /* 0x000fe20000410000 */
[C---:B------:R-:W-:Y:S01]  /*43d0*/  FADD.FTZ R72, -R98.reuse, R6 ;  /* 0x0000000662487221 */ /* 0x040fe20000010100 */
[----:B------:R-:W-:Y:S01]  /*43e0*/  FMUL.FTZ R70, R85, R70 ;  /* 0x0000004655467220 */ /* 0x000fe20000410000 */
[----:B------:R-:W-:Y:S01]  /*43f0*/  FMUL.FTZ R68, R69, R68 ;  /* 0x0000004445447220 */ /* 0x000fe20000410000 */
[----:B------:R-:W-:Y:S01]  /*4400*/  FADD.FTZ R69, -R98, R7 ;  /* 0x0000000762457221 */ /* 0x000fe20000010100 */
[----:B------:R-:W-:Y:S01]  /*4410*/  FADD.FTZ R97, -R97, R9 ;  /* 0x0000000961617221 */ /* 0x000fe20000010100 */
[----:B------:R-:W-:Y:S01]  /*4420*/  FMUL.FTZ R72, R83, R72 ;  /* 0x0000004853487220 */ /* 0x000fe20000410000 */
[----:B------:R-:W-:Y:S01]  /*4430*/  FMUL.FTZ R70, R77, R70 ;  /* 0x000000464d467220 */ /* 0x000fe20000410000 */
[----:B------:R-:W-:Y:S01]  /*4440*/  FMUL.FTZ R69, R82, R69 ;  /* 0x0000004552457220 */ /* 0x000fe20000410000 */
[----:B------:R-:W-:Y:S01]  /*4450*/  FMUL.FTZ R97, R84, R97 ;  /* 0x0000006154617220 */ /* 0x000fe20000410000 */
[----:B------:R-:W-:Y:S01]  /*4460*/  FMUL.FTZ R72, R73, R72 ;  /* 0x0000004849487220 */ /* 0x000fe20000410000 */
[----:B------:R-:W-:Y:S01]  /*4470*/  FADD.FTZ R84, -R98, R10 ;  /* 0x0000000a62547221 */ /* 0x000fe20000010100 */
[----:B------:R-:W-:Y:S01]  /*4480*/  FMUL.FTZ R69, R74, R69 ;  /* 0x000000454a457220 */ /* 0x000fe20000410000 */
[----:B------:R-:W-:Y:S01]  /*4490*/  FADD.FTZ R77, -R98, R11 ;  /* 0x0000000b624d7221 */ /* 0x000fe20000010100 */
[----:B------:R-:W-:Y:S01]  /*44a0*/  F2FP.BF16.F32.PACK_AB R71, R71, R68 ;  /* 0x000000444747723e */ /* 0x000fe200000010ff */
[----:B------:R-:W-:Y:S01]  /*44b0*/  FMUL.FTZ R84, R81, R84 ;  /* 0x0000005451547220 */ /* 0x000fe20000410000 */
[----:B------:R-:W-:Y:S01]  /*44c0*/  FMUL.FTZ R74, R93, UR12 ;  /* 0x0000000c5d4a7c20 */ /* 0x000fe20008410000 */
        /* <DEDUP_REMOVED lines=8> */
[----:B------:R-:W-:Y:S02]  /*4550*/  LOP3.LUT R44, R45, R44, RZ, 0x3c, !PT ;  /* 0x0000002c2d2c7212 */ /* 0x000fe400078e3cff */
[----:B------:R-:W-:Y:S03]  /*4560*/  F2FP.BF16.F32.PACK_AB R77, R77, R84 ;  /* 0x000000544d4d723e */ /* 0x000fe600000010ff */
[----:B------:R-:W-:Y:S01]  /*4570*/  STS [R75+-0xff0], R70 ;  /* 0xfff010464b007388 */ /* 0x000fe20000000800 */
[C---:B------:R-:W-:Y:S02]  /*4580*/  LEA R45, R44.reuse, UR4, 0x1 ;  /* 0x000000042c2d7c11 */ /* 0x040fe4000f8e08ff */
[----:B------:R-:W-:Y:S03]  /*4590*/  LEA R232, R44, UR5, 0x1 ;  /* 0x000000052ce87c11 */ /* 0x000fe6000f8e08ff */
[----:B------:R-:W-:Y:S01]  /*45a0*/  STS [R76+-0xff0], R77 ;  /* 0xfff0104d4c007388 */ /* 0x000fe20000000800 */
[----:B------:R-:W-:Y:S01]  /*45b0*/  IADD3 R93, PT, PT, R222, R45, RZ ;  /* 0x0000002dde5d7210 */ /* 0x000fe20007ffe0ff */
        /* <DEDUP_REMOVED lines=49> */
[----:B------:R-:W-:Y:S02]  /*48d0*/  LOP3.LUT R49, R49, 0x8, R230, 0x78, !PT ;  /* 0x0000000831317812 */ /* 0x000fe400078e78e6 */
[-C--:B------:R-:W-:Y:S03]  /*48e0*/  HMMA.16816.F32.BF16 R20, R56, R54.reuse, R20 ;  /* 0x000000363814723c */ /* 0x080fe60000041814 */
[----:B------:R-:W-:Y:S02]  /*48f0*/  LOP3.LUT R233, R233, R90, RZ, 0xfc, !PT ;  /* 0x0000005ae9e97212 */ /* 0x000fe400078efcff */
[----:B------:R-:W-:Y:S02]  /*4900*/  LEA R212, R49, R212, 0x1 ;  /* 0x000000d431d47211 */ /* 0x000fe400078e08ff */
[----:B------:R-:W-:Y:S01]  /*4910*/  LEA R233, R233, UR5, 0x1 ;  /* 0x00000005e9e97c11 */ /* 0x000fe2000f8e08ff */
[C---:B------:R-:W-:Y:S08]  /*4920*/  HMMA.16816.F32.BF16 R24, R44.reuse, R54, R24 ;  /* 0x000000362c18723c */ /* 0x040ff00000041818 */
        /* <DEDUP_REMOVED lines=68> */
.L_x_326:
        /* <DEDUP_REMOVED lines=12> */
[----:B------:R4:W-:Y:S04]  /*4e30*/  LDSM.16.M88.4 R208, [R76+0x14800] ;  /* 0x014800004cd0783b */ /* 0x0009e80000000200 */
[----:B------:R-:W4:Y:S04]  /*4e40*/  LDSM.16.MT88.4 R204, [R233+0x10800] ;  /* 0x01080000e9cc783b */ /* 0x000f280000004200 */
[----:B------:R-:W-:Y:S01]  /*4e50*/  LDSM.16.MT88.4 R212, [R233+0x13800] ;  /* 0x01380000e9d4783b */ /* 0x000fe20000004200 */
        /* <DEDUP_REMOVED lines=19> */
[C---:B------:R-:W-:Y:S04]  /*4f90*/  IMAD.U32 R205, R252.reuse, -0x40, RZ ;  /* 0xffffffc0fccd7824 */ /* 0x040fe800078e00ff */
[-C--:B------:R-:W-:Y:S03]  /*4fa0*/  HMMA.16816.F32.BF16 R44, R208, R206.reuse, R44 ;  /* 0x000000ced02c723c */ /* 0x080fe6000004182c */
[C---:B------:R-:W-:Y:S04]  /*4fb0*/  LEA R240, P0, R205.reuse, R240, 0x2 ;  /* 0x000000f0cdf07211 */ /* 0x040fe800078010ff */
[----:B------:R-:W-:Y:S01]  /*4fc0*/  LEA.HI.X.SX32 R241, R205, R241, 0x2, P0 ;  /* 0x000000f1cdf17211 */ /* 0x000fe200000f16ff */
[C---:B------:R-:W-:Y:S01]  /*4fd0*/  HMMA.16816.F32.BF16 R48, R200.reuse, R206, R48 ;  /* 0x000000cec830723c */ /* 0x040fe20000041830 */
[----:B------:R-:W2:Y:S07]  /*4fe0*/  LDSM.16.MT88.4 R204, [R233+0x12800] ;  /* 0x01280000e9cc783b */ /* 0x000eae0000004200 */
[-C--:B-1----:R-:W-:Y:S08]  /*4ff0*/  HMMA.16816.F32.BF16 R52, R200, R196.reuse, R52 ;  /* 0x000000c4c834723c */ /* 0x082ff00000041834 */
[C---:B------:R-:W-:Y:S04]  /*5000*/  HMMA.16816.F32.BF16 R56, R208.reuse, R196, R56 ;  /* 0x000000c4d038723c */ /* 0x040fe80000041838 */
[C---:B------:R-:W-:Y:S04]  /*5010*/  IMAD.SHL.U32 R197, R252.reuse, 0x8, RZ ;  /* 0x00000008fcc57824 */ /* 0x040fe800078e00ff */
[-C--:B------:R-:W-:Y:S08]  /*5020*/  HMMA.16816.F32.BF16 R60, R208, R198.reuse, R60 ;  /* 0x000000c6d03c723c */ /* 0x080ff0000004183c */
[C---:B------:R-:W-:Y:S04]  /*5030*/  HMMA.16816.F32.BF16 R64, R200.reuse, R198, R64 ;  /* 0x000000c6c840723c */ /* 0x040fe80000041840 */
[C---:B------:R-:W-:Y:S04]  /*5040*/  LEA R198, P0, R197.reuse, R240, 0x2 ;  /* 0x000000f0c5c67211 */ /* 0x040fe800078010ff */
[-C--:B--2---:R-:W-:Y:S03]  /*5050*/  HMMA.16816.F32.BF16 R68, R200, R204.reuse, R68 ;  /* 0x000000ccc844723c */ /* 0x084fe60000041844 */
[----:B------:R-:W-:Y:S05]  /*5060*/  LEA.HI.X.SX32 R199, R197, R241, 0x2, P0 ;  /* 0x000000f1c5c77211 */ /* 0x000fea00000f16ff */
[C---:B------:R-:W-:Y:S04]  /*5070*/  HMMA.16816.F32.BF16 R72, R208.reuse, R204, R72 ;  /* 0x000000ccd048723c */ /* 0x040fe80000041848 */
[C---:B------:R-:W-:Y:S04]  /*5080*/  LEA R204, P0, R252.reuse, R198, 0x5 ;  /* 0x000000c6fccc7211 */ /* 0x040fe800078028ff */
[-C--:B------:R-:W-:Y:S03]  /*5090*/  HMMA.16816.F32.BF16 R76, R208, R206.reuse, R76 ;  /* 0x000000ced04c723c */ /* 0x080fe6000004184c */
[C---:B------:R-:W-:Y:S05]  /*50a0*/  LEA.HI.X.SX32 R205, R252.reuse, R199, 0x5, P0 ;  /* 0x000000c7fccd7211 */ /* 0x040fea00000f2eff */
[C---:B------:R-:W-:Y:S04]  /*50b0*/  HMMA.16816.F32.BF16 R80, R200.reuse, R206, R80 ;  /* 0x000000cec850723c */ /* 0x040fe80000041850 */
[C---:B------:R-:W-:Y:S04]  /*50c0*/  LEA R206, P0, R252.reuse, R204, 0x5 ;  /* 0x000000ccfcce7211 */ /* 0x040fe800078028ff */
[-C--:B------:R-:W-:Y:S03]  /*50d0*/  HMMA.16816.F32.BF16 R84, R200, R212.reuse, R84 ;  /* 0x000000d4c854723c */ /* 0x080fe60000041854 */
        /* <DEDUP_REMOVED lines=14> */
[C---:B------:R-:W-:Y:S02]  /*51c0*/  LEA.HI.X.SX32 R209, R252.reuse, R211, 0x5, P0 ;  /* 0x000000d3fcd17211 */ /* 0x040fe400000f2eff */
[C---:B------:R-:W-:Y:S01]  /*51d0*/  LEA R214, P0, R252.reuse, R208, 0x5 ;  /* 0x000000d0fcd67211 */ /* 0x040fe200078028ff */
[----:B------:R1:W5:Y:S03]  /*51e0*/  @P1 LDG.E R235, desc[UR40][R200.64+-0xe0] ;  /* 0xffff2028c8eb1981 */ /* 0x000366000c1e1900 */
[C---:B------:R-:W-:Y:S01]  /*51f0*/  LEA.HI.X.SX32 R215, R252.reuse, R209, 0x5, P0 ;  /* 0x000000d1fcd77211 */ /* 0x040fe200000f2eff */
[----:B------:R2:W-:Y:S04]  /*5200*/  REDG.E.ADD.F32.FTZ.RN.STRONG.GPU desc[UR40][R240.64], R4 ;  /* 0x00000004f00079a6 */ /* 0x0005e8000c12f328 */
[----:B------:R3:W-:Y:S01]  /*5210*/  REDG.E.ADD.F32.FTZ.RN.STRONG.GPU desc[UR40][R198.64], R5 ;  /* 0x00000005c60079a6 */ /* 0x0007e2000c12f328 */
[C---:B------:R-:W-:Y:S03]  /*5220*/  IMAD.WIDE R202, R252.reuse, -0xc0, R214 ;  /* 0xffffff40fcca7825 */ /* 0x040fe600078e02d6 */
        /* <DEDUP_REMOVED lines=14> */
[C---:B------:R-:W-:Y:S01]  /*5310*/  LEA R196, P0, R252.reuse, R198, 0x5 ;  /* 0x000000c6fcc47211 */ /* 0x040fe200078028ff */
[----:B------:R3:W-:Y:S03]  /*5320*/  REDG.E.ADD.F32.FTZ.RN.STRONG.GPU desc[UR40][R200.64+0x80], R50 ;  /* 0x00008032c80079a6 */ /* 0x0007e6000c12f328 */
[C---:B------:R-:W-:Y:S01]  /*5330*/  LEA.HI.X.SX32 R197, R252.reuse, R199, 0x5, P0 ;  /* 0x000000c7fcc57211 */ /* 0x040fe200000f2eff */
[----:B------:R3:W-:Y:S01]  /*5340*/  REDG.E.ADD.F32.FTZ.RN.STRONG.GPU desc[UR40][R4.64+0x80], R51 ;  /* 0x00008033040079a6 */ /* 0x0007e2000c12f328 */
[C---:B----4-:R-:W-:Y:S03]  /*5350*/  LEA R204, P0, R252.reuse, R196, 0x5 ;  /* 0x000000c4fccc7211 */ /* 0x050fe600078028ff */
[----:B------:R4:W-:Y:S01]  /*5360*/  REDG.E.ADD.F32.FTZ.RN.STRONG.GPU desc[UR40][R198.64+0x80], R44 ;  /* 0x0000802cc60079a6 */ /* 0x0009e2000c12f328 */
[C---:B------:R-:W-:Y:S02]  /*5370*/  LEA.HI.X.SX32 R205, R252.reuse, R197, 0x5, P0 ;  /* 0x000000c5fccd7211 */ /* 0x040fe400000f2eff */
[C---:B------:R-:W-:Y:S01]  /*5380*/  LEA R206, P0, R252.reuse, R204, 0x5 ;  /* 0x000000ccfcce7211 */ /* 0x040fe200078028ff */
[----:B------:R4:W-:Y:S03]  /*5390*/  REDG.E.ADD.F32.FTZ.RN.STRONG.GPU desc[UR40][R196.64+0x80], R45 ;  /* 0x0000802dc40079a6 */ /* 0x0009e6000c12f328 */
[C---:B------:R-:W-:Y:S01]  /*53a0*/  LEA.HI.X.SX32 R207, R252.reuse, R205, 0x5, P0 ;  /* 0x000000cdfccf7211 */ /* 0x040fe200000f2eff */
[----:B------:R4:W-:Y:S04]  /*53b0*/  REDG.E.ADD.F32.FTZ.RN.STRONG.GPU desc[UR40][R204.64+0x80], R46 ;  /* 0x0000802ecc0079a6 */ /* 0x0009e8000c12f328 */
        /* <DEDUP_REMOVED lines=15> */
[C---:B--2---:R-:W-:Y:S03]  /*54b0*/  LEA R214, P0, R252.reuse, R208, 0x5 ;  /* 0x000000d0fcd67211 */ /* 0x044fe600078028ff */
[----:B------:R2:W-:Y:S01]  /*54c0*/  REDG.E.ADD.F32.FTZ.RN.STRONG.GPU desc[UR40][R208.64+0x100], R57 ;  /* 0x00010039d00079a6 */ /* 0x0005e2000c12f328 */
[C---:B------:R-:W-:Y:S02]  /*54d0*/  LEA.HI.X.SX32 R215, R252.reuse, R209, 0x5, P0 ;  /* 0x000000d1fcd77211 */ /* 0x040fe400000f2eff */
[C---:B------:R-:W-:Y:S03]  /*54e0*/  LEA R10, P0, R252.reuse, R214, 0x5 ;  /* 0x000000d6fc0a7211 */ /* 0x040fe600078028ff */
[----:B------:R2:W-:Y:S01]  /*54f0*/  REDG.E.ADD.F32.FTZ.RN.STRONG.GPU desc[UR40][R214.64+0x100], R58 ;  /* 0x0001003ad60079a6 */ /* 0x0005e2000c12f328 */
[C---:B------:R-:W-:Y:S03]  /*5500*/  LEA.HI.X.SX32 R11, R252.reuse, R215, 0x5, P0 ;  /* 0x000000d7fc0b7211 */ /* 0x040fe600000f2eff */
[C---:B---3--:R-:W-:Y:S02]  /*5510*/  IMAD.WIDE R202, R252.reuse, -0xc0, R10 ;  /* 0xffffff40fcca7825 */ /* 0x048fe400078e020a */
        /* <DEDUP_REMOVED lines=44> */
[----:B------:R3:W-:Y:S01]  /*57e0*/  REDG.E.ADD.F32.FTZ.RN.STRONG.GPU desc[UR40][R240.64+0x280], R80 ;  /* 0x00028050f00079a6 */ /* 0x0007e2000c12f328 */
[C---:B------:R-:W-:Y:S03]  /*57f0*/  LEA.HI.X.SX32 R55, R252.reuse, R211, 0x5, P0 ;  /* 0x000000d3fc377211 */ /* 0x040fe600000f2eff */
[----:B------:R-:W-:Y:S01]  /*5800*/  REDG.E.ADD.F32.FTZ.RN.STRONG.GPU desc[UR40][R210.64+0x280], R81 ;  /* 0x00028051d20079a6 */ /* 0x000fe2000c12f328 */
[C---:B-1----:R-:W-:Y:S03]  /*5810*/  LEA R8, P0, R252.reuse, R54, 0x5 ;  /* 0x00000036fc087211 */ /* 0x042fe600078028ff */
[----:B------:R-:W-:Y:S01]  /*5820*/  REDG.E.ADD.F32.FTZ.RN.STRONG.GPU desc[UR40][R54.64+0x280], R82 ;  /* 0x00028052360079a6 */ /* 0x000fe2000c12f328 */
[C---:B------:R-:W-:Y:S02]  /*5830*/  LEA.HI.X.SX32 R9, R252.reuse, R55, 0x5, P0 ;  /* 0x00000037fc097211 */ /* 0x040fe400000f2eff */
[C---:B--2---:R-:W-:Y:S01]  /*5840*/  LEA R208, P0, R252.reuse, R8, 0x5 ;  /* 0x00000008fcd07211 */ /* 0x044fe200078028ff */
        /* <DEDUP_REMOVED lines=8> */
[----:B------:R-:W-:Y:S01]  /*58d0*/  LEA.HI.X.SX32 R57, R252, R215, 0x5, P0 ;  /* 0x000000d7fc397211 */ /* 0x000fe200000f2eff */
[----:B---3--:R-:W-:Y:S01]  /*58e0*/  VIADD R80, R232, 0x20 ;  /* 0x00000020e8507836 */ /* 0x008fe20000000000 */
        /* <DEDUP_REMOVED lines=22> */
[----:B------:R2:W-:Y:S01]  /*5a50*/  REDG.E.ADD.F32.FTZ.RN.STRONG.GPU desc[UR40][R200.64+0x300], R89 ;  /* 0x00030059c80079a6 */ /* 0x0005e2000c12f328 */
        /* <DEDUP_REMOVED lines=8> */
[C---:B------:R-:W-:Y:S01]  /*5ae0*/  LEA.HI.X.SX32 R199, R252.reuse, R61, 0x5, P0 ;  /* 0x0000003dfcc77211 */ /* 0x040fe200000f2eff */
[----:B-1----:R-:W1:Y:S01]  /*5af0*/  S2R R88, SR_TID.X ;  /* 0x0000000000587919 */ /* 0x002e620000002100 */
[C---:B------:R-:W-:Y:S01]  /*5b00*/  LEA R50, P0, R252.reuse, R198, 0x5 ;  /* 0x000000c6fc327211 */ /* 0x040fe200078028ff */
[----:B------:R-:W-:Y:S03]  /*5b10*/  REDG.E.ADD.F32.FTZ.RN.STRONG.GPU desc[UR40][R60.64+0x380], R97 ;  /* 0x000380613c0079a6 */ /* 0x000fe6000c12f328 */
[C---:B------:R-:W-:Y:S02]  /*5b20*/  LEA.HI.X.SX32 R51, R252.reuse, R199, 0x5, P0 ;  /* 0x000000c7fc337211 */ /* 0x040fe400000f2eff */
[C---:B------:R-:W-:Y:S01]  /*5b30*/  LEA R204, P0, R252.reuse, R50, 0x5 ;  /* 0x00000032fccc7211 */ /* 0x040fe200078028ff */
[----:B------:R-:W-:Y:S03]  /*5b40*/  REDG.E.ADD.F32.FTZ.RN.STRONG.GPU desc[UR40][R198.64+0x380], R98 ;  /* 0x00038062c60079a6 */ /* 0x000fe6000c12f328 */
[C---:B------:R-:W-:Y:S01]  /*5b50*/  LEA.HI.X.SX32 R205, R252.reuse, R51, 0x5, P0 ;  /* 0x00000033fccd7211 */ /* 0x040fe200000f2eff */
[----:B------:R-:W-:Y:S01]  /*5b60*/  REDG.E.ADD.F32.FTZ.RN.STRONG.GPU desc[UR40][R50.64+0x380], R99 ;  /* 0x00038063320079a6 */ /* 0x000fe2000c12f328 */
[C---:B------:R-:W-:Y:S03]  /*5b70*/  LEA R62, P0, R252.reuse, R204, 0x5 ;  /* 0x000000ccfc3e7211 */ /* 0x040fe600078028ff */
[----:B------:R3:W-:Y:S01]  /*5b80*/  REDG.E.ADD.F32.FTZ.RN.STRONG.GPU desc[UR40][R204.64+0x380], R92 ;  /* 0x0003805ccc0079a6 */ /* 0x0007e2000c12f328 */
[C---:B------:R-:W-:Y:S02]  /*5b90*/  LEA.HI.X.SX32 R63, R252.reuse, R205, 0x5, P0 ;  /* 0x000000cdfc3f7211 */ /* 0x040fe400000f2eff */
[C---:B------:R-:W-:Y:S01]  /*5ba0*/  LEA R68, P0, R252.reuse, R62, 0x5 ;  /* 0x0000003efc447211 */ /* 0x040fe200078028ff */
[----:B------:R-:W4:Y:S03]  /*5bb0*/  LDSM.16.MT88.4 R4, [R232+0x14000] ;  /* 0x01400000e804783b */ /* 0x000f260000004200 */
[C---:B------:R-:W-:Y:S01]  /*5bc0*/  LEA.HI.X.SX32 R69, R252.reuse, R63, 0x5, P0 ;  /* 0x0000003ffc457211 */ /* 0x040fe200000f2eff */
[----:B------:R-:W-:Y:S01]  /*5bd0*/  REDG.E.ADD.F32.FTZ.RN.STRONG.GPU desc[UR40][R62.64+0x380], R93 ;  /* 0x0003805d3e0079a6 */ /* 0x000fe2000c12f328 */
[C---:B------:R-:W-:Y:S03]  /*5be0*/  LEA R70, P0, R252.reuse, R68, 0x5 ;  /* 0x00000044fc467211 */ /* 0x040fe600078028ff */
[----:B------:R4:W-:Y:S01]  /*5bf0*/  REDG.E.ADD.F32.FTZ.RN.STRONG.GPU desc[UR40][R68.64+0x380], R94 ;  /* 0x0003805e440079a6 */ /* 0x0009e2000c12f328 */
[----:B------:R-:W-:Y:S02]  /*5c00*/  LEA.HI.X.SX32 R71, R252, R69, 0x5, P0 ;  /* 0x00000045fc477211 */ /* 0x000fe400000f2eff */
[C---:B-1----:R-:W-:Y:S01]  /*5c10*/  LOP3.LUT P0, RZ, R88.reuse, 0x4, RZ, 0xc0, !PT ;  /* 0x0000000458ff7812 */ /* 0x042fe2000780c0ff */
[----:B------:R-:W-:Y:S01]  /*5c20*/  LDSM.16.MT88.4 R48, [R231+0x4000] ;  /* 0x00400000e730783b */ /* 0x000fe20000004200 */
[C---:B--2---:R-:W-:Y:S03]  /*5c30*/  IMAD.SHL.U32 R89, R88.reuse, 0x20, RZ ;  /* 0x0000002058597824 */ /* 0x044fe600078e00ff */
[----:B------:R-:W-:Y:S04]  /*5c40*/  REDG.E.ADD.F32.FTZ.RN.STRONG.GPU desc[UR40][R70.64+0x380], R95 ;  /* 0x0003805f460079a6 */ /* 0x000fe8000c12f328 */
[----:B------:R-:W-:Y:S01]  /*5c50*/  LDSM.16.MT88.4 R68, [R231+0x1000] ;  /* 0x00100000e744783b */ /* 0x000fe20000004200 */
[----:B---3--:R-:W-:Y:S03]  /*5c60*/  IMAD.SHL.U32 R92, R88, 0x40, RZ ;  /* 0x00000040585c7824 */ /* 0x008fe600078e00ff */
[----:B------:R-:W-:Y:S01]  /*5c70*/  @P0 VIADD R80, R232, 0xffffffe0 ;  /* 0xffffffe0e8500836 */ /* 0x000fe20000000000 */
[----:B------:R-:W-:Y:S01]  /*5c80*/  LDSM.16.MT88.4 R76, [R231+0x5800] ;  /* 0x00580000e74c783b */ /* 0x000fe20000004200 */
[C---:B------:R-:W-:Y:S03]  /*5c90*/  LOP3.LUT R90, R92.reuse, 0x200, RZ, 0xc0, !PT ;  /* 0x000002005c5a7812 */ /* 0x040fe600078ec0ff */
[----:B------:R-:W1:Y:S01]  /*5ca0*/  LDSM.16.MT88.4 R44, [R80+0x14000] ;  /* 0x01400000502c783b */ /* 0x000e620000004200 */
[----:B------:R-:W-:Y:S03]  /*5cb0*/  LOP3.LUT R92, R92, 0x1c0, RZ, 0xc0, !PT ;  /* 0x000001c05c5c7812 */ /* 0x000fe600078ec0ff */
[----:B------:R-:W2:Y:S01]  /*5cc0*/  LDSM.16.MT88.4 R60, [R80+0x14400] ;  /* 0x01440000503c783b */ /* 0x000ea20000004200 */
[----:B----4-:R-:W-:Y:S03]  /*5cd0*/  IMAD.SHL.U32 R94, R88, 0x8, RZ ;  /* 0x00000008585e7824 */ /* 0x010fe600078e00ff */
[----:B------:R-:W-:Y:S01]  /*5ce0*/  LDSM.16.MT88.4 R72, [R80+0x14800] ;  /* 0x014800005048783b */ /* 0x000fe20000004200 */
[-C--:B------:R-:W-:Y:S05]  /*5cf0*/  HMMA.16816.F32.BF16 R100, R4, R8.reuse, R100 ;  /* 0x000000080464723c */ /* 0x080fea0000041864 */
[----:B------:R-:W-:Y:S03]  /*5d00*/  LOP3.LUT R91, R94, 0x38, RZ, 0xc0, !PT ;  /* 0x000000385e5b7812 */ /* 0x000fe600078ec0ff */
[C---:B-1----:R-:W-:Y:S08]  /*5d10*/  HMMA.16816.F32.BF16 R104, R44.reuse, R8, R104 ;  /* 0x000000082c68723c */ /* 0x042ff00000041868 */
[-C--:B------:R-:W-:Y:S08]  /*5d20*/  HMMA.16816.F32.BF16 R108, R44, R10.reuse, R108 ;  /* 0x0000000a2c6c723c */ /* 0x080ff0000004186c */
[C---:B------:R-:W-:Y:S01]  /*5d30*/  HMMA.16816.F32.BF16 R112, R4.reuse, R10, R112 ;  /* 0x0000000a0470723c */ /* 0x040fe20000041870 */
[----:B------:R-:W1:Y:S07]  /*5d40*/  LDSM.16.MT88.4 R8, [R232+0x14800] ;  /* 0x01480000e808783b */ /* 0x000e6e0000004200 */
[-C--:B------:R-:W-:Y:S08]  /*5d50*/  HMMA.16816.F32.BF16 R116, R4, R48.reuse, R116 ;  /* 0x000000300474723c */ /* 0x080ff00000041874 */
[C---:B------:R-:W-:Y:S08]  /*5d60*/  HMMA.16816.F32.BF16 R120, R44.reuse, R48, R120 ;  /* 0x000000302c78723c */ /* 0x040ff00000041878 */
[-C--:B------:R-:W-:Y:S01]  /*5d70*/  HMMA.16816.F32.BF16 R124, R44, R50.reuse, R124 ;  /* 0x000000322c7c723c */ /* 0x080fe2000004187c */
[----:B------:R-:W3:Y:S07]  /*5d80*/  LDSM.16.MT88.4 R44, [R231+0x5000] ;  /* 0x00500000e72c783b */ /* 0x000eee0000004200 */
[----:B------:R-:W-:Y:S01]  /*5d90*/  HMMA.16816.F32.BF16 R128, R4, R50, R128 ;  /* 0x000000320480723c */ /* 0x000fe20000041880 */
[----:B------:R-:W-:Y:S04]  /*5da0*/  LDSM.16.MT88.4 R4, [R232+0x14c00] ;  /* 0x014c0000e804783b */ /* 0x000fe80000004200 */
[----:B------:R-:W4:Y:S03]  /*5db0*/  LDSM.16.MT88.4 R48, [R231+0x1800] ;  /* 0x00180000e730783b */ /* 0x000f260000004200 */
[-C--:B------:R-:W-:Y:S08]  /*5dc0*/  HMMA.16816.F32.BF16 R100, R52, R56.reuse, R100 ;  /* 0x000000383464723c */ /* 0x080ff00000041864 */
[C---:B--2---:R-:W-:Y:S08]  /*5dd0*/  HMMA.16816.F32.BF16 R104, R60.reuse, R56, R104 ;  /* 0x000000383c68723c */ /* 0x044ff00000041868 */
[-C--:B------:R-:W-:Y:S08]  /*5de0*/  HMMA.16816.F32.BF16 R108, R60, R58.reuse, R108 ;  /* 0x0000003a3c6c723c */ /* 0x080ff0000004186c */
[C---:B------:R-:W-:Y:S01]  /*5df0*/  HMMA.16816.F32.BF16 R112, R52.reuse, R58, R112 ;  /* 0x0000003a3470723c */ /* 0x040fe20000041870 */
[----:B------:R-:W2:Y:S07]  /*5e00*/  LDSM.16.MT88.4 R56, [R80+0x14c00] ;  /* 0x014c00005038783b */ /* 0x000eae0000004200 */
[-C--:B------:R-:W-:Y:S08]  /*5e10*/  HMMA.16816.F32.BF16 R116, R52, R64.reuse, R116 ;  /* 0x000000403474723c */ /* 0x080ff00000041874 */
[C---:B------:R-:W-:Y:S08]  /*5e20*/  HMMA.16816.F32.BF16 R120, R60.reuse, R64, R120 ;  /* 0x000000403c78723c */ /* 0x040ff00000041878 */
[-C--:B------:R-:W-:Y:S08]  /*5e30*/  HMMA.16816.F32.BF16 R124, R60, R66.reuse, R124 ;  /* 0x000000423c7c723c */ /* 0x080ff0000004187c */
[----:B------:R-:W-:Y:S08]  /*5e40*/  HMMA.16816.F32.BF16 R128, R52, R66, R128 ;  /* 0x000000423480723c */ /* 0x000ff00000041880 */
[-C--:B-1----:R-:W-:Y:S08]  /*5e50*/  HMMA.16816.F32.BF16 R100, R8, R68.reuse, R100 ;  /* 0x000000440864723c */ /* 0x082ff00000041864 */
        /* <DEDUP_REMOVED lines=10> */
[-C--:B----4-:R-:W-:Y:S05]  /*5f00*/  HMMA.16816.F32.BF16 R100, R4, R48.reuse, R100 ;  /* 0x000000300464723c */ /* 0x090fea0000041864 */
[----:B------:R-:W-:Y:S03]  /*5f10*/  LOP3.LUT R8, R94, 0x1e00, RZ, 0xc0, !PT ;  /* 0x00001e005e087812 */ /* 0x000fe600078ec0ff */
[C---:B--2---:R-:W-:Y:S04]  /*5f20*/  HMMA.16816.F32.BF16 R104, R56.reuse, R48, R104 ;  /* 0x000000303868723c */ /* 0x044fe80000041868 */
        /* <DEDUP_REMOVED lines=70> */
.L_x_327:
        /* <DEDUP_REMOVED lines=9> */
[----:B-1----:R-:W-:Y:S01]  /*6420*/  LOP3.LUT R8, R221, 0x38, R0, 0xf8, !PT ;  /* 0x00000038dd087812 */ /* 0x002fe200078ef800 */
        /* <DEDUP_REMOVED lines=101> */
[----:B------:R-:W2:Y:S01]  /*6a80*/  LDCU.64 UR6, c[0x0][0x5c0] ;  /* 0x0000b800ff0677ac */ /* 0x000ea20008000a00 */
[----:B------:R-:W3:Y:S01]  /*6a90*/  LDCU.64 UR4, c[0x0][0x5a8] ;  /* 0x0000b500ff0477ac */ /* 0x000ee20008000a00 */
[----:B------:R-:W-:-:S04]  /*6aa0*/  USHF.R.S32.HI UR10, URZ, 0x1f, UR42 ;  /* 0x0000001fff0a7899 */ /* 0x000fc8000801142a */
[----:B--2---:R-:W-:Y:S02]  /*6ab0*/  UIMAD UR10, UR10, UR6, URZ ;  /* 0x000000060a0a72a4 */ /* 0x004fe4000f8e02ff */
[----:B------:R-:W-:Y:S02]  /*6ac0*/  UIMAD.WIDE.U32 UR12, UR42, UR6, URZ ;  /* 0x000000062a0c72a5 */ /* 0x000fe4000f8e00ff */
[----:B------:R-:W-:-:S04]  /*6ad0*/  UIMAD UR10, UR42, UR7, UR10 ;  /* 0x000000072a0a72a4 */ /* 0x000fc8000f8e020a */
[----:B------:R-:W-:-:S03]  /*6ae0*/  UIADD3 UR11, UPT, UPT, UR13, UR10, URZ ;  /* 0x0000000a0d0b7290 */ /* 0x000fc6000fffe0ff */
[----:B------:R-:W-:Y:S02]  /*6af0*/  UMOV UR10, UR12 ;  /* 0x0000000c000a7c82 */ /* 0x000fe40008000000 */
[----:B---3--:R-:W-:-:S04]  /*6b00*/  UIMAD.WIDE.U32 UR14, UR38, UR4, UR10 ;  /* 0x00000004260e72a5 */ /* 0x008fc8000f8e000a */
[----:B------:R-:W-:-:S06]  /*6b10*/  UIMAD UR5, UR38, UR5, UR15 ;  /* 0x00000005260572a4 */ /* 0x000fcc000f8e020f */
[----:B------:R-:W-:Y:S01]  /*6b20*/  MOV R3, UR5 ;  /* 0x0000000500037c02 */ /* 0x000fe20008000f00 */
[----:B------:R-:W-:Y:S05]  /*6b30*/  BRA `(.L_x_330) ;  /* 0x0000000000187947 */ /* 0x000fea0003800000 */
.L_x_329:
[----:B------:R-:W2:Y:S01]  /*6b40*/  LDCU.64 UR6, c[0x0][0x5c0] ;  /* 0x0000b800ff0677ac */ /* 0x000ea20008000a00 */
[----:B------:R-:W-:-:S04]  /*6b50*/  UIADD3 UR4, UPT, UPT, UR42, UR43, URZ ;  /* 0x0000002b2a047290 */ /* 0x000fc8000fffe0ff */
[----:B--2---:R-:W-:Y:S02]  /*6b60*/  UIMAD.WIDE.U32 UR14, UR4, UR6, URZ ;  /* 0x00000006040e72a5 */ /* 0x004fe4000f8e00ff */
[----:B------:R-:W-:-:S04]  /*6b70*/  UIMAD UR4, UR4, UR7, URZ ;  /* 0x00000007040472a4 */ /* 0x000fc8000f8e02ff */
[----:B------:R-:W-:-:S06]  /*6b80*/  UIADD3 UR4, UPT, UPT, UR15, UR4, URZ ;  /* 0x000000040f047290 */ /* 0x000fcc000fffe0ff */
[----:B------:R-:W-:Y:S02]  /*6b90*/  MOV R3, UR4 ;  /* 0x0000000400037c02 */ /* 0x000fe40008000f00 */
.L_x_330:
[----:B------:R-:W-:Y:S05]  /*6ba0*/  BRA.U UP0, `(.L_x_331) ;  /* 0x00000001002c7547 */ /* 0x000fea000b800000 */
[----:B------:R-:W2:Y:S01]  /*6bb0*/  LDCU.64 UR4, c[0x0][0x5c8] ;  /* 0x0000b900ff0477ac */ /* 0x000ea20008000a00 */
[----:B------:R-:W3:Y:S01]  /*6bc0*/  LDCU.64 UR10, c[0x0][0x5b0] ;  /* 0x0000b600ff0a77ac */ /* 0x000ee20008000a00 */
[----:B------:R-:W-:-:S04]  /*6bd0*/  USHF.R.S32.HI UR12, URZ, 0x1f, UR42 ;  /* 0x0000001fff0c7899 */ /* 0x000fc8000801142a */
[----:B--2---:R-:W-:Y:S02]  /*6be0*/  UIMAD UR12, UR12, UR4, URZ ;  /* 0x000000040c0c72a4 */ /* 0x004fe4000f8e02ff */
[----:B------:R-:W-:Y:S02]  /*6bf0*/  UIMAD.WIDE.U32 UR16, UR42, UR4, URZ ;  /* 0x000000042a1072a5 */ /* 0x000fe4000f8e00ff */
[----:B------:R-:W-:-:S04]  /*6c00*/  UIMAD UR12, UR42, UR5, UR12 ;  /* 0x000000052a0c72a4 */ /* 0x000fc8000f8e020c */
[----:B------:R-:W-:-:S04]  /*6c10*/  UIADD3 UR17, UPT, UPT, UR17, UR12, URZ ;  /* 0x0000000c11117290 */ /* 0x000fc8000fffe0ff */
[----:B---3--:R-:W-:-:S04]  /*6c20*/  UIMAD.WIDE.U32 UR16, UR38, UR10, UR16 ;  /* 0x0000000a261072a5 */ /* 0x008fc8000f8e0010 */
[----:B------:R-:W-:-:S06]  /*6c30*/  UIMAD UR11, UR38, UR11, UR17 ;  /* 0x0000000b260b72a4 */ /* 0x000fcc000f8e0211 */
[----:B------:R-:W-:Y:S01]  /*6c40*/  MOV R0, UR11 ;  /* 0x0000000b00007c02 */ /* 0x000fe20008000f00 */
[----:B------:R-:W-:Y:S06]  /*6c50*/  BRA `(.L_x_332) ;  /* 0x0000000000187947 */ /* 0x000fec0003800000 */
.L_x_331:
[----:B------:R-:W2:Y:S01]  /*6c60*/  LDCU.64 UR4, c[0x0][0x5c8] ;  /* 0x0000b900ff0477ac */ /* 0x000ea20008000a00 */
[----:B------:R-:W-:-:S04]  /*6c70*/  UIADD3 UR10, UPT, UPT, UR42, UR43, URZ ;  /* 0x0000002b2a0a7290 */ /* 0x000fc8000fffe0ff */
[----:B--2---:R-:W-:Y:S02]  /*6c80*/  UIMAD.WIDE.U32 UR16, UR10, UR4, URZ ;  /* 0x000000040a1072a5 */ /* 0x004fe4000f8e00ff */
[----:B------:R-:W-:-:S04]  /*6c90*/  UIMAD UR10, UR10, UR5, URZ ;  /* 0x000000050a0a72a4 */ /* 0x000fc8000f8e02ff */
[----:B------:R-:W-:-:S06]  /*6ca0*/  UIADD3 UR10, UPT, UPT, UR17, UR10, URZ ;  /* 0x0000000a110a7290 */ /* 0x000fcc000fffe0ff */
[----:B------:R-:W-:-:S07]  /*6cb0*/  MOV R0, UR10 ;  /* 0x0000000a00007c02 */ /* 0x000fce0008000f00 */
.L_x_332:
[----:B------:R-:W-:Y:S01]  /*6cc0*/  USHF.L.U32 UR10, UR31, 0x5, URZ ;  /* 0x000000051f0a7899 */ /* 0x000fe200080006ff */
[----:B------:R-:W-:Y:S03]  /*6cd0*/  BAR.SYNC.DEFER_BLOCKING 0x0 ;  /* 0x0000000000007b1d */ /* 0x000fe60000010000 */
[----:B------:R-:W-:-:S06]  /*6ce0*/  UIADD3 UR10, UPT, UPT, -UR10, UR39, URZ ;  /* 0x000000270a0a7290 */ /* 0x000fcc000fffe1ff */
[----:B------:R-:W-:-:S13]  /*6cf0*/  ISETP.GE.AND P0, PT, R2, UR10, PT ;  /* 0x0000000a02007c0c */ /* 0x000fda000bf06270 */
[----:B------:R-:W-:Y:S05]  /*6d00*/  @P0 BRA `(.L_x_309) ;  /* 0x0000000000d40947 */ /* 0x000fea0003800000 */
[----:B------:R-:W2:Y:S01]  /*6d10*/  LDCU UR15, c[0x0][0x440] ;  /* 0x00008800ff0f77ac */ /* 0x000ea20008000800 */
[----:B------:R-:W-:Y:S01]  /*6d20*/  MOV R13, RZ ;  /* 0x000000ff000d7202 */ /* 0x000fe20000000f00 */
[----:B------:R-:W-:Y:S01]  /*6d30*/  IMAD.U32 R15, RZ, RZ, UR6 ;  /* 0x00000006ff0f7e24 */ /* 0x000fe2000f8e00ff */
[----:B------:R-:W3:Y:S01]  /*6d40*/  LDC.64 R10, c[0x0][0x5d8] ;  /* 0x00017600ff0a7b82 */ /* 0x000ee20000000a00 */
[----:B------:R-:W-:Y:S01]  /*6d50*/  USHF.L.U32 UR10, UR31, 0x5, URZ ;  /* 0x000000051f0a7899 */ /* 0x000fe200080006ff */
[----:B-1----:R-:W-:Y:S01]  /*6d60*/  IMAD.MOV.U32 R12, RZ, RZ, R91 ;  /* 0x000000ffff0c7224 */ /* 0x002fe200078e005b */
[----:B------:R-:W1:Y:S01]  /*6d70*/  LDS.128 R36, [R45+0x11000] ;  /* 0x011000002d247984 */ /* 0x000e620000000c00 */
[----:B------:R-:W-:Y:S01]  /*6d80*/  IMAD.U32 R46, RZ, RZ, UR4 ;  /* 0x00000004ff2e7e24 */ /* 0x000fe2000f8e00ff */
[----:B------:R-:W-:Y:S02]  /*6d90*/  USHF.R.S32.HI UR11, URZ, 0x1f, UR10 ;  /* 0x0000001fff0b7899 */ /* 0x000fe4000801140a */
[--C-:B------:R-:W-:Y:S01]  /*6da0*/  IMAD.WIDE.U32 R14, R15, UR10, R12.reuse ;  /* 0x0000000a0f0e7c25 */ /* 0x100fe2000f8e000c */
[----:B------:R-:W4:Y:S01]  /*6db0*/  LDC.64 R8, c[0x0][0x5e0] ;  /* 0x00017800ff087b82 */ /* 0x000f220000000a00 */
[----:B------:R-:W-:Y:S01]  /*6dc0*/  UIMAD UR12, UR11, UR6, URZ ;  /* 0x000000060b0c72a4 */ /* 0x000fe2000f8e02ff */
[----:B------:R-:W1:Y:S01]  /*6dd0*/  LDS.128 R32, [R45+0x12000] ;  /* 0x012000002d207984 */ /* 0x000e620000000c00 */
[----:B------:R-:W-:Y:S01]  /*6de0*/  IMAD.WIDE.U32 R46, R46, UR10, R12 ;  /* 0x0000000a2e2e7c25 */ /* 0x000fe2000f8e000c */
[----:B------:R-:W-:Y:S01]  /*6df0*/  IADD3 R48, P0, PT, R14, UR14, RZ ;  /* 0x0000000e0e307c10 */ /* 0x000fe2000ff1e0ff */
[----:B------:R-:W-:Y:S01]  /*6e00*/  UIMAD UR12, UR10, UR7, UR12 ;  /* 0x000000070a0c72a4 */ /* 0x000fe2000f8e020c */
[----:B------:R-:W1:Y:S01]  /*6e10*/  LDS.128 R28, [R45+0x13000] ;  /* 0x013000002d1c7984 */ /* 0x000e620000000c00 */
[----:B--2---:R-:W-:Y:S01]  /*6e20*/  ISETP.GE.AND P3, PT, R91, UR15, PT ;  /* 0x0000000f5b007c0c */ /* 0x004fe2000bf66270 */
[----:B------:R-:W-:Y:S01]  /*6e30*/  UIMAD UR11, UR11, UR4, URZ ;  /* 0x000000040b0b72a4 */ /* 0x000fe2000f8e02ff */
[----:B------:R-:W-:Y:S01]  /*6e40*/  ISETP.GE.AND P2, PT, R4, UR15, PT ;  /* 0x0000000f04007c0c */ /* 0x000fe2000bf46270 */
[----:B------:R-:W-:Y:S01]  /*6e50*/  LDS.128 R24, [R45+0x14000] ;  /* 0x014000002d187984 */ /* 0x000fe20000000c00 */
[----:B------:R-:W-:Y:S01]  /*6e60*/  IADD3.X R49, PT, PT, R3, UR12, R15, P0, !PT ;  /* 0x0000000c03317c10 */ /* 0x000fe200087fe40f */
[----:B------:R-:W-:Y:S01]  /*6e70*/  UIMAD UR11, UR10, UR5, UR11 ;  /* 0x000000050a0b72a4 */ /* 0x000fe2000f8e020b */
[----:B------:R-:W-:Y:S01]  /*6e80*/  IADD3 R46, P0, PT, R46, UR16, RZ ;  /* 0x000000102e2e7c10 */ /* 0x000fe2000ff1e0ff */
[----:B------:R-:W-:Y:S01]  /*6e90*/  LDS.128 R20, [R45+0x15000] ;  /* 0x015000002d147984 */ /* 0x000fe20000000c00 */
[----:B------:R-:W-:Y:S01]  /*6ea0*/  ISETP.GE.AND P1, PT, R5, UR15, PT ;  /* 0x0000000f05007c0c */ /* 0x000fe2000bf26270 */
[----:B------:R-:W2:Y:S01]  /*6eb0*/  LDCU.64 UR12, c[0x0][0x560] ;  /* 0x0000ac00ff0c77ac */ /* 0x000ea20008000a00 */
[----:B---3--:R-:W-:Y:S01]  /*6ec0*/  IMAD.WIDE.U32 R48, R10, UR25, R48 ;  /* 0x000000190a307c25 */ /* 0x008fe2000f8e0030 */
[----:B------:R-:W-:Y:S01]  /*6ed0*/  LDS.128 R16, [R45+0x16000] ;  /* 0x016000002d107984 */ /* 0x000fe20000000c00 */
[----:B------:R-:W-:-:S02]  /*6ee0*/  IADD3.X R47, PT, PT, R0, UR11, R47, P0, !PT ;  /* 0x0000000b002f7c10 */ /* 0x000fc400087fe42f */
[----:B------:R-:W-:Y:S01]  /*6ef0*/  IMAD R49, R11, UR25, R49 ;  /* 0x000000190b317c24 */ /* 0x000fe2000f8e0231 */
[----:B------:R-:W3:Y:S01]  /*6f00*/  @!P3 LDS.128 R12, [R45+0x10000] ;  /* 0x010000002d0cb984 */ /* 0x000ee20000000c00 */
[----:B------:R-:W1:Y:S01]  /*6f10*/  LDCU.64 UR10, c[0x0][0x568] ;  /* 0x0000ad00ff0a77ac */ /* 0x000e620008000a00 */
        /* <DEDUP_REMOVED lines=10> */
[----:B-1----:R-:W-:-:S03]  /*6fc0*/  LEA R6, P4, R46, UR10, 0x1 ;  /* 0x0000000a2e067c11 */ /* 0x002fc6000f8808ff */
[----:B------:R2:W-:Y:S01]  /*6fd0*/  @!P2 STG.E.128 desc[UR40][R4.64+0x80], R36 ;  /* 0x000080240400a986 */ /* 0x0005e2000c101d28 */
[----:B------:R-:W-:-:S03]  /*6fe0*/  LEA.HI.X R7, R46, UR11, R2, 0x1, P4 ;  /* 0x0000000b2e077c11 */ /* 0x000fc6000a0f0c02 */
[----:B------:R2:W-:Y:S04]  /*6ff0*/  @!P1 STG.E.128 desc[UR40][R4.64+0x100], R32 ;  /* 0x0001002004009986 */ /* 0x0005e8000c101d28 */
[----:B------:R2:W-:Y:S04]  /*7000*/  @!P0 STG.E.128 desc[UR40][R4.64+0x180], R28 ;  /* 0x0001801c04008986 */ /* 0x0005e8000c101d28 */
[----:B---3--:R2:W-:Y:S04]  /*7010*/  @!P3 STG.E.128 desc[UR40][R4.64], R12 ;  /* 0x0000000c0400b986 */ /* 0x0085e8000c101d28 */
[----:B------:R2:W-:Y:S04]  /*7020*/  @!P3 STG.E.128 desc[UR40][R6.64], R24 ;  /* 0x000000180600b986 */ /* 0x0005e8000c101d28 */
[----:B------:R2:W-:Y:S04]  /*7030*/  @!P2 STG.E.128 desc[UR40][R6.64+0x80], R20 ;  /* 0x000080140600a986 */ /* 0x0005e8000c101d28 */
[----:B------:R2:W-:Y:S04]  /*7040*/  @!P1 STG.E.128 desc[UR40][R6.64+0x100], R16 ;  /* 0x0001001006009986 */ /* 0x0005e8000c101d28 */
[----:B----4-:R2:W-:Y:S02]  /*7050*/  @!P0 STG.E.128 desc[UR40][R6.64+0x180], R40 ;  /* 0x0001802806008986 */ /* 0x0105e4000c101d28 */
.L_x_309:
[----:B------:R-:W-:Y:S05]  /*7060*/  BSYNC.RECONVERGENT B1 ;  /* 0x0000000000017941 */ /* 0x000fea0003800200 */
.L_x_293:
[----:B------:R-:W1:Y:S01]  /*7070*/  LDCU UR5, c[0x0][0x438] ;  /* 0x00008700ff0577ac */ /* 0x000e620008000800 */
[----:B------:R-:W3:Y:S01]  /*7080*/  LDCU UR6, c[0x0][0x370] ;  /* 0x00006e00ff0677ac */ /* 0x000ee20008000800 */
[----:B-1----:R-:W-:-:S04]  /*7090*/  UIADD3 UR5, UPT, UPT, UR5, 0x1f, URZ ;  /* 0x0000001f05057890 */ /* 0x002fc8000fffe0ff */
[----:B------:R-:W-:Y:S02]  /*70a0*/  USHF.R.S32.HI UR4, URZ, 0x1f, UR5 ;  /* 0x0000001fff047899 */ /* 0x000fe40008011405 */
[----:B---3--:R-:W-:Y:S02]  /*70b0*/  UIADD3 UR31, UPT, UPT, UR6, UR31, URZ ;  /* 0x0000001f061f7290 */ /* 0x008fe4000fffe0ff */
[----:B------:R-:W-:Y:S01]  /*70c0*/  ULEA.HI UR4, UR4, UR5, URZ, 0x5 ;  /* 0x0000000504047291 */ /* 0x000fe2000f8f28ff */
[----:B------:R-:W-:-:S03]  /*70d0*/  UMOV UR6, UR24 ;  /* 0x0000001800067c82 */ /* 0x000fc60008000000 */
[----:B------:R-:W-:-:S04]  /*70e0*/  USHF.R.S32.HI UR4, URZ, 0x5, UR4 ;  /* 0x00000005ff047899 */ /* 0x000fc80008011404 */
[----:B------:R-:W-:-:S09]  /*70f0*/  UISETP.GE.AND UP0, UPT, UR31, UR4, UPT ;  /* 0x000000041f00728c */ /* 0x000fd2000bf06270 */
[----:B------:R-:W-:Y:S05]  /*7100*/  BRA.U !UP0, `(.L_x_333) ;  /* 0xffffff9108847547 */ /* 0x000fea000b83ffff */
[----:B------:R-:W-:Y:S05]  /*7110*/  EXIT ;  /* 0x000000000000794d */ /* 0x000fea0003800000 */
.L_x_334:
        /* <DEDUP_REMOVED lines=14> */
.L_x_2491:


//--------------------- .text._ZN5flash44flash_bwd_dq_dk_dv_loop_seqk_parallel_kernelI23Flash_bwd_kernel_traitsILi256ELi64ELi32ELi8ELi4ELi1ELi2ELb1ELb1EN7cutlass10bfloat16_tE19Flash_kernel_traitsILi256ELi64ELi32ELi8ES3_EELb0ELb0ELb1ELb0ELb0ELb1ELb0EEEvNS_16Flash_bwd_paramsE --------------------------
	.section	.text._ZN5flash44flash_bwd_dq_dk_dv_loop_seqk_parallel_kernelI23Flash_bwd_kernel_traitsILi256ELi64ELi32ELi8ELi4ELi1ELi2ELb1ELb1EN7cutlass10bfloat16_tE19Flash_kernel_traitsILi256ELi64ELi32ELi8ES3_EELb0ELb0ELb1ELb0ELb0ELb1ELb0EEEvNS_16Flash_bwd_paramsE,"ax",@progbits
	.align	128
        .global         _ZN5flash44flash_bwd_dq_dk_dv_loop_seqk_parallel_kernelI23Flash_bwd_kernel_traitsILi256ELi64ELi32ELi8ELi4ELi1ELi2ELb1ELb1EN7cutlass10bfloat16_tE19Flash_kernel_traitsILi256ELi64ELi32ELi8ES3_EELb0ELb0ELb1ELb0ELb0ELb1ELb0EEEvNS_16Flash_bwd_paramsE
        .type           _ZN5flash44flash_bwd_dq_dk_dv_loop_seqk_parallel_kernelI23Flash_bwd_kernel_traitsILi256ELi64ELi32ELi8ELi4ELi1ELi2ELb1ELb1EN7cutlass10bfloat16_tE19Flash_kernel_traitsILi256ELi64ELi32ELi8ES3_EELb0ELb0ELb1ELb0ELb0ELb1ELb0EEEvNS_16Flash_bwd_paramsE,@function
        .size           _ZN5flash44flash_bwd_dq_dk_dv_loop_seqk_parallel_kernelI23Flash_bwd_kernel_traitsILi256ELi64ELi32ELi8ELi4ELi1ELi2ELb1ELb1EN7cutlass10bfloat16_tE19Flash_kernel_traitsILi256ELi64ELi32ELi8ES3_EELb0ELb0ELb1ELb0ELb0ELb1ELb0EEEvNS_16Flash_bwd_paramsE,(.L_x_2492 - _ZN5flash44flash_bwd_dq_dk_dv_loop_seqk_parallel_kernelI23Flash_bwd_kernel_traitsILi256ELi64ELi32ELi8ELi4ELi1ELi2ELb1ELb1EN7cutlass10bfloat16_tE19Flash_kernel_traitsILi256ELi64ELi32ELi8ES3_EELb0ELb0ELb1ELb0ELb0ELb1ELb0EEEvNS_16Flash_bwd_paramsE)
        .other          _ZN5flash44flash_bwd_dq_dk_dv_loop_seqk_parallel_kernelI23Flash_bwd_kernel_traitsILi256ELi64ELi32ELi8ELi4ELi1ELi2ELb1ELb1EN7cutlass10bfloat16_tE19Flash_kernel_traitsILi256ELi64ELi32ELi8ES3_EELb0ELb0ELb1ELb0ELb0ELb1ELb0EEEvNS_16Flash_bwd_paramsE,@"STO_CUDA_ENTRY STV_DEFAULT"
_ZN5flash44flash_bwd_dq_dk_dv_loop_seqk_parallel_kernelI23Flash_bwd_kernel_traitsILi256ELi64ELi32ELi8ELi4ELi1ELi2ELb1ELb1EN7cutlass10bfloat16_tE19Flash_kernel_traitsILi256ELi64ELi32ELi8ES3_EELb0ELb0ELb1ELb0ELb0ELb1ELb0EEEvNS_16Flash_bwd_paramsE:
.text._ZN5flash44flash_bwd_dq_dk_dv_loop_seqk_parallel_kernelI23Flash_bwd_kernel_traitsILi256ELi64ELi32ELi8ELi4ELi1ELi2ELb1ELb1EN7cutlass10bfloat16_tE19Flash_kernel_traitsILi256ELi64ELi32ELi8ES3_EELb0ELb0ELb1ELb0ELb0ELb1ELb0EEEvNS_16Flash_bwd_paramsE:
        /* <DEDUP_REMOVED lines=29> */
.L_x_368:
[----:B-1-3--:R-:W1:Y:S01]  /*01d0*/  LDC.64 R10, c[0x0][0x470] ;  /* 0x00011c00ff0a7b82 */ /* 0x00ae620000000a00 */
[----:B------:R-:W-:-:S07]  /*01e0*/  IMAD.MOV.U32 R232, RZ, RZ, RZ ;  /* 0x000000ffffe87224 */ /* 0x000fce00078e00ff */
[----:B--2---:R-:W2:Y:S08]  /*01f0*/  LDC.64 R8, c[0x0][0x478] ;  /* 0x00011e00ff087b82 */ /* 0x004eb00000000a00 */
[----:B------:R-:W3:Y:S01]  /*0200*/  LDC.64 R6, c[0x0][0x460] ;  /* 0x00011800ff067b82 */ /* 0x000ee20000000a00 */
        /* <DEDUP_REMOVED lines=40> */
.L_x_335:
        /* <DEDUP_REMOVED lines=21> */
[----:B------:R-:W-:Y:S02]  /*05e0*/  @!P4 IMAD R22, R4, R7, R9 ;  /* 0x000000070416c224 */ /* 0x000fe400078e0209 */
[----:B------:R-:W-:Y:S01]  /*05f0*/  @!P4 IMAD.MOV.U32 R23, RZ, RZ, R8 ;  /* 0x000000ffff17c224 */ /* 0x000fe200078e0008 */
        /* <DEDUP_REMOVED lines=18> */
.L_x_337:
[----:B------:R-:W2:Y:S01]  /*0720*/  LDCU.64 UR12, c[0x0][0x3b8] ;  /* 0x00007700ff0c77ac */ /* 0x000ea20008000a00 */
[----:B------:R-:W-:-:S05]  /*0730*/  IADD3 R2, PT, PT, R232, R234, RZ ;  /* 0x000000eae8027210 */ /* 0x000fca0007ffe0ff */
[C---:B--2---:R-:W-:Y:S02]  /*0740*/  IMAD R8, R2.reuse, UR13, RZ ;  /* 0x0000000d02087c24 */ /* 0x044fe4000f8e02ff */
[----:B------:R-:W-:-:S05]  /*0750*/  IMAD.WIDE.U32 R2, R2, UR12, RZ ;  /* 0x0000000c02027c25 */ /* 0x000fca000f8e00ff */
[----:B------:R-:W-:Y:S02]  /*0760*/  IADD3 R8, PT, PT, R3, R8, RZ ;  /* 0x0000000803087210 */ /* 0x000fe40007ffe0ff */
[----:B------:R-:W-:-:S07]  /*0770*/  MOV R9, R2 ;  /* 0x0000000200097202 */ /* 0x000fce0000000f00 */
.L_x_338:
        /* <DEDUP_REMOVED lines=42> */
.L_x_339:
[----:B------:R-:W2:Y:S01]  /*0a20*/  LDCU.64 UR6, c[0x0][0x3c0] ;  /* 0x00007800ff0677ac */ /* 0x000ea20008000a00 */
[----:B------:R-:W-:-:S05]  /*0a30*/  IADD3 R2, PT, PT, R232, R234, RZ ;  /* 0x000000eae8027210 */ /* 0x000fca0007ffe0ff */
[C---:B--2---:R-:W-:Y:S02]  /*0a40*/  IMAD R11, R2.reuse, UR7, RZ ;  /* 0x00000007020b7c24 */ /* 0x044fe4000f8e02ff */
[----:B------:R-:W-:-:S05]  /*0a50*/  IMAD.WIDE.U32 R2, R2, UR6, RZ ;  /* 0x0000000602027c25 */ /* 0x000fca000f8e00ff */
[----:B------:R-:W-:Y:S02]  /*0a60*/  IADD3 R11, PT, PT, R3, R11, RZ ;  /* 0x0000000b030b7210 */ /* 0x000fe40007ffe0ff */
[----:B------:R-:W-:-:S07]  /*0a70*/  MOV R12, R2 ;  /* 0x00000002000c7202 */ /* 0x000fce0000000f00 */
.L_x_340:
        /* <DEDUP_REMOVED lines=29> */
.L_x_341:
[-C--:B------:R-:W-:Y:S02]  /*0c50*/  IMAD R29, R31, R14.reuse, RZ ;  /* 0x0000000e1f1d7224 */ /* 0x080fe400078e02ff */
[----:B------:R-:W-:-:S05]  /*0c60*/  IMAD.WIDE.U32 R16, R30, R14, RZ ;  /* 0x0000000e1e107225 */ /* 0x000fca00078e00ff */
[----:B------:R-:W-:Y:S02]  /*0c70*/  IADD3 R29, PT, PT, R17, R29, RZ ;  /* 0x0000001d111d7210 */ /* 0x000fe40007ffe0ff */
[----:B------:R-:W-:-:S07]  /*0c80*/  MOV R21, R16 ;  /* 0x0000001000157202 */ /* 0x000fce0000000f00 */
.L_x_342:
[----:B------:R-:W2:Y:S01]  /*0c90*/  LDCU.U8 UR8, c[0x0][0x548] ;  /* 0x0000a900ff0877ac */ /* 0x000ea20008000000 */
[----:B------:R-:W-:Y:S01]  /*0ca0*/  SHF.L.U32 R16, R4, 0x7, RZ ;  /* 0x0000000704107819 */ /* 0x000fe200000006ff */
[----:B------:R-:W3:Y:S03]  /*0cb0*/  LDCU.U8 UR14, c[0x0][0x5f0] ;  /* 0x0000be00ff0e77ac */ /* 0x000ee60008000000 */
[----:B------:R-:W-:-:S04]  /*0cc0*/  SEL R3, R16, RZ, P3 ;  /* 0x000000ff10037207 */ /* 0x000fc80001800000 */
[----:B------:R-:W-:-:S04]  /*0cd0*/  IADD3 R3, P0, PT, R19, R3, RZ ;  /* 0x0000000313037210 */ /* 0x000fc80007f1e0ff */
[----:B------:R-:W-:Y:S01]  /*0ce0*/  IADD3.X R25, PT, PT, RZ, R18, RZ, P0, !PT ;  /* 0x00000012ff197210 */ /* 0x000fe200007fe4ff */
[----:B------:R-:W-:Y:S01]  /*0cf0*/  IMAD.WIDE.U32 R34, R3, R30, RZ ;  /* 0x0000001e03227225 */ /* 0x000fe200078e00ff */
[----:B--2---:R-:W-:-:S03]  /*0d00*/  UISETP.NE.AND UP0, UPT, UR8, URZ, UPT ;  /* 0x000000ff0800728c */ /* 0x004fc6000bf05270 */
[----:B------:R-:W-:Y:S02]  /*0d10*/  IMAD R25, R25, R30, RZ ;  /* 0x0000001e19197224 */ /* 0x000fe400078e02ff */
[----:B------:R-:W-:Y:S02]  /*0d20*/  IMAD R30, R13, UR15, RZ ;  /* 0x0000000f0d1e7c24 */ /* 0x000fe4000f8e02ff */
        /* <DEDUP_REMOVED lines=10> */
.L_x_343:
[----:B------:R-:W2:Y:S01]  /*0dd0*/  LDC R24, c[0x0][0x434] ;  /* 0x00010d00ff187b82 */ /* 0x000ea20000000800 */
[----:B------:R-:W-:-:S04]  /*0de0*/  IMAD R3, R4, R27, R13 ;  /* 0x0000001b04037224 */ /* 0x000fc800078e020d */
[----:B--2---:R-:W-:-:S03]  /*0df0*/  IMAD R24, R3, R24, RZ ;  /* 0x0000001803187224 */ /* 0x004fc600078e02ff */
.L_x_344:
        /* <DEDUP_REMOVED lines=12> */
.L_x_345:
[----:B------:R-:W2:Y:S01]  /*0ec0*/  LDC R28, c[0x0][0x444] ;  /* 0x00011100ff1c7b82 */ /* 0x000ea20000000800 */
[----:B------:R-:W-:-:S04]  /*0ed0*/  IMAD R3, R4, R27, R13 ;  /* 0x0000001b04037224 */ /* 0x000fc800078e020d */
[----:B--2---:R-:W-:-:S07]  /*0ee0*/  IMAD R28, R3, R28, RZ ;  /* 0x0000001c031c7224 */ /* 0x004fce00078e02ff */
.L_x_346:
[----:B------:R-:W2:Y:S01]  /*0ef0*/  S2R R14, SR_TID.X ;  /* 0x00000000000e7919 */ /* 0x000ea20000002100 */
[----:B------:R-:W3:Y:S01]  /*0f00*/  LDCU.128 UR8, c[0x0][0x590] ;  /* 0x0000b200ff0877ac */ /* 0x000ee20008000c00 */
[----:B------:R-:W4:Y:S01]  /*0f10*/  LDC R235, c[0x0][0x508] ;  /* 0x00014200ffeb7b82 */ /* 0x000f220000000800 */
[----:B------:R-:W-:Y:S01]  /*0f20*/  IMAD R27, R27, UR15, RZ ;  /* 0x0000000f1b1b7c24 */ /* 0x000fe2000f8e02ff */
[----:B------:R-:W-:Y:S01]  /*0f30*/  ISETP.NE.AND P4, PT, RZ, UR14, PT ;  /* 0x0000000eff007c0c */ /* 0x000fe2000bf85270 */
[----:B------:R-:W5:Y:S01]  /*0f40*/  LDCU.64 UR16, c[0x0][0x3c8] ;  /* 0x00007900ff1077ac */ /* 0x000f620008000a00 */
[C---:B------:R-:W-:Y:S01]  /*0f50*/  IMAD R28, R17.reuse, 0x40, R28 ;  /* 0x00000040111c7824 */ /* 0x040fe200078e021c */
[----:B------:R-:W-:Y:S01]  /*0f60*/  BSSY.RECONVERGENT B1, `(.L_x_336) ;  /* 0x00004f8000017945 */ /* 0x000fe20003800200 */
[----:B------:R-:W-:Y:S01]  /*0f70*/  IMAD R24, R17, 0x40, R24 ;  /* 0x0000004011187824 */ /* 0x000fe200078e0218 */
[----:B------:R-:W1:Y:S01]  /*0f80*/  LDCU.64 UR14, c[0x0][0x380] ;  /* 0x00007000ff0e77ac */ /* 0x000e620008000a00 */
[----:B------:R-:W5:Y:S01]  /*0f90*/  LDC.64 R36, c[0x0][0x420] ;  /* 0x00010800ff247b82 */ /* 0x000f620000000a00 */
[----:B---3--:R-:W-:Y:S01]  /*0fa0*/  IMAD R32, R18, UR8, RZ ;  /* 0x0000000812207c24 */ /* 0x008fe2000f8e02ff */
[----:B------:R-:W-:-:S02]  /*0fb0*/  USHF.L.U64.HI UR29, UR8, 0x5, UR9 ;  /* 0x00000005081d7899 */ /* 0x000fc40008010209 */
[----:B------:R-:W-:Y:S01]  /*0fc0*/  USHF.L.U32 UR30, UR8, 0x5, URZ ;  /* 0x00000005081e7899 */ /* 0x000fe200080006ff */
[----:B------:R-:W-:Y:S02]  /*0fd0*/  IMAD R32, R19, UR9, R32 ;  /* 0x0000000913207c24 */ /* 0x000fe4000f8e0220 */
[----:B----4-:R-:W-:Y:S02]  /*0fe0*/  IMAD.IADD R235, R231, 0x1, R235 ;  /* 0x00000001e7eb7824 */ /* 0x010fe400078e02eb */
[----:B--2---:R-:W-:Y:S01]  /*0ff0*/  IMAD.SHL.U32 R15, R14, 0x8, RZ ;  /* 0x000000080e0f7824 */ /* 0x004fe200078e00ff */
[----:B------:R-:W-:Y:S01]  /*1000*/  SHF.R.U32.HI R16, RZ, 0x5, R14 ;  /* 0x00000005ff107819 */ /* 0x000fe2000001160e */
[----:B-----5:R-:W-:Y:S01]  /*1010*/  IMAD.WIDE R36, R24, 0x4, R36 ;  /* 0x0000000418247825 */ /* 0x020fe200078e0224 */
[----:B------:R-:W-:Y:S02]  /*1020*/  LOP3.LUT R26, R14, 0x1f, RZ, 0xc0, !PT ;  /* 0x0000001f0e1a7812 */ /* 0x000fe400078ec0ff */
[----:B------:R-:W-:-:S02]  /*1030*/  LOP3.LUT R20, R15, 0x38, RZ, 0xc0, !PT ;  /* 0x000000380f147812 */ /* 0x000fc400078ec0ff */
[----:B------:R-:W-:Y:S01]  /*1040*/  R2UR UR32, R36 ;  /* 0x00000000242072ca */ /* 0x000fe200000e0000 */
[C---:B------:R-:W-:Y:S01]  /*1050*/  IMAD R26, R27.reuse, R16, R26 ;  /* 0x000000101b1a7224 */ /* 0x040fe200078e021a */
[----:B------:R-:W-:Y:S01]  /*1060*/  IADD3 R2, P0, PT, R20, R2, RZ ;  /* 0x0000000214027210 */ /* 0x000fe20007f1e0ff */
[----:B------:R-:W-:Y:S01]  /*1070*/  IMAD.SHL.U32 R27, R27, 0x40, RZ ;  /* 0x000000401b1b7824 */ /* 0x000fe200078e00ff */
[----:B------:R-:W-:Y:S02]  /*1080*/  SHF.R.U32.HI R16, RZ, 0x3, R14 ;  /* 0x00000003ff107819 */ /* 0x000fe4000001160e */
[----:B------:R-:W-:Y:S01]  /*1090*/  R2UR UR33, R37 ;  /* 0x00000000252172ca */ /* 0x000fe200000e0000 */
[----:B------:R-:W-:Y:S01]  /*10a0*/  IMAD.X R3, RZ, RZ, R7, P0 ;  /* 0x000000ffff037224 */ /* 0x000fe200000e0607 */
[--C-:B------:R-:W-:Y:S01]  /*10b0*/  IADD3 R21, P1, P0, R34, R21, R30.reuse ;  /* 0x0000001522157210 */ /* 0x100fe2000783e01e */
[----:B------:R-:W2:Y:S01]  /*10c0*/  LDC.64 R6, c[0x0][0x5f8] ;  /* 0x00017e00ff067b82 */ /* 0x000ea20000000a00 */
[----:B------:R-:W-:Y:S01]  /*10d0*/  SHF.R.S32.HI R30, RZ, 0x1f, R30 ;  /* 0x0000001fff1e7819 */ /* 0x000fe2000001141e */
[----:B------:R-:W-:-:S03]  /*10e0*/  IMAD.WIDE.U32 R2, R19, UR8, R2 ;  /* 0x0000000813027c25 */ /* 0x000fc6000f8e0002 */
[----:B------:R-:W-:Y:S01]  /*10f0*/  IADD3.X R25, PT, PT, R25, R29, R30, P1, P0 ;  /* 0x0000001d19197210 */ /* 0x000fe20000fe041e */
[----:B------:R-:W-:Y:S01]  /*1100*/  IMAD.IADD R33, R3, 0x1, R32 ;  /* 0x0000000103217824 */ /* 0x000fe200078e0220 */
[----:B------:R-:W-:Y:S01]  /*1110*/  IADD3 R29, PT, PT, R227, -0x20, -R235 ;  /* 0xffffffe0e31d7810 */ /* 0x000fe20007ffe8eb */
[----:B------:R-:W-:Y:S01]  /*1120*/  IMAD.MOV.U32 R32, RZ, RZ, R2 ;  /* 0x000000ffff207224 */ /* 0x000fe200078e0002 */
[----:B------:R-:W3:Y:S03]  /*1130*/  LDC.64 R34, c[0x0][0x5e8] ;  /* 0x00017a00ff227b82 */ /* 0x000ee60000000a00 */
[----:B------:R-:W-:-:S04]  /*1140*/  IMAD.WIDE.U32 R32, R13, UR10, R32 ;  /* 0x0000000a0d207c25 */ /* 0x000fc8000f8e0020 */
[----:B------:R-:W-:Y:S01]  /*1150*/  IMAD R31, R13, UR11, R33 ;  /* 0x0000000b0d1f7c24 */ /* 0x000fe2000f8e0221 */
[----:B------:R-:W4:Y:S01]  /*1160*/  LDC.64 R2, c[0x0][0x3b0] ;  /* 0x0000ec00ff027b82 */ /* 0x000f220000000a00 */
[----:B------:R-:W-:Y:S01]  /*1170*/  IMAD.MOV.U32 R30, RZ, RZ, R32 ;  /* 0x000000ffff1e7224 */ /* 0x000fe200078e0020 */
[----:B------:R-:W5:Y:S03]  /*1180*/  LDCU.64 UR10, c[0x0][0x550] ;  /* 0x0000aa00ff0a77ac */ /* 0x000f660008000a00 */
[----:B------:R-:W-:-:S04]  /*1190*/  IMAD.WIDE.U32 R30, R16, UR8, R30 ;  /* 0x00000008101e7c25 */ /* 0x000fc8000f8e001e */
[----:B--2---:R-:W-:-:S04]  /*11a0*/  IMAD.WIDE.U32 R32, R6, UR19, RZ ;  /* 0x0000001306207c25 */ /* 0x004fc8000f8e00ff */
[----:B------:R-:W-:Y:S01]  /*11b0*/  IMAD R6, R16, UR9, R31 ;  /* 0x0000000910067c24 */ /* 0x000fe2000f8e021f */
[----:B------:R-:W2:Y:S01]  /*11c0*/  LDCU.64 UR8, c[0x0][0x570] ;  /* 0x0000ae00ff0877ac */ /* 0x000ea20008000a00 */
[----:B------:R-:W-:Y:S01]  /*11d0*/  IMAD R31, R7, UR19, R33 ;  /* 0x00000013071f7c24 */ /* 0x000fe2000f8e0221 */
[----:B------:R-:W-:Y:S02]  /*11e0*/  SEL R7, R32, RZ, P4 ;  /* 0x000000ff20077207 */ /* 0x000fe40002000000 */
[----:B------:R-:W-:Y:S02]  /*11f0*/  SHF.R.S32.HI R32, RZ, 0x1f, R29 ;  /* 0x0000001fff207819 */ /* 0x000fe4000001141d */
[----:B------:R-:W-:Y:S01]  /*1200*/  IADD3 R7, P1, P0, R26, R21, R7 ;  /* 0x000000151a077210 */ /* 0x000fe2000783e007 */
[----:B------:R-:W-:Y:S01]  /*1210*/  IMAD.MOV.U32 R21, RZ, RZ, RZ ;  /* 0x000000ffff157224 */ /* 0x000fe200078e00ff */
[----:B------:R-:W-:Y:S01]  /*1220*/  LEA.HI R32, R32, R29, RZ, 0x6 ;  /* 0x0000001d20207211 */ /* 0x000fe200078f30ff */
[----:B---3--:R-:W-:Y:S01]  /*1230*/  IMAD.WIDE R28, R28, 0x4, R34 ;  /* 0x000000041c1c7825 */ /* 0x008fe200078e0222 */
[----:B------:R-:W-:-:S02]  /*1240*/  SHF.R.S32.HI R26, RZ, 0x1f, R26 ;  /* 0x0000001fff1a7819 */ /* 0x000fc4000001141a */
[----:B------:R-:W-:Y:S01]  /*1250*/  SHF.R.S32.HI R32, RZ, 0x6, R32 ;  /* 0x00000006ff207819 */ /* 0x000fe20000011420 */
[-C--:B----4-:R-:W-:Y:S01]  /*1260*/  IMAD R18, R18, R2.reuse, RZ ;  /* 0x0000000212127224 */ /* 0x090fe200078e02ff */
[----:B------:R-:W-:Y:S01]  /*1270*/  SEL R31, R31, RZ, P4 ;  /* 0x000000ff1f1f7207 */ /* 0x000fe20002000000 */
[C---:B------:R-:W-:Y:S01]  /*1280*/  IMAD.WIDE.U32 R38, R19.reuse, R2, R20 ;  /* 0x0000000213267225 */ /* 0x040fe200078e0014 */
[----:B------:R-:W-:Y:S02]  /*1290*/  R2UR UR31, R32 ;  /* 0x00000000201f72ca */ /* 0x000fe400000e0000 */
[----:B------:R-:W-:Y:S01]  /*12a0*/  IADD3.X R25, PT, PT, R26, R25, R31, P1, P0 ;  /* 0x000000191a197210 */ /* 0x000fe20000fe041f */
[----:B------:R-:W-:Y:S01]  /*12b0*/  IMAD R18, R19, R3, R18 ;  /* 0x0000000313127224 */ /* 0x000fe200078e0212 */
[----:B------:R-:W-:Y:S02]  /*12c0*/  IADD3 R38, P3, PT, R23, R38, RZ ;  /* 0x0000002617267210 */ /* 0x000fe40007f7e0ff */
[----:B------:R-:W-:-:S02]  /*12d0*/  IADD3 R7, P0, PT, R27, R7, RZ ;  /* 0x000000071b077210 */ /* 0x000fc40007f1e0ff */
[----:B------:R-:W-:Y:S02]  /*12e0*/  IADD3.X R39, PT, PT, R22, R39, R18, P3, !PT ;  /* 0x0000002716277210 */ /* 0x000fe40001ffe412 */
[C---:B-----5:R-:W-:Y:S02]  /*12f0*/  LEA R238, P1, R30.reuse, UR10, 0x1 ;  /* 0x0000000a1eee7c11 */ /* 0x060fe4000f8208ff */
[----:B------:R-:W-:Y:S01]  /*1300*/  LEA.HI.X.SX32 R25, R27, R25, 0x1, P0 ;  /* 0x000000191b197211 */ /* 0x000fe200000f0eff */
[----:B------:R-:W-:Y:S01]  /*1310*/  UISETP.LT.AND UP0, UPT, URZ, UR31, UPT ;  /* 0x0000001fff00728c */ /* 0x000fe2000bf01270 */
[----:B------:R-:W-:Y:S01]  /*1320*/  IMAD.WIDE.U32 R38, R13, UR16, R38 ;  /* 0x000000100d267c25 */ /* 0x000fe2000f8e0026 */
[----:B--2---:R-:W-:Y:S02]  /*1330*/  LEA R236, P0, R7, UR8, 0x2 ;  /* 0x0000000807ec7c11 */ /* 0x004fe4000f8010ff */
[----:B------:R-:W-:Y:S01]  /*1340*/  USEL UR16, URZ, UR31, !UP0 ;  /* 0x0000001fff107287 */ /* 0x000fe2000c000000 */
[----:B------:R-:W-:Y:S01]  /*1350*/  LEA.HI.X R239, R30, UR11, R6, 0x1, P1 ;  /* 0x0000000b1eef7c11 */ /* 0x000fe200088f0c06 */
[----:B------:R-:W-:Y:S01]  /*1360*/  IMAD R39, R13, UR17, R39 ;  /* 0x000000110d277c24 */ /* 0x000fe2000f8e0227 */
[----:B------:R-:W-:-:S02]  /*1370*/  R2UR UR10, R28 ;  /* 0x000000001c0a72ca */ /* 0x000fc400000e0000 */
[----:B------:R-:W-:Y:S01]  /*1380*/  R2UR UR11, R29 ;  /* 0x000000001d0b72ca */ /* 0x000fe200000e0000 */
[----:B------:R-:W-:Y:S01]  /*1390*/  IMAD.WIDE.U32 R38, R16, R2, R38 ;  /* 0x0000000210267225 */ /* 0x000fe200078e0026 */
[----:B------:R-:W-:Y:S02]  /*13a0*/  LEA.HI.X R237, R7, UR9, R25, 0x2, P0 ;  /* 0x0000000907ed7c11 */ /* 0x000fe400080f1419 */
[----:B------:R-:W-:Y:S01]  /*13b0*/  ISETP.GT.AND P0, PT, R10, UR16, PT ;  /* 0x000000100a007c0c */ /* 0x000fe2000bf04270 */
[----:B------:R-:W-:Y:S01]  /*13c0*/  IMAD R6, R16, R3, R39 ;  /* 0x0000000310067224 */ /* 0x000fe200078e0227 */
[----:B-1----:R-:W-:Y:S02]  /*13d0*/  LEA R240, P1, R38, UR14, 0x1 ;  /* 0x0000000e26f07c11 */ /* 0x002fe4000f8208ff */
[C---:B------:R-:W-:Y:S01]  /*13e0*/  SHF.L.U64.HI R3, R2.reuse, 0x5, R3 ;  /* 0x0000000502037819 */ /* 0x040fe20000010203 */
[----:B------:R-:W-:Y:S01]  /*13f0*/  IMAD.SHL.U32 R2, R2, 0x20, RZ ;  /* 0x0000002002027824 */ /* 0x000fe200078e00ff */
[----:B------:R-:W-:Y:S01]  /*1400*/  LEA.HI.X R241, R38, UR15, R6, 0x1, P1 ;  /* 0x0000000f26f17c11 */ /* 0x000fe200088f0c06 */
[----:B------:R-:W-:-:S02]  /*1410*/  UMOV UR14, UR10 ;  /* 0x0000000a000e7c82 */ /* 0x000fc40008000000 */
[----:B------:R-:W-:-:S04]  /*1420*/  UMOV UR15, UR11 ;  /* 0x0000000b000f7c82 */ /* 0x000fc80008000000 */
        /* <DEDUP_REMOVED lines=12> */
.L_x_348:
[----:B------:R-:W1:Y:S01]  /*14f0*/  LDCU.64 UR16, c[0x0][0x5c0] ;  /* 0x0000b800ff1077ac */ /* 0x000e620008000a00 */
[----:B------:R-:W-:-:S05]  /*1500*/  IADD3 R0, PT, PT, R232, R234, RZ ;  /* 0x000000eae8007210 */ /* 0x000fca0007ffe0ff */
[C---:B-1----:R-:W-:Y:S02]  /*1510*/  IMAD R2, R0.reuse, UR17, RZ ;  /* 0x0000001100027c24 */ /* 0x042fe4000f8e02ff */
[----:B------:R-:W-:-:S05]  /*1520*/  IMAD.WIDE.U32 R6, R0, UR16, RZ ;  /* 0x0000001000067c25 */ /* 0x000fca000f8e00ff */
[----:B------:R-:W-:Y:S02]  /*1530*/  IADD3 R0, PT, PT, R7, R2, RZ ;  /* 0x0000000207007210 */ /* 0x000fe40007ffe0ff */
[----:B------:R-:W-:Y:S02]  /*1540*/  MOV R2, R6 ;  /* 0x0000000600027202 */ /* 0x000fe40000000f00 */
.L_x_349:
        /* <DEDUP_REMOVED lines=12> */
.L_x_350:
[----:B------:R-:W1:Y:S01]  /*1610*/  LDCU.64 UR14, c[0x0][0x5c8] ;  /* 0x0000b900ff0e77ac */ /* 0x000e620008000a00 */
[----:B------:R-:W-:-:S05]  /*1620*/  IADD3 R232, PT, PT, R232, R234, RZ ;  /* 0x000000eae8e87210 */ /* 0x000fca0007ffe0ff */
[C---:B-1----:R-:W-:Y:S02]  /*1630*/  IMAD R3, R232.reuse, UR15, RZ ;  /* 0x0000000fe8037c24 */ /* 0x042fe4000f8e02ff */
[----:B------:R-:W-:-:S05]  /*1640*/  IMAD.WIDE.U32 R232, R232, UR14, RZ ;  /* 0x0000000ee8e87c25 */ /* 0x000fca000f8e00ff */
[----:B------:R-:W-:Y:S02]  /*1650*/  IADD3 R3, PT, PT, R233, R3, RZ ;  /* 0x00000003e9037210 */ /* 0x000fe40007ffe0ff */
[----:B------:R-:W-:Y:S02]  /*1660*/  MOV R5, R232 ;  /* 0x000000e800057202 */ /* 0x000fe40000000f00 */
.L_x_351:
[----:B------:R-:W-:-:S04]  /*1670*/  IADD3 R231, PT, PT, R231, -UR27, RZ ;  /* 0x8000001be7e77c10 */ /* 0x000fc8000fffe0ff */
[----:B------:R-:W-:-:S13]  /*1680*/  ISETP.GE.AND P0, PT, R16, R231, PT ;  /* 0x000000e71000720c */ /* 0x000fda0003f06270 */
[----:B------:R-:W-:Y:S05]  /*1690*/  @P0 BRA `(.L_x_352) ;  /* 0x0000004800100947 */ /* 0x000fea0003800000 */
[----:B------:R-:W-:Y:S01]  /*16a0*/  MOV R7, UR16 ;  /* 0x0000001000077c02 */ /* 0x000fe20008000f00 */
[----:B------:R-:W-:Y:S01]  /*16b0*/  UIMAD UR9, UR26, UR16, URZ ;  /* 0x000000101a0972a4 */ /* 0x000fe2000f8e02ff */
[----:B------:R-:W-:Y:S01]  /*16c0*/  MOV R6, UR14 ;  /* 0x0000000e00067c02 */ /* 0x000fe20008000f00 */
[----:B------:R-:W-:Y:S01]  /*16d0*/  UIMAD UR8, UR26, UR14, URZ ;  /* 0x0000000e1a0872a4 */ /* 0x000fe2000f8e02ff */
[----:B------:R-:W1:Y:S01]  /*16e0*/  LDCU.64 UR12, c[0x0][0x5d8] ;  /* 0x0000bb00ff0c77ac */ /* 0x000e620008000a00 */
[--C-:B------:R-:W-:Y:S01]  /*16f0*/  IMAD.WIDE.U32 R8, R7, UR27, R20.reuse ;  /* 0x0000001b07087c25 */ /* 0x100fe2000f8e0014 */
[----:B------:R-:W2:Y:S03]  /*1700*/  LDCU.64 UR6, c[0x0][0x5e0] ;  /* 0x0000bc00ff0677ac */ /* 0x000ea60008000a00 */
[----:B------:R-:W-:Y:S01]  /*1710*/  IMAD.WIDE.U32 R6, R6, UR27, R20 ;  /* 0x0000001b06067c25 */ /* 0x000fe2000f8e0014 */
[----:B------:R-:W-:Y:S01]  /*1720*/  IADD3 R8, P1, PT, R2, R8, RZ ;  /* 0x0000000802087210 */ /* 0x000fe20007f3e0ff */
[----:B------:R-:W-:-:S02]  /*1730*/  UIMAD UR9, UR27, UR17, UR9 ;  /* 0x000000111b0972a4 */ /* 0x000fc4000f8e0209 */
[----:B------:R-:W-:Y:S01]  /*1740*/  UIMAD UR8, UR27, UR15, UR8 ;  /* 0x0000000f1b0872a4 */ /* 0x000fe2000f8e0208 */
[----:B------:R-:W-:-:S03]  /*1750*/  IADD3 R2, P0, PT, R5, R6, RZ ;  /* 0x0000000605027210 */ /* 0x000fc60007f1e0ff */
[----:B------:R-:W-:Y:S02]  /*1760*/  IADD3.X R9, PT, PT, R0, UR9, R9, P1, !PT ;  /* 0x0000000900097c10 */ /* 0x000fe40008ffe409 */
[----:B------:R-:W-:Y:S01]  /*1770*/  IADD3.X R3, PT, PT, R3, UR8, R7, P0, !PT ;  /* 0x0000000803037c10 */ /* 0x000fe200087fe407 */
[----:B-1----:R-:W-:-:S04]  /*1780*/  IMAD.WIDE.U32 R8, R13, UR12, R8 ;  /* 0x0000000c0d087c25 */ /* 0x002fc8000f8e0008 */
[----:B------:R-:W1:Y:S01]  /*1790*/  LDCU.128 UR8, c[0x0][0x560] ;  /* 0x0000ac00ff0877ac */ /* 0x000e620008000c00 */
[----:B--2---:R-:W-:Y:S01]  /*17a0*/  IMAD.WIDE.U32 R2, R13, UR6, R2 ;  /* 0x000000060d027c25 */ /* 0x004fe2000f8e0002 */
[----:B------:R-:W-:-:S03]  /*17b0*/  MOV R6, R8 ;  /* 0x0000000800067202 */ /* 0x000fc60000000f00 */
[C---:B------:R-:W-:Y:S02]  /*17c0*/  IMAD R7, R13.reuse, UR13, R9 ;  /* 0x0000000d0d077c24 */ /* 0x040fe4000f8e0209 */
[----:B------:R-:W-:Y:S02]  /*17d0*/  IMAD R3, R13, UR7, R3 ;  /* 0x000000070d037c24 */ /* 0x000fe4000f8e0203 */
[----:B------:R-:W-:-:S04]  /*17e0*/  IMAD.WIDE.U32 R6, R16, UR16, R6 ;  /* 0x0000001010067c25 */ /* 0x000fc8000f8e0006 */
[----:B------:R-:W-:-:S04]  /*17f0*/  IMAD.WIDE.U32 R2, R16, UR14, R2 ;  /* 0x0000000e10027c25 */ /* 0x000fc8000f8e0002 */
[----:B------:R-:W-:Y:S01]  /*1800*/  IMAD R0, R16, UR17, R7 ;  /* 0x0000001110007c24 */ /* 0x000fe2000f8e0207 */
[----:B-1----:R-:W-:Y:S01]  /*1810*/  LEA R10, P1, R6, UR8, 0x1 ;  /* 0x00000008060a7c11 */ /* 0x002fe2000f8208ff */
[----:B------:R-:W-:Y:S01]  /*1820*/  IMAD R16, R16, UR15, R3 ;  /* 0x0000000f10107c24 */ /* 0x000fe2000f8e0203 */
[----:B------:R-:W-:Y:S02]  /*1830*/  LEA R8, P0, R2, UR10, 0x1 ;  /* 0x0000000a02087c11 */ /* 0x000fe4000f8008ff */
        /* <DEDUP_REMOVED lines=11> */
.L_x_347:
[----:B------:R-:W-:Y:S01]  /*18f0*/  VIADD R4, R231, -UR27 ;  /* 0x8000001be7047c36 */ /* 0x000fe20008000000 */
[----:B------:R-:W-:Y:S01]  /*1900*/  @P4 BAR.SYNC.DEFER_BLOCKING 0x0 ;  /* 0x0000000000004b1d */ /* 0x000fe20000010000 */
[----:B------:R-:W-:-:S03]  /*1910*/  LOP3.LUT R6, R15, 0x1f8, RZ, 0xc0, !PT ;  /* 0x000001f80f067812 */ /* 0x000fc600078ec0ff */
[----:B------:R-:W-:Y:S02]  /*1920*/  ISETP.GE.AND P4, PT, R16, R4, PT ;  /* 0x000000041000720c */ /* 0x000fe40003f86270 */
[----:B------:R-:W-:Y:S01]  /*1930*/  LOP3.LUT R6, R6, 0x38, R14, 0x78, !PT ;  /* 0x0000003806067812 */ /* 0x000fe200078e780e */
[----:B------:R-:W-:Y:S03]  /*1940*/  BSSY.RECONVERGENT B0, `(.L_x_353) ;  /* 0x0000021000007945 */ /* 0x000fe60003800200 */
[----:B------:R-:W-:-:S04]  /*1950*/  LOP3.LUT R6, R6, 0x1e00, R15, 0xf8, !PT ;  /* 0x00001e0006067812 */ /* 0x000fc800078ef80f */
[----:B------:R-:W-:-:S03]  /*1960*/  LEA R6, R6, UR5, 0x1 ;  /* 0x0000000506067c11 */ /* 0x000fc6000f8e08ff */
[----:B------:R-:W-:Y:S05]  /*1970*/  @P4 BRA `(.L_x_354) ;  /* 0x0000000000644947 */ /* 0x000fea0003800000 */
[----:B------:R-:W1:Y:S01]  /*1980*/  LDCU.64 UR10, c[0x0][0x3d8] ;  /* 0x00007b00ff0a77ac */ /* 0x000e620008000a00 */
[----:B------:R-:W-:Y:S01]  /*1990*/  MOV R4, UR6 ;  /* 0x0000000600047c02 */ /* 0x000fe20008000f00 */
[----:B------:R-:W-:-:S04]  /*19a0*/  UIMAD UR8, UR26, UR6, URZ ;  /* 0x000000061a0872a4 */ /* 0x000fc8000f8e02ff */
[----:B------:R-:W-:Y:S01]  /*19b0*/  IMAD.WIDE.U32 R18, R4, UR27, R20 ;  /* 0x0000001b04127c25 */ /* 0x000fe2000f8e0014 */
[----:B------:R-:W-:Y:S02]  /*19c0*/  UIMAD UR8, UR27, UR7, UR8 ;  /* 0x000000071b0872a4 */ /* 0x000fe4000f8e0208 */
[----:B------:R-:W-:-:S04]  /*19d0*/  IADD3 R12, P0, PT, R12, R18, RZ ;  /* 0x000000120c0c7210 */ /* 0x000fc80007f1e0ff */
[----:B------:R-:W-:Y:S01]  /*19e0*/  IADD3.X R13, PT, PT, R11, UR8, R19, P0, !PT ;  /* 0x000000080b0d7c10 */ /* 0x000fe200087fe413 */
[----:B-1----:R-:W-:-:S04]  /*19f0*/  IMAD R4, R0, UR10, RZ ;  /* 0x0000000a00047c24 */ /* 0x002fc8000f8e02ff */
[----:B------:R-:W1:Y:S01]  /*1a00*/  LDCU.64 UR8, c[0x0][0x390] ;  /* 0x00007200ff0877ac */ /* 0x000e620008000a00 */
[----:B------:R-:W-:-:S04]  /*1a10*/  IMAD.WIDE.U32 R12, R5, UR10, R12 ;  /* 0x0000000a050c7c25 */ /* 0x000fc8000f8e000c */
[----:B------:R-:W-:Y:S01]  /*1a20*/  IMAD R4, R5, UR11, R4 ;  /* 0x0000000b05047c24 */ /* 0x000fe2000f8e0204 */
[----:B------:R-:W-:-:S04]  /*1a30*/  MOV R10, R12 ;  /* 0x0000000c000a7202 */ /* 0x000fc80000000f00 */
        /* <DEDUP_REMOVED lines=13> */
.L_x_354:
[----:B------:R2:W-:Y:S04]  /*1b10*/  STS.128 [R6+0x14000], RZ ;  /* 0x014000ff06007388 */ /* 0x0005e80000000c00 */
[----:B------:R2:W-:Y:S04]  /*1b20*/  STS.128 [R6+0x15000], RZ ;  /* 0x015000ff06007388 */ /* 0x0005e80000000c00 */
[----:B------:R2:W-:Y:S04]  /*1b30*/  STS.128 [R6+0x16000], RZ ;  /* 0x016000ff06007388 */ /* 0x0005e80000000c00 */
[----:B------:R2:W-:Y:S02]  /*1b40*/  STS.128 [R6+0x17000], RZ ;  /* 0x017000ff06007388 */ /* 0x0005e40000000c00 */
.L_x_355:
[----:B------:R-:W-:Y:S05]  /*1b50*/  BSYNC.RECONVERGENT B0 ;  /* 0x0000000000007941 */ /* 0x000fea0003800200 */
.L_x_353:
[--C-:B------:R-:W-:Y:S01]  /*1b60*/  SHF.R.U32.HI R4, RZ, 0x1, R14.reuse ;  /* 0x00000001ff047819 */ /* 0x100fe2000001160e */
[----:B------:R-:W-:Y:S01]  /*1b70*/  IMAD R17, R17, -0x40, R233 ;  /* 0xffffffc011117824 */ /* 0x000fe200078e02e9 */
[----:B------:R-:W-:Y:S01]  /*1b80*/  SHF.R.U32.HI R230, RZ, 0x2, R14 ;  /* 0x00000002ffe67819 */ /* 0x000fe2000001160e */
[----:B------:R-:W-:Y:S01]  /*1b90*/  IMAD.MOV.U32 R229, RZ, RZ, 0x7f800000 ;  /* 0x7f800000ffe57424 */ /* 0x000fe200078e00ff */
[----:B------:R-:W-:Y:S01]  /*1ba0*/  LOP3.LUT R7, R4, 0x30, RZ, 0xc0, !PT ;  /* 0x0000003004077812 */ /* 0x000fe200078ec0ff */
[----:B------:R-:W-:Y:S01]  /*1bb0*/  IMAD.MOV.U32 R228, RZ, RZ, 0x7f800000 ;  /* 0x7f800000ffe47424 */ /* 0x000fe200078e00ff */
[----:B------:R-:W0:Y:S02]  /*1bc0*/  LDGDEPBAR ;  /* 0x00000000000079af */ /* 0x000e240000000000 */
[----:B------:R-:W-:-:S04]  /*1bd0*/  LOP3.LUT R230, R7, 0x7, R230, 0xf8, !PT ;  /* 0x0000000707e67812 */ /* 0x000fc800078ef8e6 */
[C---:B------:R-:W-:Y:S01]  /*1be0*/  ISETP.GE.AND P1, PT, R230.reuse, R17, PT ;  /* 0x00000011e600720c */ /* 0x040fe20003f26270 */
[----:B------:R-:W-:-:S05]  /*1bf0*/  VIADD R7, R230, 0x8 ;  /* 0x00000008e6077836 */ /* 0x000fca0000000000 */
[----:B------:R-:W-:Y:S01]  /*1c00*/  ISETP.GE.AND P0, PT, R7, R17, PT ;  /* 0x000000110700720c */ /* 0x000fe20003f06270 */
[----:B------:R-:W-:-:S04]  /*1c10*/  IMAD.MOV.U32 R7, RZ, RZ, 0x4 ;  /* 0x00000004ff077424 */ /* 0x000fc800078e00ff */
[----:B------:R-:W-:-:S04]  /*1c20*/  IMAD.WIDE.U32 R10, R230, R7, UR32 ;  /* 0x00000020e60a7e25 */ /* 0x000fc8000f8e0007 */
[C---:B------:R-:W-:Y:S01]  /*1c30*/  VIADD R7, R16.reuse, 0x20 ;  /* 0x0000002010077836 */ /* 0x040fe20000000000 */
[-C--:B------:R-:W-:Y:S01]  /*1c40*/  ISETP.GE.AND P3, PT, R16, R17.reuse, PT ;  /* 0x000000111000720c */ /* 0x080fe20003f66270 */
[----:B------:R-:W5:Y:S03]  /*1c50*/  @!P1 LDG.E R229, desc[UR20][R10.64] ;  /* 0x000000140ae59981 */ /* 0x000f66000c1e1900 */
[----:B------:R-:W-:Y:S01]  /*1c60*/  ISETP.GE.AND P2, PT, R7, R17, PT ;  /* 0x000000110700720c */ /* 0x000fe20003f46270 */
[----:B------:R3:W5:Y:S01]  /*1c70*/  @!P0 LDG.E R228, desc[UR20][R10.64+0x20] ;  /* 0x000020140ae48981 */ /* 0x000762000c1e1900 */
[----:B------:R-:W-:Y:S01]  /*1c80*/  IMAD.U32 R7, RZ, RZ, UR29 ;  /* 0x0000001dff077e24 */ /* 0x000fe2000f8e00ff */
[----:B------:R-:W-:Y:S06]  /*1c90*/  BSSY.RECONVERGENT B0, `(.L_x_356) ;  /* 0x000004d000007945 */ /* 0x000fec0003800200 */
[----:B------:R-:W-:Y:S01]  /*1ca0*/  @!PT LDS RZ, [RZ] ;  /* 0x00000000fffff984 */ /* 0x000fe20000000800 */
[----:B------:R-:W-:Y:S01]  /*1cb0*/  @!PT LDS RZ, [RZ] ;  /* 0x00000000fffff984 */ /* 0x000fe20000000800 */
[----:B------:R-:W-:Y:S01]  /*1cc0*/  @!PT LDS RZ, [RZ] ;  /* 0x00000000fffff984 */ /* 0x000fe20000000800 */
[----:B------:R4:W-:Y:S04]  /*1cd0*/  @!P3 LDGSTS.E.BYPASS.LTC128B.128 [R6+0x8000], desc[UR20][R238.64] ;  /* 0x08000000ee06bfae */ /* 0x0009e8000b981a14 */
[----:B------:R4:W-:Y:S01]  /*1ce0*/  @!P3 LDGSTS.E.BYPASS.LTC128B.128 [R6+0xa000], desc[UR20][R238.64+0x80] ;  /* 0x0a000080ee06bfae */ /* 0x0009e2000b981a14 */
[----:B-1----:R-:W-:-:S03]  /*1cf0*/  @!P2 LEA R12, P0, R2, R240, 0x1 ;  /* 0x000000f0020ca211 */ /* 0x002fc600078008ff */
[----:B------:R4:W-:Y:S01]  /*1d00*/  @!P3 LDGSTS.E.BYPASS.LTC128B.128 [R6+0xc000], desc[UR20][R238.64+0x100] ;  /* 0x0c000100ee06bfae */ /* 0x0009e2000b981a14 */
[----:B------:R-:W-:-:S03]  /*1d10*/  @!P2 LEA.HI.X R13, R2, R241, R3, 0x1, P0 ;  /* 0x000000f1020da211 */ /* 0x000fc600000f0c03 */
[----:B------:R4:W-:Y:S04]  /*1d20*/  @!P3 LDGSTS.E.BYPASS.LTC128B.128 [R6+0xe000], desc[UR20][R238.64+0x180] ;  /* 0x0e000180ee06bfae */ /* 0x0009e8000b981a14 */
[----:B------:R4:W-:Y:S01]  /*1d30*/  @P3 STS.128 [R6+0x8000], RZ ;  /* 0x008000ff06003388 */ /* 0x0009e20000000c00 */
[----:B---3--:R-:W-:Y:S02]  /*1d40*/  IMAD.U32 R11, RZ, RZ, UR30 ;  /* 0x0000001eff0b7e24 */ /* 0x008fe4000f8e00ff */
[----:B------:R-:W-:Y:S01]  /*1d50*/  IMAD.U32 R10, RZ, RZ, UR30 ;  /* 0x0000001eff0a7e24 */ /* 0x000fe2000f8e00ff */
[----:B------:R4:W-:Y:S02]  /*1d60*/  @P3 STS.128 [R6+0xa000], RZ ;  /* 0x00a000ff06003388 */ /* 0x0009e40000000c00 */
[----:B------:R-:W-:-:S02]  /*1d70*/  @!P2 LEA R18, P1, R11, R238, 0x1 ;  /* 0x000000ee0b12a211 */ /* 0x000fc400078208ff */
[----:B------:R4:W-:Y:S02]  /*1d80*/  @P3 STS.128 [R6+0xc000], RZ ;  /* 0x00c000ff06003388 */ /* 0x0009e40000000c00 */
[----:B------:R-:W-:Y:S02]  /*1d90*/  @!P2 LEA.HI.X R19, R10, R239, R7, 0x1, P1 ;  /* 0x000000ef0a13a211 */ /* 0x000fe400008f0c07 */
        /* <DEDUP_REMOVED lines=56> */
.L_x_357:
[----:B------:R3:W-:Y:S04]  /*2120*/  STS.128 [R6+0x10000], RZ ;  /* 0x010000ff06007388 */ /* 0x0007e80000000c00 */
[----:B------:R3:W-:Y:S04]  /*2130*/  STS.128 [R6+0x11000], RZ ;  /* 0x011000ff06007388 */ /* 0x0007e80000000c00 */
[----:B------:R3:W-:Y:S04]  /*2140*/  STS.128 [R6+0x12000], RZ ;  /* 0x012000ff06007388 */ /* 0x0007e80000000c00 */
[----:B------:R3:W-:Y:S02]  /*2150*/  STS.128 [R6+0x13000], RZ ;  /* 0x013000ff06007388 */ /* 0x0007e40000000c00 */
.L_x_358:
[----:B------:R-:W-:Y:S05]  /*2160*/  BSYNC.RECONVERGENT B0 ;  /* 0x0000000000007941 */ /* 0x000fea0003800200 */
.L_x_356:
[----:B------:R-:W0:Y:S01]  /*2170*/  LDGDEPBAR ;  /* 0x00000000000079af */ /* 0x000e220000000000 */
[C---:B------:R-:W-:Y:S01]  /*2180*/  IMAD.SHL.U32 R3, R14.reuse, 0x40, RZ ;  /* 0x000000400e037824 */ /* 0x040fe200078e00ff */
[C---:B------:R-:W-:Y:S01]  /*2190*/  R2P PR, R14.reuse, 0x6 ;  /* 0x000000060e007804 */ /* 0x040fe20000000000 */
[----:B------:R-:W-:Y:S01]  /*21a0*/  IMAD.SHL.U32 R2, R14, 0x20, RZ ;  /* 0x000000200e027824 */ /* 0x000fe200078e00ff */
[----:B------:R-:W2:Y:S01]  /*21b0*/  LDCU UR12, c[0x0][0x590] ;  /* 0x0000b200ff0c77ac */ /* 0x000ea20008000800 */
        /* <DEDUP_REMOVED lines=20> */
[----:B------:R-:W-:Y:S01]  /*2300*/  BAR.SYNC.DEFER_BLOCKING 0x0 ;  /* 0x0000000000007b1d */ /* 0x000fe20000010000 */
[C---:B------:R-:W-:Y:S01]  /*2310*/  VIADD R0, R220.reuse, 0x14000 ;  /* 0x00014000dc007836 */ /* 0x040fe20000000000 */
[----:B------:R-:W-:Y:S01]  /*2320*/  SEL R217, R217, 0xffffffe0, !P1 ;  /* 0xffffffe0d9d97807 */ /* 0x000fe20004800000 */
[----:B------:R-:W-:Y:S01]  /*2330*/  VIADD R188, R220, 0x14040 ;  /* 0x00014040dcbc7836 */ /* 0x000fe20000000000 */
[----:B------:R-:W-:Y:S01]  /*2340*/  LOP3.LUT R3, R3, 0xc00, R2, 0xf8, !PT ;  /* 0x00000c0003037812 */ /* 0x000fe200078ef802 */
[----:B------:R-:W-:Y:S01]  /*2350*/  @P2 VIADD R188, R0, 0xffffffc0 ;  /* 0xffffffc000bc2836 */ /* 0x000fe20000000000 */
[----:B------:R-:W-:Y:S02]  /*2360*/  SEL R218, R218, 0xffffffc0, !P2 ;  /* 0xffffffc0dada7807 */ /* 0x000fe40005000000 */
[----:B------:R-:W-:Y:S02]  /*2370*/  CS2R R116, SRZ ;  /* 0x0000000000747805 */ /* 0x000fe4000001ff00 */
[----:B------:R-:W-:Y:S01]  /*2380*/  LOP3.LUT R219, R3, R219, RZ, 0xfc, !PT ;  /* 0x000000db03db7212 */ /* 0x000fe200078efcff */
[----:B------:R-:W-:Y:S01]  /*2390*/  IMAD.IADD R192, R217, 0x1, R188 ;  /* 0x00000001d9c07824 */ /* 0x000fe200078e02bc */
[----:B------:R-:W-:Y:S01]  /*23a0*/  CS2R R110, SRZ ;  /* 0x00000000006e7805 */ /* 0x000fe2000001ff00 */
[C---:B------:R-:W-:Y:S01]  /*23b0*/  IMAD.IADD R3, R220.reuse, 0x1, R217 ;  /* 0x00000001dc037824 */ /* 0x040fe200078e02d9 */
[----:B------:R-:W-:Y:S01]  /*23c0*/  LEA R219, R219, UR5, 0x1 ;  /* 0x00000005dbdb7c11 */ /* 0x000fe2000f8e08ff */
[----:B------:R-:W-:Y:S01]  /*23d0*/  IMAD.IADD R2, R220, 0x1, R218 ;  /* 0x00000001dc027824 */ /* 0x000fe200078e02da */
[----:B------:R-:W-:-:S02]  /*23e0*/  CS2R R108, SRZ ;  /* 0x00000000006c7805 */ /* 0x000fc4000001ff00 */
[----:B------:R-:W-:Y:S02]  /*23f0*/  CS2R R114, SRZ ;  /* 0x0000000000727805 */ /* 0x000fe4000001ff00 */
[----:B------:R-:W-:Y:S01]  /*2400*/  CS2R R112, SRZ ;  /* 0x0000000000707805 */ /* 0x000fe2000001ff00 */
[--C-:B------:R-:W-:Y:S01]  /*2410*/  IMAD.IADD R218, R218, 0x1, R219.reuse ;  /* 0x00000001dada7824 */ /* 0x100fe200078e02db */
[----:B------:R-:W-:Y:S01]  /*2420*/  CS2R R106, SRZ ;  /* 0x00000000006a7805 */ /* 0x000fe2000001ff00 */
[C---:B------:R-:W-:Y:S01]  /*2430*/  IMAD.IADD R216, R217.reuse, 0x1, R219 ;  /* 0x00000001d9d87824 */ /* 0x040fe200078e02db */
[----:B------:R-:W-:Y:S01]  /*2440*/  CS2R R104, SRZ ;  /* 0x0000000000687805 */ /* 0x000fe2000001ff00 */
[----:B------:R-:W-:Y:S01]  /*2450*/  IMAD.IADD R0, R217, 0x1, R2 ;  /* 0x00000001d9007824 */ /* 0x000fe200078e0202 */
[----:B------:R-:W-:Y:S02]  /*2460*/  CS2R R102, SRZ ;  /* 0x0000000000667805 */ /* 0x000fe4000001ff00 */
[----:B------:R-:W-:Y:S01]  /*2470*/  CS2R R100, SRZ ;  /* 0x0000000000647805 */ /* 0x000fe2000001ff00 */
[----:B------:R1:W1:Y:S01]  /*2480*/  LDSM.16.M88.4 R140, [R188] ;  /* 0x00000000bc8c783b */ /* 0x0002620000000200 */
[----:B------:R-:W-:-:S02]  /*2490*/  CS2R R38, SRZ ;  /* 0x0000000000267805 */ /* 0x000fc4000001ff00 */
[----:B------:R-:W-:Y:S02]  /*24a0*/  CS2R R36, SRZ ;  /* 0x0000000000247805 */ /* 0x000fe4000001ff00 */
[----:B------:R-:W-:Y:S01]  /*24b0*/  CS2R R42, SRZ ;  /* 0x00000000002a7805 */ /* 0x000fe2000001ff00 */
[----:B------:R1:W1:Y:S01]  /*24c0*/  LDSM.16.M88.4 R156, [R188+0x1000] ;  /* 0x00100000bc9c783b */ /* 0x0002620000000200 */
[----:B------:R-:W-:Y:S02]  /*24d0*/  CS2R R40, SRZ ;  /* 0x0000000000287805 */ /* 0x000fe4000001ff00 */
[----:B------:R-:W-:Y:S02]  /*24e0*/  CS2R R34, SRZ ;  /* 0x0000000000227805 */ /* 0x000fe4000001ff00 */
[----:B------:R-:W-:Y:S01]  /*24f0*/  CS2R R32, SRZ ;  /* 0x0000000000207805 */ /* 0x000fe2000001ff00 */
[----:B------:R1:W1:Y:S01]  /*2500*/  LDSM.16.M88.4 R172, [R188+0x2000] ;  /* 0x00200000bcac783b */ /* 0x0002620000000200 */
[----:B------:R-:W-:-:S02]  /*2510*/  CS2R R30, SRZ ;  /* 0x00000000001e7805 */ /* 0x000fc4000001ff00 */
[----:B------:R-:W-:Y:S02]  /*2520*/  CS2R R28, SRZ ;  /* 0x00000000001c7805 */ /* 0x000fe4000001ff00 */
[----:B------:R-:W-:Y:S01]  /*2530*/  CS2R R22, SRZ ;  /* 0x0000000000167805 */ /* 0x000fe2000001ff00 */
[----:B------:R1:W1:Y:S01]  /*2540*/  LDSM.16.M88.4 R144, [R192] ;  /* 0x00000000c090783b */ /* 0x0002620000000200 */
[----:B------:R-:W-:Y:S02]  /*2550*/  CS2R R20, SRZ ;  /* 0x0000000000147805 */ /* 0x000fe4000001ff00 */
[----:B------:R-:W-:Y:S02]  /*2560*/  CS2R R26, SRZ ;  /* 0x00000000001a7805 */ /* 0x000fe4000001ff00 */
[----:B------:R-:W-:Y:S01]  /*2570*/  CS2R R24, SRZ ;  /* 0x0000000000187805 */ /* 0x000fe2000001ff00 */
[----:B------:R1:W1:Y:S01]  /*2580*/  LDSM.16.M88.4 R160, [R192+0x1000] ;  /* 0x00100000c0a0783b */ /* 0x0002620000000200 */
[----:B----4-:R-:W-:-:S02]  /*2590*/  CS2R R18, SRZ ;  /* 0x0000000000127805 */ /* 0x010fc4000001ff00 */
[----:B------:R-:W-:Y:S02]  /*25a0*/  CS2R R16, SRZ ;  /* 0x0000000000107805 */ /* 0x000fe4000001ff00 */
[----:B------:R-:W-:Y:S01]  /*25b0*/  CS2R R14, SRZ ;  /* 0x00000000000e7805 */ /* 0x000fe2000001ff00 */
[----:B------:R4:W1:Y:S01]  /*25c0*/  LDSM.16.M88.4 R176, [R192+0x2000] ;  /* 0x00200000c0b0783b */ /* 0x0008620000000200 */
[----:B------:R-:W-:Y:S01]  /*25d0*/  CS2R R12, SRZ ;  /* 0x00000000000c7805 */ /* 0x000fe2000001ff00 */
[----:B------:R-:W-:Y:S01]  /*25e0*/  IMAD.IADD R217, R217, 0x1, R218 ;  /* 0x00000001d9d97824 */ /* 0x000fe200078e02da */
[----:B------:R-:W1:Y:S01]  /*25f0*/  LDCU UR9, c[0x0][0x504] ;  /* 0x0000a080ff0977ac */ /* 0x000e620008000800 */
[----:B------:R4:W1:Y:S01]  /*2600*/  LDSM.16.M88.4 R132, [R220+0x14000] ;  /* 0x01400000dc84783b */ /* 0x0008620000000200 */
[----:B------:R-:W1:Y:S03]  /*2610*/  LDCU UR8, c[0x0][0x508] ;  /* 0x0000a100ff0877ac */ /* 0x000e660008000800 */
[----:B------:R4:W1:Y:S01]  /*2620*/  LDSM.16.M88.4 R148, [R220+0x15000] ;  /* 0x01500000dc94783b */ /* 0x0008620000000200 */
[----:B------:R-:W1:Y:S03]  /*2630*/  LDCU UR7, c[0x0][0x3e0] ;  /* 0x00007c00ff0777ac */ /* 0x000e660008000800 */
[----:B------:R4:W1:Y:S01]  /*2640*/  LDSM.16.M88.4 R164, [R220+0x16000] ;  /* 0x01600000dca4783b */ /* 0x0008620000000200 */
[----:B------:R-:W1:Y:S03]  /*2650*/  LDCU UR11, c[0x0][0x45c] ;  /* 0x00008b80ff0b77ac */ /* 0x000e660008000800 */
[----:B------:R4:W1:Y:S01]  /*2660*/  LDSM.16.M88.4 R180, [R220+0x17000] ;  /* 0x01700000dcb4783b */ /* 0x0008620000000200 */
[----:B--2---:R-:W-:-:S03]  /*2670*/  USHF.L.U32 UR12, UR12, 0x6, URZ ;  /* 0x000000060c0c7899 */ /* 0x004fc600080006ff */
[----:B------:R4:W2:Y:S04]  /*2680*/  LDSM.16.M88.4 R136, [R3+0x14000] ;  /* 0x014000000388783b */ /* 0x0008a80000000200 */
[----:B------:R4:W1:Y:S04]  /*2690*/  LDSM.16.M88.4 R152, [R3+0x15000] ;  /* 0x015000000398783b */ /* 0x0008680000000200 */
[----:B------:R4:W1:Y:S04]  /*26a0*/  LDSM.16.M88.4 R168, [R3+0x16000] ;  /* 0x0160000003a8783b */ /* 0x0008680000000200 */
[----:B------:R4:W1:Y:S04]  /*26b0*/  LDSM.16.M88.4 R184, [R3+0x17000] ;  /* 0x0170000003b8783b */ /* 0x0008680000000200 */
[----:B------:R-:W1:Y:S04]  /*26c0*/  LDSM.16.M88.4 R188, [R188+0x3000] ;  /* 0x00300000bcbc783b */ /* 0x000e680000000200 */
[----:B------:R-:W1:Y:S02]  /*26d0*/  LDSM.16.M88.4 R192, [R192+0x3000] ;  /* 0x00300000c0c0783b */ /* 0x000e640000000200 */
.L_x_363:
        /* <DEDUP_REMOVED lines=9> */
[----:B-----5:R-:W1:Y:S04]  /*2770*/  LDSM.16.M88.4 R52, [R3+0x10000] ;  /* 0x010000000334783b */ /* 0x020e680000000200 */
[----:B------:R-:W-:Y:S04]  /*2780*/  LDSM.16.M88.4 R56, [R218] ;  /* 0x00000000da38783b */ /* 0x000fe80000000200 */
[----:B------:R-:W4:Y:S04]  /*2790*/  LDSM.16.M88.4 R60, [R2+0x10000] ;  /* 0x01000000023c783b */ /* 0x000f280000000200 */
[----:B------:R-:W-:Y:S01]  /*27a0*/  LDSM.16.M88.4 R64, [R0+0x10000] ;  /* 0x010000000040783b */ /* 0x000fe20000000200 */
[C---:B---3--:R-:W-:Y:S08]  /*27b0*/  HMMA.16816.F32.BF16 R4, R8.reuse, R44, RZ ;  /* 0x0000002c0804723c */ /* 0x048ff000000418ff */
[----:B------:R-:W-:Y:S01]  /*27c0*/  HMMA.16816.F32.BF16 R8, R8, R46, RZ ;  /* 0x0000002e0808723c */ /* 0x000fe200000418ff */
[----:B------:R-:W3:Y:S11]  /*27d0*/  LDSM.16.M88.4 R44, [R217] ;  /* 0x00000000d92c783b */ /* 0x000ef60000000200 */
[C---:B-1----:R-:W-:Y:S05]  /*27e0*/  HMMA.16816.F32.BF16 R4, R48.reuse, R52, R4 ;  /* 0x000000343004723c */ /* 0x042fea0000041804 */
[C---:B------:R-:W-:Y:S03]  /*27f0*/  LEA R52, P0, R230.reuse, R68, 0x2 ;  /* 0x00000044e6347211 */ /* 0x040fe600078010ff */
[----:B------:R-:W-:Y:S01]  /*2800*/  HMMA.16816.F32.BF16 R8, R48, R54, R8 ;  /* 0x000000363008723c */ /* 0x000fe20000041808 */
[----:B------:R-:W-:Y:S02]  /*2810*/  LDSM.16.M88.4 R48, [R219+0x2000] ;  /* 0x00200000db30783b */ /* 0x000fe40000000200 */
[----:B------:R-:W-:Y:S02]  /*2820*/  LEA.HI.X R53, R230, R69, RZ, 0x2, P0 ;  /* 0x00000045e6357211 */ /* 0x000fe400000f14ff */
[----:B------:R-:W-:Y:S03]  /*2830*/  ISETP.LE.AND P0, PT, R235, UR10, PT ;  /* 0x0000000aeb007c0c */ /* 0x000fe6000bf03270 */
[----:B-----5:R-:W5:Y:S04]  /*2840*/  LDG.E R69, desc[UR20][R52.64] ;  /* 0x0000001434457981 */ /* 0x020f68000c1e1900 */
[C---:B----4-:R-:W-:Y:S01]  /*2850*/  HMMA.16816.F32.BF16 R4, R56.reuse, R60, R4 ;  /* 0x0000003c3804723c */ /* 0x050fe20000041804 */
[----:B------:R1:W5:Y:S07]  /*2860*/  LDG.E R68, desc[UR20][R52.64+0x20] ;  /* 0x0000201434447981 */ /* 0x00036e000c1e1900 */
[----:B------:R-:W-:Y:S01]  /*2870*/  HMMA.16816.F32.BF16 R8, R56, R62, R8 ;  /* 0x0000003e3808723c */ /* 0x000fe20000041808 */
[----:B------:R-:W-:Y:S04]  /*2880*/  LDSM.16.M88.4 R56, [R216+0x2000] ;  /* 0x00200000d838783b */ /* 0x000fe80000000200 */
[----:B------:R-:W-:Y:S07]  /*2890*/  LDSM.16.M88.4 R60, [R3+0x11000] ;  /* 0x01100000033c783b */ /* 0x000fee0000000200 */
[C---:B---3--:R-:W-:Y:S01]  /*28a0*/  HMMA.16816.F32.BF16 R4, R44.reuse, R64, R4 ;  /* 0x000000402c04723c */ /* 0x048fe20000041804 */
[----:B-1----:R-:W1:Y:S07]  /*28b0*/  LDSM.16.M88.4 R52, [R220+0x11000] ;  /* 0x01100000dc34783b */ /* 0x002e6e0000000200 */
[----:B------:R-:W-:Y:S01]  /*28c0*/  HMMA.16816.F32.BF16 R8, R44, R66, R8 ;  /* 0x000000422c08723c */ /* 0x000fe20000041808 */
[----:B------:R-:W-:Y:S04]  /*28d0*/  LDSM.16.M88.4 R44, [R218+0x2000] ;  /* 0x00200000da2c783b */ /* 0x000fe80000000200 */
[----:B------:R-:W3:Y:S07]  /*28e0*/  LDSM.16.M88.4 R64, [R2+0x11000] ;  /* 0x011000000240783b */ /* 0x000eee0000000200 */
[C---:B-1----:R-:W-:Y:S08]  /*28f0*/  HMMA.16816.F32.BF16 R4, R48.reuse, R52, R4 ;  /* 0x000000343004723c */ /* 0x042ff00000041804 */
[----:B------:R-:W-:Y:S01]  /*2900*/  HMMA.16816.F32.BF16 R8, R48, R54, R8 ;  /* 0x000000363008723c */ /* 0x000fe20000041808 */
[----:B------:R-:W-:Y:S04]  /*2910*/  LDSM.16.M88.4 R48, [R217+0x2000] ;  /* 0x00200000d930783b */ /* 0x000fe80000000200 */
[----:B------:R-:W1:Y:S07]  /*2920*/  LDSM.16.M88.4 R52, [R0+0x11000] ;  /* 0x011000000034783b */ /* 0x000e6e0000000200 */
        /* <DEDUP_REMOVED lines=42> */
[----:B------:R-:W-:Y:S01]  /*2bd0*/  IADD3 R44, PT, PT, R227, UR9, -R231 ;  /* 0x00000009e32c7c10 */ /* 0x000fe2000fffe8e7 */
[----:B------:R-:W-:Y:S02]  /*2be0*/  USHF.L.U32 UR6, UR25, 0x5, URZ ;  /* 0x0000000519067899 */ /* 0x000fe400080006ff */
[----:B------:R-:W-:Y:S02]  /*2bf0*/  UIADD3 UR13, UPT, UPT, UR10, 0x40, URZ ;  /* 0x000000400a0d7890 */ /* 0x000fe4000fffe0ff */
[----:B------:R-:W-:Y:S01]  /*2c00*/  UIADD3 UR6, UPT, UPT, UR6, 0x20, URZ ;  /* 0x0000002006067890 */ /* 0x000fe2000fffe0ff */
[----:B------:R-:W-:Y:S05]  /*2c10*/  VIADD R44, R44, 0xffffffe0 ;  /* 0xffffffe02c2c7836 */ /* 0x000fea0000000000 */
[----:B------:R-:W-:Y:S02]  /*2c20*/  ISETP.LE.AND P1, PT, R44, UR13, PT ;  /* 0x0000000d2c007c0c */ /* 0x000fe4000bf23270 */
[----:B------:R-:W-:Y:S11]  /*2c30*/  ISETP.GT.AND P0, PT, R231, UR6, PT ;  /* 0x00000006e7007c0c */ /* 0x000ff6000bf04270 */
[----:B------:R-:W-:Y:S02]  /*2c40*/  @!UPT UIADD3 URZ, UPT, UPT, URZ, URZ, URZ ;  /* 0x000000fffffff290 */ /* 0x000fe4000fffe0ff */
[----:B------:R-:W-:Y:S05]  /*2c50*/  @!P1 BRA P0, `(.L_x_360) ;  /* 0x0000000000cc9947 */ /* 0x000fea0000000000 */
.L_x_359:
[C-C-:B------:R-:W-:Y:S01]  /*2c60*/  IADD3 R49, PT, PT, R231.reuse, -UR9, -R233.reuse ;  /* 0x80000009e7317c10 */ /* 0x140fe2000fffe8e9 */
[----:B------:R-:W1:Y:S01]  /*2c70*/  S2R R45, SR_TID.X ;  /* 0x00000000002d7919 */ /* 0x000e620000002100 */
        /* <DEDUP_REMOVED lines=9> */
[----:B-1----:R-:W-:Y:S01]  /*2d10*/  IMAD.SHL.U32 R47, R45, 0x2, RZ ;  /* 0x000000022d2f7824 */ /* 0x002fe200078e00ff */
        /* <DEDUP_REMOVED lines=39> */
.L_x_360:
[----:B------:R-:W1:Y:S01]  /*2f90*/  S2R R221, SR_TID.X ;  /* 0x0000000000dd7919 */ /* 0x000e620000002100 */
[C---:B------:R-:W-:Y:S01]  /*2fa0*/  FMUL.FTZ R44, R229.reuse, 1.4426950216293334961 ;  /* 0x3fb8aa3be52c7820 */ /* 0x040fe20000410000 */
[----:B------:R-:W-:Y:S01]  /*2fb0*/  FSETP.NEU.FTZ.AND P0, PT, R229, -INF , PT ;  /* 0xff800000e500780b */ /* 0x000fe20003f1d000 */
[----:B------:R-:W-:Y:S01]  /*2fc0*/  FMUL.FTZ R45, R228, 1.4426950216293334961 ;  /* 0x3fb8aa3be42d7820 */ /* 0x000fe20000410000 */
        /* <DEDUP_REMOVED lines=17> */
[----:B------:R-:W2:Y:S10]  /*30e0*/  MUFU.EX2 R60, R60 ;  /* 0x0000003c003c7308 */ /* 0x000eb40000000800 */
[----:B------:R-:W-:Y:S10]  /*30f0*/  MUFU.EX2 R63, R63 ;  /* 0x0000003f003f7308 */ /* 0x000ff40000000800 */
[----:B------:R-:W2:Y:S10]  /*3100*/  MUFU.EX2 R64, R44 ;  /* 0x0000002c00407308 */ /* 0x000eb40000000800 */
[----:B------:R-:W2:Y:S01]  /*3110*/  MUFU.EX2 R70, R70 ;  /* 0x0000004600467308 */ /* 0x000ea20000000800 */
[C---:B-1----:R-:W-:Y:S01]  /*3120*/  IMAD.SHL.U32 R222, R221.reuse, 0x8, RZ ;  /* 0x00000008ddde7824 */ /* 0x042fe200078e00ff */
        /* <DEDUP_REMOVED lines=19> */
[----:B--2---:R-:W-:Y:S01]  /*3260*/  F2FP.BF16.F32.PACK_AB R6, R60, R59 ;  /* 0x0000003b3c06723e */ /* 0x004fe200000010ff */
[----:B------:R-:W-:Y:S01]  /*3270*/  IMAD.IADD R66, R66, 0x1, R61 ;  /* 0x0000000142427824 */ /* 0x000fe200078e023d */
[----:B------:R-:W-:Y:S01]  /*3280*/  F2FP.BF16.F32.PACK_AB R5, R64, R63 ;  /* 0x0000003f4005723e */ /* 0x000fe200000010ff */
[----:B------:R-:W-:Y:S01]  /*3290*/  STS [R65+0x15000], R7 ;  /* 0x0150000741007388 */ /* 0x000fe20000000800 */
[----:B------:R-:W-:Y:S01]  /*32a0*/  F2FP.BF16.F32.PACK_AB R4, R67, R70 ;  /* 0x000000464304723e */ /* 0x000fe200000010ff */
[----:B------:R-:W-:Y:S01]  /*32b0*/  IMAD.IADD R61, R61, 0x1, R62 ;  /* 0x000000013d3d7824 */ /* 0x000fe200078e023e */
[----:B------:R-:W-:Y:S01]  /*32c0*/  SHF.R.U32.HI R223, RZ, 0x2, R221 ;  /* 0x00000002ffdf7819 */ /* 0x000fe200000116dd */
[----:B------:R-:W-:Y:S01]  /*32d0*/  STS [R66], R6 ;  /* 0x0000000642007388 */ /* 0x000fe20000000800 */
[----:B------:R-:W-:Y:S03]  /*32e0*/  LOP3.LUT R80, R80, 0x20, RZ, 0xc0, !PT ;  /* 0x0000002050507812 */ /* 0x000fe600078ec0ff */
        /* <DEDUP_REMOVED lines=156> */
[----:B------:R-:W-:Y:S01]  /*3cb0*/  IADD3 R4, P0, PT, RZ, -UR22, RZ ;  /* 0x80000016ff047c10 */ /* 0x000fe2000ff1e0ff */
[----:B------:R-:W-:Y:S01]  /*3cc0*/  IMAD.U32 R7, RZ, RZ, UR30 ;  /* 0x0000001eff077e24 */ /* 0x000fe2000f8e00ff */
[----:B------:R-:W-:Y:S03]  /*3cd0*/  LOP3.LUT R5, R222, 0x1f8, RZ, 0xc0, !PT ;  /* 0x000001f8de057812 */ /* 0x000fe600078ec0ff */
[----:B------:R-:W-:Y:S01]  /*3ce0*/  IMAD.X R6, RZ, RZ, ~UR12, P0 ;  /* 0x8000000cff067e24 */ /* 0x000fe200080e06ff */
[----:B------:R-:W-:Y:S04]  /*3cf0*/  LOP3.LUT R5, R5, 0x38, R221, 0x78, !PT ;  /* 0x0000003805057812 */ /* 0x000fe800078e78dd */
[----:B------:R-:W-:Y:S04]  /*3d00*/  SHF.R.S64 R4, R4, 0x1f, R6 ;  /* 0x0000001f04047819 */ /* 0x000fe80000001006 */
[----:B------:R-:W-:Y:S01]  /*3d10*/  IADD3 R238, P0, PT, R238, R4, RZ ;  /* 0x00000004eeee7210 */ /* 0x000fe20007f1e0ff */
[----:B------:R-:W-:Y:S03]  /*3d20*/  IMAD.U32 R4, RZ, RZ, UR30 ;  /* 0x0000001eff047e24 */ /* 0x000fe6000f8e00ff */
[----:B------:R-:W-:Y:S01]  /*3d30*/  LEA.HI.X.SX32 R239, R6, R239, 0x1, P0 ;  /* 0x000000ef06ef7211 */ /* 0x000fe200000f0eff */
[----:B------:R-:W-:Y:S01]  /*3d40*/  IMAD.U32 R6, RZ, RZ, UR29 ;  /* 0x0000001dff067e24 */ /* 0x000fe2000f8e00ff */
[----:B------:R-:W-:Y:S02]  /*3d50*/  LEA R10, P0, R4, R238, 0x1 ;  /* 0x000000ee040a7211 */ /* 0x000fe400078008ff */
[----:B------:R-:W-:Y:S02]  /*3d60*/  LOP3.LUT R4, R5, 0x1e00, R222, 0xf8, !PT ;  /* 0x00001e0005047812 */ /* 0x000fe400078ef8de */
[----:B------:R-:W-:Y:S02]  /*3d70*/  LEA.HI.X R11, R7, R239, R6, 0x1, P0 ;  /* 0x000000ef070b7211 */ /* 0x000fe400000f0c06 */
[----:B------:R-:W-:Y:S05]  /*3d80*/  LEA R4, R4, UR4, 0x1 ;  /* 0x0000000404047c11 */ /* 0x000fea000f8e08ff */
[----:B------:R-:W-:Y:S01]  /*3d90*/  @!PT LDS RZ, [RZ] ;  /* 0x00000000fffff984 */ /* 0x000fe20000000800 */
[----:B------:R-:W-:Y:S01]  /*3da0*/  @!PT LDS RZ, [RZ] ;  /* 0x00000000fffff984 */ /* 0x000fe20000000800 */
[----:B------:R-:W-:Y:S01]  /*3db0*/  @!PT LDS RZ, [RZ] ;  /* 0x00000000fffff984 */ /* 0x000fe20000000800 */
[----:B------:R1:W-:Y:S04]  /*3dc0*/  LDGSTS.E.BYPASS.LTC128B.128 [R4+0x8000], desc[UR20][R238.64] ;  /* 0x08000000ee047fae */ /* 0x0003e8000b981a14 */
        /* <DEDUP_REMOVED lines=8> */
.L_x_361:
        /* <DEDUP_REMOVED lines=83> */
[----:B------:R-:W-:Y:S03]  /*4380*/  LEA R202, P0, R244, R208, 0x5 ;  /* 0x000000d0f4ca7211 */ /* 0x000fe600078028ff */
        /* <DEDUP_REMOVED lines=197> */
[----:B------:R-:W-:Y:S04]  /*4fe0*/  LOP3.LUT R4, R4, 0x38, R221, 0x78, !PT ;  /* 0x0000003804047812 */ /* 0x000fe800078e78dd */
[----:B------:R-:W-:Y:S01]  /*4ff0*/  LOP3.LUT R4, R4, 0x1e00, R222, 0xf8, !PT ;  /* 0x00001e0004047812 */ /* 0x000fe200078ef8de */
[----:B------:R-:W-:Y:S04]  /*5000*/  HMMA.16816.F32.BF16 R128, R8, R6, R128 ;  /* 0x000000060880723c */ /* 0x000fe80000041880 */
[----:B------:R-:W-:Y:S04]  /*5010*/  LEA R6, R4, UR4, 0x1 ;  /* 0x0000000404067c11 */ /* 0x000fe8000f8e08ff */
[-C--:B----4-:R-:W-:Y:S08]  /*5020*/  HMMA.16816.F32.BF16 R100, R48, R56.reuse, R100 ;  /* 0x000000383064723c */ /* 0x090ff00000041864 */
[C---:B-1----:R-:W-:Y:S08]  /*5030*/  HMMA.16816.F32.BF16 R104, R60.reuse, R56, R104 ;  /* 0x000000383c68723c */ /* 0x042ff00000041868 */
        /* <DEDUP_REMOVED lines=31> */
.L_x_362:
[----:B------:R-:W-:Y:S02]  /*5230*/  UISETP.GT.AND UP0, UPT, UR28, UR16, UPT ;  /* 0x000000101c00728c */ /* 0x000fe4000bf04270 */
[----:B------:R-:W-:Y:S07]  /*5240*/  UIADD3 UR28, UPT, UPT, UR28, -0x1, URZ ;  /* 0xffffffff1c1c7890 */ /* 0x000fee000fffe0ff */
[----:B------:R-:W-:Y:S05]  /*5250*/  BRA.U UP0, `(.L_x_363) ;  /* 0xffffffd500207547 */ /* 0x000fea000b83ffff */
[----:B------:R-:W2:Y:S01]  /*5260*/  S2R R0, SR_TID.X ;  /* 0x0000000000007919 */ /* 0x000ea20000002100 */
[----:B------:R-:W3:Y:S01]  /*5270*/  LDCU UR6, c[0x0][0x500] ;  /* 0x0000a000ff0677ac */ /* 0x000ee20008000800 */
[----:B------:R-:W-:Y:S02]  /*5280*/  F2FP.BF16.F32.PACK_AB R12, R13, R12 ;  /* 0x0000000c0d0c723e */ /* 0x000fe400000010ff */
[----:B------:R-:W-:Y:S01]  /*5290*/  F2FP.BF16.F32.PACK_AB R14, R15, R14 ;  /* 0x0000000e0f0e723e */ /* 0x000fe200000010ff */
[----:B------:R-:W4:Y:S01]  /*52a0*/  S2R R4, SR_CTAID.Y ;  /* 0x0000000000047919 */ /* 0x000f220000002600 */
        /* <DEDUP_REMOVED lines=103> */
[----:B----4-:R-:W-:Y:S05]  /*5920*/  @P0 BRA `(.L_x_364) ;  /* 0x00000000002c0947 */ /* 0x010fea0003800000 */
[----:B------:R-:W3:Y:S01]  /*5930*/  LDCU.64 UR12, c[0x0][0x5c0] ;  /* 0x0000b800ff0c77ac */ /* 0x000ee20008000a00 */
[----:B--2---:R-:W-:Y:S01]  /*5940*/  SHF.R.S32.HI R2, RZ, 0x1f, R232 ;  /* 0x0000001fff027819 */ /* 0x004fe200000114e8 */
[----:B------:R-:W2:Y:S04]  /*5950*/  LDCU.64 UR6, c[0x0][0x5a8] ;  /* 0x0000b500ff0677ac */ /* 0x000ea80008000a00 */
        /* <DEDUP_REMOVED lines=8> */
.L_x_364:
[----:B------:R-:W3:Y:S01]  /*59e0*/  LDCU.64 UR12, c[0x0][0x5c0] ;  /* 0x0000b800ff0c77ac */ /* 0x000ee20008000a00 */
[----:B------:R-:W-:-:S05]  /*59f0*/  IADD3 R46, PT, PT, R232, R234, RZ ;  /* 0x000000eae82e7210 */ /* 0x000fca0007ffe0ff */
[C---:B---3--:R-:W-:Y:S02]  /*5a00*/  IMAD R11, R46.reuse, UR13, RZ ;  /* 0x0000000d2e0b7c24 */ /* 0x048fe4000f8e02ff */
[----:B------:R-:W-:-:S05]  /*5a10*/  IMAD.WIDE.U32 R46, R46, UR12, RZ ;  /* 0x0000000c2e2e7c25 */ /* 0x000fca000f8e00ff */
[----:B------:R-:W-:Y:S02]  /*5a20*/  IADD3 R11, PT, PT, R47, R11, RZ ;  /* 0x0000000b2f0b7210 */ /* 0x000fe40007ffe0ff */
.L_x_365:
[----:B------:R-:W-:Y:S05]  /*5a30*/  @P0 BRA `(.L_x_366) ;  /* 0x0000000000300947 */ /* 0x000fea0003800000 */
        /* <DEDUP_REMOVED lines=10> */
[----:B------:R-:W-:Y:S01]  /*5ae0*/  MOV R10, R2 ;  /* 0x00000002000a7202 */ /* 0x000fe20000000f00 */
[----:B------:R-:W-:Y:S06]  /*5af0*/  BRA `(.L_x_367) ;  /* 0x0000000000187947 */ /* 0x000fec0003800000 */
.L_x_366:
[----:B------:R-:W3:Y:S01]  /*5b00*/  LDCU.64 UR6, c[0x0][0x5c8] ;  /* 0x0000b900ff0677ac */ /* 0x000ee20008000a00 */
[----:B--2---:R-:W-:-:S05]  /*5b10*/  IADD3 R2, PT, PT, R232, R234, RZ ;  /* 0x000000eae8027210 */ /* 0x004fca0007ffe0ff */
[C---:B---3--:R-:W-:Y:S02]  /*5b20*/  IMAD R7, R2.reuse, UR7, RZ ;  /* 0x0000000702077c24 */ /* 0x048fe4000f8e02ff */
[----:B------:R-:W-:-:S05]  /*5b30*/  IMAD.WIDE.U32 R2, R2, UR6, RZ ;  /* 0x0000000602027c25 */ /* 0x000fca000f8e00ff */
[----:B------:R-:W-:Y:S02]  /*5b40*/  IADD3 R7, PT, PT, R3, R7, RZ ;  /* 0x0000000703077210 */ /* 0x000fe40007ffe0ff */
[----:B------:R-:W-:Y:S02]  /*5b50*/  MOV R10, R2 ;  /* 0x00000002000a7202 */ /* 0x000fe40000000f00 */
.L_x_367:
[----:B------:R-:W-:Y:S01]  /*5b60*/  USHF.L.U32 UR8, UR25, 0x5, URZ ;  /* 0x0000000519087899 */ /* 0x000fe200080006ff */
[----:B------:R-:W-:Y:S01]  /*5b70*/  SHF.R.U32.HI R5, RZ, 0x3, R0 ;  /* 0x00000003ff057819 */ /* 0x000fe20000011600 */
[----:B------:R-:W-:Y:S04]  /*5b80*/  BAR.SYNC.DEFER_BLOCKING 0x0 ;  /* 0x0000000000007b1d */ /* 0x000fe80000010000 */
[----:B------:R-:W-:-:S05]  /*5b90*/  VIADD R231, R231, -UR8 ;  /* 0x80000008e7e77c36 */ /* 0x000fca0008000000 */
[----:B------:R-:W-:-:S13]  /*5ba0*/  ISETP.GE.AND P0, PT, R5, R231, PT ;  /* 0x000000e70500720c */ /* 0x000fda0003f06270 */
[----:B------:R-:W-:Y:S05]  /*5bb0*/  @P0 BRA `(.L_x_352) ;  /* 0x0000000000c80947 */ /* 0x000fea0003800000 */
[----:B------:R-:W-:Y:S01]  /*5bc0*/  SHF.L.U32 R0, R0, 0x3, RZ ;  /* 0x0000000300007819 */ /* 0x000fe200000006ff */
[----:B------:R-:W-:Y:S01]  /*5bd0*/  USHF.L.U32 UR8, UR25, 0x5, URZ ;  /* 0x0000000519087899 */ /* 0x000fe200080006ff */
[----:B------:R-:W-:Y:S01]  /*5be0*/  MOV R14, UR12 ;  /* 0x0000000c000e7c02 */ /* 0x000fe20008000f00 */
[----:B-1----:R-:W1:Y:S01]  /*5bf0*/  LDC.64 R8, c[0x0][0x5d8] ;  /* 0x00017600ff087b82 */ /* 0x002e620000000a00 */
[----:B------:R-:W-:Y:S01]  /*5c00*/  LOP3.LUT R12, R0, 0x38, RZ, 0xc0, !PT ;  /* 0x00000038000c7812 */ /* 0x000fe200078ec0ff */
[----:B------:R-:W-:Y:S01]  /*5c10*/  USHF.R.S32.HI UR9, URZ, 0x1f, UR8 ;  /* 0x0000001fff097899 */ /* 0x000fe20008011408 */
[----:B------:R-:W-:Y:S01]  /*5c20*/  MOV R13, RZ ;  /* 0x000000ff000d7202 */ /* 0x000fe20000000f00 */
[----:B------:R-:W-:Y:S01]  /*5c30*/  IMAD.U32 R44, RZ, RZ, UR6 ;  /* 0x00000006ff2c7e24 */ /* 0x000fe2000f8e00ff */
[----:B------:R-:W2:Y:S01]  /*5c40*/  LDS.128 R20, [R6+0x12000] ;  /* 0x0120000006147984 */ /* 0x000ea20000000c00 */
[----:B------:R-:W-:Y:S01]  /*5c50*/  UIMAD UR10, UR9, UR12, URZ ;  /* 0x0000000c090a72a4 */ /* 0x000fe2000f8e02ff */
[--C-:B------:R-:W-:Y:S01]  /*5c60*/  IMAD.WIDE.U32 R14, R14, UR8, R12.reuse ;  /* 0x000000080e0e7c25 */ /* 0x100fe2000f8e000c */
[----:B------:R-:W-:Y:S01]  /*5c70*/  UIMAD UR9, UR9, UR6, URZ ;  /* 0x00000006090972a4 */ /* 0x000fe2000f8e02ff */
[----:B------:R-:W3:Y:S01]  /*5c80*/  LDC.64 R2, c[0x0][0x5e0] ;  /* 0x00017800ff027b82 */ /* 0x000ee20000000a00 */
[----:B------:R-:W-:Y:S01]  /*5c90*/  UIMAD UR10, UR8, UR13, UR10 ;  /* 0x0000000d080a72a4 */ /* 0x000fe2000f8e020a */
[----:B------:R-:W-:Y:S01]  /*5ca0*/  IMAD.WIDE.U32 R44, R44, UR8, R12 ;  /* 0x000000082c2c7c25 */ /* 0x000fe2000f8e000c */
[----:B------:R-:W-:Y:S01]  /*5cb0*/  IADD3 R46, P0, PT, R46, R14, RZ ;  /* 0x0000000e2e2e7210 */ /* 0x000fe20007f1e0ff */
[----:B------:R-:W-:Y:S01]  /*5cc0*/  UIMAD UR9, UR8, UR7, UR9 ;  /* 0x00000007080972a4 */ /* 0x000fe2000f8e0209 */
[----:B------:R-:W4:Y:S02]  /*5cd0*/  LDS.128 R16, [R6+0x11000] ;  /* 0x0110000006107984 */ /* 0x000f240000000c00 */
[----:B------:R-:W-:-:S02]  /*5ce0*/  IADD3.X R47, PT, PT, R11, UR10, R15, P0, !PT ;  /* 0x0000000a0b2f7c10 */ /* 0x000fc400087fe40f */
[----:B------:R-:W5:Y:S01]  /*5cf0*/  LDS.128 R12, [R6+0x10000] ;  /* 0x01000000060c7984 */ /* 0x000f620000000c00 */
[----:B------:R-:W-:-:S03]  /*5d00*/  IADD3 R10, P0, PT, R10, R44, RZ ;  /* 0x0000002c0a0a7210 */ /* 0x000fc60007f1e0ff */
[----:B------:R-:W5:Y:S01]  /*5d10*/  LDS.128 R24, [R6+0x13000] ;  /* 0x0130000006187984 */ /* 0x000f620000000c00 */
[----:B------:R-:W-:Y:S01]  /*5d20*/  IADD3.X R11, PT, PT, R7, UR9, R45, P0, !PT ;  /* 0x00000009070b7c10 */ /* 0x000fe200087fe42d */
[----:B------:R-:W2:Y:S01]  /*5d30*/  LDCU.128 UR8, c[0x0][0x560] ;  /* 0x0000ac00ff0877ac */ /* 0x000ea20008000c00 */
[----:B-1----:R-:W-:Y:S01]  /*5d40*/  IMAD.WIDE.U32 R46, R8, UR18, R46 ;  /* 0x00000012082e7c25 */ /* 0x002fe2000f8e002e */
[----:B------:R-:W1:Y:S03]  /*5d50*/  LDS.128 R28, [R6+0x14000] ;  /* 0x01400000061c7984 */ /* 0x000e660000000c00 */
[----:B------:R-:W-:Y:S01]  /*5d60*/  IMAD R7, R9, UR18, R47 ;  /* 0x0000001209077c24 */ /* 0x000fe2000f8e022f */
[----:B------:R-:W1:Y:S01]  /*5d70*/  LDS.128 R32, [R6+0x15000] ;  /* 0x0150000006207984 */ /* 0x000e620000000c00 */
[----:B---3--:R-:W-:-:S03]  /*5d80*/  IMAD.WIDE.U32 R10, R2, UR18, R10 ;  /* 0x00000012020a7c25 */ /* 0x008fc6000f8e000a */
[----:B------:R-:W3:Y:S01]  /*5d90*/  LDS.128 R36, [R6+0x16000] ;  /* 0x0160000006247984 */ /* 0x000ee20000000c00 */
[----:B------:R-:W-:-:S03]  /*5da0*/  IMAD R3, R3, UR18, R11 ;  /* 0x0000001203037c24 */ /* 0x000fc6000f8e020b */
[----:B------:R2:W3:Y:S01]  /*5db0*/  LDS.128 R40, [R6+0x17000] ;  /* 0x0170000006287984 */ /* 0x0004e20000000c00 */
[----:B------:R-:W-:-:S04]  /*5dc0*/  IMAD.MOV.U32 R2, RZ, RZ, R10 ;  /* 0x000000ffff027224 */ /* 0x000fc800078e000a */
[----:B------:R-:W-:Y:S01]  /*5dd0*/  IMAD.WIDE.U32 R2, R5, UR6, R2 ;  /* 0x0000000605027c25 */ /* 0x000fe2000f8e0002 */
[----:B--2---:R-:W-:-:S05]  /*5de0*/  MOV R6, R46 ;  /* 0x0000002e00067202 */ /* 0x004fca0000000f00 */
[----:B------:R-:W-:-:S04]  /*5df0*/  IMAD.WIDE.U32 R6, R5, UR12, R6 ;  /* 0x0000000c05067c25 */ /* 0x000fc8000f8e0006 */
[C---:B------:R-:W-:Y:S01]  /*5e00*/  IMAD R0, R5.reuse, UR13, R7 ;  /* 0x0000000d05007c24 */ /* 0x040fe2000f8e0207 */
[----:B------:R-:W-:Y:S01]  /*5e10*/  LEA R8, P0, R6, UR8, 0x1 ;  /* 0x0000000806087c11 */ /* 0x000fe2000f8008ff */
[----:B------:R-:W-:-:S03]  /*5e20*/  IMAD R5, R5, UR7, R3 ;  /* 0x0000000705057c24 */ /* 0x000fc6000f8e0203 */
[----:B------:R-:W-:Y:S02]  /*5e30*/  LEA.HI.X R9, R6, UR9, R0, 0x1, P0 ;  /* 0x0000000906097c11 */ /* 0x000fe400080f0c00 */
[----:B------:R-:W-:-:S03]  /*5e40*/  LEA R6, P0, R2, UR10, 0x1 ;  /* 0x0000000a02067c11 */ /* 0x000fc6000f8008ff */
[----:B------:R2:W-:Y:S01]  /*5e50*/  STG.E.128 desc[UR20][R8.64+0x100], R20 ;  /* 0x0001001408007986 */ /* 0x0005e2000c101d14 */
[----:B------:R-:W-:-:S03]  /*5e60*/  LEA.HI.X R7, R2, UR11, R5, 0x1, P0 ;  /* 0x0000000b02077c11 */ /* 0x000fc600080f0c05 */
[----:B----4-:R2:W-:Y:S04]  /*5e70*/  STG.E.128 desc[UR20][R8.64+0x80], R16 ;  /* 0x0000801008007986 */ /* 0x0105e8000c101d14 */
[----:B-----5:R2:W-:Y:S04]  /*5e80*/  STG.E.128 desc[UR20][R8.64], R12 ;  /* 0x0000000c08007986 */ /* 0x0205e8000c101d14 */
[----:B------:R2:W-:Y:S04]  /*5e90*/  STG.E.128 desc[UR20][R8.64+0x180], R24 ;  /* 0x0001801808007986 */ /* 0x0005e8000c101d14 */
[----:B-1----:R2:W-:Y:S04]  /*5ea0*/  STG.E.128 desc[UR20][R6.64], R28 ;  /* 0x0000001c06007986 */ /* 0x0025e8000c101d14 */
[----:B------:R2:W-:Y:S04]  /*5eb0*/  STG.E.128 desc[UR20][R6.64+0x80], R32 ;  /* 0x0000802006007986 */ /* 0x0005e8000c101d14 */
[----:B---3--:R2:W-:Y:S04]  /*5ec0*/  STG.E.128 desc[UR20][R6.64+0x100], R36 ;  /* 0x0001002406007986 */ /* 0x0085e8000c101d14 */
[----:B------:R2:W-:Y:S02]  /*5ed0*/  STG.E.128 desc[UR20][R6.64+0x180], R40 ;  /* 0x0001802806007986 */ /* 0x0005e4000c101d14 */
.L_x_352:
[----:B------:R-:W-:Y:S05]  /*5ee0*/  BSYNC.RECONVERGENT B1 ;  /* 0x0000000000017941 */ /* 0x000fea0003800200 */
.L_x_336:
[----:B------:R-:W4:Y:S01]  /*5ef0*/  LDCU UR7, c[0x0][0x438] ;  /* 0x00008700ff0777ac */ /* 0x000f220008000800 */
[----:B------:R-:W1:Y:S01]  /*5f00*/  LDC R0, c[0x0][0x438] ;  /* 0x00010e00ff007b82 */ /* 0x000e620000000800 */
[----:B------:R-:W5:Y:S01]  /*5f10*/  LDCU UR8, c[0x0][0x370] ;  /* 0x00006e00ff0877ac */ /* 0x000f620008000800 */
[----:B----4-:R-:W-:-:S04]  /*5f20*/  UIADD3 UR7, UPT, UPT, UR7, 0x1f, URZ ;  /* 0x0000001f07077890 */ /* 0x010fc8000fffe0ff */
[----:B------:R-:W-:Y:S02]  /*5f30*/  USHF.R.S32.HI UR6, URZ, 0x1f, UR7 ;  /* 0x0000001fff067899 */ /* 0x000fe40008011407 */
[----:B-----5:R-:W-:Y:S02]  /*5f40*/  UIADD3 UR25, UPT, UPT, UR8, UR25, URZ ;  /* 0x0000001908197290 */ /* 0x020fe4000fffe0ff */
[----:B------:R-:W-:-:S04]  /*5f50*/  ULEA.HI UR6, UR6, UR7, URZ, 0x5 ;  /* 0x0000000706067291 */ /* 0x000fc8000f8f28ff */
[----:B------:R-:W-:-:S04]  /*5f60*/  USHF.R.S32.HI UR6, URZ, 0x5, UR6 ;  /* 0x00000005ff067899 */ /* 0x000fc80008011406 */
[----:B------:R-:W-:-:S09]  /*5f70*/  UISETP.GE.AND UP0, UPT, UR25, UR6, UPT ;  /* 0x000000061900728c */ /* 0x000fd2000bf06270 */
[----:B------:R-:W-:Y:S05]  /*5f80*/  BRA.U !UP0, `(.L_x_368) ;  /* 0xffffffa108907547 */ /* 0x000fea000b83ffff */
[----:B------:R-:W-:Y:S05]  /*5f90*/  EXIT ;  /* 0x000000000000794d */ /* 0x000fea0003800000 */
.L_x_369:
        /* <DEDUP_REMOVED lines=14> */
.L_x_2492:


//--------------------- .text._ZN5flash44flash_bwd_dq_dk_dv_loop_seqk_parallel_kernelI23Flash_bwd_kernel_traitsILi256ELi64ELi32ELi8ELi4ELi1ELi2ELb1ELb1EN7cutlass10bfloat16_tE19Flash_kernel_traitsILi256ELi64ELi32ELi8ES3_EELb0ELb0ELb1ELb0ELb0ELb1ELb1EEEvNS_16Flash_bwd_paramsE --------------------------
	.section	.text._ZN5flash44flash_bwd_dq_dk_dv_loop_seqk_parallel_kernelI23Flash_bwd_kernel_traitsILi256ELi64ELi32ELi8ELi4ELi1ELi2ELb1ELb1EN7cutlass10bfloat16_tE19Flash_kernel_traitsILi256ELi64ELi32ELi8ES3_EELb0ELb0ELb1ELb0ELb0ELb1ELb1EEEvNS_16Flash_bwd_paramsE,"ax",@progbits
	.align	128
        .global         _ZN5flash44flash_bwd_dq_dk_dv_loop_seqk_parallel_kernelI23Flash_bwd_kernel_traitsILi256ELi64ELi32ELi8ELi4ELi1ELi2ELb1ELb1EN7cutlass10bfloat16_tE19Flash_kernel_traitsILi256ELi64ELi32ELi8ES3_EELb0ELb0ELb1ELb0ELb0ELb1ELb1EEEvNS_16Flash_bwd_paramsE
        .type           _ZN5flash44flash_bwd_dq_dk_dv_loop_seqk_parallel_kernelI23Flash_bwd_kernel_traitsILi256ELi64ELi32ELi8ELi4ELi1ELi2ELb1ELb1EN7cutlass10bfloat16_tE19Flash_kernel_traitsILi256ELi64ELi32ELi8ES3_EELb0ELb0ELb1ELb0ELb0ELb1ELb1EEEvNS_16Flash_bwd_paramsE,@function
        .size           _ZN5flash44flash_bwd_dq_dk_dv_loop_seqk_parallel_kernelI23Flash_bwd_kernel_traitsILi256ELi64ELi32ELi8ELi4ELi1ELi2ELb1ELb1EN7cutlass10bfloat16_tE19Flash_kernel_traitsILi256ELi64ELi32ELi8ES3_EELb0ELb0ELb1ELb0ELb0ELb1ELb1EEEvNS_16Flash_bwd_paramsE,(.L_x_2493 - _ZN5flash44flash_bwd_dq_dk_dv_loop_seqk_parallel_kernelI23Flash_bwd_kernel_traitsILi256ELi64ELi32ELi8ELi4ELi1ELi2ELb1ELb1EN7cutlass10bfloat16_tE19Flash_kernel_traitsILi256ELi64ELi32ELi8ES3_EELb0ELb0ELb1ELb0ELb0ELb1ELb1EEEvNS_16Flash_bwd_paramsE)
        .other          _ZN5flash44flash_bwd_dq_dk_dv_loop_seqk_parallel_kernelI23Flash_bwd_kernel_traitsILi256ELi64ELi32ELi8ELi4ELi1ELi2ELb1ELb1EN7cutlass10bfloat16_tE19Flash_kernel_traitsILi256ELi64ELi32ELi8ES3_EELb0ELb0ELb1ELb0ELb0ELb1ELb1EEEvNS_16Flash_bwd_paramsE,@"STO_CUDA_ENTRY STV_DEFAULT"
_ZN5flash44flash_bwd_dq_dk_dv_loop_seqk_parallel_kernelI23Flash_bwd_kernel_traitsILi256ELi64ELi32ELi8ELi4ELi1ELi2ELb1ELb1EN7cutlass10bfloat16_tE19Flash_kernel_traitsILi256ELi64ELi32ELi8ES3_EELb0ELb0ELb1ELb0ELb0ELb1ELb1EEEvNS_16Flash_bwd_paramsE:
.text._ZN5flash44flash_bwd_dq_dk_dv_loop_seqk_parallel_kernelI23Flash_bwd_kernel_traitsILi256ELi64ELi32ELi8ELi4ELi1ELi2ELb1ELb1EN7cutlass10bfloat16_tE19Flash_kernel_traitsILi256ELi64ELi32ELi8ES3_EELb0ELb0ELb1ELb0ELb0ELb1ELb1EEEvNS_16Flash_bwd_paramsE:
        /* <DEDUP_REMOVED lines=29> */
.L_x_403:
        /* <DEDUP_REMOVED lines=44> */
.L_x_370:
        /* <DEDUP_REMOVED lines=41> */
.L_x_372:
[----:B------:R-:W2:Y:S01]  /*0720*/  LDCU.64 UR12, c[0x0][0x3b8] ;  /* 0x00007700ff0c77ac */ /* 0x000ea20008000a00 */
[----:B------:R-:W-:-:S05]  /*0730*/  IADD3 R2, PT, PT, R232, R234, RZ ;  /* 0x000000eae8027210 */ /* 0x000fca0007ffe0ff */
[C---:B--2---:R-:W-:Y:S02]  /*0740*/  IMAD R8, R2.reuse, UR13, RZ ;  /* 0x0000000d02087c24 */ /* 0x044fe4000f8e02ff */
[----:B------:R-:W-:-:S05]  /*0750*/  IMAD.WIDE.U32 R2, R2, UR12, RZ ;  /* 0x0000000c02027c25 */ /* 0x000fca000f8e00ff */
[----:B------:R-:W-:Y:S02]  /*0760*/  IADD3 R8, PT, PT, R3, R8, RZ ;  /* 0x0000000803087210 */ /* 0x000fe40007ffe0ff */
[----:B------:R-:W-:-:S07]  /*0770*/  MOV R9, R2 ;  /* 0x0000000200097202 */ /* 0x000fce0000000f00 */
.L_x_373:
        /* <DEDUP_REMOVED lines=42> */
.L_x_374:
[----:B------:R-:W2:Y:S01]  /*0a20*/  LDCU.64 UR6, c[0x0][0x3c0] ;  /* 0x00007800ff0677ac */ /* 0x000ea20008000a00 */
[----:B------:R-:W-:-:S05]  /*0a30*/  IADD3 R2, PT, PT, R232, R234, RZ ;  /* 0x000000eae8027210 */ /* 0x000fca0007ffe0ff */
[C---:B--2---:R-:W-:Y:S02]  /*0a40*/  IMAD R11, R2.reuse, UR7, RZ ;  /* 0x00000007020b7c24 */ /* 0x044fe4000f8e02ff */
[----:B------:R-:W-:-:S05]  /*0a50*/  IMAD.WIDE.U32 R2, R2, UR6, RZ ;  /* 0x0000000602027c25 */ /* 0x000fca000f8e00ff */
[----:B------:R-:W-:Y:S02]  /*0a60*/  IADD3 R11, PT, PT, R3, R11, RZ ;  /* 0x0000000b030b7210 */ /* 0x000fe40007ffe0ff */
[----:B------:R-:W-:-:S07]  /*0a70*/  MOV R12, R2 ;  /* 0x00000002000c7202 */ /* 0x000fce0000000f00 */
.L_x_375:
        /* <DEDUP_REMOVED lines=29> */
.L_x_376:
[-C--:B------:R-:W-:Y:S02]  /*0c50*/  IMAD R29, R31, R14.reuse, RZ ;  /* 0x0000000e1f1d7224 */ /* 0x080fe400078e02ff */
[----:B------:R-:W-:-:S05]  /*0c60*/  IMAD.WIDE.U32 R16, R30, R14, RZ ;  /* 0x0000000e1e107225 */ /* 0x000fca00078e00ff */
[----:B------:R-:W-:Y:S02]  /*0c70*/  IADD3 R29, PT, PT, R17, R29, RZ ;  /* 0x0000001d111d7210 */ /* 0x000fe40007ffe0ff */
[----:B------:R-:W-:-:S07]  /*0c80*/  MOV R21, R16 ;  /* 0x0000001000157202 */ /* 0x000fce0000000f00 */
.L_x_377:
        /* <DEDUP_REMOVED lines=20> */
.L_x_378:
[----:B------:R-:W2:Y:S01]  /*0dd0*/  LDC R24, c[0x0][0x434] ;  /* 0x00010d00ff187b82 */ /* 0x000ea20000000800 */
[----:B------:R-:W-:-:S04]  /*0de0*/  IMAD R3, R4, R27, R13 ;  /* 0x0000001b04037224 */ /* 0x000fc800078e020d */
[----:B--2---:R-:W-:-:S03]  /*0df0*/  IMAD R24, R3, R24, RZ ;  /* 0x0000001803187224 */ /* 0x004fc600078e02ff */
.L_x_379:
        /* <DEDUP_REMOVED lines=12> */
.L_x_380:
[----:B------:R-:W2:Y:S01]  /*0ec0*/  LDC R28, c[0x0][0x444] ;  /* 0x00011100ff1c7b82 */ /* 0x000ea20000000800 */
[----:B------:R-:W-:-:S04]  /*0ed0*/  IMAD R3, R4, R27, R13 ;  /* 0x0000001b04037224 */ /* 0x000fc800078e020d */
[----:B--2---:R-:W-:-:S07]  /*0ee0*/  IMAD R28, R3, R28, RZ ;  /* 0x0000001c031c7224 */ /* 0x004fce00078e02ff */
.L_x_381:
        /* <DEDUP_REMOVED lines=96> */
.L_x_383:
[----:B------:R-:W1:Y:S01]  /*14f0*/  LDCU.64 UR16, c[0x0][0x5c0] ;  /* 0x0000b800ff1077ac */ /* 0x000e620008000a00 */
[----:B------:R-:W-:-:S05]  /*1500*/  IADD3 R0, PT, PT, R232, R234, RZ ;  /* 0x000000eae8007210 */ /* 0x000fca0007ffe0ff */
[C---:B-1----:R-:W-:Y:S02]  /*1510*/  IMAD R2, R0.reuse, UR17, RZ ;  /* 0x0000001100027c24 */ /* 0x042fe4000f8e02ff */
[----:B------:R-:W-:-:S05]  /*1520*/  IMAD.WIDE.U32 R6, R0, UR16, RZ ;  /* 0x0000001000067c25 */ /* 0x000fca000f8e00ff */
[----:B------:R-:W-:Y:S02]  /*1530*/  IADD3 R0, PT, PT, R7, R2, RZ ;  /* 0x0000000207007210 */ /* 0x000fe40007ffe0ff */
[----:B------:R-:W-:Y:S02]  /*1540*/  MOV R2, R6 ;  /* 0x0000000600027202 */ /* 0x000fe40000000f00 */
.L_x_384:
        /* <DEDUP_REMOVED lines=12> */
.L_x_385:
[----:B------:R-:W1:Y:S01]  /*1610*/  LDCU.64 UR14, c[0x0][0x5c8] ;  /* 0x0000b900ff0e77ac */ /* 0x000e620008000a00 */
[----:B------:R-:W-:-:S05]  /*1620*/  IADD3 R232, PT, PT, R232, R234, RZ ;  /* 0x000000eae8e87210 */ /* 0x000fca0007ffe0ff */
[C---:B-1----:R-:W-:Y:S02]  /*1630*/  IMAD R3, R232.reuse, UR15, RZ ;  /* 0x0000000fe8037c24 */ /* 0x042fe4000f8e02ff */
[----:B------:R-:W-:-:S05]  /*1640*/  IMAD.WIDE.U32 R232, R232, UR14, RZ ;  /* 0x0000000ee8e87c25 */ /* 0x000fca000f8e00ff */
[----:B------:R-:W-:Y:S02]  /*1650*/  IADD3 R3, PT, PT, R233, R3, RZ ;  /* 0x00000003e9037210 */ /* 0x000fe40007ffe0ff */
[----:B------:R-:W-:Y:S02]  /*1660*/  MOV R5, R232 ;  /* 0x000000e800057202 */ /* 0x000fe40000000f00 */
.L_x_386:
        /* <DEDUP_REMOVED lines=40> */
.L_x_382:
        /* <DEDUP_REMOVED lines=34> */
.L_x_389:
[----:B------:R2:W-:Y:S04]  /*1b10*/  STS.128 [R6+0x14000], RZ ;  /* 0x014000ff06007388 */ /* 0x0005e80000000c00 */
[----:B------:R2:W-:Y:S04]  /*1b20*/  STS.128 [R6+0x15000], RZ ;  /* 0x015000ff06007388 */ /* 0x0005e80000000c00 */
[----:B------:R2:W-:Y:S04]  /*1b30*/  STS.128 [R6+0x16000], RZ ;  /* 0x016000ff06007388 */ /* 0x0005e80000000c00 */
[----:B------:R2:W-:Y:S02]  /*1b40*/  STS.128 [R6+0x17000], RZ ;  /* 0x017000ff06007388 */ /* 0x0005e40000000c00 */
.L_x_390:
[----:B------:R-:W-:Y:S05]  /*1b50*/  BSYNC.RECONVERGENT B0 ;  /* 0x0000000000007941 */ /* 0x000fea0003800200 */
.L_x_388:
        /* <DEDUP_REMOVED lines=92> */
.L_x_392:
[----:B------:R3:W-:Y:S04]  /*2120*/  STS.128 [R6+0x10000], RZ ;  /* 0x010000ff06007388 */ /* 0x0007e80000000c00 */
[----:B------:R3:W-:Y:S04]  /*2130*/  STS.128 [R6+0x11000], RZ ;  /* 0x011000ff06007388 */ /* 0x0007e80000000c00 */
[----:B------:R3:W-:Y:S04]  /*2140*/  STS.128 [R6+0x12000], RZ ;  /* 0x012000ff06007388 */ /* 0x0007e80000000c00 */
[----:B------:R3:W-:Y:S02]  /*2150*/  STS.128 [R6+0x13000], RZ ;  /* 0x013000ff06007388 */ /* 0x0007e40000000c00 */
.L_x_393:
[----:B------:R-:W-:Y:S05]  /*2160*/  BSYNC.RECONVERGENT B0 ;  /* 0x0000000000007941 */ /* 0x000fea0003800200 */
.L_x_391:
        /* <DEDUP_REMOVED lines=86> */
[----:B------:R-:W1:Y:S04]  /*26d0*/  LDSM.16.M88.4 R188, [R188+0x3000] ;  /* 0x00300000bcbc783b */ /* 0x000e680000000200 */
[----:B------:R-:W1:Y:S02]  /*26e0*/  LDSM.16.M88.4 R192, [R192+0x3000] ;  /* 0x00300000c0c0783b */ /* 0x000e640000000200 */
.L_x_398:
[----:B------:R-:W0:Y:S01]  /*26f0*/  LDGDEPBAR ;  /* 0x00000000000079af */ /* 0x000e220000000000 */
[----:B------:R-:W-:Y:S01]  /*2700*/  USHF.L.U32 UR10, UR28, 0x6, URZ ;  /* 0x000000061c0a7899 */ /* 0x000fe200080006ff */
        /* <DEDUP_REMOVED lines=30> */
[C---:B-1----:R-:W-:Y:S01]  /*28f0*/  HMMA.16816.F32.BF16 R4, R48.reuse, R52, R4 ;  /* 0x000000343004723c */ /* 0x042fe20000041804 */
[----:B------:R1:W5:Y:S07]  /*2900*/  LDG.E R68, desc[UR20][R70.64+0x20] ;  /* 0x0000201446447981 */ /* 0x00036e000c1e1900 */
        /* <DEDUP_REMOVED lines=47> */
[----:B------:R2:W3:Y:S04]  /*2c00*/  MUFU.TANH R58, R4 ;  /* 0x00000004003a7308 */ /* 0x0004e80000002400 */
[----:B------:R-:W-:Y:S01]  /*2c10*/  FMUL.FTZ R8, R8, UR12 ;  /* 0x0000000c08087c20 */ /* 0x000fe20008410000 */
[----:B------:R-:W-:Y:S01]  /*2c20*/  FMUL.FTZ R9, R9, UR12 ;  /* 0x0000000c09097c20 */ /* 0x000fe20008410000 */
[----:B------:R-:W-:Y:S01]  /*2c30*/  FMUL.FTZ R10, R10, UR12 ;  /* 0x0000000c0a0a7c20 */ /* 0x000fe20008410000 */
[----:B------:R-:W-:Y:S03]  /*2c40*/  FMUL.FTZ R11, R11, UR12 ;  /* 0x0000000c0b0b7c20 */ /* 0x000fe60008410000 */
[----:B------:R2:W4:Y:S10]  /*2c50*/  MUFU.TANH R59, R5 ;  /* 0x00000005003b7308 */ /* 0x0005340000002400 */
[----:B------:R2:W1:Y:S10]  /*2c60*/  MUFU.TANH R60, R6 ;  /* 0x00000006003c7308 */ /* 0x0004740000002400 */
[----:B------:R2:W1:Y:S10]  /*2c70*/  MUFU.TANH R61, R7 ;  /* 0x00000007003d7308 */ /* 0x0004740000002400 */
[----:B------:R2:W1:Y:S10]  /*2c80*/  MUFU.TANH R64, R8 ;  /* 0x0000000800407308 */ /* 0x0004740000002400 */
[----:B------:R2:W2:Y:S10]  /*2c90*/  MUFU.TANH R65, R9 ;  /* 0x0000000900417308 */ /* 0x0004b40000002400 */
[----:B-1----:R1:W1:Y:S10]  /*2ca0*/  MUFU.TANH R70, R10 ;  /* 0x0000000a00467308 */ /* 0x0022740000002400 */
[----:B------:R1:W1:Y:S01]  /*2cb0*/  MUFU.TANH R79, R11 ;  /* 0x0000000b004f7308 */ /* 0x0002620000002400 */
[----:B--234-:R-:W-:Y:S05]  /*2cc0*/  @!P0 BRA `(.L_x_394) ;  /* 0x0000000000448947 */ /* 0x01cfea0003800000 */
[----:B------:R-:W-:Y:S01]  /*2cd0*/  IADD3 R5, PT, PT, R227, UR9, -R231 ;  /* 0x00000009e3057c10 */ /* 0x000fe2000fffe8e7 */
[----:B------:R-:W-:Y:S01]  /*2ce0*/  USHF.L.U32 UR6, UR25, 0x5, URZ ;  /* 0x0000000519067899 */ /* 0x000fe200080006ff */
[----:B------:R-:W-:Y:S01]  /*2cf0*/  MOV R8, R64 ;  /* 0x0000004000087202 */ /* 0x000fe20000000f00 */
[----:B------:R-:W-:Y:S01]  /*2d00*/  UIADD3 UR17, UPT, UPT, UR10, 0x40, URZ ;  /* 0x000000400a117890 */ /* 0x000fe2000fffe0ff */
[----:B-1----:R-:W-:Y:S01]  /*2d10*/  MOV R10, R60 ;  /* 0x0000003c000a7202 */ /* 0x002fe20000000f00 */
[----:B------:R-:W-:Y:S01]  /*2d20*/  VIADD R5, R5, 0xffffffe0 ;  /* 0xffffffe005057836 */ /* 0x000fe20000000000 */
[----:B------:R-:W-:Y:S01]  /*2d30*/  MOV R44, R58 ;  /* 0x0000003a002c7202 */ /* 0x000fe20000000f00 */
[----:B------:R-:W-:Y:S01]  /*2d40*/  IMAD.MOV.U32 R4, RZ, RZ, R79 ;  /* 0x000000ffff047224 */ /* 0x000fe200078e004f */
[----:B------:R-:W-:Y:S01]  /*2d50*/  UIADD3 UR6, UPT, UPT, UR6, 0x20, URZ ;  /* 0x0000002006067890 */ /* 0x000fe2000fffe0ff */
[----:B------:R-:W-:Y:S01]  /*2d60*/  IMAD.MOV.U32 R7, RZ, RZ, R65 ;  /* 0x000000ffff077224 */ /* 0x000fe200078e0041 */
[----:B------:R-:W-:Y:S01]  /*2d70*/  ISETP.LE.AND P1, PT, R5, UR17, PT ;  /* 0x0000001105007c0c */ /* 0x000fe2000bf23270 */
[----:B------:R-:W-:Y:S01]  /*2d80*/  IMAD.MOV.U32 R9, RZ, RZ, R61 ;  /* 0x000000ffff097224 */ /* 0x000fe200078e003d */
[----:B------:R-:W-:Y:S01]  /*2d90*/  MOV R5, R70 ;  /* 0x0000004600057202 */ /* 0x000fe20000000f00 */
[----:B------:R-:W-:Y:S01]  /*2da0*/  IMAD.MOV.U32 R11, RZ, RZ, R59 ;  /* 0x000000ffff0b7224 */ /* 0x000fe200078e003b */
[----:B------:R-:W-:Y:S11]  /*2db0*/  ISETP.GT.AND P0, PT, R231, UR6, PT ;  /* 0x00000006e7007c0c */ /* 0x000ff6000bf04270 */
[----:B------:R-:W-:Y:S02]  /*2dc0*/  @!UPT UIADD3 URZ, UPT, UPT, URZ, URZ, URZ ;  /* 0x000000fffffff290 */ /* 0x000fe4000fffe0ff */
[----:B------:R-:W-:Y:S05]  /*2dd0*/  @!P1 BRA P0, `(.L_x_395) ;  /* 0x0000000000cc9947 */ /* 0x000fea0000000000 */
.L_x_394:
[C-C-:B------:R-:W-:Y:S01]  /*2de0*/  IADD3 R8, PT, PT, R231.reuse, -UR9, -R233.reuse ;  /* 0x80000009e7087c10 */ /* 0x140fe2000fffe8e9 */
[----:B------:R-:W2:Y:S01]  /*2df0*/  S2R R5, SR_TID.X ;  /* 0x0000000000057919 */ /* 0x000ea20000002100 */
[----:B------:R-:W-:Y:S01]  /*2e00*/  IADD3 R4, PT, PT, R231, UR8, -R233 ;  /* 0x00000008e7047c10 */ /* 0x000fe2000fffe8e9 */
[----:B------:R-:W-:Y:S02]  /*2e10*/  VIADD R6, R230, UR10 ;  /* 0x0000000ae6067c36 */ /* 0x000fe40008000000 */
[----:B-1----:R-:W-:Y:S02]  /*2e20*/  IMAD.U32 R10, RZ, RZ, UR25 ;  /* 0x00000019ff0a7e24 */ /* 0x002fe4000f8e00ff */
[C---:B------:R-:W-:Y:S02]  /*2e30*/  IMAD.IADD R8, R6.reuse, 0x1, R8 ;  /* 0x0000000106087824 */ /* 0x040fe400078e0208 */
[----:B------:R-:W-:Y:S03]  /*2e40*/  IMAD.IADD R4, R6, 0x1, R4 ;  /* 0x0000000106047824 */ /* 0x000fe600078e0204 */
[----:B------:R-:W-:Y:S02]  /*2e50*/  VIMNMX R11, PT, PT, RZ, R8, !PT ;  /* 0x00000008ff0b7248 */ /* 0x000fe40007fe0100 */
[----:B------:R-:W-:Y:S01]  /*2e60*/  VIADDMNMX R8, R8, 0x8, RZ, !PT ;  /* 0x0000000808087846 */ /* 0x000fe200078001ff */
[----:B--2---:R-:W-:Y:S01]  /*2e70*/  IMAD.SHL.U32 R7, R5, 0x2, RZ ;  /* 0x0000000205077824 */ /* 0x004fe200078e00ff */
        /* <DEDUP_REMOVED lines=11> */
[----:B------:R-:W-:Y:S02]  /*2f30*/  ISETP.GE.AND P0, PT, R10, R7, PT ;  /* 0x000000070a00720c */ /* 0x000fe40003f06270 */
        /* <DEDUP_REMOVED lines=29> */
.L_x_395:
[----:B------:R-:W1:Y:S01]  /*3110*/  S2R R222, SR_TID.X ;  /* 0x0000000000de7919 */ /* 0x000e620000002100 */
[C---:B------:R-:W-:Y:S01]  /*3120*/  FMUL.FTZ R6, R229.reuse, 1.4426950216293334961 ;  /* 0x3fb8aa3be5067820 */ /* 0x040fe20000410000 */
[----:B------:R-:W-:Y:S01]  /*3130*/  FSETP.NEU.FTZ.AND P0, PT, R229, -INF , PT ;  /* 0xff800000e500780b */ /* 0x000fe20003f1d000 */
[----:B------:R-:W-:Y:S01]  /*3140*/  FMUL.FTZ R71, R228, 1.4426950216293334961 ;  /* 0x3fb8aa3be4477820 */ /* 0x000fe20000410000 */
[----:B------:R-:W-:Y:S01]  /*3150*/  IMAD.MOV.U32 R62, RZ, RZ, 0x240 ;  /* 0x00000240ff3e7424 */ /* 0x000fe200078e00ff */
[----:B------:R-:W-:Y:S01]  /*3160*/  IADD3 R57, PT, PT, R219, 0x20, RZ ;  /* 0x00000020db397810 */ /* 0x000fe20007ffe0ff */
[----:B------:R-:W-:Y:S01]  /*3170*/  FFMA.FTZ R58, -R58, R58, 1 ;  /* 0x3f8000003a3a7423 */ /* 0x000fe2000001013a */
[----:B------:R-:W-:Y:S01]  /*3180*/  FSEL R6, R6, RZ, P0 ;  /* 0x000000ff06067208 */ /* 0x000fe20000000000 */
[----:B------:R-:W-:Y:S01]  /*3190*/  FFMA.FTZ R59, -R59, R59, 1 ;  /* 0x3f8000003b3b7423 */ /* 0x000fe2000001013b */
[----:B------:R-:W-:Y:S01]  /*31a0*/  FSETP.NEU.FTZ.AND P0, PT, R228, -INF , PT ;  /* 0xff800000e400780b */ /* 0x000fe20003f1d000 */
[----:B------:R-:W-:Y:S01]  /*31b0*/  FMUL.FTZ R58, R58, UR12 ;  /* 0x0000000c3a3a7c20 */ /* 0x000fe20008410000 */
[----:B------:R-:W-:Y:S01]  /*31c0*/  FFMA.FTZ R60, -R60, R60, 1 ;  /* 0x3f8000003c3c7423 */ /* 0x000fe2000001013c */
        /* <DEDUP_REMOVED lines=11> */
[----:B------:R-:W-:Y:S01]  /*3280*/  FMUL.FTZ R60, R60, UR12 ;  /* 0x0000000c3c3c7c20 */ /* 0x000fe20008410000 */
[----:B------:R-:W-:Y:S01]  /*3290*/  FFMA.FTZ R61, -R61, R61, 1 ;  /* 0x3f8000003d3d7423 */ /* 0x000fe2000001013d */
[----:B------:R-:W-:Y:S01]  /*32a0*/  FFMA.FTZ R64, -R64, R64, 1 ;  /* 0x3f80000040407423 */ /* 0x000fe20000010140 */
[----:B------:R-:W-:Y:S01]  /*32b0*/  FFMA.FTZ R65, -R65, R65, 1 ;  /* 0x3f80000041417423 */ /* 0x000fe20000010141 */
[----:B------:R-:W-:Y:S03]  /*32c0*/  FFMA.FTZ R70, -R70, R70, 1 ;  /* 0x3f80000046467423 */ /* 0x000fe60000010146 */
[----:B------:R-:W2:Y:S01]  /*32d0*/  MUFU.EX2 R77, R77 ;  /* 0x0000004d004d7308 */ /* 0x000ea20000000800 */
[----:B------:R-:W-:Y:S01]  /*32e0*/  FMUL.FTZ R61, R61, UR12 ;  /* 0x0000000c3d3d7c20 */ /* 0x000fe20008410000 */
[----:B------:R-:W-:Y:S01]  /*32f0*/  FMUL.FTZ R64, R64, UR12 ;  /* 0x0000000c40407c20 */ /* 0x000fe20008410000 */
[----:B------:R-:W-:Y:S01]  /*3300*/  FMUL.FTZ R65, R65, UR12 ;  /* 0x0000000c41417c20 */ /* 0x000fe20008410000 */
[----:B------:R-:W-:Y:S01]  /*3310*/  FMUL.FTZ R70, R70, UR12 ;  /* 0x0000000c46467c20 */ /* 0x000fe20008410000 */
        /* <DEDUP_REMOVED lines=32> */
[----:B----4-:R-:W-:Y:S02]  /*3520*/  F2FP.BF16.F32.PACK_AB R5, R75, R76 ;  /* 0x0000004c4b05723e */ /* 0x010fe400000010ff */
[----:B------:R-:W-:Y:S01]  /*3530*/  F2FP.BF16.F32.PACK_AB R4, R71, R72 ;  /* 0x000000484704723e */ /* 0x000fe200000010ff */
[----:B------:R-:W-:Y:S01]  /*3540*/  STS [R67], R6 ;  /* 0x0000000643007388 */ /* 0x000fe20000000800 */
[C---:B------:R-:W-:Y:S02]  /*3550*/  LOP3.LUT P0, RZ, R222.reuse, 0x2, RZ, 0xc0, !PT ;  /* 0x00000002deff7812 */ /* 0x040fe4000780c0ff */
[----:B------:R-:W-:Y:S01]  /*3560*/  SHF.L.U32 R83, R222, 0x5, RZ ;  /* 0x00000005de537819 */ /* 0x000fe200000006ff */
[----:B------:R-:W-:Y:S01]  /*3570*/  STS [R63+0x10], R5 ;  /* 0x000010053f007388 */ /* 0x000fe20000000800 */
[----:B------:R-:W-:Y:S02]  /*3580*/  SHF.R.U32.HI R223, RZ, 0x2, R222 ;  /* 0x00000002ffdf7819 */ /* 0x000fe400000116de */
[----:B------:R-:W-:Y:S01]  /*3590*/  LOP3.LUT R80, R80, 0x20, RZ, 0xc0, !PT ;  /* 0x0000002050507812 */ /* 0x000fe200078ec0ff */
[----:B------:R-:W-:Y:S04]  /*35a0*/  STS [R62+0x10], R4 ;  /* 0x000010043e007388 */ /* 0x000fe80000000800 */
[----:B------:R-:W1:Y:S02]  /*35b0*/  LDSM.16.M88.4 R8, [R219+0x8000] ;  /* 0x00800000db08783b */ /* 0x000e640000000200 */
[----:B------:R-:W-:Y:S06]  /*35c0*/  @P0 VIADD R57, R219, 0xffffffe0 ;  /* 0xffffffe0db390836 */ /* 0x000fec0000000000 */
        /* <DEDUP_REMOVED lines=51> */
[----:B------:R-:W-:Y:S01]  /*3900*/  LOP3.LUT R47, R84, 0x1c0, RZ, 0xc0, !PT ;  /* 0x000001c0542f7812 */ /* 0x000fe200078ec0ff */
[----:B------:R-:W-:Y:S03]  /*3910*/  HMMA.16816.F32.BF16 R8, R48, R190, R8 ;  /* 0x000000be3008723c */ /* 0x000fe60000041808 */
[----:B------:R-:W-:Y:S02]  /*3920*/  SHF.L.U32 R48, R222, 0x8, RZ ;  /* 0x00000008de307819 */ /* 0x000fe400000006ff */
[----:B------:R-:W-:Y:S02]  /*3930*/  LOP3.LUT R44, R44, R56, RZ, 0x3c, !PT ;  /* 0x000000382c2c7212 */ /* 0x000fe400078e3cff */
[----:B------:R-:W-:Y:S02]  /*3940*/  LOP3.LUT R45, R45, 0x1000, R48, 0xf8, !PT ;  /* 0x000010002d2d7812 */ /* 0x000fe400078ef830 */
[----:B------:R-:W-:Y:S02]  /*3950*/  LEA R225, R44, UR4, 0x1 ;  /* 0x000000042ce17c11 */ /* 0x000fe4000f8e08ff */
[----:B------:R-:W-:Y:S01]  /*3960*/  LOP3.LUT R47, R47, 0x38, R223, 0xf8, !PT ;  /* 0x000000382f2f7812 */ /* 0x000fe200078ef8df */
[C---:B---3--:R-:W-:Y:S05]  /*3970*/  HMMA.16816.F32.BF16 R4, R52.reuse, R192, R4 ;  /* 0x000000c03404723c */ /* 0x048fea0000041804 */
[----:B------:R-:W-:Y:S03]  /*3980*/  LOP3.LUT R47, R47, 0x38, R221, 0x78, !PT ;  /* 0x000000382f2f7812 */ /* 0x000fe600078e78dd */
[----:B------:R-:W-:Y:S03]  /*3990*/  HMMA.16816.F32.BF16 R8, R52, R194, R8 ;  /* 0x000000c23408723c */ /* 0x000fe60000041808 */
[----:B------:R-:W-:Y:S04]  /*39a0*/  LOP3.LUT R45, R45, R47, RZ, 0xfc, !PT ;  /* 0x0000002f2d2d7212 */ /* 0x000fe800078efcff */
[----:B------:R-:W-:Y:S04]  /*39b0*/  LEA R224, R45, UR4, 0x1 ;  /* 0x000000042de07c11 */ /* 0x000fe8000f8e08ff */
        /* <DEDUP_REMOVED lines=31> */
[----:B------:R-:W-:Y:S02]  /*3bb0*/  STS [R63+-0xff0], R8 ;  /* 0xfff010083f007388 */ /* 0x000fe40000000800 */
[C---:B------:R-:W-:Y:S01]  /*3bc0*/  VIADD R85, R5.reuse, 0x20 ;  /* 0x0000002005557836 */ /* 0x040fe20000000000 */
[----:B------:R-:W-:Y:S01]  /*3bd0*/  @P2 IADD3 R85, PT, PT, R5, -0x20, RZ ;  /* 0xffffffe005552810 */ /* 0x000fe20007ffe0ff */
        /* <DEDUP_REMOVED lines=90> */
.L_x_396:
        /* <DEDUP_REMOVED lines=318> */
.L_x_397:
        /* <DEDUP_REMOVED lines=123> */
.L_x_399:
[----:B------:R-:W3:Y:S01]  /*5d10*/  LDCU.64 UR12, c[0x0][0x5c0] ;  /* 0x0000b800ff0c77ac */ /* 0x000ee20008000a00 */
[----:B------:R-:W-:-:S05]  /*5d20*/  IADD3 R46, PT, PT, R232, R234, RZ ;  /* 0x000000eae82e7210 */ /* 0x000fca0007ffe0ff */
[C---:B---3--:R-:W-:Y:S02]  /*5d30*/  IMAD R11, R46.reuse, UR13, RZ ;  /* 0x0000000d2e0b7c24 */ /* 0x048fe4000f8e02ff */
[----:B------:R-:W-:-:S05]  /*5d40*/  IMAD.WIDE.U32 R46, R46, UR12, RZ ;  /* 0x0000000c2e2e7c25 */ /* 0x000fca000f8e00ff */
[----:B------:R-:W-:Y:S02]  /*5d50*/  IADD3 R11, PT, PT, R47, R11, RZ ;  /* 0x0000000b2f0b7210 */ /* 0x000fe40007ffe0ff */
.L_x_400:
        /* <DEDUP_REMOVED lines=13> */
.L_x_401:
[----:B------:R-:W3:Y:S01]  /*5e30*/  LDCU.64 UR6, c[0x0][0x5c8] ;  /* 0x0000b900ff0677ac */ /* 0x000ee20008000a00 */
[----:B--2---:R-:W-:-:S05]  /*5e40*/  IADD3 R2, PT, PT, R232, R234, RZ ;  /* 0x000000eae8027210 */ /* 0x004fca0007ffe0ff */
[C---:B---3--:R-:W-:Y:S02]  /*5e50*/  IMAD R7, R2.reuse, UR7, RZ ;  /* 0x0000000702077c24 */ /* 0x048fe4000f8e02ff */
[----:B------:R-:W-:-:S05]  /*5e60*/  IMAD.WIDE.U32 R2, R2, UR6, RZ ;  /* 0x0000000602027c25 */ /* 0x000fca000f8e00ff */
[----:B------:R-:W-:Y:S02]  /*5e70*/  IADD3 R7, PT, PT, R3, R7, RZ ;  /* 0x0000000703077210 */ /* 0x000fe40007ffe0ff */
[----:B------:R-:W-:Y:S02]  /*5e80*/  MOV R10, R2 ;  /* 0x00000002000a7202 */ /* 0x000fe40000000f00 */
.L_x_402:
        /* <DEDUP_REMOVED lines=56> */
.L_x_387:
[----:B------:R-:W-:Y:S05]  /*6210*/  BSYNC.RECONVERGENT B1 ;  /* 0x0000000000017941 */ /* 0x000fea0003800200 */
.L_x_371:
        /* <DEDUP_REMOVED lines=11> */
.L_x_404:
        /* <DEDUP_REMOVED lines=11> */
.L_x_2493:


//--------------------- .text._ZN5flash44flash_bwd_dq_dk_dv_loop_seqk_parallel_kernelI23Flash_bwd_kernel_traitsILi256ELi64ELi32ELi8ELi4ELi1ELi2ELb1ELb1EN7cutlass10bfloat16_tE19Flash_kernel_traitsILi256ELi64ELi32ELi8ES3_EELb0ELb0ELb1ELb1ELb0ELb0ELb0EEEvNS_16Flash_bwd_paramsE --------------------------
	.section	.text._ZN5flash44flash_bwd_dq_dk_dv_loop_seqk_parallel_kernelI23Flash_bwd_kernel_traitsILi256ELi64ELi32ELi8ELi4ELi1ELi2ELb1ELb1EN7cutlass10bfloat16_tE19Flash_kernel_traitsILi256ELi64ELi32ELi8ES3_EELb0ELb0ELb1ELb1ELb0ELb0ELb0EEEvNS_16Flash_bwd_paramsE,"ax",@progbits
	.align	128
        .global         _ZN5flash44flash_bwd_dq_dk_dv_loop_seqk_parallel_kernelI23Flash_bwd_kernel_traitsILi256ELi64ELi32ELi8ELi4ELi1ELi2ELb1ELb1EN7cutlass10bfloat16_tE19Flash_kernel_traitsILi256ELi64ELi32ELi8ES3_EELb0ELb0ELb1ELb1ELb0ELb0ELb0EEEvNS_16Flash_bwd_paramsE
        .type           _ZN5flash44flash_bwd_dq_dk_dv_loop_seqk_parallel_kernelI23Flash_bwd_kernel_traitsILi256ELi64ELi32ELi8ELi4ELi1ELi2ELb1ELb1EN7cutlass10bfloat16_tE19Flash_kernel_traitsILi256ELi64ELi32ELi8ES3_EELb0ELb0ELb1ELb1ELb0ELb0ELb0EEEvNS_16Flash_bwd_paramsE,@function
        .size           _ZN5flash44flash_bwd_dq_dk_dv_loop_seqk_parallel_kernelI23Flash_bwd_kernel_traitsILi256ELi64ELi32ELi8ELi4ELi1ELi2ELb1ELb1EN7cutlass10bfloat16_tE19Flash_kernel_traitsILi256ELi64ELi32ELi8ES3_EELb0ELb0ELb1ELb1ELb0ELb0ELb0EEEvNS_16Flash_bwd_paramsE,(.L_x_2494 - _ZN5flash44flash_bwd_dq_dk_dv_loop_seqk_parallel_kernelI23Flash_bwd_kernel_traitsILi256ELi64ELi32ELi8ELi4ELi1ELi2ELb1ELb1EN7cutlass10bfloat16_tE19Flash_kernel_traitsILi256ELi64ELi32ELi8ES3_EELb0ELb0ELb1ELb1ELb0ELb0ELb0EEEvNS_16Flash_bwd_paramsE)
        .other          _ZN5flash44flash_bwd_dq_dk_dv_loop_seqk_parallel_kernelI23Flash_bwd_kernel_traitsILi256ELi64ELi32ELi8ELi4ELi1ELi2ELb1ELb1EN7cutlass10bfloat16_tE19Flash_kernel_traitsILi256ELi64ELi32ELi8ES3_EELb0ELb0ELb1ELb1ELb0ELb0ELb0EEEvNS_16Flash_bwd_paramsE,@"STO_CUDA_ENTRY STV_DEFAULT"
_ZN5flash44flash_bwd_dq_dk_dv_loop_seqk_parallel_kernelI23Flash_bwd_kernel_traitsILi256ELi64ELi32ELi8ELi4ELi1ELi2ELb1ELb1EN7cutlass10bfloat16_tE19Flash_kernel_traitsILi256ELi64ELi32ELi8ES3_EELb0ELb0ELb1ELb1ELb0ELb0ELb0EEEvNS_16Flash_bwd_paramsE:
.text._ZN5flash44flash_bwd_dq_dk_dv_loop_seqk_parallel_kernelI23Flash_bwd_kernel_traitsILi256ELi64ELi32ELi8ELi4ELi1ELi2ELb1ELb1EN7cutlass10bfloat16_tE19Flash_kernel_traitsILi256ELi64ELi32ELi8ES3_EELb0ELb0ELb1ELb1ELb0ELb0ELb0EEEvNS_16Flash_bwd_paramsE:
        /* <DEDUP_REMOVED lines=12> */
[----:B------:R-:W-:Y:S01]  /*00c0*/  S2UR UR24, SR_CTAID.Z ;  /* 0x00000000001879c3 */ /* 0x000fe20000002700 */
[----:B------:R-:W3:Y:S01]  /*00d0*/  LDCU.64 UR6, c[0x0][0x460] ;  /* 0x00008c00ff0677ac */ /* 0x000ee20008000a00 */
[----:B------:R-:W4:Y:S06]  /*00e0*/  LDCU.U8 UR12, c[0x0][0x532] ;  /* 0x0000a640ff0c77ac */ /* 0x000f2c0008000000 */
[----:B------:R-:W-:Y:S01]  /*00f0*/  S2UR UR19, SR_CTAID.Y ;  /* 0x00000000001379c3 */ /* 0x000fe20000002600 */
[----:B------:R-:W4:Y:S01]  /*0100*/  LDCU.64 UR34, c[0x0][0x358] ;  /* 0x00006b00ff2277ac */ /* 0x000f220008000a00 */
[----:B------:R-:W4:Y:S06]  /*0110*/  LDCU.64 UR28, c[0x0][0x460] ;  /* 0x00008c00ff1c77ac */ /* 0x000f2c0008000a00 */
[----:B------:R-:W-:Y:S01]  /*0120*/  S2UR UR22, SR_CTAID.X ;  /* 0x00000000001679c3 */ /* 0x000fe20000002500 */
[----:B-1----:R-:W-:-:S02]  /*0130*/  ULEA UR9, UP0, UR25, UR10, 0x2 ;  /* 0x0000000a19097291 */ /* 0x002fc4000f8010ff */
[----:B--2---:R-:W-:Y:S02]  /*0140*/  UISETP.EQ.U32.AND UP2, UPT, UR4, URZ, UPT ;  /* 0x000000ff0400728c */ /* 0x004fe4000bf42070 */
[----:B------:R-:W-:Y:S02]  /*0150*/  UISETP.NE.U32.AND UP6, UPT, UR4, URZ, UPT ;  /* 0x000000ff0400728c */ /* 0x000fe4000bfc5070 */
[----:B------:R-:W-:Y:S01]  /*0160*/  ULEA.HI.X UR8, UR25, UR11, URZ, 0x2, UP0 ;  /* 0x0000000b19087291 */ /* 0x000fe200080f14ff */
[----:B------:R-:W1:Y:S01]  /*0170*/  S2UR UR4, SR_CgaCtaId ;  /* 0x00000000000479c3 */ /* 0x000e620000008800 */
[----:B---3--:R-:W-:Y:S01]  /*0180*/  UISETP.NE.U32.AND UP1, UPT, UR6, URZ, UPT ;  /* 0x000000ff0600728c */ /* 0x008fe2000bf25070 */
[----:B------:R-:W-:Y:S01]  /*0190*/  MOV R238, UR9 ;  /* 0x0000000900ee7c02 */ /* 0x000fe20008000f00 */
[----:B------:R-:W-:Y:S02]  /*01a0*/  UISETP.NE.U32.AND UP0, UPT, UR6, URZ, UPT ;  /* 0x000000ff0600728c */ /* 0x000fe4000bf05070 */
[----:B------:R-:W-:Y:S01]  /*01b0*/  UISETP.NE.AND.EX UP5, UPT, UR7, URZ, UPT, UP1 ;  /* 0x000000ff0700728c */ /* 0x000fe2000bfa5310 */
[----:B------:R-:W-:Y:S01]  /*01c0*/  MOV R239, UR8 ;  /* 0x0000000800ef7c02 */ /* 0x000fe20008000f00 */
[----:B------:R-:W-:Y:S01]  /*01d0*/  UISETP.NE.AND.EX UP4, UPT, UR7, URZ, UPT, UP0 ;  /* 0x000000ff0700728c */ /* 0x000fe2000bf85300 */
[----:B------:R-:W2:Y:S01]  /*01e0*/  S2UR UR11, SR_CgaCtaId ;  /* 0x00000000000b79c3 */ /* 0x000ea20000008800 */
[----:B------:R-:W3:Y:S01]  /*01f0*/  LDCU.64 UR6, c[0x0][0x470] ;  /* 0x00008e00ff0677ac */ /* 0x000ee20008000a00 */
[----:B----4-:R-:W-:-:S02]  /*0200*/  UISETP.NE.AND UP3, UPT, UR12, URZ, UPT ;  /* 0x000000ff0c00728c */ /* 0x010fc4000bf65270 */
[----:B------:R-:W-:-:S04]  /*0210*/  UISETP.NE.AND.EX UP6, UPT, UR5, URZ, UPT, UP6 ;  /* 0x000000ff0500728c */ /* 0x000fc8000bfc5360 */
[----:B------:R-:W4:Y:S01]  /*0220*/  S2UR UR18, SR_CTAID.Y ;  /* 0x00000000001279c3 */ /* 0x000f220000002600 */
[----:B------:R-:W-:Y:S01]  /*0230*/  UISETP.EQ.OR.EX UP0, UPT, UR5, URZ, !UP3, UP2 ;  /* 0x000000ff0500728c */ /* 0x000fe2000df02720 */
[----:B------:R-:W-:Y:S02]  /*0240*/  UMOV UR12, 0x400 ;  /* 0x00000400000c7882 */ /* 0x000fe40000000000 */
[----:B------:R-:W-:Y:S01]  /*0250*/  UMOV UR5, 0x400 ;  /* 0x0000040000057882 */ /* 0x000fe20000000000 */
[----:B------:R-:W-:Y:S02]  /*0260*/  UP2UR UR27, UPR, URZ, 0x1 ;  /* 0x00000001ff1b7883 */ /* 0x000fe40008000000 */
[----:B------:R-:W-:Y:S01]  /*0270*/  UP2UR UR26, UPR, URZ, 0x8 ;  /* 0x00000008ff1a7883 */ /* 0x000fe20008000000 */
[----:B------:R-:W4:Y:S01]  /*0280*/  S2UR UR21, SR_CTAID.Z ;  /* 0x00000000001579c3 */ /* 0x000f220000002700 */
[----:B-1----:R-:W-:Y:S02]  /*0290*/  ULEA UR4, UR4, UR5, 0x18 ;  /* 0x0000000504047291 */ /* 0x002fe4000f8ec0ff */
[----:B---3--:R-:W-:Y:S01]  /*02a0*/  UISETP.NE.U32.AND UP0, UPT, UR6, URZ, UPT ;  /* 0x000000ff0600728c */ /* 0x008fe2000bf05070 */
[----:B------:R-:W1:Y:S01]  /*02b0*/  LDCU UR10, c[0x0][0x438] ;  /* 0x00008700ff0a77ac */ /* 0x000e620008000800 */
[----:B------:R-:W3:Y:S01]  /*02c0*/  LDCU UR20, c[0x0][0x438] ;  /* 0x00008700ff1477ac */ /* 0x000ee20008000800 */
[----:B------:R-:W1:Y:S01]  /*02d0*/  @!UP4 LDCU UR23, c[0x0][0x434] ;  /* 0x00008680ff17c7ac */ /* 0x000e620008000800 */
[----:B--2---:R-:W-:-:S02]  /*02e0*/  ULEA UR5, UR11, UR12, 0x18 ;  /* 0x0000000c0b057291 */ /* 0x004fc4000f8ec0ff */
[----:B------:R-:W-:Y:S02]  /*02f0*/  UIADD3 UR36, UPT, UPT, UR4, 0x15000, URZ ;  /* 0x0001500004247890 */ /* 0x000fe4000fffe0ff */
[----:B------:R-:W-:Y:S01]  /*0300*/  UISETP.NE.AND.EX UP3, UPT, UR7, URZ, UPT, UP0 ;  /* 0x000000ff0700728c */ /* 0x000fe2000bf65300 */
[----:B------:R-:W-:Y:S01]  /*0310*/  UMOV UR32, URZ ;  /* 0x000000ff00207c82 */ /* 0x000fe20008000000 */
[----:B------:R-:W-:-:S09]  /*0320*/  UMOV UR33, URZ ;  /* 0x000000ff00217c82 */ /* 0x000fd20008000000 */
.L_x_448:
[----:B------:R-:W2:Y:S01]  /*0330*/  LDCU.64 UR8, c[0x0][0x478] ;  /* 0x00008f00ff0877ac */ /* 0x000ea20008000a00 */
        /* <DEDUP_REMOVED lines=10> */
[----:B--2---:R-:W-:Y:S02]  /*03e0*/  UISETP.NE.U32.AND UP0, UPT, UR8, URZ, UPT ;  /* 0x000000ff0800728c */ /* 0x004fe4000bf05070 */
[----:B---34-:R-:W2:Y:S02]  /*03f0*/  @P1 LDG.E R3, desc[UR34][R10.64] ;  /* 0x000000220a031981 */ /* 0x018ea4000c1e1900 */
[----:B------:R-:W-:-:S04]  /*0400*/  UISETP.NE.AND.EX UP0, UPT, UR9, URZ, UPT, UP0 ;  /* 0x000000ff0900728c */ /* 0x000fc8000bf05300 */
[----:B-----5:R-:W5:Y:S02]  /*0410*/  @!P3 LDG.E R4, desc[UR34][R238.64] ;  /* 0x00000022ee04b981 */ /* 0x020f64000c1e1900 */
[----:B------:R-:W-:-:S05]  /*0420*/  PLOP3.LUT P0, PT, PT, PT, UP0, 0x80, 0x8 ;  /* 0x000000000008781c */ /* 0x000fca0003f0f008 */
[----:B------:R-:W-:Y:S01]  /*0430*/  @UP0 ULEA UR14, UP1, UR25, UR8, 0x2 ;  /* 0x00000008190e0291 */ /* 0x000fe2000f8210ff */
[----:B------:R-:W-:Y:S01]  /*0440*/  IMAD.U32 R6, RZ, RZ, UR12 ;  /* 0x0000000cff067e24 */ /* 0x000fe2000f8e00ff */
[----:B------:R-:W3:Y:S02]  /*0450*/  @!UP0 LDCU UR11, c[0x0][0x43c] ;  /* 0x00008780ff0b87ac */ /* 0x000ee40008000800 */
[----:B------:R-:W-:Y:S02]  /*0460*/  @UP0 ULEA.HI.X UR15, UR25, UR9, URZ, 0x2, UP1 ;  /* 0x00000009190f0291 */ /* 0x000fe400088f14ff */
[----:B------:R-:W-:Y:S01]  /*0470*/  IMAD.U32 R8, RZ, RZ, UR14 ;  /* 0x0000000eff087e24 */ /* 0x000fe2000f8e00ff */
[----:B------:R-:W1:Y:S01]  /*0480*/  @!UP0 LDCU.64 UR8, c[0x0][0x488] ;  /* 0x00009100ff0887ac */ /* 0x000e620008000a00 */
[----:B------:R-:W-:Y:S02]  /*0490*/  IMAD.U32 R7, RZ, RZ, UR13 ;  /* 0x0000000dff077e24 */ /* 0x000fe4000f8e00ff */
[----:B------:R-:W-:-:S03]  /*04a0*/  IMAD.U32 R9, RZ, RZ, UR15 ;  /* 0x0000000fff097e24 */ /* 0x000fc6000f8e00ff */
[----:B------:R-:W4:Y:S04]  /*04b0*/  @P4 LDG.E R5, desc[UR34][R6.64] ;  /* 0x0000002206054981 */ /* 0x000f28000c1e1900 */
[----:B------:R-:W4:Y:S04]  /*04c0*/  @P0 LDG.E R0, desc[UR34][R8.64] ;  /* 0x0000002208000981 */ /* 0x000f28000c1e1900 */
[----:B------:R-:W4:Y:S01]  /*04d0*/  @P2 LDG.E R2, desc[UR34][R6.64+0x4] ;  /* 0x0000042206022981 */ /* 0x000f22000c1e1900 */
[----:B------:R-:W-:Y:S01]  /*04e0*/  UMOV UR39, URZ ;  /* 0x000000ff00277c82 */ /* 0x000fe20008000000 */
[----:B------:R-:W-:Y:S01]  /*04f0*/  UMOV UR17, 0xffffffff ;  /* 0xffffffff00117882 */ /* 0x000fe20000000000 */
[----:B------:R-:W-:Y:S01]  /*0500*/  UMOV UR40, 0xffffffff ;  /* 0xffffffff00287882 */ /* 0x000fe20000000000 */
[----:B-1----:R-:W-:-:S04]  /*0510*/  @!UP0 UISETP.NE.U32.AND UP1, UPT, UR8, URZ, UPT ;  /* 0x000000ff0800828c */ /* 0x002fc8000bf25070 */
[----:B------:R-:W-:Y:S02]  /*0520*/  @!UP0 UISETP.NE.AND.EX UP1, UPT, UR9, URZ, UPT, UP1 ;  /* 0x000000ff0900828c */ /* 0x000fe4000bf25310 */
[----:B------:R-:W-:Y:S02]  /*0530*/  USHF.L.U32 UR31, UR37, 0x5, URZ ;  /* 0x00000005251f7899 */ /* 0x000fe400080006ff */
[----:B---3--:R-:W-:Y:S01]  /*0540*/  @!UP0 USEL UR9, UR11, URZ, UP1 ;  /* 0x000000ff0b098287 */ /* 0x008fe20008800000 */
[----:B--2---:R-:W-:Y:S02]  /*0550*/  @P1 R2UR UR39, R3 ;  /* 0x00000000032712ca */ /* 0x004fe400000e0000 */
[----:B-----5:R-:W-:Y:S02]  /*0560*/  @!P3 R2UR UR40, R4 ;  /* 0x000000000428b2ca */ /* 0x020fe400000e0000 */
[----:B----4-:R-:W-:Y:S02]  /*0570*/  @P4 R2UR UR17, R5 ;  /* 0x00000000051142ca */ /* 0x010fe400000e0000 */
        /* <DEDUP_REMOVED lines=11> */
.L_x_405:
[----:B------:R-:W-:Y:S01]  /*0630*/  @!UP0 UIADD3 UR38, UPT, UPT, UR9, UR10, -UR39 ;  /* 0x0000000a09268290 */ /* 0x000fe2000fffe827 */
[----:B------:R-:W-:Y:S01]  /*0640*/  @!UP4 UMOV UR42, UR23 ;  /* 0x00000017002acc82 */ /* 0x000fe20008000000 */
[----:B------:R-:W-:Y:S02]  /*0650*/  @UP4 UIADD3 UR42, UPT, UPT, UR8, -UR17, URZ ;  /* 0x80000011082a4290 */ /* 0x000fe4000fffe0ff */
[----:B------:R-:W-:-:S09]  /*0660*/  UISETP.GT.AND UP0, UPT, UR38, UR31, UPT ;  /* 0x0000001f2600728c */ /* 0x000fd2000bf04270 */
[----:B------:R-:W-:Y:S05]  /*0670*/  BRA.U !UP0, `(.L_x_406) ;  /* 0x0000006908e47547 */ /* 0x000fea000b800000 */
[----:B------:R-:W1:Y:S01]  /*0680*/  LDCU UR9, c[0x0][0x504] ;  /* 0x0000a080ff0977ac */ /* 0x000e620008000800 */
[----:B------:R-:W-:Y:S02]  /*0690*/  UIADD3 UR41, UPT, UPT, UR31, UR42, URZ ;  /* 0x0000002a1f297290 */ /* 0x000fe4000fffe0ff */
[----:B------:R-:W-:Y:S02]  /*06a0*/  UIADD3 UR11, UPT, UPT, UR42, 0x3f, URZ ;  /* 0x0000003f2a0b7890 */ /* 0x000fe4000fffe0ff */
[----:B------:R-:W-:Y:S02]  /*06b0*/  UIADD3 UR41, UPT, UPT, UR41, 0x20, URZ ;  /* 0x0000002029297890 */ /* 0x000fe4000fffe0ff */
[----:B------:R-:W-:Y:S02]  /*06c0*/  USHF.R.S32.HI UR10, URZ, 0x1f, UR11 ;  /* 0x0000001fff0a7899 */ /* 0x000fe4000801140b */
[----:B------:R-:W-:Y:S02]  /*06d0*/  UISETP.NE.AND UP1, UPT, UR17, -0x1, UPT ;  /* 0xffffffff1100788c */ /* 0x000fe4000bf25270 */
[----:B------:R-:W-:-:S02]  /*06e0*/  ULEA.HI UR10, UR10, UR11, URZ, 0x6 ;  /* 0x0000000b0a0a7291 */ /* 0x000fc4000f8f30ff */
[----:B------:R-:W-:Y:S02]  /*06f0*/  UISETP.NE.AND UP2, UPT, UR40, -0x1, UPT ;  /* 0xffffffff2800788c */ /* 0x000fe4000bf45270 */
[----:B-1----:R-:W-:Y:S02]  /*0700*/  UIADD3 UR9, UPT, UPT, UR41, UR9, -UR38 ;  /* 0x0000000929097290 */ /* 0x002fe4000fffe826 */
[----:B------:R-:W-:Y:S02]  /*0710*/  USHF.R.S32.HI UR10, URZ, 0x6, UR10 ;  /* 0x00000006ff0a7899 */ /* 0x000fe4000801140a */
[----:B------:R-:W-:-:S04]  /*0720*/  UIADD3 UR9, UPT, UPT, UR9, 0x3f, URZ ;  /* 0x0000003f09097890 */ /* 0x000fc8000fffe0ff */
[----:B------:R-:W-:-:S04]  /*0730*/  USHF.R.S32.HI UR8, URZ, 0x1f, UR9 ;  /* 0x0000001fff087899 */ /* 0x000fc80008011409 */
[----:B------:R-:W-:-:S04]  /*0740*/  ULEA.HI UR8, UR8, UR9, URZ, 0x6 ;  /* 0x0000000908087291 */ /* 0x000fc8000f8f30ff */
[----:B------:R-:W-:-:S04]  /*0750*/  USHF.R.S32.HI UR8, URZ, 0x6, UR8 ;  /* 0x00000006ff087899 */ /* 0x000fc80008011408 */
[----:B------:R-:W-:-:S04]  /*0760*/  UISETP.LT.AND UP0, UPT, UR10, UR8, UPT ;  /* 0x000000080a00728c */ /* 0x000fc8000bf01270 */
[----:B------:R-:W-:Y:S01]  /*0770*/  USEL UR45, UR10, UR8, UP0 ;  /* 0x000000080a2d7287 */ /* 0x000fe20008000000 */
[----:B------:R-:W1:Y:S02]  /*0780*/  @!UP1 LDCU.64 UR10, c[0x0][0x398] ;  /* 0x00007300ff0a97ac */ /* 0x000e640008000a00 */
[----:B------:R-:W2:Y:S01]  /*0790*/  @UP1 LDCU.64 UR8, c[0x0][0x3b0] ;  /* 0x00007600ff0817ac */ /* 0x000ea20008000a00 */
[----:B------:R-:W-:Y:S02]  /*07a0*/  ULEA UR49, UR45, 0xffffffc0, 0x6 ;  /* 0xffffffc02d317891 */ /* 0x000fe4000f8e30ff */
[----:B-1----:R-:W-:Y:S02]  /*07b0*/  @!UP1 UIMAD.WIDE.U32 UR52, UR25, UR10, URZ ;  /* 0x0000000a193492a5 */ /* 0x002fe4000f8e00ff */
[----:B--2---:R-:W-:Y:S02]  /*07c0*/  @UP1 UIMAD.WIDE.U32 UR12, UR17, UR8, URZ ;  /* 0x00000008110c12a5 */ /* 0x004fe4000f8e00ff */
[----:B------:R-:W-:-:S02]  /*07d0*/  @!UP1 UIMAD UR51, UR25, UR11, UR53 ;  /* 0x0000000b193392a4 */ /* 0x000fc4000f8e0235 */
        /* <DEDUP_REMOVED lines=13> */
[----:B------:R-:W-:-:S03]  /*08b0*/  UIMAD UR9, UR25, UR9, UR11 ;  /* 0x00000009190972a4 */ /* 0x000fc6000f8e020b */
[----:B------:R-:W-:-:S03]  /*08c0*/  UMOV UR44, UR10 ;  /* 0x0000000a002c7c82 */ /* 0x000fc60008000000 */
[----:B------:R-:W-:Y:S01]  /*08d0*/  MOV R8, UR9 ;  /* 0x0000000900087c02 */ /* 0x000fe20008000f00 */
[----:B------:R-:W-:Y:S05]  /*08e0*/  BRA `(.L_x_408) ;  /* 0x00000000001c7947 */ /* 0x000fea0003800000 */
.L_x_407:
[----:B------:R-:W1:Y:S01]  /*08f0*/  LDCU.64 UR14, c[0x0][0x3b8] ;  /* 0x00007700ff0e77ac */ /* 0x000e620008000a00 */
[----:B------:R-:W-:-:S04]  /*0900*/  UIADD3 UR8, UPT, UPT, UR39, UR40, URZ ;  /* 0x0000002827087290 */ /* 0x000fc8000fffe0ff */
[----:B-1----:R-:W-:Y:S02]  /*0910*/  UIMAD.WIDE.U32 UR10, UR8, UR14, URZ ;  /* 0x0000000e080a72a5 */ /* 0x002fe4000f8e00ff */
[----:B------:R-:W-:-:S04]  /*0920*/  UIMAD UR8, UR8, UR15, URZ ;  /* 0x0000000f080872a4 */ /* 0x000fc8000f8e02ff */
[----:B------:R-:W-:Y:S01]  /*0930*/  UIADD3 UR8, UPT, UPT, UR11, UR8, URZ ;  /* 0x000000080b087290 */ /* 0x000fe2000fffe0ff */
[----:B------:R-:W-:-:S05]  /*0940*/  UMOV UR44, UR10 ;  /* 0x0000000a002c7c82 */ /* 0x000fca0008000000 */
[----:B------:R-:W-:Y:S02]  /*0950*/  MOV R8, UR8 ;  /* 0x0000000800087c02 */ /* 0x000fe40008000f00 */
.L_x_408:
        /* <DEDUP_REMOVED lines=12> */
[----:B------:R-:W-:-:S06]  /*0a20*/  IMAD.HI.U32 R3, R7, R3, R6 ;  /* 0x0000000307037227 */ /* 0x000fcc00078e0006 */
[----:B------:R-:W-:-:S04]  /*0a30*/  IMAD.HI.U32 R5, R3, R2, RZ ;  /* 0x0000000203057227 */ /* 0x000fc800078e00ff */
[----:B------:R-:W-:-:S04]  /*0a40*/  IMAD.MOV R3, RZ, RZ, -R5 ;  /* 0x000000ffff037224 */ /* 0x000fc800078e0a05 */
[----:B------:R-:W-:Y:S01]  /*0a50*/  IMAD R3, R4, R3, R2 ;  /* 0x0000000304037224 */ /* 0x000fe200078e0202 */
[----:B------:R-:W-:-:S04]  /*0a60*/  LOP3.LUT R2, R0, UR24, RZ, 0x3c, !PT ;  /* 0x0000001800027c12 */ /* 0x000fc8000f8e3cff */
[----:B------:R-:W-:Y:S02]  /*0a70*/  ISETP.GT.U32.AND P1, PT, R4, R3, PT ;  /* 0x000000030400720c */ /* 0x000fe40003f24070 */
[----:B------:R-:W-:-:S11]  /*0a80*/  ISETP.GE.AND P0, PT, R2, RZ, PT ;  /* 0x000000ff0200720c */ /* 0x000fd60003f06270 */
[----:B------:R-:W-:Y:S01]  /*0a90*/  @!P1 IMAD.IADD R3, R3, 0x1, -R4 ;  /* 0x0000000103039824 */ /* 0x000fe200078e0a04 */
[----:B------:R-:W-:Y:S02]  /*0aa0*/  @!P1 IADD3 R5, PT, PT, R5, 0x1, RZ ;  /* 0x0000000105059810 */ /* 0x000fe40007ffe0ff */
[----:B------:R-:W-:Y:S02]  /*0ab0*/  ISETP.NE.AND P1, PT, R0, RZ, PT ;  /* 0x000000ff0000720c */ /* 0x000fe40003f25270 */
[----:B------:R-:W-:-:S13]  /*0ac0*/  ISETP.GE.U32.AND P2, PT, R3, R4, PT ;  /* 0x000000040300720c */ /* 0x000fda0003f46070 */
[----:B------:R-:W-:-:S05]  /*0ad0*/  @P2 VIADD R5, R5, 0x1 ;  /* 0x0000000105052836 */ /* 0x000fca0000000000 */
        /* <DEDUP_REMOVED lines=16> */
[----:B------:R-:W-:Y:S06]  /*0be0*/  BRA `(.L_x_410) ;  /* 0x00000000001c7947 */ /* 0x000fec0003800000 */
.L_x_409:
[----:B------:R-:W1:Y:S01]  /*0bf0*/  LDCU.64 UR12, c[0x0][0x3c0] ;  /* 0x00007800ff0c77ac */ /* 0x000e620008000a00 */
[----:B------:R-:W-:-:S04]  /*0c00*/  UIADD3 UR8, UPT, UPT, UR39, UR40, URZ ;  /* 0x0000002827087290 */ /* 0x000fc8000fffe0ff */
[----:B-1----:R-:W-:Y:S02]  /*0c10*/  UIMAD.WIDE.U32 UR10, UR8, UR12, URZ ;  /* 0x0000000c080a72a5 */ /* 0x002fe4000f8e00ff */
[----:B------:R-:W-:-:S04]  /*0c20*/  UIMAD UR8, UR8, UR13, URZ ;  /* 0x0000000d080872a4 */ /* 0x000fc8000f8e02ff */
[----:B------:R-:W-:Y:S01]  /*0c30*/  UIADD3 UR8, UPT, UPT, UR11, UR8, URZ ;  /* 0x000000080b087290 */ /* 0x000fe2000fffe0ff */
[----:B------:R-:W-:-:S05]  /*0c40*/  UMOV UR50, UR10 ;  /* 0x0000000a00327c82 */ /* 0x000fca0008000000 */
[----:B------:R-:W-:-:S07]  /*0c50*/  MOV R11, UR8 ;  /* 0x00000008000b7c02 */ /* 0x000fce0008000f00 */
.L_x_410:
        /* <DEDUP_REMOVED lines=24> */
[----:B------:R-:W-:-:S03]  /*0de0*/  UIMAD UR8, UR9, UR10, UR8 ;  /* 0x0000000a090872a4 */ /* 0x000fc6000f8e0208 */
[----:B------:R-:W-:Y:S01]  /*0df0*/  UMOV UR10, UR54 ;  /* 0x00000036000a7c82 */ /* 0x000fe20008000000 */
[----:B------:R-:W-:Y:S01]  /*0e00*/  UIADD3 UR8, UPT, UPT, UR55, UR8, URZ ;  /* 0x0000000837087290 */ /* 0x000fe2000fffe0ff */
[----:B------:R-:W-:Y:S11]  /*0e10*/  BRA `(.L_x_412) ;  /* 0x00000000000c7947 */ /* 0x000ff60003800000 */
.L_x_411:
[----:B------:R-:W-:Y:S02]  /*0e20*/  UIMAD.WIDE.U32 UR10, UR46, UR17, URZ ;  /* 0x000000112e0a72a5 */ /* 0x000fe4000f8e00ff */
[----:B------:R-:W-:-:S04]  /*0e30*/  UIMAD UR8, UR47, UR17, URZ ;  /* 0x000000112f0872a4 */ /* 0x000fc8000f8e02ff */
[----:B------:R-:W-:-:S12]  /*0e40*/  UIADD3 UR8, UPT, UPT, UR11, UR8, URZ ;  /* 0x000000080b087290 */ /* 0x000fd8000fffe0ff */
.L_x_412:
[----:B------:R-:W1:Y:S01]  /*0e50*/  LDCU.U8 UR9, c[0x0][0x548] ;  /* 0x0000a900ff0977ac */ /* 0x000e620008000000 */
[----:B------:R-:W-:Y:S01]  /*0e60*/  UMOV UR25, UR19 ;  /* 0x0000001300197c82 */ /* 0x000fe20008000000 */
[----:B------:R-:W2:Y:S01]  /*0e70*/  LDCU.U8 UR59, c[0x0][0x5f0] ;  /* 0x0000be00ff3b77ac */ /* 0x000ea20008000000 */
[----:B------:R-:W-:Y:S02]  /*0e80*/  USHF.L.U32 UR43, UR25, 0x7, URZ ;  /* 0x00000007192b7899 */ /* 0x000fe400080006ff */
[----:B------:R-:W-:Y:S02]  /*0e90*/  UIMAD UR55, UR24, UR58, URZ ;  /* 0x0000003a183772a4 */ /* 0x000fe4000f8e02ff */
[----:B------:R-:W-:-:S04]  /*0ea0*/  USEL UR11, UR43, URZ, UP5 ;  /* 0x000000ff2b0b7287 */ /* 0x000fc8000a800000 */
[----:B------:R-:W-:Y:S02]  /*0eb0*/  UIADD3 UR11, UP0, UPT, UR49, UR11, URZ ;  /* 0x0000000b310b7290 */ /* 0x000fe4000ff1e0ff */
[----:B-1----:R-:W-:Y:S02]  /*0ec0*/  UISETP.NE.AND UP1, UPT, UR9, URZ, UPT ;  /* 0x000000ff0900728c */ /* 0x002fe4000bf25270 */
[----:B------:R-:W-:Y:S02]  /*0ed0*/  UIADD3.X UR54, UPT, UPT, URZ, UR53, URZ, UP0, !UPT ;  /* 0x00000035ff367290 */ /* 0x000fe400087fe4ff */
[----:B------:R-:W-:Y:S02]  /*0ee0*/  UIMAD.WIDE.U32 UR62, UR11, UR46, URZ ;  /* 0x0000002e0b3e72a5 */ /* 0x000fe4000f8e00ff */
[----:B------:R-:W-:-:S04]  /*0ef0*/  UIMAD UR54, UR54, UR46, URZ ;  /* 0x0000002e363672a4 */ /* 0x000fc8000f8e02ff */
[----:B------:R-:W-:-:S04]  /*0f00*/  UIMAD UR54, UR47, UR11, UR54 ;  /* 0x0000000b2f3672a4 */ /* 0x000fc8000f8e0236 */
        /* <DEDUP_REMOVED lines=9> */
.L_x_413:
[----:B------:R-:W1:Y:S01]  /*0fa0*/  LDCU UR57, c[0x0][0x434] ;  /* 0x00008680ff3977ac */ /* 0x000e620008000800 */
[----:B------:R-:W-:-:S04]  /*0fb0*/  UIMAD UR9, UR25, UR16, UR24 ;  /* 0x00000010190972a4 */ /* 0x000fc8000f8e0218 */
[----:B-1----:R-:W-:Y:S02]  /*0fc0*/  UIMAD UR57, UR9, UR57, URZ ;  /* 0x00000039093972a4 */ /* 0x002fe4000f8e02ff */
.L_x_414:
        /* <DEDUP_REMOVED lines=11> */
.L_x_415:
[----:B------:R-:W1:Y:S01]  /*1080*/  LDCU UR56, c[0x0][0x444] ;  /* 0x00008880ff3877ac */ /* 0x000e620008000800 */
[----:B------:R-:W-:-:S04]  /*1090*/  UIMAD UR9, UR25, UR16, UR24 ;  /* 0x00000010190972a4 */ /* 0x000fc8000f8e0218 */
[----:B-1----:R-:W-:-:S12]  /*10a0*/  UIMAD UR56, UR9, UR56, URZ ;  /* 0x00000038093872a4 */ /* 0x002fd8000f8e02ff */
.L_x_416:
[----:B------:R-:W1:Y:S01]  /*10b0*/  LDCU UR46, c[0x0][0x508] ;  /* 0x0000a100ff2e77ac */ /* 0x000e620008000800 */
[----:B------:R-:W2:Y:S01]  /*10c0*/  S2R R9, SR_TID.X ;  /* 0x0000000000097919 */ /* 0x000ea20000002100 */
[----:B------:R-:W3:Y:S01]  /*10d0*/  LDC.64 R6, c[0x0][0x5f8] ;  /* 0x00017e00ff067b82 */ /* 0x000ee20000000a00 */
[----:B------:R-:W-:Y:S01]  /*10e0*/  IMAD.MOV.U32 R17, RZ, RZ, RZ ;  /* 0x000000ffff117224 */ /* 0x000fe200078e00ff */
[----:B------:R-:W-:Y:S01]  /*10f0*/  USHF.R.S32.HI UR9, URZ, 0x1f, UR55 ;  /* 0x0000001fff097899 */ /* 0x000fe20008011437 */
[----:B------:R-:W-:Y:S01]  /*1100*/  ISETP.NE.AND P3, PT, RZ, UR59, PT ;  /* 0x0000003bff007c0c */ /* 0x000fe2000bf65270 */
[----:B------:R-:W-:Y:S01]  /*1110*/  UIADD3 UR55, UP1, UP0, UR62, UR10, UR55 ;  /* 0x0000000a3e377290 */ /* 0x000fe2000f83e037 */
[----:B------:R-:W-:Y:S01]  /*1120*/  BSSY.RECONVERGENT B1, `(.L_x_406) ;  /* 0x000060e000017945 */ /* 0x000fe20003800200 */
[----:B------:R-:W-:Y:S02]  /*1130*/  UIMAD UR58, UR16, UR58, URZ ;  /* 0x0000003a103a72a4 */ /* 0x000fe4000f8e02ff */
[----:B------:R-:W-:-:S02]  /*1140*/  UIADD3.X UR54, UPT, UPT, UR54, UR8, UR9, UP1, UP0 ;  /* 0x0000000836367290 */ /* 0x000fc40008fe0409 */
[----:B------:R-:W-:Y:S02]  /*1150*/  ULEA UR56, UR47, UR56, 0x6 ;  /* 0x000000382f387291 */ /* 0x000fe4000f8e30ff */
[----:B------:R-:W-:Y:S02]  /*1160*/  ULEA UR57, UR47, UR57, 0x6 ;  /* 0x000000392f397291 */ /* 0x000fe4000f8e30ff */
[----:B-1----:R-:W-:-:S04]  /*1170*/  UIADD3 UR9, UPT, UPT, UR38, UR46, URZ ;  /* 0x0000002e26097290 */ /* 0x002fc8000fffe0ff */
[----:B------:R-:W-:-:S04]  /*1180*/  UIADD3 UR9, UPT, UPT, UR41, -0x20, -UR9 ;  /* 0xffffffe029097890 */ /* 0x000fc8000fffe809 */
[----:B------:R-:W-:Y:S01]  /*1190*/  USHF.R.S32.HI UR8, URZ, 0x1f, UR9 ;  /* 0x0000001fff087899 */ /* 0x000fe20008011409 */
[----:B---3--:R-:W-:-:S03]  /*11a0*/  IMAD.WIDE.U32 R24, R6, UR22, RZ ;  /* 0x0000001606187c25 */ /* 0x008fc6000f8e00ff */
[----:B------:R-:W-:Y:S01]  /*11b0*/  ULEA.HI UR8, UR8, UR9, URZ, 0x6 ;  /* 0x0000000908087291 */ /* 0x000fe2000f8f30ff */
[----:B------:R-:W-:Y:S01]  /*11c0*/  IMAD R7, R7, UR22, R25 ;  /* 0x0000001607077c24 */ /* 0x000fe2000f8e0219 */
[----:B------:R-:W-:Y:S01]  /*11d0*/  SEL R6, R24, RZ, P3 ;  /* 0x000000ff18067207 */ /* 0x000fe20001800000 */
[----:B--2---:R-:W-:Y:S01]  /*11e0*/  IMAD.SHL.U32 R10, R9, 0x8, RZ ;  /* 0x00000008090a7824 */ /* 0x004fe200078e00ff */
[----:B------:R-:W-:-:S04]  /*11f0*/  USHF.R.S32.HI UR43, URZ, 0x6, UR8 ;  /* 0x00000006ff2b7899 */ /* 0x000fc80008011408 */
[----:B------:R-:W-:Y:S01]  /*1200*/  LOP3.LUT R16, R10, 0x38, RZ, 0xc0, !PT ;  /* 0x000000380a107812 */ /* 0x000fe200078ec0ff */
[----:B------:R-:W-:Y:S02]  /*1210*/  UISETP.LT.AND UP0, UPT, URZ, UR43, UPT ;  /* 0x0000002bff00728c */ /* 0x000fe4000bf01270 */
[----:B------:R-:W1:Y:S01]  /*1220*/  LDCU.128 UR8, c[0x0][0x590] ;  /* 0x0000b200ff0877ac */ /* 0x000e620008000c00 */
[----:B------:R-:W-:Y:S01]  /*1230*/  IADD3 R2, P0, PT, R16, UR60, RZ ;  /* 0x0000003c10027c10 */ /* 0x000fe2000ff1e0ff */
[----:B------:R-:W-:-:S04]  /*1240*/  USEL UR43, URZ, UR43, !UP0 ;  /* 0x0000002bff2b7287 */ /* 0x000fc8000c000000 */
[----:B------:R-:W-:Y:S01]  /*1250*/  IMAD.X R3, RZ, RZ, UR48, P0 ;  /* 0x00000030ff037e24 */ /* 0x000fe200080e06ff */
[----:B------:R-:W2:Y:S01]  /*1260*/  LDCU.64 UR60, c[0x0][0x420] ;  /* 0x00008400ff3c77ac */ /* 0x000ea20008000a00 */
[----:B------:R-:W-:Y:S01]  /*1270*/  UISETP.GT.AND UP0, UPT, UR45, UR43, UPT ;  /* 0x0000002b2d00728c */ /* 0x000fe2000bf04270 */
[----:B-1----:R-:W-:Y:S01]  /*1280*/  IMAD.U32 R12, RZ, RZ, UR8 ;  /* 0x00000008ff0c7e24 */ /* 0x002fe2000f8e00ff */
[----:B------:R-:W-:Y:S01]  /*1290*/  UIMAD UR17, UR53, UR8, URZ ;  /* 0x00000008351172a4 */ /* 0x000fe2000f8e02ff */
[----:B------:R-:W-:Y:S01]  /*12a0*/  IMAD.U32 R0, RZ, RZ, UR10 ;  /* 0x0000000aff007e24 */ /* 0x000fe2000f8e00ff */
[----:B------:R-:W-:Y:S01]  /*12b0*/  USHF.L.U64.HI UR48, UR8, 0x5, UR9 ;  /* 0x0000000508307899 */ /* 0x000fe20008010209 */
[----:B------:R-:W-:Y:S01]  /*12c0*/  IMAD.WIDE.U32 R12, R12, UR49, R2 ;  /* 0x000000310c0c7c25 */ /* 0x000fe2000f8e0002 */
[----:B------:R-:W-:Y:S01]  /*12d0*/  UIMAD UR17, UR49, UR9, UR17 ;  /* 0x00000009311172a4 */ /* 0x000fe2000f8e0211 */
[----:B------:R-:W1:Y:S02]  /*12e0*/  LDC.64 R2, c[0x0][0x3b0] ;  /* 0x0000ec00ff027b82 */ /* 0x000e640000000a00 */
[----:B------:R-:W-:Y:S01]  /*12f0*/  IMAD.U32 R18, RZ, RZ, UR11 ;  /* 0x0000000bff127e24 */ /* 0x000fe2000f8e00ff */
[----:B------:R-:W3:Y:S02]  /*1300*/  LDCU.64 UR10, c[0x0][0x550] ;  /* 0x0000aa00ff0a77ac */ /* 0x000ee40008000a00 */
[----:B------:R-:W-:-:S02]  /*1310*/  VIADD R13, R13, UR17 ;  /* 0x000000110d0d7c36 */ /* 0x000fc40008000000 */
[----:B------:R-:W-:-:S03]  /*1320*/  IMAD.WIDE.U32 R12, R0, UR24, R12 ;  /* 0x00000018000c7c25 */ /* 0x000fc6000f8e000c */
[----:B------:R-:W4:Y:S01]  /*1330*/  LDCU.64 UR16, c[0x0][0x3c8] ;  /* 0x00007900ff1077ac */ /* 0x000f220008000a00 */
[----:B------:R-:W-:Y:S01]  /*1340*/  SHF.R.U32.HI R0, RZ, 0x3, R9 ;  /* 0x00000003ff007819 */ /* 0x000fe20000011609 */
[----:B------:R-:W-:Y:S01]  /*1350*/  IMAD R19, R18, UR24, R13 ;  /* 0x0000001812137c24 */ /* 0x000fe2000f8e020d */
[----:B------:R-:W-:Y:S02]  /*1360*/  MOV R18, R12 ;  /* 0x0000000c00127202 */ /* 0x000fe40000000f00 */
[----:B------:R-:W-:Y:S02]  /*1370*/  SHF.R.U32.HI R12, RZ, 0x5, R9 ;  /* 0x00000005ff0c7819 */ /* 0x000fe40000011609 */
[----:B------:R-:W-:Y:S01]  /*1380*/  LOP3.LUT R13, R9, 0x1f, RZ, 0xc0, !PT ;  /* 0x0000001f090d7812 */ /* 0x000fe200078ec0ff */
[----:B------:R-:W-:-:S04]  /*1390*/  IMAD.WIDE.U32 R18, R0, UR8, R18 ;  /* 0x0000000800127c25 */ /* 0x000fc8000f8e0012 */
[----:B------:R-:W-:Y:S01]  /*13a0*/  IMAD R13, R12, UR58, R13 ;  /* 0x0000003a0c0d7c24 */ /* 0x000fe2000f8e020d */
[----:B------:R-:W-:Y:S01]  /*13b0*/  USHF.L.U32 UR58, UR58, 0x6, URZ ;  /* 0x000000063a3a7899 */ /* 0x000fe200080006ff */
[----:B-1----:R-:W-:Y:S01]  /*13c0*/  IMAD R14, R2, UR53, RZ ;  /* 0x00000035020e7c24 */ /* 0x002fe2000f8e02ff */
[----:B---3--:R-:W-:Y:S01]  /*13d0*/  LEA R234, P2, R18, UR10, 0x1 ;  /* 0x0000000a12ea7c11 */ /* 0x008fe2000f8408ff */
[----:B------:R-:W-:-:S04]  /*13e0*/  IMAD.WIDE.U32 R20, R2, UR49, R16 ;  /* 0x0000003102147c25 */ /* 0x000fc8000f8e0010 */
[----:B------:R-:W-:Y:S01]  /*13f0*/  IMAD R14, R3, UR49, R14 ;  /* 0x00000031030e7c24 */ /* 0x000fe2000f8e020e */
[----:B------:R-:W-:Y:S01]  /*1400*/  IADD3 R22, P0, PT, R20, UR52, RZ ;  /* 0x0000003414167c10 */ /* 0x000fe2000ff1e0ff */
[----:B------:R-:W-:Y:S01]  /*1410*/  USHF.L.U32 UR49, UR8, 0x5, URZ ;  /* 0x0000000508317899 */ /* 0x000fe200080006ff */
[----:B------:R-:W-:Y:S01]  /*1420*/  IMAD R12, R0, UR9, R19 ;  /* 0x00000009000c7c24 */ /* 0x000fe2000f8e0213 */
[----:B------:R-:W1:Y:S01]  /*1430*/  LDCU.64 UR8, c[0x0][0x380] ;  /* 0x00007000ff0877ac */ /* 0x000e620008000a00 */
[----:B------:R-:W-:Y:S01]  /*1440*/  IADD3.X R23, PT, PT, R21, UR51, R14, P0, !PT ;  /* 0x0000003315177c10 */ /* 0x000fe200087fe40e */
[----:B----4-:R-:W-:Y:S01]  /*1450*/  IMAD.U32 R20, RZ, RZ, UR16 ;  /* 0x00000010ff147e24 */ /* 0x010fe2000f8e00ff */
[----:B------:R-:W-:Y:S01]  /*1460*/  IADD3 R6, P1, P0, R13, UR55, R6 ;  /* 0x000000370d067c10 */ /* 0x000fe2000f83e006 */
[----:B------:R-:W-:Y:S01]  /*1470*/  IMAD.U32 R14, RZ, RZ, UR17 ;  /* 0x00000011ff0e7e24 */ /* 0x000fe2000f8e00ff */
[----:B------:R-:W3:Y:S01]  /*1480*/  LDCU.64 UR16, c[0x0][0x570] ;  /* 0x0000ae00ff1077ac */ /* 0x000ee20008000a00 */
[----:B------:R-:W-:Y:S01]  /*1490*/  IMAD.WIDE.U32 R20, R20, UR24, R22 ;  /* 0x0000001814147c25 */ /* 0x000fe2000f8e0016 */
[----:B------:R-:W-:Y:S01]  /*14a0*/  SHF.R.S32.HI R13, RZ, 0x1f, R13 ;  /* 0x0000001fff0d7819 */ /* 0x000fe2000001140d */
[----:B------:R-:W4:Y:S02]  /*14b0*/  LDCU.64 UR52, c[0x0][0x5e8] ;  /* 0x0000bd00ff3477ac */ /* 0x000f240008000a00 */
[----:B------:R-:W-:Y:S01]  /*14c0*/  IMAD R21, R14, UR24, R21 ;  /* 0x000000180e157c24 */ /* 0x000fe2000f8e0215 */
[----:B------:R-:W-:-:S02]  /*14d0*/  SEL R14, R7, RZ, P3 ;  /* 0x000000ff070e7207 */ /* 0x000fc40001800000 */
[----:B------:R-:W-:Y:S02]  /*14e0*/  LEA.HI.X R235, R18, UR11, R12, 0x1, P2 ;  /* 0x0000000b12eb7c11 */ /* 0x000fe400090f0c0c */
[----:B------:R-:W-:Y:S01]  /*14f0*/  IADD3.X R13, PT, PT, R13, UR54, R14, P1, P0 ;  /* 0x000000360d0d7c10 */ /* 0x000fe20008fe040e */
[----:B------:R-:W-:Y:S01]  /*1500*/  IMAD.WIDE.U32 R14, R0, R2, R20 ;  /* 0x00000002000e7225 */ /* 0x000fe200078e0014 */
[----:B------:R-:W-:Y:S02]  /*1510*/  MOV R12, UR58 ;  /* 0x0000003a000c7c02 */ /* 0x000fe40008000f00 */
[----:B------:R-:W-:Y:S01]  /*1520*/  IADD3 R7, P0, PT, R6, UR58, RZ ;  /* 0x0000003a06077c10 */ /* 0x000fe2000ff1e0ff */
[----:B------:R-:W-:Y:S01]  /*1530*/  IMAD R6, R0, R3, R15 ;  /* 0x0000000300067224 */ /* 0x000fe200078e020f */
[----:B-1----:R-:W-:Y:S02]  /*1540*/  LEA R236, P1, R14, UR8, 0x1 ;  /* 0x000000080eec7c11 */ /* 0x002fe4000f8208ff */
[----:B------:R-:W-:-:S02]  /*1550*/  LEA.HI.X.SX32 R12, R12, R13, 0x1, P0 ;  /* 0x0000000d0c0c7211 */ /* 0x000fc400000f0eff */
[C---:B---3--:R-:W-:Y:S01]  /*1560*/  LEA R232, P0, R7.reuse, UR16, 0x2 ;  /* 0x0000001007e87c11 */ /* 0x048fe2000f8010ff */
[----:B----4-:R-:W-:Y:S01]  /*1570*/  UIMAD.WIDE UR10, UR56, 0x4, UR52 ;  /* 0x00000004380a78a5 */ /* 0x010fe2000f8e0234 */
[----:B------:R-:W-:Y:S01]  /*1580*/  LEA.HI.X R237, R14, UR9, R6, 0x1, P1 ;  /* 0x000000090eed7c11 */ /* 0x000fe200088f0c06 */
[----:B--2---:R-:W-:Y:S01]  /*1590*/  UIMAD.WIDE UR52, UR57, 0x4, UR60 ;  /* 0x00000004393478a5 */ /* 0x004fe2000f8e023c */
[----:B------:R-:W-:Y:S01]  /*15a0*/  LEA.HI.X R233, R7, UR17, R12, 0x2, P0 ;  /* 0x0000001107e97c11 */ /* 0x000fe200080f140c */
[C---:B------:R-:W-:Y:S01]  /*15b0*/  IMAD.SHL.U32 R7, R2.reuse, 0x20, RZ ;  /* 0x0000002002077824 */ /* 0x040fe200078e00ff */
[----:B------:R-:W-:Y:S02]  /*15c0*/  SHF.L.U64.HI R3, R2, 0x5, R3 ;  /* 0x0000000502037819 */ /* 0x000fe40000010203 */
[C---:B------:R-:W-:Y:S01]  /*15d0*/  LOP3.LUT R14, R16.reuse, 0x80, RZ, 0xfc, !PT ;  /* 0x00000080100e7812 */ /* 0x040fe200078efcff */
[----:B------:R-:W-:Y:S01]  /*15e0*/  UMOV UR16, UR10 ;  /* 0x0000000a00107c82 */ /* 0x000fe20008000000 */
[C---:B------:R-:W-:Y:S01]  /*15f0*/  LOP3.LUT R12, R16.reuse, 0xc0, RZ, 0xfc, !PT ;  /* 0x000000c0100c7812 */ /* 0x040fe200078efcff */
[----:B------:R-:W-:Y:S01]  /*1600*/  UMOV UR17, UR11 ;  /* 0x0000000b00117c82 */ /* 0x000fe20008000000 */
        /* <DEDUP_REMOVED lines=15> */
.L_x_418:
[----:B------:R-:W1:Y:S01]  /*1700*/  LDCU.64 UR14, c[0x0][0x5c0] ;  /* 0x0000b800ff0e77ac */ /* 0x000e620008000a00 */
[----:B------:R-:W-:-:S04]  /*1710*/  UIADD3 UR8, UPT, UPT, UR39, UR40, URZ ;  /* 0x0000002827087290 */ /* 0x000fc8000fffe0ff */
[----:B-1----:R-:W-:Y:S02]  /*1720*/  UIMAD.WIDE.U32 UR42, UR8, UR14, URZ ;  /* 0x0000000e082a72a5 */ /* 0x002fe4000f8e00ff */
[----:B------:R-:W-:-:S04]  /*1730*/  UIMAD UR8, UR8, UR15, URZ ;  /* 0x0000000f080872a4 */ /* 0x000fc8000f8e02ff */
[----:B------:R-:W-:-:S06]  /*1740*/  UIADD3 UR8, UPT, UPT, UR43, UR8, URZ ;  /* 0x000000082b087290 */ /* 0x000fcc000fffe0ff */
[----:B------:R-:W-:Y:S02]  /*1750*/  MOV R2, UR8 ;  /* 0x0000000800027c02 */ /* 0x000fe40008000f00 */
.L_x_419:
        /* <DEDUP_REMOVED lines=13> */
.L_x_420:
[----:B------:R-:W1:Y:S01]  /*1830*/  LDCU.64 UR12, c[0x0][0x5c8] ;  /* 0x0000b900ff0c77ac */ /* 0x000e620008000a00 */
[----:B------:R-:W-:-:S04]  /*1840*/  UIADD3 UR39, UPT, UPT, UR39, UR40, URZ ;  /* 0x0000002827277290 */ /* 0x000fc8000fffe0ff */
[----:B-1----:R-:W-:Y:S02]  /*1850*/  UIMAD.WIDE.U32 UR40, UR39, UR12, URZ ;  /* 0x0000000c272872a5 */ /* 0x002fe4000f8e00ff */
[----:B------:R-:W-:-:S04]  /*1860*/  UIMAD UR39, UR39, UR13, URZ ;  /* 0x0000000d272772a4 */ /* 0x000fc8000f8e02ff */
[----:B------:R-:W-:-:S06]  /*1870*/  UIADD3 UR39, UPT, UPT, UR41, UR39, URZ ;  /* 0x0000002729277290 */ /* 0x000fcc000fffe0ff */
[----:B------:R-:W-:Y:S02]  /*1880*/  MOV R4, UR39 ;  /* 0x0000002700047c02 */ /* 0x000fe40008000f00 */
.L_x_421:
        /* <DEDUP_REMOVED lines=30> */
[----:B------:R-:W-:Y:S01]  /*1a70*/  IMAD.WIDE.U32 R10, R0, UR14, R10 ;  /* 0x0000000e000a7c25 */ /* 0x000fe2000f8e000a */
[----:B------:R-:W-:Y:S02]  /*1a80*/  ISETP.GE.AND P2, PT, R14, UR38, PT ;  /* 0x000000260e007c0c */ /* 0x000fe4000bf46270 */
[----:B------:R-:W-:Y:S01]  /*1a90*/  ISETP.GE.AND P1, PT, R12, UR38, PT ;  /* 0x000000260c007c0c */ /* 0x000fe2000bf26270 */
[----:B------:R-:W-:Y:S01]  /*1aa0*/  IMAD R3, R0, UR15, R11 ;  /* 0x0000000f00037c24 */ /* 0x000fe2000f8e020b */
        /* <DEDUP_REMOVED lines=16> */
.L_x_417:
[----:B------:R-:W-:Y:S01]  /*1bb0*/  UIADD3 UR8, UPT, UPT, -UR31, UR38, URZ ;  /* 0x000000261f087290 */ /* 0x000fe2000fffe1ff */
[----:B------:R-:W-:Y:S01]  /*1bc0*/  LOP3.LUT R2, R10, 0x1f8, RZ, 0xc0, !PT ;  /* 0x000001f80a027812 */ /* 0x000fe200078ec0ff */
[----:B------:R-:W-:Y:S03]  /*1bd0*/  @P3 BAR.SYNC.DEFER_BLOCKING 0x0 ;  /* 0x0000000000003b1d */ /* 0x000fe60000010000 */
[----:B------:R-:W-:Y:S02]  /*1be0*/  LOP3.LUT R13, R2, 0x38, R9, 0x78, !PT ;  /* 0x00000038020d7812 */ /* 0x000fe400078e7809 */
[----:B------:R-:W-:Y:S01]  /*1bf0*/  ISETP.GE.AND P6, PT, R0, UR8, PT ;  /* 0x0000000800007c0c */ /* 0x000fe2000bfc6270 */
[----:B------:R-:W-:Y:S01]  /*1c00*/  BSSY.RECONVERGENT B0, `(.L_x_423) ;  /* 0x0000032000007945 */ /* 0x000fe20003800200 */
[----:B------:R-:W-:-:S04]  /*1c10*/  LOP3.LUT R13, R13, 0x1e00, R10, 0xf8, !PT ;  /* 0x00001e000d0d7812 */ /* 0x000fc800078ef80a */
        /* <DEDUP_REMOVED lines=44> */
.L_x_424:
[----:B------:R1:W-:Y:S04]  /*1ee0*/  STS.128 [R13+0x14000], RZ ;  /* 0x014000ff0d007388 */ /* 0x0003e80000000c00 */
[----:B------:R1:W-:Y:S04]  /*1ef0*/  STS.128 [R13+0x15000], RZ ;  /* 0x015000ff0d007388 */ /* 0x0003e80000000c00 */
[----:B------:R1:W-:Y:S04]  /*1f00*/  STS.128 [R13+0x16000], RZ ;  /* 0x016000ff0d007388 */ /* 0x0003e80000000c00 */
[----:B------:R1:W-:Y:S02]  /*1f10*/  STS.128 [R13+0x17000], RZ ;  /* 0x017000ff0d007388 */ /* 0x0003e40000000c00 */
.L_x_425:
[----:B------:R-:W-:Y:S05]  /*1f20*/  BSYNC.RECONVERGENT B0 ;  /* 0x0000000000007941 */ /* 0x000fea0003800200 */
.L_x_423:
        /* <DEDUP_REMOVED lines=31> */
.L_x_427:
[----:B------:R4:W-:Y:S04]  /*2120*/  STS.128 [R13+0x8000], RZ ;  /* 0x008000ff0d007388 */ /* 0x0009e80000000c00 */
[----:B------:R4:W-:Y:S04]  /*2130*/  STS.128 [R13+0xa000], RZ ;  /* 0x00a000ff0d007388 */ /* 0x0009e80000000c00 */
[----:B------:R4:W-:Y:S04]  /*2140*/  STS.128 [R13+0xc000], RZ ;  /* 0x00c000ff0d007388 */ /* 0x0009e80000000c00 */
[----:B------:R4:W-:Y:S02]  /*2150*/  STS.128 [R13+0xe000], RZ ;  /* 0x00e000ff0d007388 */ /* 0x0009e40000000c00 */
.L_x_428:
[----:B------:R-:W-:Y:S05]  /*2160*/  BSYNC.RECONVERGENT B0 ;  /* 0x0000000000007941 */ /* 0x000fea0003800200 */
.L_x_426:
        /* <DEDUP_REMOVED lines=11> */
[----:B------:R-:W-:Y:S01]  /*2220*/  IMAD.U32 R11, RZ, RZ, UR48 ;  /* 0x00000030ff0b7e24 */ /* 0x000fe2000f8e00ff */
[----:B--2---:R-:W-:-:S04]  /*2230*/  LEA R18, P0, R15, R234, 0x1 ;  /* 0x000000ea0f127211 */ /* 0x004fc800078008ff */
        /* <DEDUP_REMOVED lines=25> */
.L_x_430:
[----:B------:R-:W-:Y:S05]  /*23d0*/  BSYNC.RECONVERGENT B0 ;  /* 0x0000000000007941 */ /* 0x000fea0003800200 */
.L_x_429:
        /* <DEDUP_REMOVED lines=28> */
.L_x_432:
[----:B------:R1:W-:Y:S04]  /*25a0*/  STS.128 [R13], RZ ;  /* 0x000000ff0d007388 */ /* 0x0003e80000000c00 */
[----:B------:R1:W-:Y:S04]  /*25b0*/  STS.128 [R13+0x2000], RZ ;  /* 0x002000ff0d007388 */ /* 0x0003e80000000c00 */
[----:B------:R1:W-:Y:S04]  /*25c0*/  STS.128 [R13+0x4000], RZ ;  /* 0x004000ff0d007388 */ /* 0x0003e80000000c00 */
[----:B------:R1:W-:Y:S02]  /*25d0*/  STS.128 [R13+0x6000], RZ ;  /* 0x006000ff0d007388 */ /* 0x0003e40000000c00 */
.L_x_433:
[----:B------:R-:W-:Y:S05]  /*25e0*/  BSYNC.RECONVERGENT B0 ;  /* 0x0000000000007941 */ /* 0x000fea0003800200 */
.L_x_431:
[--C-:B------:R-:W-:Y:S01]  /*25f0*/  SHF.R.U32.HI R2, RZ, 0x1, R9.reuse ;  /* 0x00000001ff027819 */ /* 0x100fe20000011609 */
[----:B------:R-:W-:Y:S01]  /*2600*/  IMAD.MOV.U32 R229, RZ, RZ, 0x7f800000 ;  /* 0x7f800000ffe57424 */ /* 0x000fe200078e00ff */
[----:B------:R-:W-:Y:S01]  /*2610*/  SHF.R.U32.HI R230, RZ, 0x2, R9 ;  /* 0x00000002ffe67819 */ /* 0x000fe20000011609 */
[----:B------:R-:W-:Y:S01]  /*2620*/  IMAD.MOV.U32 R228, RZ, RZ, 0x7f800000 ;  /* 0x7f800000ffe47424 */ /* 0x000fe200078e00ff */
[----:B------:R-:W-:-:S04]  /*2630*/  LOP3.LUT R11, R2, 0x30, RZ, 0xc0, !PT ;  /* 0x00000030020b7812 */ /* 0x000fc800078ec0ff */
[----:B------:R-:W-:-:S04]  /*2640*/  LOP3.LUT R230, R11, 0x7, R230, 0xf8, !PT ;  /* 0x000000070be67812 */ /* 0x000fc800078ef8e6 */
[C---:B------:R-:W-:Y:S01]  /*2650*/  ISETP.GE.AND P1, PT, R230.reuse, UR9, PT ;  /* 0x00000009e6007c0c */ /* 0x040fe2000bf26270 */
[----:B------:R-:W-:-:S05]  /*2660*/  VIADD R11, R230, 0x8 ;  /* 0x00000008e60b7836 */ /* 0x000fca0000000000 */
[----:B------:R-:W-:Y:S01]  /*2670*/  ISETP.GE.AND P0, PT, R11, UR9, PT ;  /* 0x000000090b007c0c */ /* 0x000fe2000bf06270 */
[----:B------:R-:W-:-:S04]  /*2680*/  IMAD.MOV.U32 R11, RZ, RZ, 0x4 ;  /* 0x00000004ff0b7424 */ /* 0x000fc800078e00ff */
[----:B--2---:R-:W-:-:S05]  /*2690*/  IMAD.WIDE.U32 R18, R230, R11, UR52 ;  /* 0x00000034e6127e25 */ /* 0x004fca000f8e000b */
        /* <DEDUP_REMOVED lines=35> */
.L_x_435:
[----:B------:R-:W-:Y:S05]  /*28d0*/  BSYNC.RECONVERGENT B0 ;  /* 0x0000000000007941 */ /* 0x000fea0003800200 */
.L_x_434:
[----:B------:R-:W-:Y:S04]  /*28e0*/  BSSY.RECONVERGENT B0, `(.L_x_436) ;  /* 0x0000030000007945 */ /* 0x000fe80003800200 */
[----:B------:R-:W-:Y:S05]  /*28f0*/  @P6 BRA `(.L_x_437) ;  /* 0x0000000000a86947 */ /* 0x000fea0003800000 */
[----:B------:R-:W3:Y:S01]  /*2900*/  LDCU.64 UR10, c[0x0][0x3d0] ;  /* 0x00007a00ff0a77ac */ /* 0x000ee20008000a00 */
[----:B------:R-:W-:Y:S01]  /*2910*/  IMAD.U32 R3, RZ, RZ, UR14 ;  /* 0x0000000eff037e24 */ /* 0x000fe2000f8e00ff */
[----:B------:R-:W-:-:S03]  /*2920*/  UIMAD UR8, UR30, UR14, URZ ;  /* 0x0000000e1e0872a4 */ /* 0x000fc6000f8e02ff */
[----:B-12---:R-:W-:Y:S01]  /*2930*/  IMAD.WIDE.U32 R18, R3, UR31, R16 ;  /* 0x0000001f03127c25 */ /* 0x006fe2000f8e0010 */
[----:B------:R-:W1:Y:S01]  /*2940*/  LDCU UR12, c[0x0][0x440] ;  /* 0x00008800ff0c77ac */ /* 0x000e620008000800 */
[----:B------:R-:W-:Y:S01]  /*2950*/  UIMAD UR8, UR31, UR15, UR8 ;  /* 0x0000000f1f0872a4 */ /* 0x000fe2000f8e0208 */
[----:B------:R-:W-:-:S05]  /*2960*/  IADD3 R18, P0, PT, R18, UR44, RZ ;  /* 0x0000002c12127c10 */ /* 0x000fca000ff1e0ff */
[----:B------:R-:W-:Y:S01]  /*2970*/  IADD3.X R19, PT, PT, R8, UR8, R19, P0, !PT ;  /* 0x0000000808137c10 */ /* 0x000fe200087fe413 */
[----:B---3--:R-:W-:-:S04]  /*2980*/  IMAD R4, R4, UR10, RZ ;  /* 0x0000000a04047c24 */ /* 0x008fc8000f8e02ff */
[----:B------:R-:W2:Y:S01]  /*2990*/  LDCU.64 UR8, c[0x0][0x388] ;  /* 0x00007100ff0877ac */ /* 0x000ea20008000a00 */
[C---:B------:R-:W-:Y:S02]  /*29a0*/  IMAD R4, R5.reuse, UR11, R4 ;  /* 0x0000000b05047c24 */ /* 0x040fe4000f8e0204 */
[----:B------:R-:W-:Y:S01]  /*29b0*/  IMAD.WIDE.U32 R18, R5, UR10, R18 ;  /* 0x0000000a05127c25 */ /* 0x000fe2000f8e0012 */
[----:B-1----:R-:W-:Y:S02]  /*29c0*/  ISETP.GE.AND P3, PT, R16, UR12, PT ;  /* 0x0000000c10007c0c */ /* 0x002fe4000bf66270 */
[----:B------:R-:W-:Y:S01]  /*29d0*/  ISETP.GE.AND P2, PT, R6, UR12, PT ;  /* 0x0000000c06007c0c */ /* 0x000fe2000bf46270 */
[----:B------:R-:W-:Y:S01]  /*29e0*/  IMAD.IADD R19, R19, 0x1, R4 ;  /* 0x0000000113137824 */ /* 0x000fe200078e0204 */
[----:B------:R-:W-:Y:S02]  /*29f0*/  ISETP.GE.AND P1, PT, R14, UR12, PT ;  /* 0x0000000c0e007c0c */ /* 0x000fe4000bf26270 */
[----:B------:R-:W-:Y:S01]  /*2a00*/  ISETP.GE.AND P0, PT, R12, UR12, PT ;  /* 0x0000000c0c007c0c */ /* 0x000fe2000bf06270 */
[----:B------:R-:W-:-:S04]  /*2a10*/  IMAD.WIDE.U32 R4, R0, UR14, R18 ;  /* 0x0000000e00047c25 */ /* 0x000fc8000f8e0012 */
[----:B------:R-:W-:Y:S01]  /*2a20*/  IMAD R3, R0, UR15, R5 ;  /* 0x0000000f00037c24 */ /* 0x000fe2000f8e0205 */
[----:B--2---:R-:W-:-:S04]  /*2a30*/  LEA R6, P4, R4, UR8, 0x1 ;  /* 0x0000000804067c11 */ /* 0x004fc8000f8808ff */
        /* <DEDUP_REMOVED lines=22> */
.L_x_437:
[----:B------:R1:W-:Y:S04]  /*2ba0*/  STS.128 [R13+0x10000], RZ ;  /* 0x010000ff0d007388 */ /* 0x0003e80000000c00 */
[----:B------:R1:W-:Y:S04]  /*2bb0*/  STS.128 [R13+0x11000], RZ ;  /* 0x011000ff0d007388 */ /* 0x0003e80000000c00 */
[----:B------:R1:W-:Y:S04]  /*2bc0*/  STS.128 [R13+0x12000], RZ ;  /* 0x012000ff0d007388 */ /* 0x0003e80000000c00 */
[----:B------:R1:W-:Y:S02]  /*2bd0*/  STS.128 [R13+0x13000], RZ ;  /* 0x013000ff0d007388 */ /* 0x0003e40000000c00 */
.L_x_438:
[----:B------:R-:W-:Y:S05]  /*2be0*/  BSYNC.RECONVERGENT B0 ;  /* 0x0000000000007941 */ /* 0x000fea0003800200 */
.L_x_436:
[----:B------:R-:W2:Y:S01]  /*2bf0*/  LDCU.64 UR10, c[0x0][0x538] ;  /* 0x0000a700ff0a77ac */ /* 0x000ea20008000a00 */
[----:B------:R-:W0:Y:S01]  /*2c00*/  LDGDEPBAR ;  /* 0x00000000000079af */ /* 0x000e220000000000 */
[C---:B------:R-:W-:Y:S02]  /*2c10*/  IMAD.SHL.U32 R219, R9.reuse, 0x20, RZ ;  /* 0x0000002009db7824 */ /* 0x040fe400078e00ff */
[C---:B-1----:R-:W-:Y:S01]  /*2c20*/  IMAD.SHL.U32 R6, R9.reuse, 0x40, RZ ;  /* 0x0000004009067824 */ /* 0x042fe200078e00ff */
[----:B------:R-:W-:Y:S01]  /*2c30*/  LOP3.LUT P2, RZ, R9, 0x2, RZ, 0xc0, !PT ;  /* 0x0000000209ff7812 */ /* 0x000fe2000784c0ff */
[----:B------:R-:W1:Y:S01]  /*2c40*/  LDCU UR30, c[0x0][0x590] ;  /* 0x0000b200ff1e77ac */ /* 0x000e620008000800 */
[----:B--2---:R-:W-:-:S04]  /*2c50*/  UISETP.NE.U32.AND UP0, UPT, UR10, URZ, UPT ;  /* 0x000000ff0a00728c */ /* 0x004fc8000bf05070 */
[----:B------:R-:W-:Y:S01]  /*2c60*/  UISETP.NE.AND.EX UP0, UPT, UR11, URZ, UPT, UP0 ;  /* 0x000000ff0b00728c */ /* 0x000fe2000bf05300 */
[----:B------:R-:W-:-:S05]  /*2c70*/  DEPBAR.LE SB0, 0x1 ;  /* 0x000080400000791a */ /* 0x000fca0000000000 */
[----:B------:R-:W-:-:S05]  /*2c80*/  PLOP3.LUT P0, PT, PT, PT, UP0, 0x80, 0x8 ;  /* 0x000000000008781c */ /* 0x000fca0003f0f008 */
[----:B------:R-:W2:Y:S01]  /*2c90*/  @UP0 LDCU.64 UR8, c[0x0][0x540] ;  /* 0x0000a800ff0807ac */ /* 0x000ea20008000a00 */
[----:B------:R-:W-:Y:S01]  /*2ca0*/  @UP0 UMOV UR12, UR24 ;  /* 0x00000018000c0c82 */ /* 0x000fe20008000000 */
[----:B------:R-:W-:Y:S02]  /*2cb0*/  @UP0 UMOV UR13, URZ ;  /* 0x000000ff000d0c82 */ /* 0x000fe40008000000 */
[----:B--2---:R-:W-:Y:S01]  /*2cc0*/  @UP0 UIMAD.WIDE.U32 UR12, UR25, UR8, UR12 ;  /* 0x00000008190c02a5 */ /* 0x004fe2000f8e000c */
[----:B------:R-:W2:Y:S03]  /*2cd0*/  @UP0 LDCU UR8, c[0x0][0x458] ;  /* 0x00008b00ff0807ac */ /* 0x000ea60008000800 */
[----:B------:R-:W-:Y:S02]  /*2ce0*/  @UP0 UIMAD UR9, UR25, UR9, UR13 ;  /* 0x00000009190902a4 */ /* 0x000fe4000f8e020d */
[----:B------:R-:W-:-:S04]  /*2cf0*/  @UP0 ULEA UR10, UP1, UR12, UR10, 0x2 ;  /* 0x0000000a0c0a0291 */ /* 0x000fc8000f8210ff */
[----:B------:R-:W-:Y:S02]  /*2d00*/  @UP0 ULEA.HI.X UR11, UR12, UR11, UR9, 0x2, UP1 ;  /* 0x0000000b0c0b0291 */ /* 0x000fe400088f1409 */
[----:B------:R-:W-:Y:S01]  /*2d10*/  IMAD.U32 R12, RZ, RZ, UR10 ;  /* 0x0000000aff0c7e24 */ /* 0x000fe2000f8e00ff */
[----:B------:R-:W-:Y:S03]  /*2d20*/  BAR.SYNC.DEFER_BLOCKING 0x0 ;  /* 0x0000000000007b1d */ /* 0x000fe60000010000 */
[----:B---34-:R-:W-:Y:S01]  /*2d30*/  IMAD.U32 R13, RZ, RZ, UR11 ;  /* 0x0000000bff0d7e24 */ /* 0x018fe2000f8e00ff */
[----:B------:R-:W-:Y:S02]  /*2d40*/  LOP3.LUT R3, R219, 0x200, RZ, 0xc0, !PT ;  /* 0x00000200db037812 */ /* 0x000fe400078ec0ff */
[----:B------:R-:W-:Y:S02]  /*2d50*/  LOP3.LUT R5, R6, 0x1c0, RZ, 0xc0, !PT ;  /* 0x000001c006057812 */ /* 0x000fe400078ec0ff */
[----:B------:R-:W-:Y:S01]  /*2d60*/  LOP3.LUT P1, RZ, R9, 0x4, RZ, 0xc0, !PT ;  /* 0x0000000409ff7812 */ /* 0x000fe2000782c0ff */
[----:B------:R-:W-:-:S02]  /*2d70*/  IMAD.MOV.U32 R217, RZ, RZ, 0x20 ;  /* 0x00000020ffd97424 */ /* 0x000fc400078e00ff */
[----:B------:R-:W-:Y:S01]  /*2d80*/  IMAD.MOV.U32 R218, RZ, RZ, 0x40 ;  /* 0x00000040ffda7424 */ /* 0x000fe200078e00ff */
        /* <DEDUP_REMOVED lines=11> */
[----:B------:R-:W-:Y:S01]  /*2e40*/  CS2R R112, SRZ ;  /* 0x0000000000707805 */ /* 0x000fe2000001ff00 */
[----:B------:R-:W3:Y:S01]  /*2e50*/  @P0 LDG.E R4, desc[UR34][R12.64] ;  /* 0x000000220c040981 */ /* 0x000ee2000c1e1900 */
[----:B------:R-:W-:-:S02]  /*2e60*/  LOP3.LUT R220, R3, 0x1c00, R10, 0xf8, !PT ;  /* 0x00001c0003dc7812 */ /* 0x000fc400078ef80a */
[----:B------:R-:W-:Y:S01]  /*2e70*/  CS2R R106, SRZ ;  /* 0x00000000006a7805 */ /* 0x000fe2000001ff00 */
[----:B--2---:R-:W3:Y:S01]  /*2e80*/  @P0 MUFU.RCP R3, UR8 ;  /* 0x0000000800030d08 */ /* 0x004ee20008001000 */
[----:B------:R-:W-:Y:S01]  /*2e90*/  LOP3.LUT R10, R5, 0x38, R10, 0xf8, !PT ;  /* 0x00000038050a7812 */ /* 0x000fe200078ef80a */
[----:B------:R-:W-:Y:S01]  /*2ea0*/  IMAD.SHL.U32 R5, R9, 0x2, RZ ;  /* 0x0000000209057824 */ /* 0x000fe200078e00ff */
[----:B------:R-:W-:Y:S02]  /*2eb0*/  SEL R217, R217, 0xffffffe0, !P2 ;  /* 0xffffffe0d9d97807 */ /* 0x000fe40005000000 */
[----:B------:R-:W-:Y:S02]  /*2ec0*/  CS2R R104, SRZ ;  /* 0x0000000000687805 */ /* 0x000fe4000001ff00 */
[----:B------:R-:W-:Y:S02]  /*2ed0*/  LOP3.LUT R9, R10, 0x8, R9, 0x78, !PT ;  /* 0x000000080a097812 */ /* 0x000fe400078e7809 */
[----:B------:R-:W-:-:S02]  /*2ee0*/  CS2R R102, SRZ ;  /* 0x0000000000667805 */ /* 0x000fc4000001ff00 */
[----:B------:R-:W-:Y:S02]  /*2ef0*/  LOP3.LUT R6, R6, 0x200, RZ, 0xc0, !PT ;  /* 0x0000020006067812 */ /* 0x000fe400078ec0ff */
[----:B------:R-:W-:Y:S02]  /*2f00*/  CS2R R100, SRZ ;  /* 0x0000000000647805 */ /* 0x000fe4000001ff00 */
[----:B------:R-:W-:Y:S02]  /*2f10*/  LOP3.LUT R220, R220, R9, RZ, 0xfc, !PT ;  /* 0x00000009dcdc7212 */ /* 0x000fe400078efcff */
[----:B------:R-:W-:Y:S02]  /*2f20*/  CS2R R46, SRZ ;  /* 0x00000000002e7805 */ /* 0x000fe4000001ff00 */
[----:B------:R-:W-:Y:S02]  /*2f30*/  LOP3.LUT R5, R5, 0x6, RZ, 0xc0, !PT ;  /* 0x0000000605057812 */ /* 0x000fe400078ec0ff */
[----:B------:R-:W-:-:S02]  /*2f40*/  CS2R R44, SRZ ;  /* 0x00000000002c7805 */ /* 0x000fc4000001ff00 */
[----:B------:R-:W-:Y:S02]  /*2f50*/  LEA R220, R220, UR5, 0x1 ;  /* 0x00000005dcdc7c11 */ /* 0x000fe4000f8e08ff */
[----:B------:R-:W-:Y:S02]  /*2f60*/  CS2R R50, SRZ ;  /* 0x0000000000327805 */ /* 0x000fe4000001ff00 */
[----:B------:R-:W-:Y:S02]  /*2f70*/  LOP3.LUT R219, R6, 0xc00, R219, 0xf8, !PT ;  /* 0x00000c0006db7812 */ /* 0x000fe400078ef8db */
[----:B------:R-:W-:Y:S02]  /*2f80*/  CS2R R48, SRZ ;  /* 0x0000000000307805 */ /* 0x000fe4000001ff00 */
[----:B------:R-:W-:Y:S01]  /*2f90*/  LOP3.LUT R10, R10, 0x8, R2, 0x78, !PT ;  /* 0x000000080a0a7812 */ /* 0x000fe200078e7802 */
[----:B------:R-:W2:Y:S01]  /*2fa0*/  LDSM.16.M88.4 R132, [R220+0x14000] ;  /* 0x01400000dc84783b */ /* 0x000ea20000000200 */
[----:B------:R-:W-:Y:S01]  /*2fb0*/  LOP3.LUT R5, R5, 0x70, R0, 0xf8, !PT ;  /* 0x0000007005057812 */ /* 0x000fe200078ef800 */
[C---:B------:R-:W-:Y:S01]  /*2fc0*/  VIADD R0, R220.reuse, 0x14000 ;  /* 0x00014000dc007836 */ /* 0x040fe20000000000 */
[----:B------:R-:W-:Y:S01]  /*2fd0*/  LOP3.LUT R219, R219, R10, RZ, 0xfc, !PT ;  /* 0x0000000adbdb7212 */ /* 0x000fe200078efcff */
[----:B------:R-:W4:Y:S01]  /*2fe0*/  LDSM.16.M88.4 R148, [R220+0x15000] ;  /* 0x01500000dc94783b */ /* 0x000f220000000200 */
[----:B------:R-:W-:Y:S01]  /*2ff0*/  VIADD R2, R220, 0x14040 ;  /* 0x00014040dc027836 */ /* 0x000fe20000000000 */
[----:B------:R-:W-:Y:S01]  /*3000*/  SEL R218, R218, 0xffffffc0, !P1 ;  /* 0xffffffc0dada7807 */ /* 0x000fe20004800000 */
[----:B------:R-:W-:Y:S01]  /*3010*/  @P1 VIADD R2, R0, 0xffffffc0 ;  /* 0xffffffc000021836 */ /* 0x000fe20000000000 */
[----:B------:R-:W1:Y:S01]  /*3020*/  LDSM.16.M88.4 R164, [R220+0x16000] ;  /* 0x01600000dca4783b */ /* 0x000e620000000200 */
[----:B------:R-:W-:-:S02]  /*3030*/  LEA R219, R219, UR5, 0x1 ;  /* 0x00000005dbdb7c11 */ /* 0x000fc4000f8e08ff */
[----:B------:R-:W-:Y:S01]  /*3040*/  CS2R R42, SRZ ;  /* 0x00000000002a7805 */ /* 0x000fe2000001ff00 */
[C---:B------:R-:W-:Y:S01]  /*3050*/  IMAD.IADD R0, R217.reuse, 0x1, R2 ;  /* 0x00000001d9007824 */ /* 0x040fe200078e0202 */
[----:B------:R-:W1:Y:S01]  /*3060*/  LDSM.16.M88.4 R180, [R220+0x17000] ;  /* 0x01700000dcb4783b */ /* 0x000e620000000200 */
[----:B------:R-:W-:Y:S01]  /*3070*/  CS2R R40, SRZ ;  /* 0x0000000000287805 */ /* 0x000fe2000001ff00 */
[----:B------:R-:W-:Y:S01]  /*3080*/  IMAD.IADD R216, R217, 0x1, R219 ;  /* 0x00000001d9d87824 */ /* 0x000fe200078e02db */
        /* <DEDUP_REMOVED lines=14> */
[----:B------:R-:W-:Y:S01]  /*3170*/  UMOV UR13, URZ ;  /* 0x000000ff000d7c82 */ /* 0x000fe20008000000 */
[----:B------:R-:W2:Y:S02]  /*3180*/  LDCU UR8, c[0x0][0x440] ;  /* 0x00008800ff0877ac */ /* 0x000ea40008000800 */
[----:B------:R-:W2:Y:S01]  /*3190*/  LDSM.16.M88.4 R144, [R0] ;  /* 0x000000000090783b */ /* 0x000ea20000000200 */
[----:B------:R-:W2:Y:S03]  /*31a0*/  LDCU UR11, c[0x0][0x504] ;  /* 0x0000a080ff0b77ac */ /* 0x000ea60008000800 */
[----:B------:R-:W2:Y:S01]  /*31b0*/  LDSM.16.M88.4 R160, [R0+0x1000] ;  /* 0x0010000000a0783b */ /* 0x000ea20000000200 */
[----:B------:R-:W2:Y:S03]  /*31c0*/  LDCU UR10, c[0x0][0x508] ;  /* 0x0000a100ff0a77ac */ /* 0x000ea60008000800 */
[----:B------:R-:W2:Y:S01]  /*31d0*/  LDSM.16.M88.4 R176, [R0+0x2000] ;  /* 0x0020000000b0783b */ /* 0x000ea20000000200 */
[----:B------:R-:W2:Y:S03]  /*31e0*/  LDCU UR9, c[0x0][0x3e0] ;  /* 0x00007c00ff0977ac */ /* 0x000ea60008000800 */
[----:B------:R2:W3:Y:S01]  /*31f0*/  LDSM.16.M88.4 R192, [R0+0x3000] ;  /* 0x0030000000c0783b */ /* 0x0004e20000000200 */
[----:B------:R-:W2:Y:S01]  /*3200*/  LDCU UR12, c[0x0][0x45c] ;  /* 0x00008b80ff0c77ac */ /* 0x000ea20008000800 */
[----:B-1----:R-:W-:Y:S01]  /*3210*/  USHF.L.U32 UR30, UR30, 0x6, URZ ;  /* 0x000000061e1e7899 */ /* 0x002fe200080006ff */
[----:B----4-:R-:W-:-:S02]  /*3220*/  IMAD.IADD R2, R220, 0x1, R218 ;  /* 0x00000001dc027824 */ /* 0x010fc400078e02da */
[----:B------:R-:W-:Y:S02]  /*3230*/  IMAD.IADD R218, R218, 0x1, R219 ;  /* 0x00000001dada7824 */ /* 0x000fe400078e02db */
[----:B--2---:R-:W-:Y:S02]  /*3240*/  IMAD.IADD R0, R217, 0x1, R2 ;  /* 0x00000001d9007824 */ /* 0x004fe400078e0202 */
[----:B---3--:R-:W-:Y:S01]  /*3250*/  @P0 FMUL.FTZ R3, R4, R3 ;  /* 0x0000000304030220 */ /* 0x008fe20000410000 */
[----:B------:R-:W-:Y:S01]  /*3260*/  IMAD.U32 R4, RZ, RZ, UR41 ;  /* 0x00000029ff047e24 */ /* 0x000fe2000f8e00ff */
[----:B------:R-:W-:-:S03]  /*3270*/  UIADD3 UR41, UPT, UPT, UR41, -UR46, -UR38 ;  /* 0x8000002e29297290 */ /* 0x000fc6000fffe826 */
[----:B------:R-:W-:Y:S01]  /*3280*/  @P0 R2UR UR14, R3 ;  /* 0x00000000030e02ca */ /* 0x000fe200000e0000 */
[C---:B------:R-:W-:Y:S01]  /*3290*/  IMAD.IADD R3, R217.reuse, 0x1, R220 ;  /* 0x00000001d9037824 */ /* 0x040fe200078e02dc */
[----:B------:R-:W-:Y:S01]  /*32a0*/  IADD3 R231, PT, PT, -R4, UR38, -R5 ;  /* 0x0000002604e77c10 */ /* 0x000fe2000fffe905 */
[----:B------:R-:W-:-:S03]  /*32b0*/  IMAD.IADD R217, R217, 0x1, R218 ;  /* 0x00000001d9d97824 */ /* 0x000fc600078e02da */
[----:B------:R1:W2:Y:S04]  /*32c0*/  LDSM.16.M88.4 R136, [R3+0x14000] ;  /* 0x014000000388783b */ /* 0x0002a80000000200 */
[----:B------:R1:W3:Y:S03]  /*32d0*/  LDSM.16.M88.4 R152, [R3+0x15000] ;  /* 0x015000000398783b */ /* 0x0002e60000000200 */
[----:B------:R-:W-:Y:S01]  /*32e0*/  @UP0 UMOV UR13, UR14 ;  /* 0x0000000e000d0c82 */ /* 0x000fe20008000000 */
[----:B------:R1:W4:Y:S04]  /*32f0*/  LDSM.16.M88.4 R168, [R3+0x16000] ;  /* 0x0160000003a8783b */ /* 0x0003280000000200 */
[----:B------:R1:W1:Y:S02]  /*3300*/  LDSM.16.M88.4 R184, [R3+0x17000] ;  /* 0x0170000003b8783b */ /* 0x0002640000000200 */
.L_x_443:
[----:B------:R-:W0:Y:S01]  /*3310*/  LDGDEPBAR ;  /* 0x00000000000079af */ /* 0x000e220000000000 */
[----:B------:R-:W-:Y:S01]  /*3320*/  IMAD.U32 R68, RZ, RZ, UR16 ;  /* 0x00000010ff447e24 */ /* 0x000fe2000f8e00ff */
[----:B------:R-:W-:Y:S01]  /*3330*/  USHF.L.U32 UR25, UR47, 0x6, URZ ;  /* 0x000000062f197899 */ /* 0x000fe200080006ff */
[----:B------:R-:W-:Y:S03]  /*3340*/  IMAD.U32 R69, RZ, RZ, UR17 ;  /* 0x00000011ff457e24 */ /* 0x000fe6000f8e00ff */
[C---:B------:R-:W-:Y:S01]  /*3350*/  LEA R70, P0, R230.reuse, R68, 0x2 ;  /* 0x00000044e6467211 */ /* 0x040fe200078010ff */
[----:B------:R-:W-:Y:S03]  /*3360*/  UISETP.GE.AND UP0, UPT, UR25, UR41, UPT ;  /* 0x000000291900728c */ /* 0x000fe6000bf06270 */
[C---:B------:R-:W-:Y:S01]  /*3370*/  LEA.HI.X R71, R230.reuse, R69, RZ, 0x2, P0 ;  /* 0x00000045e6477211 */ /* 0x040fe200000f14ff */
[----:B------:R-:W-:Y:S04]  /*3380*/  DEPBAR.LE SB0, 0x0 ;  /* 0x000080000000791a */ /* 0x000fe80000000000 */
[----:B------:R-:W-:Y:S06]  /*3390*/  BAR.SYNC.DEFER_BLOCKING 0x0 ;  /* 0x0000000000007b1d */ /* 0x000fec0000010000 */
[----:B------:R-:W-:Y:S04]  /*33a0*/  LDSM.16.M88.4 R12, [R219] ;  /* 0x00000000db0c783b */ /* 0x000fe80000000200 */
[----:B------:R-:W2:Y:S04]  /*33b0*/  LDSM.16.M88.4 R16, [R220+0x10000] ;  /* 0x01000000dc10783b */ /* 0x000ea80000000200 */
[----:B------:R-:W-:Y:S04]  /*33c0*/  LDSM.16.M88.4 R52, [R216] ;  /* 0x00000000d834783b */ /* 0x000fe80000000200 */
[----:B------:R-:W3:Y:S04]  /*33d0*/  LDSM.16.M88.4 R56, [R3+0x10000] ;  /* 0x010000000338783b */ /* 0x000ee80000000200 */
[----:B------:R-:W-:Y:S04]  /*33e0*/  LDSM.16.M88.4 R60, [R218] ;  /* 0x00000000da3c783b */ /* 0x000fe80000000200 */
[----:B------:R-:W4:Y:S04]  /*33f0*/  LDSM.16.M88.4 R64, [R2+0x10000] ;  /* 0x010000000240783b */ /* 0x000f280000000200 */
[----:B-----5:R-:W5:Y:S04]  /*3400*/  LDG.E R69, desc[UR34][R70.64] ;  /* 0x0000002246457981 */ /* 0x020f68000c1e1900 */
[----:B-1----:R1:W5:Y:S01]  /*3410*/  LDG.E R68, desc[UR34][R70.64+0x20] ;  /* 0x0000202246447981 */ /* 0x002362000c1e1900 */
[C---:B--2---:R-:W-:Y:S08]  /*3420*/  HMMA.16816.F32.BF16 R4, R12.reuse, R16, RZ ;  /* 0x000000100c04723c */ /* 0x044ff000000418ff */
[----:B------:R-:W-:Y:S01]  /*3430*/  HMMA.16816.F32.BF16 R8, R12, R18, RZ ;  /* 0x000000120c08723c */ /* 0x000fe200000418ff */
[----:B------:R-:W-:Y:S01]  /*3440*/  LDSM.16.M88.4 R12, [R217] ;  /* 0x00000000d90c783b */ /* 0x000fe20000000200 */
[----:B-1----:R-:W-:Y:S03]  /*3450*/  LOP3.LUT R70, R230, UR25, RZ, 0xfc, !PT ;  /* 0x00000019e6467c12 */ /* 0x002fe6000f8efcff */
[----:B------:R-:W1:Y:S02]  /*3460*/  LDSM.16.M88.4 R16, [R0+0x10000] ;  /* 0x010000000010783b */ /* 0x000e640000000200 */
[----:B------:R-:W-:Y:S04]  /*3470*/  IMAD.IADD R71, R70, 0x1, R231 ;  /* 0x0000000146477824 */ /* 0x000fe800078e02e7 */
[C---:B------:R-:W-:Y:S01]  /*3480*/  VIADD R75, R71.reuse, 0x20 ;  /* 0x00000020474b7836 */ /* 0x040fe20000000000 */
[C---:B---3--:R-:W-:Y:S05]  /*3490*/  HMMA.16816.F32.BF16 R4, R52.reuse, R56, R4 ;  /* 0x000000383404723c */ /* 0x048fea0000041804 */
[C---:B------:R-:W-:Y:S01]  /*34a0*/  IADD3 R72, PT, PT, R71.reuse, 0x28, RZ ;  /* 0x0000002847487810 */ /* 0x040fe20007ffe0ff */
[C---:B------:R-:W-:Y:S01]  /*34b0*/  VIADD R76, R71.reuse, 0x27 ;  /* 0x00000027474c7836 */ /* 0x040fe20000000000 */
[----:B------:R-:W-:Y:S01]  /*34c0*/  IABS R75, R75 ;  /* 0x0000004b004b7213 */ /* 0x000fe20000000000 */
[----:B------:R-:W-:Y:S01]  /*34d0*/  HMMA.16816.F32.BF16 R8, R52, R58, R8 ;  /* 0x0000003a3408723c */ /* 0x000fe20000041808 */
[----:B------:R-:W-:Y:S02]  /*34e0*/  LDSM.16.M88.4 R52, [R219+0x2000] ;  /* 0x00200000db34783b */ /* 0x000fe40000000200 */
[----:B------:R-:W-:Y:S01]  /*34f0*/  IABS R72, R72 ;  /* 0x0000004800487213 */ /* 0x000fe20000000000 */
[C---:B------:R-:W-:Y:S01]  /*3500*/  VIADD R74, R71.reuse, 0x17 ;  /* 0x00000017474a7836 */ /* 0x040fe20000000000 */
[----:B------:R-:W2:Y:S01]  /*3510*/  LDSM.16.M88.4 R56, [R220+0x11000] ;  /* 0x01100000dc38783b */ /* 0x000ea20000000200 */
[----:B------:R-:W-:Y:S02]  /*3520*/  IABS R76, R76 ;  /* 0x0000004c004c7213 */ /* 0x000fe40000000000 */
[----:B------:R-:W-:Y:S02]  /*3530*/  I2FP.F32.S32 R73, R72 ;  /* 0x0000004800497245 */ /* 0x000fe40000201400 */
[----:B------:R-:W-:Y:S02]  /*3540*/  IADD3 R72, PT, PT, R71, 0x1f, RZ ;  /* 0x0000001f47487810 */ /* 0x000fe40007ffe0ff */
[C---:B----4-:R-:W-:Y:S05]  /*3550*/  HMMA.16816.F32.BF16 R4, R60.reuse, R64, R4 ;  /* 0x000000403c04723c */ /* 0x050fea0000041804 */
[----:B------:R-:W-:Y:S02]  /*3560*/  IABS R72, R72 ;  /* 0x0000004800487213 */ /* 0x000fe40000000000 */
[----:B------:R-:W-:Y:S01]  /*3570*/  IABS R74, R74 ;  /* 0x0000004a004a7213 */ /* 0x000fe20000000000 */
[----:B------:R-:W-:Y:S01]  /*3580*/  HMMA.16816.F32.BF16 R8, R60, R66, R8 ;  /* 0x000000423c08723c */ /* 0x000fe20000041808 */
[----:B------:R-:W-:Y:S02]  /*3590*/  LDSM.16.M88.4 R60, [R216+0x2000] ;  /* 0x00200000d83c783b */ /* 0x000fe40000000200 */
[----:B------:R-:W-:Y:S02]  /*35a0*/  I2FP.F32.S32 R76, R76 ;  /* 0x0000004c004c7245 */ /* 0x000fe40000201400 */
[----:B------:R-:W3:Y:S01]  /*35b0*/  LDSM.16.M88.4 R64, [R3+0x11000] ;  /* 0x011000000340783b */ /* 0x000ee20000000200 */
[----:B------:R-:W-:Y:S02]  /*35c0*/  I2FP.F32.S32 R72, R72 ;  /* 0x0000004800487245 */ /* 0x000fe40000201400 */
[----:B------:R-:W-:Y:S04]  /*35d0*/  I2FP.F32.S32 R74, R74 ;  /* 0x0000004a004a7245 */ /* 0x000fe80000201400 */
        /* <DEDUP_REMOVED lines=41> */
[----:B------:R-:W-:Y:S11]  /*3870*/  HMMA.16816.F32.BF16 R8, R52, R58, R8 ;  /* 0x0000003a3408723c */ /* 0x000ff60000041808 */
[----:B------:R-:W-:Y:S01]  /*3880*/  @!UPT UIADD3 URZ, UPT, UPT, URZ, URZ, URZ ;  /* 0x000000fffffff290 */ /* 0x000fe2000fffe0ff */
[C---:B---3--:R-:W-:Y:S08]  /*3890*/  HMMA.16816.F32.BF16 R4, R60.reuse, R64, R4 ;  /* 0x000000403c04723c */ /* 0x048ff00000041804 */
[----:B------:R-:W-:Y:S11]  /*38a0*/  HMMA.16816.F32.BF16 R8, R60, R66, R8 ;  /* 0x000000423c08723c */ /* 0x000ff60000041808 */
[----:B------:R-:W-:Y:S01]  /*38b0*/  @!UPT UIADD3 URZ, UPT, UPT, URZ, URZ, URZ ;  /* 0x000000fffffff290 */ /* 0x000fe2000fffe0ff */
[C---:B-1----:R-:W-:Y:S08]  /*38c0*/  HMMA.16816.F32.BF16 R4, R12.reuse, R16, R4 ;  /* 0x000000100c04723c */ /* 0x042ff00000041804 */
[----:B------:R-:W-:Y:S11]  /*38d0*/  HMMA.16816.F32.BF16 R8, R12, R18, R8 ;  /* 0x000000120c08723c */ /* 0x000ff60000041808 */
[----:B------:R-:W-:Y:S01]  /*38e0*/  FFMA.FTZ R6, R73, -UR13, R6 ;  /* 0x8000000d49067c23 */ /* 0x000fe20008010006 */
[----:B------:R-:W-:Y:S01]  /*38f0*/  VIADD R73, R71, 0x18 ;  /* 0x0000001847497836 */ /* 0x000fe20000000000 */
[----:B------:R-:W-:Y:S01]  /*3900*/  MOV R71, R75 ;  /* 0x0000004b00477202 */ /* 0x000fe20000000f00 */
[----:B------:R-:W-:Y:S01]  /*3910*/  FFMA.FTZ R7, R76, -UR13, R7 ;  /* 0x8000000d4c077c23 */ /* 0x000fe20008010007 */
[C---:B------:R-:W-:Y:S02]  /*3920*/  FFMA.FTZ R5, R72.reuse, -UR13, R5 ;  /* 0x8000000d48057c23 */ /* 0x040fe40008010005 */
[----:B------:R-:W-:Y:S02]  /*3930*/  IABS R73, R73 ;  /* 0x0000004900497213 */ /* 0x000fe40000000000 */
[----:B------:R-:W-:Y:S01]  /*3940*/  I2FP.F32.S32 R71, R71 ;  /* 0x0000004700477245 */ /* 0x000fe20000201400 */
[----:B------:R-:W-:Y:S01]  /*3950*/  FFMA.FTZ R11, R72, -UR13, R11 ;  /* 0x8000000d480b7c23 */ /* 0x000fe2000801000b */
[----:B------:R-:W-:Y:S01]  /*3960*/  I2FP.F32.S32 R73, R73 ;  /* 0x0000004900497245 */ /* 0x000fe20000201400 */
[----:B------:R-:W-:Y:S02]  /*3970*/  FFMA.FTZ R9, R74, -UR13, R9 ;  /* 0x8000000d4a097c23 */ /* 0x000fe40008010009 */
[C---:B------:R-:W-:Y:S01]  /*3980*/  FFMA.FTZ R4, R71.reuse, -UR13, R4 ;  /* 0x8000000d47047c23 */ /* 0x040fe20008010004 */
[----:B------:R-:W-:Y:S01]  /*3990*/  FFMA.FTZ R10, R71, -UR13, R10 ;  /* 0x8000000d470a7c23 */ /* 0x000fe2000801000a */
[----:B------:R-:W-:Y:S01]  /*39a0*/  FFMA.FTZ R8, R73, -UR13, R8 ;  /* 0x8000000d49087c23 */ /* 0x000fe20008010008 */
[----:B------:R-:W-:Y:S06]  /*39b0*/  BRA.U !UP0, `(.L_x_439) ;  /* 0x0000000108347547 */ /* 0x000fec000b800000 */
[----:B------:R-:W-:Y:S02]  /*39c0*/  USHF.L.U32 UR15, UR37, 0x5, URZ ;  /* 0x00000005250f7899 */ /* 0x000fe400080006ff */
[----:B------:R-:W-:Y:S02]  /*39d0*/  UIADD3 UR25, UPT, UPT, UR25, 0x40, URZ ;  /* 0x0000004019197890 */ /* 0x000fe4000fffe0ff */
[----:B------:R-:W-:Y:S02]  /*39e0*/  UIADD3 UR14, UPT, UPT, UR15, UR42, URZ ;  /* 0x0000002a0f0e7290 */ /* 0x000fe4000fffe0ff */
[----:B------:R-:W-:Y:S02]  /*39f0*/  UIADD3 UR15, UPT, UPT, UR15, 0x20, URZ ;  /* 0x000000200f0f7890 */ /* 0x000fe4000fffe0ff */
[----:B------:R-:W-:Y:S04]  /*3a00*/  UIADD3 UR14, UPT, UPT, UR14, 0x20, URZ ;  /* 0x000000200e0e7890 */ /* 0x000fe8000fffe0ff */
[----:B------:R-:W-:Y:S01]  /*3a10*/  UIADD3 UR14, UPT, UPT, UR14, UR11, -UR38 ;  /* 0x0000000b0e0e7290 */ /* 0x000fe2000fffe826 */
[----:B------:R-:W-:Y:S03]  /*3a20*/  IMAD.U32 R12, RZ, RZ, UR15 ;  /* 0x0000000fff0c7e24 */ /* 0x000fe6000f8e00ff */
[----:B------:R-:W-:Y:S02]  /*3a30*/  UIADD3 UR14, UPT, UPT, UR14, -0x20, URZ ;  /* 0xffffffe00e0e7890 */ /* 0x000fe4000fffe0ff */
[----:B------:R-:W-:Y:S02]  /*3a40*/  ISETP.LT.AND P0, PT, R12, UR38, PT ;  /* 0x000000260c007c0c */ /* 0x000fe4000bf01270 */
[----:B------:R-:W-:Y:S06]  /*3a50*/  UISETP.GE.AND UP0, UPT, UR25, UR14, UPT ;  /* 0x0000000e1900728c */ /* 0x000fec000bf06270 */
[----:B------:R-:W-:Y:S11]  /*3a60*/  PLOP3.LUT P1, PT, PT, PT, UP0, 0x80, 0x8 ;  /* 0x000000000008781c */ /* 0x000ff60003f2f008 */
[----:B------:R-:W-:Y:S02]  /*3a70*/  @!UPT UIADD3 URZ, UPT, UPT, URZ, URZ, URZ ;  /* 0x000000fffffff290 */ /* 0x000fe4000fffe0ff */
[----:B------:R-:W-:Y:S05]  /*3a80*/  @!P1 BRA P0, `(.L_x_440) ;  /* 0x0000000000d09947 */ /* 0x000fea0000000000 */
.L_x_439:
[----:B------:R-:W1:Y:S01]  /*3a90*/  S2R R12, SR_TID.X ;  /* 0x00000000000c7919 */ /* 0x000e620000002100 */
[----:B------:R-:W-:Y:S01]  /*3aa0*/  UIADD3 UR15, UPT, UPT, UR38, -UR11, -UR42 ;  /* 0x8000000b260f7290 */ /* 0x000fe2000fffe82a */
[----:B------:R-:W-:Y:S01]  /*3ab0*/  IMAD.U32 R19, RZ, RZ, UR37 ;  /* 0x00000025ff137e24 */ /* 0x000fe2000f8e00ff */
[----:B------:R-:W-:Y:S01]  /*3ac0*/  UIADD3 UR14, UPT, UPT, UR38, UR10, -UR42 ;  /* 0x0000000a260e7290 */ /* 0x000fe2000fffe82a */
[----:B------:R-:W-:Y:S03]  /*3ad0*/  IMAD.MOV.U32 R14, RZ, RZ, 0x1 ;  /* 0x00000001ff0e7424 */ /* 0x000fe600078e00ff */
[----:B------:R-:W-:Y:S05]  /*3ae0*/  VIADD R16, R70, UR15 ;  /* 0x0000000f46107c36 */ /* 0x000fea0008000000 */
[----:B------:R-:W-:Y:S02]  /*3af0*/  VIMNMX R18, PT, PT, RZ, R16, !PT ;  /* 0x00000010ff127248 */ /* 0x000fe40007fe0100 */
[----:B------:R-:W-:Y:S01]  /*3b00*/  VIADDMNMX R16, R16, 0x8, RZ, !PT ;  /* 0x0000000810107846 */ /* 0x000fe200078001ff */
[----:B-1----:R-:W-:Y:S01]  /*3b10*/  IMAD.SHL.U32 R13, R12, 0x2, RZ ;  /* 0x000000020c0d7824 */ /* 0x002fe200078e00ff */
[----:B------:R-:W-:Y:S04]  /*3b20*/  SHF.R.U32.HI R12, RZ, 0x3, R12 ;  /* 0x00000003ff0c7819 */ /* 0x000fe8000001160c */
[----:B------:R-:W-:Y:S04]  /*3b30*/  LOP3.LUT R13, R13, 0x6, RZ, 0xc0, !PT ;  /* 0x000000060d0d7812 */ /* 0x000fe800078ec0ff */
[----:B------:R-:W-:Y:S01]  /*3b40*/  LOP3.LUT R12, R13, 0x70, R12, 0xf8, !PT ;  /* 0x000000700d0c7812 */ /* 0x000fe200078ef80c */
[----:B------:R-:W-:Y:S04]  /*3b50*/  VIADD R13, R70, UR14 ;  /* 0x0000000e460d7c36 */ /* 0x000fe80008000000 */
[----:B------:R-:W-:Y:S01]  /*3b60*/  IMAD R19, R19, 0x20, R12 ;  /* 0x0000002013137824 */ /* 0x000fe200078e020c */
[----:B------:R-:W-:Y:S01]  /*3b70*/  VIADDMNMX R14, R13, R14, UR38, PT ;  /* 0x000000260d0e7e46 */ /* 0x000fe2000b80010e */
[----:B------:R-:W-:Y:S02]  /*3b80*/  IMAD.MOV.U32 R12, RZ, RZ, 0x9 ;  /* 0x00000009ff0c7424 */ /* 0x000fe400078e00ff */
[C---:B------:R-:W-:Y:S01]  /*3b90*/  VIADD R17, R19.reuse, 0x1 ;  /* 0x0000000113117836 */ /* 0x040fe20000000000 */
[C---:B------:R-:W-:Y:S01]  /*3ba0*/  ISETP.GE.AND P2, PT, R19.reuse, R18, PT ;  /* 0x000000121300720c */ /* 0x040fe20003f46270 */
[----:B------:R-:W-:Y:S01]  /*3bb0*/  VIADD R15, R19, 0x8 ;  /* 0x00000008130f7836 */ /* 0x000fe20000000000 */
[----:B------:R-:W-:Y:S01]  /*3bc0*/  VIADDMNMX R12, R13, R12, UR38, PT ;  /* 0x000000260d0c7e46 */ /* 0x000fe2000b80010c */
[C---:B------:R-:W-:Y:S01]  /*3bd0*/  VIADD R13, R19.reuse, 0x9 ;  /* 0x00000009130d7836 */ /* 0x040fe20000000000 */
[----:B------:R-:W-:Y:S02]  /*3be0*/  ISETP.GE.AND P1, PT, R19, R16, PT ;  /* 0x000000101300720c */ /* 0x000fe40003f26270 */
[----:B------:R-:W-:Y:S02]  /*3bf0*/  ISETP.GE.AND P0, PT, R17, R18, PT ;  /* 0x000000121100720c */ /* 0x000fe40003f06270 */
[----:B------:R-:W-:Y:S02]  /*3c00*/  FSEL R4, R4, -INF , P2 ;  /* 0xff80000004047808 */ /* 0x000fe40001000000 */
[----:B------:R-:W-:Y:S02]  /*3c10*/  FSEL R6, R6, -INF , P1 ;  /* 0xff80000006067808 */ /* 0x000fe40000800000 */
[----:B------:R-:W-:Y:S02]  /*3c20*/  FSEL R5, R5, -INF , P0 ;  /* 0xff80000005057808 */ /* 0x000fe40000000000 */
[----:B------:R-:W-:Y:S02]  /*3c30*/  ISETP.GE.AND P6, PT, R19, R14, PT ;  /* 0x0000000e1300720c */ /* 0x000fe40003fc6270 */
[-C--:B------:R-:W-:Y:S02]  /*3c40*/  ISETP.GE.AND P4, PT, R15, R18.reuse, PT ;  /* 0x000000120f00720c */ /* 0x080fe40003f86270 */
        /* <DEDUP_REMOVED lines=12> */
[-C--:B------:R-:W-:Y:S02]  /*3d10*/  ISETP.GE.AND P3, PT, R15, R14.reuse, PT ;  /* 0x0000000e0f00720c */ /* 0x080fe40003f66270 */
        /* <DEDUP_REMOVED lines=11> */
.L_x_440:
[----:B------:R-:W1:Y:S01]  /*3dd0*/  S2R R222, SR_TID.X ;  /* 0x0000000000de7919 */ /* 0x000e620000002100 */
[C---:B------:R-:W-:Y:S01]  /*3de0*/  FMUL.FTZ R66, R229.reuse, 1.4426950216293334961 ;  /* 0x3fb8aa3be5427820 */ /* 0x040fe20000410000 */
[----:B------:R-:W-:Y:S01]  /*3df0*/  FSETP.NEU.FTZ.AND P0, PT, R229, -INF , PT ;  /* 0xff800000e500780b */ /* 0x000fe20003f1d000 */
[----:B------:R-:W-:Y:S01]  /*3e00*/  FMUL.FTZ R67, R228, 1.4426950216293334961 ;  /* 0x3fb8aa3be4437820 */ /* 0x000fe20000410000 */
[----:B------:R-:W-:Y:S01]  /*3e10*/  IMAD.MOV.U32 R76, RZ, RZ, 0x240 ;  /* 0x00000240ff4c7424 */ /* 0x000fe200078e00ff */
[----:B------:R-:W-:Y:S01]  /*3e20*/  UISETP.GT.AND UP0, UPT, UR47, UR43, UPT ;  /* 0x0000002b2f00728c */ /* 0x000fe2000bf04270 */
[----:B------:R-:W-:Y:S01]  /*3e30*/  FSEL R66, R66, RZ, P0 ;  /* 0x000000ff42427208 */ /* 0x000fe20000000000 */
[----:B------:R-:W-:Y:S01]  /*3e40*/  VIADD R65, R219, 0x40 ;  /* 0x00000040db417836 */ /* 0x000fe20000000000 */
[----:B------:R-:W-:Y:S03]  /*3e50*/  FSETP.NEU.FTZ.AND P0, PT, R228, -INF , PT ;  /* 0xff800000e400780b */ /* 0x000fe60003f1d000 */
[--C-:B------:R-:W-:Y:S01]  /*3e60*/  FFMA.FTZ R79, R4, UR12, -R66.reuse ;  /* 0x0000000c044f7c23 */ /* 0x100fe20008010842 */
[--C-:B------:R-:W-:Y:S01]  /*3e70*/  FFMA.FTZ R78, R5, UR12, -R66.reuse ;  /* 0x0000000c054e7c23 */ /* 0x100fe20008010842 */
[--C-:B------:R-:W-:Y:S01]  /*3e80*/  FFMA.FTZ R75, R8, UR12, -R66.reuse ;  /* 0x0000000c084b7c23 */ /* 0x100fe20008010842 */
[----:B------:R-:W-:Y:S01]  /*3e90*/  FFMA.FTZ R66, R9, UR12, -R66 ;  /* 0x0000000c09427c23 */ /* 0x000fe20008010842 */
[----:B------:R-:W-:Y:S01]  /*3ea0*/  FSEL R4, R67, RZ, P0 ;  /* 0x000000ff43047208 */ /* 0x000fe20000000000 */
[----:B------:R-:W-:Y:S01]  /*3eb0*/  @UP0 UIADD3 UR15, UP1, UPT, UR52, -0x100, URZ ;  /* 0xffffff00340f0890 */ /* 0x000fe2000ff3e0ff */
[----:B------:R-:W-:Y:S03]  /*3ec0*/  MUFU.EX2 R79, R79 ;  /* 0x0000004f004f7308 */ /* 0x000fe60000000800 */
[--C-:B------:R-:W-:Y:S01]  /*3ed0*/  FFMA.FTZ R73, R6, UR12, -R4.reuse ;  /* 0x0000000c06497c23 */ /* 0x100fe20008010804 */
[--C-:B------:R-:W-:Y:S01]  /*3ee0*/  FFMA.FTZ R72, R7, UR12, -R4.reuse ;  /* 0x0000000c07487c23 */ /* 0x100fe20008010804 */
[--C-:B------:R-:W-:Y:S01]  /*3ef0*/  FFMA.FTZ R71, R10, UR12, -R4.reuse ;  /* 0x0000000c0a477c23 */ /* 0x100fe20008010804 */
[----:B------:R-:W-:Y:S01]  /*3f00*/  FFMA.FTZ R4, R11, UR12, -R4 ;  /* 0x0000000c0b047c23 */ /* 0x000fe20008010804 */
[----:B------:R-:W-:Y:S03]  /*3f10*/  @UP0 UIADD3.X UR14, UPT, UPT, UR53, -0x1, URZ, UP1, !UPT ;  /* 0xffffffff350e0890 */ /* 0x000fe60008ffe4ff */
[----:B------:R2:W-:Y:S01]  /*3f20*/  MUFU.EX2 R74, R66 ;  /* 0x00000042004a7308 */ /* 0x0005e20000000800 */
[----:B------:R-:W-:Y:S04]  /*3f30*/  @UP0 UIADD3 UR16, UP1, UPT, UR16, -0x100, URZ ;  /* 0xffffff0010100890 */ /* 0x000fe8000ff3e0ff */
[----:B------:R-:W-:Y:S05]  /*3f40*/  @UP0 UIADD3.X UR17, UPT, UPT, UR17, -0x1, URZ, UP1, !UPT ;  /* 0xffffffff11110890 */ /* 0x000fea0008ffe4ff */
[----:B------:R-:W3:Y:S10]  /*3f50*/  MUFU.EX2 R78, R78 ;  /* 0x0000004e004e7308 */ /* 0x000ef40000000800 */
[----:B------:R-:W-:Y:S10]  /*3f60*/  MUFU.EX2 R72, R72 ;  /* 0x0000004800487308 */ /* 0x000ff40000000800 */
[----:B------:R-:W4:Y:S10]  /*3f70*/  MUFU.EX2 R73, R73 ;  /* 0x0000004900497308 */ /* 0x000f340000000800 */
[----:B------:R-:W4:Y:S10]  /*3f80*/  MUFU.EX2 R75, R75 ;  /* 0x0000004b004b7308 */ /* 0x000f340000000800 */
[----:B------:R4:W-:Y:S10]  /*3f90*/  MUFU.EX2 R70, R4 ;  /* 0x0000000400467308 */ /* 0x0009f40000000800 */
[----:B------:R-:W4:Y:S01]  /*3fa0*/  MUFU.EX2 R71, R71 ;  /* 0x0000004700477308 */ /* 0x000f220000000800 */
[C---:B-1----:R-:W-:Y:S01]  /*3fb0*/  IMAD.SHL.U32 R221, R222.reuse, 0x8, RZ ;  /* 0x00000008dedd7824 */ /* 0x042fe200078e00ff */
[--C-:B------:R-:W-:Y:S01]  /*3fc0*/  SHF.R.U32.HI R89, RZ, 0x3, R222.reuse ;  /* 0x00000003ff597819 */ /* 0x100fe200000116de */
[C---:B------:R-:W-:Y:S01]  /*3fd0*/  IMAD.SHL.U32 R64, R222.reuse, 0x10, RZ ;  /* 0x00000010de407824 */ /* 0x040fe200078e00ff */
[C---:B------:R-:W-:Y:S01]  /*3fe0*/  LOP3.LUT P5, RZ, R222.reuse, 0x4, RZ, 0xc0, !PT ;  /* 0x00000004deff7812 */ /* 0x040fe200078ac0ff */
[C---:B------:R-:W-:Y:S01]  /*3ff0*/  IMAD.SHL.U32 R88, R222.reuse, 0x2, RZ ;  /* 0x00000002de587824 */ /* 0x040fe200078e00ff */
[----:B------:R-:W-:Y:S01]  /*4000*/  LOP3.LUT R7, R221, 0xe0, RZ, 0xc0, !PT ;  /* 0x000000e0dd077812 */ /* 0x000fe200078ec0ff */
[----:B------:R-:W-:Y:S01]  /*4010*/  IMAD.SHL.U32 R90, R222, 0x4, RZ ;  /* 0x00000004de5a7824 */ /* 0x000fe200078e00ff */
[----:B------:R-:W-:Y:S01]  /*4020*/  LOP3.LUT R5, R64, 0x600, RZ, 0xc0, !PT ;  /* 0x0000060040057812 */ /* 0x000fe200078ec0ff */
[C---:B------:R-:W-:Y:S01]  /*4030*/  IMAD.SHL.U32 R91, R222.reuse, 0x20, RZ ;  /* 0x00000020de5b7824 */ /* 0x040fe200078e00ff */
[----:B------:R-:W-:Y:S01]  /*4040*/  LOP3.LUT R6, R7, 0x18, R222, 0xf8, !PT ;  /* 0x0000001807067812 */ /* 0x000fe200078ef8de */
[----:B------:R-:W-:Y:S01]  /*4050*/  IMAD.SHL.U32 R92, R222, 0x40, RZ ;  /* 0x00000040de5c7824 */ /* 0x000fe200078e00ff */
[----:B------:R-:W-:Y:S02]  /*4060*/  LOP3.LUT R5, R5, 0x6, R88, 0xf8, !PT ;  /* 0x0000000605057812 */ /* 0x000fe400078ef858 */
[----:B--2---:R-:W-:Y:S02]  /*4070*/  LOP3.LUT R66, R6, 0x10, R89, 0x78, !PT ;  /* 0x0000001006427812 */ /* 0x004fe400078e7859 */
[----:B------:R-:W-:Y:S01]  /*4080*/  SEL R76, R76, 0x1c0, !P5 ;  /* 0x000001c04c4c7807 */ /* 0x000fe20006800000 */
[----:B------:R-:W-:Y:S01]  /*4090*/  @P5 VIADD R65, R219, 0xffffffc0 ;  /* 0xffffffc0db415836 */ /* 0x000fe20000000000 */
[----:B------:R-:W-:Y:S02]  /*40a0*/  LOP3.LUT R66, R5, R66, RZ, 0xfc, !PT ;  /* 0x0000004205427212 */ /* 0x000fe400078efcff */
[----:B---3--:R-:W-:Y:S02]  /*40b0*/  F2FP.BF16.F32.PACK_AB R7, R78, R79 ;  /* 0x0000004f4e07723e */ /* 0x008fe400000010ff */
[C---:B------:R-:W-:Y:S02]  /*40c0*/  LEA R5, R66.reuse, UR36, 0x1 ;  /* 0x0000002442057c11 */ /* 0x040fe4000f8e08ff */
[----:B------:R-:W-:Y:S02]  /*40d0*/  LEA R66, R66, UR4, 0x1 ;  /* 0x0000000442427c11 */ /* 0x000fe4000f8e08ff */
[----:B------:R-:W-:Y:S01]  /*40e0*/  LOP3.LUT R8, R90, 0x20, RZ, 0xc0, !PT ;  /* 0x000000205a087812 */ /* 0x000fe200078ec0ff */
[C---:B------:R-:W-:Y:S01]  /*40f0*/  IMAD.IADD R67, R5.reuse, 0x1, R76 ;  /* 0x0000000105437824 */ /* 0x040fe200078e024c */
[----:B----4-:R-:W-:Y:S01]  /*4100*/  F2FP.BF16.F32.PACK_AB R6, R72, R73 ;  /* 0x000000494806723e */ /* 0x010fe200000010ff */
[----:B------:R-:W-:Y:S01]  /*4110*/  STS [R66+0x15000], R7 ;  /* 0x0150000742007388 */ /* 0x000fe20000000800 */
[----:B------:R-:W-:Y:S01]  /*4120*/  F2FP.BF16.F32.PACK_AB R4, R74, R75 ;  /* 0x0000004b4a04723e */ /* 0x000fe200000010ff */
[----:B------:R-:W-:Y:S01]  /*4130*/  IMAD.IADD R77, R5, 0x1, -R8 ;  /* 0x00000001054d7824 */ /* 0x000fe200078e0a08 */
[----:B------:R-:W-:Y:S01]  /*4140*/  F2FP.BF16.F32.PACK_AB R5, R70, R71 ;  /* 0x000000474605723e */ /* 0x000fe200000010ff */
[----:B------:R-:W-:Y:S01]  /*4150*/  STS [R67], R6 ;  /* 0x0000000643007388 */ /* 0x000fe20000000800 */
[----:B------:R-:W-:Y:S01]  /*4160*/  SHF.R.U32.HI R223, RZ, 0x2, R222 ;  /* 0x00000002ffdf7819 */ /* 0x000fe200000116de */
[----:B------:R-:W-:Y:S01]  /*4170*/  IMAD.IADD R76, R76, 0x1, R77 ;  /* 0x000000014c4c7824 */ /* 0x000fe200078e024d */
[----:B------:R-:W-:Y:S01]  /*4180*/  LOP3.LUT R88, R88, 0x20, RZ, 0xc0, !PT ;  /* 0x0000002058587812 */ /* 0x000fe200078ec0ff */
[----:B------:R-:W-:Y:S01]  /*4190*/  STS [R77+0x10], R4 ;  /* 0x000010044d007388 */ /* 0x000fe20000000800 */
[----:B------:R-:W-:Y:S02]  /*41a0*/  LOP3.LUT R240, R221, 0x38, RZ, 0xc0, !PT ;  /* 0x00000038ddf07812 */ /* 0x000fe400078ec0ff */
[----:B------:R-:W-:Y:S01]  /*41b0*/  LOP3.LUT R89, R88, 0x18, R89, 0xf8, !PT ;  /* 0x0000001858597812 */ /* 0x000fe200078ef859 */
[----:B------:R-:W-:Y:S04]  /*41c0*/  STS [R76+0x10], R5 ;  /* 0x000010054c007388 */ /* 0x000fe80000000800 */
[----:B------:R-:W1:Y:S08]  /*41d0*/  LDSM.16.M88.4 R52, [R219+0x8000] ;  /* 0x00800000db34783b */ /* 0x000e700000000200 */
[----:B------:R-:W2:Y:S08]  /*41e0*/  LDSM.16.M88.4 R56, [R216+0x8000] ;  /* 0x00800000d838783b */ /* 0x000eb00000000200 */
[----:B------:R-:W3:Y:S08]  /*41f0*/  LDSM.16.M88.4 R60, [R65+0x8000] ;  /* 0x00800000413c783b */ /* 0x000ef00000000200 */
[----:B------:R-:W-:Y:S08]  /*4200*/  LDSM.16.M88.4 R4, [R65+0xa000] ;  /* 0x00a000004104783b */ /* 0x000ff00000000200 */
[----:B------:R-:W-:Y:S01]  /*4210*/  LDSM.16.M88.4 R8, [R217+0xa000] ;  /* 0x00a00000d908783b */ /* 0x000fe20000000200 */
[C---:B-1----:R-:W-:Y:S08]  /*4220*/  HMMA.16816.F32.BF16 R12, R52.reuse, R132, RZ ;  /* 0x00000084340c723c */ /* 0x042ff000000418ff */
[----:B------:R-:W-:Y:S01]  /*4230*/  HMMA.16816.F32.BF16 R16, R52, R134, RZ ;  /* 0x000000863410723c */ /* 0x000fe200000418ff */
        /* <DEDUP_REMOVED lines=11> */
[----:B------:R-:W-:Y:S11]  /*42f0*/  HMMA.16816.F32.BF16 R16, R56, R150, R16 ;  /* 0x000000963810723c */ /* 0x000ff60000041810 */
[----:B------:R-:W-:Y:S01]  /*4300*/  @!UPT UIADD3 URZ, UPT, UPT, URZ, URZ, URZ ;  /* 0x000000fffffff290 */ /* 0x000fe2000fffe0ff */
[C---:B---3--:R-:W-:Y:S08]  /*4310*/  HMMA.16816.F32.BF16 R12, R60.reuse, R152, R12 ;  /* 0x000000983c0c723c */ /* 0x048ff0000004180c */
[----:B------:R-:W-:Y:S11]  /*4320*/  HMMA.16816.F32.BF16 R16, R60, R154, R16 ;  /* 0x0000009a3c10723c */ /* 0x000ff60000041810 */
[----:B------:R-:W-:Y:S01]  /*4330*/  @!UPT UIADD3 URZ, UPT, UPT, URZ, URZ, URZ ;  /* 0x000000fffffff290 */ /* 0x000fe2000fffe0ff */
[C---:B------:R-:W-:Y:S08]  /*4340*/  HMMA.16816.F32.BF16 R12, R4.reuse, R156, R12 ;  /* 0x0000009c040c723c */ /* 0x040ff0000004180c */
        /* <DEDUP_REMOVED lines=21> */
[----:B------:R-:W-:Y:S03]  /*44a0*/  HMMA.16816.F32.BF16 R16, R8, R186, R16 ;  /* 0x000000ba0810723c */ /* 0x000fe60000041810 */
[----:B------:R-:W-:Y:S01]  /*44b0*/  LOP3.LUT R9, R91, 0xe0, RZ, 0xc0, !PT ;  /* 0x000000e05b097812 */ /* 0x000fe200078ec0ff */
[----:B------:R-:W-:Y:S03]  /*44c0*/  IMAD.SHL.U32 R8, R222, 0x100, RZ ;  /* 0x00000100de087824 */ /* 0x000fe600078e00ff */
[----:B------:R-:W-:Y:S05]  /*44d0*/  LOP3.LUT R64, R9, 0x100, R64, 0xf8, !PT ;  /* 0x0000010009407812 */ /* 0x000fea00078ef840 */
[C---:B-1----:R-:W-:Y:S08]  /*44e0*/  HMMA.16816.F32.BF16 R12, R52.reuse, R188, R12 ;  /* 0x000000bc340c723c */ /* 0x042ff0000004180c */
[----:B------:R-:W-:Y:S11]  /*44f0*/  HMMA.16816.F32.BF16 R16, R52, R190, R16 ;  /* 0x000000be3410723c */ /* 0x000ff60000041810 */
[----:B------:R-:W-:Y:S01]  /*4500*/  @!UPT UIADD3 URZ, UPT, UPT, URZ, URZ, URZ ;  /* 0x000000fffffff290 */ /* 0x000fe2000fffe0ff */
[C---:B--2---:R-:W-:Y:S08]  /*4510*/  HMMA.16816.F32.BF16 R12, R4.reuse, R192, R12 ;  /* 0x000000c0040c723c */ /* 0x044ff0000004180c */
[----:B------:R-:W-:Y:S03]  /*4520*/  HMMA.16816.F32.BF16 R16, R4, R194, R16 ;  /* 0x000000c20410723c */ /* 0x000fe60000041810 */
[----:B------:R-:W-:Y:S02]  /*4530*/  LOP3.LUT R6, R92, 0x1c0, RZ, 0xc0, !PT ;  /* 0x000001c05c067812 */ /* 0x000fe400078ec0ff */
[----:B------:R-:W-:Y:S02]  /*4540*/  SHF.R.U32.HI R7, RZ, 0x3, R64 ;  /* 0x00000003ff077819 */ /* 0x000fe40000011640 */
[----:B------:R-:W-:Y:S02]  /*4550*/  LOP3.LUT R4, R222, 0x8, RZ, 0xc0, !PT ;  /* 0x00000008de047812 */ /* 0x000fe400078ec0ff */
[----:B------:R-:W-:Y:S02]  /*4560*/  LOP3.LUT R5, R92, 0x200, RZ, 0xc0, !PT ;  /* 0x000002005c057812 */ /* 0x000fe400078ec0ff */
[----:B------:R-:W-:Y:S01]  /*4570*/  LOP3.LUT R6, R6, 0x38, R223, 0xf8, !PT ;  /* 0x0000003806067812 */ /* 0x000fe200078ef8df */
[----:B-----5:R-:W-:Y:S01]  /*4580*/  FADD.FTZ R9, -R69, R13 ;  /* 0x0000000d45097221 */ /* 0x020fe20000010100 */
[----:B------:R-:W-:Y:S01]  /*4590*/  LOP3.LUT R5, R5, 0x1000, R8, 0xf8, !PT ;  /* 0x0000100005057812 */ /* 0x000fe200078ef808 */
[----:B------:R-:W-:Y:S01]  /*45a0*/  FADD.FTZ R11, -R68, R15 ;  /* 0x0000000f440b7221 */ /* 0x000fe20000010100 */
[----:B------:R-:W-:Y:S01]  /*45b0*/  LOP3.LUT R6, R6, 0x38, R221, 0x78, !PT ;  /* 0x0000003806067812 */ /* 0x000fe200078e78dd */
[----:B------:R-:W-:Y:S01]  /*45c0*/  FMUL.FTZ R9, R78, R9 ;  /* 0x000000094e097220 */ /* 0x000fe20000410000 */
[----:B------:R-:W-:Y:S01]  /*45d0*/  LOP3.LUT R7, R4, 0x38, R7, 0x78, !PT ;  /* 0x0000003804077812 */ /* 0x000fe200078e7807 */
[----:B------:R-:W-:Y:S01]  /*45e0*/  FADD.FTZ R4, -R69, R12 ;  /* 0x0000000c45047221 */ /* 0x000fe20000010100 */
[----:B------:R-:W-:Y:S01]  /*45f0*/  LOP3.LUT R5, R5, R6, RZ, 0xfc, !PT ;  /* 0x0000000605057212 */ /* 0x000fe200078efcff */
[----:B------:R-:W-:Y:S01]  /*4600*/  FADD.FTZ R6, -R68, R14 ;  /* 0x0000000e44067221 */ /* 0x000fe20000010100 */
[----:B------:R-:W-:Y:S01]  /*4610*/  FADD.FTZ R8, -R69, R16 ;  /* 0x0000001045087221 */ /* 0x000fe20000010100 */
[----:B------:R-:W-:Y:S01]  /*4620*/  FMUL.FTZ R4, R79, R4 ;  /* 0x000000044f047220 */ /* 0x000fe20000410000 */
[----:B------:R-:W-:Y:S01]  /*4630*/  FMUL.FTZ R11, R72, R11 ;  /* 0x0000000b480b7220 */ /* 0x000fe20000410000 */
[----:B------:R-:W-:Y:S01]  /*4640*/  FMUL.FTZ R6, R73, R6 ;  /* 0x0000000649067220 */ /* 0x000fe20000410000 */
[----:B------:R-:W-:Y:S01]  /*4650*/  FADD.FTZ R69, -R69, R17 ;  /* 0x0000001145457221 */ /* 0x000fe20000010100 */
[----:B------:R-:W-:Y:S01]  /*4660*/  FADD.FTZ R79, -R68, R19 ;  /* 0x00000013444f7221 */ /* 0x000fe20000010100 */
[----:B------:R-:W-:Y:S01]  /*4670*/  F2FP.BF16.F32.PACK_AB R73, R9, R4 ;  /* 0x000000040949723e */ /* 0x000fe200000010ff */
[----:B------:R-:W-:Y:S01]  /*4680*/  FMUL.FTZ R8, R75, R8 ;  /* 0x000000084b087220 */ /* 0x000fe20000410000 */
[----:B------:R-:W-:Y:S01]  /*4690*/  FMUL.FTZ R69, R74, R69 ;  /* 0x000000454a457220 */ /* 0x000fe20000410000 */
[----:B------:R-:W-:Y:S01]  /*46a0*/  FMUL.FTZ R79, R70, R79 ;  /* 0x0000004f464f7220 */ /* 0x000fe20000410000 */
[----:B------:R-:W-:Y:S01]  /*46b0*/  FADD.FTZ R10, -R68, R18 ;  /* 0x00000012440a7221 */ /* 0x000fe20000010100 */
[----:B------:R-:W-:Y:S01]  /*46c0*/  F2FP.BF16.F32.PACK_AB R70, R11, R6 ;  /* 0x000000060b46723e */ /* 0x000fe200000010ff */
[----:B------:R-:W-:Y:S01]  /*46d0*/  STS [R66+0x14000], R73 ;  /* 0x0140004942007388 */ /* 0x000fe20000000800 */
[----:B------:R-:W-:Y:S01]  /*46e0*/  F2FP.BF16.F32.PACK_AB R78, R69, R8 ;  /* 0x00000008454e723e */ /* 0x000fe200000010ff */
[----:B------:R-:W-:Y:S01]  /*46f0*/  FMUL.FTZ R10, R71, R10 ;  /* 0x0000000a470a7220 */ /* 0x000fe20000410000 */
[----:B------:R-:W-:Y:S01]  /*4700*/  LOP3.LUT R7, R7, R64, RZ, 0x3c, !PT ;  /* 0x0000004007077212 */ /* 0x000fe200078e3cff */
[----:B------:R-:W-:Y:S01]  /*4710*/  STS [R67+-0x1000], R70 ;  /* 0xfff0004643007388 */ /* 0x000fe20000000800 */
[----:B------:R-:W-:Y:S02]  /*4720*/  LEA R224, R5, UR4, 0x1 ;  /* 0x0000000405e07c11 */ /* 0x000fe4000f8e08ff */
[----:B------:R-:W-:Y:S01]  /*4730*/  F2FP.BF16.F32.PACK_AB R81, R79, R10 ;  /* 0x0000000a4f51723e */ /* 0x000fe200000010ff */
[----:B------:R-:W-:Y:S01]  /*4740*/  STS [R77+-0xff0], R78 ;  /* 0xfff0104e4d007388 */ /* 0x000fe20000000800 */
[C---:B------:R-:W-:Y:S02]  /*4750*/  LEA R225, R7.reuse, UR4, 0x1 ;  /* 0x0000000407e17c11 */ /* 0x040fe4000f8e08ff */
[----:B------:R-:W-:Y:S01]  /*4760*/  LEA R68, R7, UR36, 0x1 ;  /* 0x0000002407447c11 */ /* 0x000fe2000f8e08ff */
[----:B------:R-:W-:Y:S01]  /*4770*/  STS [R76+-0xff0], R81 ;  /* 0xfff010514c007388 */ /* 0x000fe20000000800 */
[----:B------:R-:W-:Y:S03]  /*4780*/  BAR.SYNC.DEFER_BLOCKING 0x0 ;  /* 0x0000000000007b1d */ /* 0x000fe60000010000 */
[C---:B------:R-:W-:Y:S02]  /*4790*/  VIADD R93, R68.reuse, 0x20 ;  /* 0x00000020445d7836 */ /* 0x040fe40000000000 */
[----:B------:R-:W-:Y:S01]  /*47a0*/  @P5 VIADD R93, R68, 0xffffffe0 ;  /* 0xffffffe0445d5836 */ /* 0x000fe20000000000 */
        /* <DEDUP_REMOVED lines=41> */
[----:B------:R-:W-:Y:S02]  /*4a40*/  LOP3.LUT R9, R91, 0x1e0, RZ, 0xc0, !PT ;  /* 0x000001e05b097812 */ /* 0x000fe400078ec0ff */
[----:B------:R-:W-:Y:S02]  /*4a50*/  SHF.R.U32.HI R8, RZ, 0x1, R222 ;  /* 0x00000001ff087819 */ /* 0x000fe400000116de */
[-C--:B------:R-:W-:Y:S05]  /*4a60*/  HMMA.16816.F32.BF16 R20, R4, R52.reuse, R20 ;  /* 0x000000340414723c */ /* 0x080fea0000041814 */
[----:B------:R-:W-:Y:S02]  /*4a70*/  LOP3.LUT R9, R9, 0x38, R90, 0x78, !PT ;  /* 0x0000003809097812 */ /* 0x000fe400078e785a */
[----:B------:R-:W-:Y:S01]  /*4a80*/  LOP3.LUT R10, R89, 0x1c0, R92, 0xf8, !PT ;  /* 0x000001c0590a7812 */ /* 0x000fe200078ef85c */
[C---:B----4-:R-:W-:Y:S04]  /*4a90*/  HMMA.16816.F32.BF16 R24, R56.reuse, R52, R24 ;  /* 0x000000343818723c */ /* 0x050fe80000041818 */
[----:B------:R-:W-:Y:S02]  /*4aa0*/  LOP3.LUT R8, R9, 0x8, R8, 0x78, !PT ;  /* 0x0000000809087812 */ /* 0x000fe400078e7808 */
[----:B------:R-:W-:Y:S02]  /*4ab0*/  LOP3.LUT R9, R10, 0x38, R221, 0x78, !PT ;  /* 0x000000380a097812 */ /* 0x000fe400078e78dd */
[-C--:B------:R-:W-:Y:S03]  /*4ac0*/  HMMA.16816.F32.BF16 R28, R56, R54.reuse, R28 ;  /* 0x00000036381c723c */ /* 0x080fe6000004181c */
[----:B------:R-:W-:Y:S02]  /*4ad0*/  LOP3.LUT R91, R91, 0x400, RZ, 0xc0, !PT ;  /* 0x000004005b5b7812 */ /* 0x000fe400078ec0ff */
[----:B------:R-:W-:Y:S03]  /*4ae0*/  LOP3.LUT R226, R9, 0x200, R92, 0xf8, !PT ;  /* 0x0000020009e27812 */ /* 0x000fe600078ef85c */
        /* <DEDUP_REMOVED lines=10> */
[C---:B------:R-:W-:Y:S02]  /*4b90*/  LOP3.LUT R5, R240.reuse, 0x40, RZ, 0xfc, !PT ;  /* 0x00000040f0057812 */ /* 0x040fe400078efcff */
[----:B------:R-:W-:Y:S01]  /*4ba0*/  ISETP.GE.AND P4, PT, R240, UR8, PT ;  /* 0x00000008f0007c0c */ /* 0x000fe2000bf86270 */
[----:B------:R-:W-:Y:S01]  /*4bb0*/  IMAD.X R7, RZ, RZ, ~UR30, P0 ;  /* 0x8000001eff077e24 */ /* 0x000fe200080e06ff */
[----:B------:R-:W-:Y:S02]  /*4bc0*/  ISETP.GE.AND P3, PT, R5, UR8, PT ;  /* 0x0000000805007c0c */ /* 0x000fe4000bf66270 */
[----:B------:R-:W-:Y:S02]  /*4bd0*/  LOP3.LUT R5, R221, 0x1f8, RZ, 0xc0, !PT ;  /* 0x000001f8dd057812 */ /* 0x000fe400078ec0ff */
[----:B------:R-:W-:Y:S02]  /*4be0*/  SHF.R.S64 R9, R4, 0x1f, R7 ;  /* 0x0000001f04097819 */ /* 0x000fe40000001007 */
[----:B------:R-:W-:Y:S01]  /*4bf0*/  LOP3.LUT R8, R5, 0x38, R222, 0x78, !PT ;  /* 0x0000003805087812 */ /* 0x000fe200078e78de */
[----:B------:R-:W-:Y:S01]  /*4c00*/  IMAD.U32 R5, RZ, RZ, UR48 ;  /* 0x00000030ff057e24 */ /* 0x000fe2000f8e00ff */
[----:B------:R-:W-:Y:S02]  /*4c10*/  IADD3 R234, P0, PT, R234, R9, RZ ;  /* 0x00000009eaea7210 */ /* 0x000fe40007f1e0ff */
[----:B------:R-:W-:Y:S02]  /*4c20*/  LOP3.LUT R8, R8, 0x1e00, R221, 0xf8, !PT ;  /* 0x00001e0008087812 */ /* 0x000fe400078ef8dd */
[----:B------:R-:W-:Y:S01]  /*4c30*/  LEA.HI.X.SX32 R235, R7, R235, 0x1, P0 ;  /* 0x000000eb07eb7211 */ /* 0x000fe200000f0eff */
[----:B------:R-:W-:Y:S01]  /*4c40*/  IMAD.U32 R7, RZ, RZ, UR49 ;  /* 0x00000031ff077e24 */ /* 0x000fe2000f8e00ff */
[C---:B------:R-:W-:Y:S02]  /*4c50*/  LOP3.LUT R4, R240.reuse, 0x80, RZ, 0xfc, !PT ;  /* 0x00000080f0047812 */ /* 0x040fe400078efcff */
[----:B------:R-:W-:Y:S02]  /*4c60*/  LOP3.LUT R6, R240, 0xc0, RZ, 0xfc, !PT ;  /* 0x000000c0f0067812 */ /* 0x000fe400078efcff */
[----:B------:R-:W-:Y:S02]  /*4c70*/  LEA R10, P0, R7, R234, 0x1 ;  /* 0x000000ea070a7211 */ /* 0x000fe400078008ff */
[----:B------:R-:W-:Y:S02]  /*4c80*/  LEA R7, R8, UR4, 0x1 ;  /* 0x0000000408077c11 */ /* 0x000fe4000f8e08ff */
[----:B------:R-:W-:Y:S01]  /*4c90*/  ISETP.GE.AND P2, PT, R4, UR8, PT ;  /* 0x0000000804007c0c */ /* 0x000fe2000bf46270 */
[----:B------:R-:W-:Y:S01]  /*4ca0*/  IMAD.U32 R4, RZ, RZ, UR49 ;  /* 0x00000031ff047e24 */ /* 0x000fe2000f8e00ff */
[----:B------:R-:W-:Y:S01]  /*4cb0*/  ISETP.GE.AND P1, PT, R6, UR8, PT ;  /* 0x0000000806007c0c */ /* 0x000fe2000bf26270 */
[----:B------:R-:W-:Y:S01]  /*4cc0*/  @!PT LDS RZ, [RZ] ;  /* 0x00000000fffff984 */ /* 0x000fe20000000800 */
[----:B------:R-:W-:Y:S01]  /*4cd0*/  @!PT LDS RZ, [RZ] ;  /* 0x00000000fffff984 */ /* 0x000fe20000000800 */
[----:B------:R-:W-:Y:S01]  /*4ce0*/  @!PT LDS RZ, [RZ] ;  /* 0x00000000fffff984 */ /* 0x000fe20000000800 */
[----:B------:R1:W-:Y:S03]  /*4cf0*/  @!P4 LDGSTS.E.BYPASS.LTC128B.128 [R7+0x8000], desc[UR34][R234.64] ;  /* 0x08000000ea07cfae */ /* 0x0003e6000b981a22 */
[----:B------:R-:W-:Y:S01]  /*4d00*/  LEA.HI.X R11, R4, R235, R5, 0x1, P0 ;  /* 0x000000eb040b7211 */ /* 0x000fe200000f0c05 */
        /* <DEDUP_REMOVED lines=37> */
.L_x_441:
[----:B------:R-:W-:Y:S01]  /*4f60*/  LDSM.16.M88.4 R196, [R200+UR4+0x14000] ;  /* 0x01400004c8c4783b */ /* 0x000fe20008000200 */
[----:B------:R-:W-:Y:S01]  /*4f70*/  VIADD R72, R200, UR4 ;  /* 0x00000004c8487c36 */ /* 0x000fe20008000000 */
[----:B------:R-:W2:Y:S01]  /*4f80*/  LDC R241, c[0x0][0x44c] ;  /* 0x00011300fff17b82 */ /* 0x000ea20000000800 */
[----:B------:R-:W-:Y:S01]  /*4f90*/  PLOP3.LUT P1, PT, PT, PT, UP0, 0x80, 0x8 ;  /* 0x000000000008781c */ /* 0x000fe20003f2f008 */
[----:B------:R-:W1:Y:S01]  /*4fa0*/  LDSM.16.MT88.4 R16, [R226+0x10000] ;  /* 0x01000000e210783b */ /* 0x000e620000004200 */
[C---:B------:R-:W-:Y:S02]  /*4fb0*/  VIADD R76, R72.reuse, 0x14000 ;  /* 0x00014000484c7836 */ /* 0x040fe40000000000 */
[----:B------:R-:W-:Y:S01]  /*4fc0*/  VIADD R227, R72, 0x14020 ;  /* 0x0001402048e37836 */ /* 0x000fe20000000000 */
[----:B------:R-:W3:Y:S01]  /*4fd0*/  LDSM.16.M88.4 R92, [R200+UR4+0x14800] ;  /* 0x01480004c85c783b */ /* 0x000ee20008000200 */
[----:B------:R-:W-:Y:S03]  /*4fe0*/  @P5 VIADD R227, R76, 0xffffffe0 ;  /* 0xffffffe04ce35836 */ /* 0x000fe60000000000 */
[----:B------:R-:W4:Y:S04]  /*4ff0*/  LDSM.16.MT88.4 R64, [R226+0x11000] ;  /* 0x01100000e240783b */ /* 0x000f280000004200 */
[----:B------:R-:W4:Y:S04]  /*5000*/  LDSM.16.MT88.4 R80, [R226+0x12000] ;  /* 0x01200000e250783b */ /* 0x000f280000004200 */
[----:B------:R-:W4:Y:S04]  /*5010*/  LDSM.16.MT88.4 R96, [R226+0x13000] ;  /* 0x01300000e260783b */ /* 0x000f280000004200 */
[----:B------:R-:W-:Y:S04]  /*5020*/  LDSM.16.M88.4 R200, [R227] ;  /* 0x00000000e3c8783b */ /* 0x000fe80000000200 */
[----:B------:R-:W4:Y:S04]  /*5030*/  LDSM.16.MT88.4 R204, [R226+0x10800] ;  /* 0x01080000e2cc783b */ /* 0x000f280000004200 */
[----:B------:R-:W4:Y:S04]  /*5040*/  LDSM.16.M88.4 R208, [R227+0x800] ;  /* 0x00080000e3d0783b */ /* 0x000f280000000200 */
[----:B------:R-:W4:Y:S01]  /*5050*/  LDSM.16.MT88.4 R212, [R226+0x11800] ;  /* 0x01180000e2d4783b */ /* 0x000f220000004200 */
[-C--:B-1----:R-:W-:Y:S03]  /*5060*/  HMMA.16816.F32.BF16 R4, R196, R16.reuse, RZ ;  /* 0x00000010c404723c */ /* 0x082fe600000418ff */
[----:B--2---:R-:W-:Y:S04]  /*5070*/  IMAD R241, R241, UR9, RZ ;  /* 0x00000009f1f17c24 */ /* 0x004fe8000f8e02ff */
[C---:B------:R-:W-:Y:S01]  /*5080*/  IMAD.SHL.U32 R243, R241.reuse, 0x8, RZ ;  /* 0x00000008f1f37824 */ /* 0x040fe200078e00ff */
[C---:B---3--:R-:W-:Y:S08]  /*5090*/  HMMA.16816.F32.BF16 R8, R92.reuse, R16, RZ ;  /* 0x000000105c08723c */ /* 0x048ff000000418ff */
        /* <DEDUP_REMOVED lines=18> */
[----:B------:R-:W1:Y:S01]  /*51c0*/  LDSM.16.MT88.4 R196, [R226+0x12800] ;  /* 0x01280000e2c4783b */ /* 0x000e620000004200 */
[----:B------:R-:W-:Y:S02]  /*51d0*/  LEA.HI.X.SX32 R243, R243, R233, 0x2, P0 ;  /* 0x000000e9f3f37211 */ /* 0x000fe400000f16ff */
[C---:B------:R-:W-:Y:S04]  /*51e0*/  LEA R244, P0, R241.reuse, R242, 0x5 ;  /* 0x000000f2f1f47211 */ /* 0x040fe800078028ff */
[-C--:B------:R-:W-:Y:S05]  /*51f0*/  HMMA.16816.F32.BF16 R4, R200, R204.reuse, R4 ;  /* 0x000000ccc804723c */ /* 0x080fea0000041804 */
[C---:B------:R-:W-:Y:S02]  /*5200*/  LEA.HI.X.SX32 R245, R241.reuse, R243, 0x5, P0 ;  /* 0x000000f3f1f57211 */ /* 0x040fe400000f2eff */
[C---:B------:R-:W-:Y:S01]  /*5210*/  LEA R246, P0, R241.reuse, R244, 0x5 ;  /* 0x000000f4f1f67211 */ /* 0x040fe200078028ff */
[C---:B------:R-:W-:Y:S04]  /*5220*/  HMMA.16816.F32.BF16 R8, R208.reuse, R204, R8 ;  /* 0x000000ccd008723c */ /* 0x040fe80000041808 */
[C---:B------:R-:W-:Y:S02]  /*5230*/  LEA.HI.X.SX32 R247, R241.reuse, R245, 0x5, P0 ;  /* 0x000000f5f1f77211 */ /* 0x040fe400000f2eff */
[C---:B------:R-:W-:Y:S02]  /*5240*/  LEA R248, P0, R241.reuse, R246, 0x5 ;  /* 0x000000f6f1f87211 */ /* 0x040fe400078028ff */
[-C--:B------:R-:W-:Y:S03]  /*5250*/  HMMA.16816.F32.BF16 R12, R208, R206.reuse, R12 ;  /* 0x000000ced00c723c */ /* 0x080fe6000004180c */
[C---:B------:R-:W-:Y:S05]  /*5260*/  LEA.HI.X.SX32 R249, R241.reuse, R247, 0x5, P0 ;  /* 0x000000f7f1f97211 */ /* 0x040fea00000f2eff */
[C---:B------:R-:W-:Y:S01]  /*5270*/  HMMA.16816.F32.BF16 R16, R200.reuse, R206, R16 ;  /* 0x000000cec810723c */ /* 0x040fe20000041810 */
[----:B------:R-:W2:Y:S07]  /*5280*/  LDSM.16.MT88.4 R204, [R226+0x13800] ;  /* 0x01380000e2cc783b */ /* 0x000eae0000004200 */
[-C--:B------:R-:W-:Y:S08]  /*5290*/  HMMA.16816.F32.BF16 R52, R200, R212.reuse, R52 ;  /* 0x000000d4c834723c */ /* 0x080ff00000041834 */
[C---:B------:R-:W-:Y:S04]  /*52a0*/  HMMA.16816.F32.BF16 R56, R208.reuse, R212, R56 ;  /* 0x000000d4d038723c */ /* 0x040fe80000041838 */
[C---:B------:R-:W-:Y:S04]  /*52b0*/  LEA R212, P0, R241.reuse, R248, 0x5 ;  /* 0x000000f8f1d47211 */ /* 0x040fe800078028ff */
[-C--:B------:R-:W-:Y:S03]  /*52c0*/  HMMA.16816.F32.BF16 R60, R208, R214.reuse, R60 ;  /* 0x000000d6d03c723c */ /* 0x080fe6000004183c */
[C---:B------:R-:W-:Y:S05]  /*52d0*/  LEA.HI.X.SX32 R213, R241.reuse, R249, 0x5, P0 ;  /* 0x000000f9f1d57211 */ /* 0x040fea00000f2eff */
[C---:B------:R-:W-:Y:S04]  /*52e0*/  HMMA.16816.F32.BF16 R64, R200.reuse, R214, R64 ;  /* 0x000000d6c840723c */ /* 0x040fe80000041840 */
[C---:B------:R-:W-:Y:S04]  /*52f0*/  LEA R214, P0, R241.reuse, R212, 0x5 ;  /* 0x000000d4f1d67211 */ /* 0x040fe800078028ff */
[-C--:B-1----:R-:W-:Y:S03]  /*5300*/  HMMA.16816.F32.BF16 R68, R200, R196.reuse, R68 ;  /* 0x000000c4c844723c */ /* 0x082fe60000041844 */
[C---:B------:R-:W-:Y:S02]  /*5310*/  LEA.HI.X.SX32 R215, R241.reuse, R213, 0x5, P0 ;  /* 0x000000d5f1d77211 */ /* 0x040fe400000f2eff */
[C---:B------:R-:W-:Y:S03]  /*5320*/  LEA R250, P0, R241.reuse, R214, 0x5 ;  /* 0x000000d6f1fa7211 */ /* 0x040fe600078028ff */
[C---:B------:R-:W-:Y:S04]  /*5330*/  HMMA.16816.F32.BF16 R72, R208.reuse, R196, R72 ;  /* 0x000000c4d048723c */ /* 0x040fe80000041848 */
[C---:B------:R-:W-:Y:S04]  /*5340*/  LEA.HI.X.SX32 R251, R241.reuse, R215, 0x5, P0 ;  /* 0x000000d7f1fb7211 */ /* 0x040fe800000f2eff */
[-C--:B------:R-:W-:Y:S08]  /*5350*/  HMMA.16816.F32.BF16 R76, R208, R198.reuse, R76 ;  /* 0x000000c6d04c723c */ /* 0x080ff0000004184c */
[C---:B------:R-:W-:Y:S04]  /*5360*/  HMMA.16816.F32.BF16 R80, R200.reuse, R198, R80 ;  /* 0x000000c6c850723c */ /* 0x040fe80000041850 */
[C---:B------:R-:W-:Y:S04]  /*5370*/  IMAD.WIDE R198, R241.reuse, -0xc0, R250 ;  /* 0xffffff40f1c67825 */ /* 0x040fe800078e02fa */
[-C--:B--2---:R-:W-:Y:S03]  /*5380*/  HMMA.16816.F32.BF16 R84, R200, R204.reuse, R84 ;  /* 0x000000ccc854723c */ /* 0x084fe60000041854 */
[C---:B------:R-:W-:Y:S04]  /*5390*/  LEA R226, P0, R241.reuse, R198, 0x5 ;  /* 0x000000c6f1e27211 */ /* 0x040fe800078028ff */
[C---:B------:R-:W-:Y:S01]  /*53a0*/  LEA.HI.X.SX32 R227, R241.reuse, R199, 0x5, P0 ;  /* 0x000000c7f1e37211 */ /* 0x040fe200000f2eff */
[C---:B------:R-:W-:Y:S04]  /*53b0*/  HMMA.16816.F32.BF16 R88, R208.reuse, R204, R88 ;  /* 0x000000ccd058723c */ /* 0x040fe80000041858 */
[C---:B------:R-:W-:Y:S04]  /*53c0*/  LEA R204, P0, R241.reuse, R226, 0x5 ;  /* 0x000000e2f1cc7211 */ /* 0x040fe800078028ff */
[-C--:B------:R-:W-:Y:S03]  /*53d0*/  HMMA.16816.F32.BF16 R92, R208, R206.reuse, R92 ;  /* 0x000000ced05c723c */ /* 0x080fe6000004185c */
[C---:B------:R-:W-:Y:S02]  /*53e0*/  LEA.HI.X.SX32 R205, R241.reuse, R227, 0x5, P0 ;  /* 0x000000e3f1cd7211 */ /* 0x040fe400000f2eff */
[C---:B------:R-:W-:Y:S03]  /*53f0*/  LEA R210, P0, R241.reuse, R204, 0x5 ;  /* 0x000000ccf1d27211 */ /* 0x040fe600078028ff */
[----:B------:R-:W-:Y:S04]  /*5400*/  HMMA.16816.F32.BF16 R96, R200, R206, R96 ;  /* 0x000000cec860723c */ /* 0x000fe80000041860 */
[----:B------:R-:W-:Y:S02]  /*5410*/  SHF.R.U32.HI R201, RZ, 0x1, R222 ;  /* 0x00000001ffc97819 */ /* 0x000fe400000116de */
[----:B------:R-:W-:Y:S02]  /*5420*/  LEA.HI.X.SX32 R211, R241, R205, 0x5, P0 ;  /* 0x000000cdf1d37211 */ /* 0x000fe400000f2eff */
[----:B------:R-:W-:Y:S01]  /*5430*/  @P1 LOP3.LUT R202, R201, 0x30, RZ, 0xc0, !PT ;  /* 0x00000030c9ca1812 */ /* 0x000fe200078ec0ff */
[----:B------:R-:W-:Y:S01]  /*5440*/  IMAD.MOV.U32 R201, RZ, RZ, 0x4 ;  /* 0x00000004ffc97424 */ /* 0x000fe200078e00ff */
[C---:B------:R-:W-:Y:S02]  /*5450*/  LEA R208, P0, R241.reuse, R210, 0x5 ;  /* 0x000000d2f1d07211 */ /* 0x040fe400078028ff */
[----:B------:R-:W-:Y:S02]  /*5460*/  @P1 LOP3.LUT R230, R202, 0x7, R223, 0xf8, !PT ;  /* 0x00000007cae61812 */ /* 0x000fe400078ef8df */
[C---:B------:R-:W-:Y:S02]  /*5470*/  LEA.HI.X.SX32 R209, R241.reuse, R211, 0x5, P0 ;  /* 0x000000d3f1d17211 */ /* 0x040fe400000f2eff */
[C---:B------:R-:W-:Y:S01]  /*5480*/  LEA R206, P0, R241.reuse, R208, 0x5 ;  /* 0x000000d0f1ce7211 */ /* 0x040fe200078028ff */
[----:B------:R-:W-:Y:S01]  /*5490*/  @P1 IMAD.WIDE.U32 R200, R230, R201, UR52 ;  /* 0x00000034e6c81e25 */ /* 0x000fe2000f8e00c9 */
[----:B------:R-:W-:Y:S01]  /*54a0*/  @UP0 UMOV UR52, UR15 ;  /* 0x0000000f00340c82 */ /* 0x000fe20008000000 */
[----:B------:R-:W-:Y:S01]  /*54b0*/  @UP0 UMOV UR53, UR14 ;  /* 0x0000000e00350c82 */ /* 0x000fe20008000000 */
[C---:B------:R-:W-:Y:S02]  /*54c0*/  LEA.HI.X.SX32 R207, R241.reuse, R209, 0x5, P0 ;  /* 0x000000d1f1cf7211 */ /* 0x040fe400000f2eff */
[----:B------:R-:W5:Y:S01]  /*54d0*/  @P1 LDG.E R229, desc[UR34][R200.64+-0x100] ;  /* 0xffff0022c8e51981 */ /* 0x000f62000c1e1900 */
[C---:B------:R-:W-:Y:S03]  /*54e0*/  LEA R202, P0, R241.reuse, R206, 0x5 ;  /* 0x000000cef1ca7211 */ /* 0x040fe600078028ff */
[----:B------:R1:W5:Y:S01]  /*54f0*/  @P1 LDG.E R228, desc[UR34][R200.64+-0xe0] ;  /* 0xffff2022c8e41981 */ /* 0x000362000c1e1900 */
[C---:B------:R-:W-:Y:S03]  /*5500*/  LEA.HI.X.SX32 R203, R241.reuse, R207, 0x5, P0 ;  /* 0x000000cff1cb7211 */ /* 0x040fe600000f2eff */
[----:B------:R2:W-:Y:S04]  /*5510*/  REDG.E.ADD.F32.FTZ.RN.STRONG.GPU desc[UR34][R232.64], R4 ;  /* 0x00000004e80079a6 */ /* 0x0005e8000c12f322 */
[----:B------:R3:W-:Y:S04]  /*5520*/  REDG.E.ADD.F32.FTZ.RN.STRONG.GPU desc[UR34][R242.64], R5 ;  /* 0x00000005f20079a6 */ /* 0x0007e8000c12f322 */
[----:B------:R4:W-:Y:S04]  /*5530*/  REDG.E.ADD.F32.FTZ.RN.STRONG.GPU desc[UR34][R244.64], R6 ;  /* 0x00000006f40079a6 */ /* 0x0009e8000c12f322 */
[----:B------:R4:W-:Y:S04]  /*5540*/  REDG.E.ADD.F32.FTZ.RN.STRONG.GPU desc[UR34][R246.64], R7 ;  /* 0x00000007f60079a6 */ /* 0x0009e8000c12f322 */
[----:B------:R4:W-:Y:S04]  /*5550*/  REDG.E.ADD.F32.FTZ.RN.STRONG.GPU desc[UR34][R248.64], R8 ;  /* 0x00000008f80079a6 */ /* 0x0009e8000c12f322 */
[----:B------:R4:W-:Y:S01]  /*5560*/  REDG.E.ADD.F32.FTZ.RN.STRONG.GPU desc[UR34][R212.64], R9 ;  /* 0x00000009d40079a6 */ /* 0x0009e2000c12f322 */
[C---:B-1----:R-:W-:Y:S03]  /*5570*/  IMAD.WIDE R200, R241.reuse, -0xc0, R202 ;  /* 0xffffff40f1c87825 */ /* 0x042fe600078e02ca */
[----:B------:R1:W-:Y:S01]  /*5580*/  REDG.E.ADD.F32.FTZ.RN.STRONG.GPU desc[UR34][R214.64], R10 ;  /* 0x0000000ad60079a6 */ /* 0x0003e2000c12f322 */
[C---:B--2---:R-:W-:Y:S03]  /*5590*/  LEA R4, P0, R241.reuse, R200, 0x5 ;  /* 0x000000c8f1047211 */ /* 0x044fe600078028ff */
[----:B------:R2:W-:Y:S01]  /*55a0*/  REDG.E.ADD.F32.FTZ.RN.STRONG.GPU desc[UR34][R250.64], R11 ;  /* 0x0000000bfa0079a6 */ /* 0x0005e2000c12f322 */
[C---:B---3--:R-:W-:Y:S03]  /*55b0*/  LEA.HI.X.SX32 R5, R241.reuse, R201, 0x5, P0 ;  /* 0x000000c9f1057211 */ /* 0x048fe600000f2eff */
        /* <DEDUP_REMOVED lines=14> */
[----:B------:R4:W-:Y:S01]  /*56a0*/  REDG.E.ADD.F32.FTZ.RN.STRONG.GPU desc[UR34][R206.64+0x80], R14 ;  /* 0x0000800ece0079a6 */ /* 0x0009e2000c12f322 */
[C---:B------:R-:W-:Y:S03]  /*56b0*/  LEA R248, P0, R241.reuse, R246, 0x5 ;  /* 0x000000f6f1f87211 */ /* 0x040fe600078028ff */
[----:B------:R4:W-:Y:S01]  /*56c0*/  REDG.E.ADD.F32.FTZ.RN.STRONG.GPU desc[UR34][R202.64+0x80], R15 ;  /* 0x0000800fca0079a6 */ /* 0x0009e2000c12f322 */
[C---:B------:R-:W-:Y:S03]  /*56d0*/  LEA.HI.X.SX32 R249, R241.reuse, R247, 0x5, P0 ;  /* 0x000000f7f1f97211 */ /* 0x040fe600000f2eff */
[----:B------:R-:W-:Y:S01]  /*56e0*/  REDG.E.ADD.F32.FTZ.RN.STRONG.GPU desc[UR34][R232.64+0x100], R52 ;  /* 0x00010034e80079a6 */ /* 0x000fe2000c12f322 */
[C---:B------:R-:W-:Y:S03]  /*56f0*/  IMAD.WIDE R212, R241.reuse, -0xc0, R248 ;  /* 0xffffff40f1d47825 */ /* 0x040fe600078e02f8 */
[----:B------:R4:W-:Y:S01]  /*5700*/  REDG.E.ADD.F32.FTZ.RN.STRONG.GPU desc[UR34][R200.64+0x100], R53 ;  /* 0x00010035c80079a6 */ /* 0x0009e2000c12f322 */
[C---:B------:R-:W-:Y:S03]  /*5710*/  LEA R6, P0, R241.reuse, R212, 0x5 ;  /* 0x000000d4f1067211 */ /* 0x040fe600078028ff */
[----:B------:R4:W-:Y:S01]  /*5720*/  REDG.E.ADD.F32.FTZ.RN.STRONG.GPU desc[UR34][R4.64+0x100], R54 ;  /* 0x00010036040079a6 */ /* 0x0009e2000c12f322 */
[C---:B------:R-:W-:Y:S03]  /*5730*/  LEA.HI.X.SX32 R7, R241.reuse, R213, 0x5, P0 ;  /* 0x000000d5f1077211 */ /* 0x040fe600000f2eff */
[----:B------:R4:W-:Y:S01]  /*5740*/  REDG.E.ADD.F32.FTZ.RN.STRONG.GPU desc[UR34][R242.64+0x100], R55 ;  /* 0x00010037f20079a6 */ /* 0x0009e2000c12f322 */
[C---:B------:R-:W-:Y:S03]  /*5750*/  LEA R8, P0, R241.reuse, R6, 0x5 ;  /* 0x00000006f1087211 */ /* 0x040fe600078028ff */
[----:B------:R4:W-:Y:S01]  /*5760*/  REDG.E.ADD.F32.FTZ.RN.STRONG.GPU desc[UR34][R196.64+0x100], R56 ;  /* 0x00010038c40079a6 */ /* 0x0009e2000c12f322 */
[C---:B------:R-:W-:Y:S02]  /*5770*/  LEA.HI.X.SX32 R9, R241.reuse, R7, 0x5, P0 ;  /* 0x00000007f1097211 */ /* 0x040fe400000f2eff */
[C---:B-1----:R-:W-:Y:S01]  /*5780*/  LEA R214, P0, R241.reuse, R8, 0x5 ;  /* 0x00000008f1d67211 */ /* 0x042fe200078028ff */
[----:B------:R1:W-:Y:S03]  /*5790*/  REDG.E.ADD.F32.FTZ.RN.STRONG.GPU desc[UR34][R244.64+0x100], R57 ;  /* 0x00010039f40079a6 */ /* 0x0003e6000c12f322 */
[C---:B------:R-:W-:Y:S01]  /*57a0*/  LEA.HI.X.SX32 R215, R241.reuse, R9, 0x5, P0 ;  /* 0x00000009f1d77211 */ /* 0x040fe200000f2eff */
[----:B------:R-:W-:Y:S01]  /*57b0*/  REDG.E.ADD.F32.FTZ.RN.STRONG.GPU desc[UR34][R246.64+0x100], R58 ;  /* 0x0001003af60079a6 */ /* 0x000fe2000c12f322 */
[C---:B--2---:R-:W-:Y:S03]  /*57c0*/  LEA R250, P0, R241.reuse, R214, 0x5 ;  /* 0x000000d6f1fa7211 */ /* 0x044fe600078028ff */
[----:B------:R-:W-:Y:S01]  /*57d0*/  REDG.E.ADD.F32.FTZ.RN.STRONG.GPU desc[UR34][R248.64+0x100], R59 ;  /* 0x0001003bf80079a6 */ /* 0x000fe2000c12f322 */
[C---:B------:R-:W-:Y:S02]  /*57e0*/  LEA.HI.X.SX32 R251, R241.reuse, R215, 0x5, P0 ;  /* 0x000000d7f1fb7211 */ /* 0x040fe400000f2eff */
[C---:B------:R-:W-:Y:S01]  /*57f0*/  LEA R10, P0, R241.reuse, R250, 0x5 ;  /* 0x000000faf10a7211 */ /* 0x040fe200078028ff */
[----:B------:R-:W-:Y:S03]  /*5800*/  REDG.E.ADD.F32.FTZ.RN.STRONG.GPU desc[UR34][R232.64+0x180], R64 ;  /* 0x00018040e80079a6 */ /* 0x000fe6000c12f322 */
[C---:B------:R-:W-:Y:S01]  /*5810*/  LEA.HI.X.SX32 R11, R241.reuse, R251, 0x5, P0 ;  /* 0x000000fbf10b7211 */ /* 0x040fe200000f2eff */
[----:B------:R-:W-:Y:S01]  /*5820*/  REDG.E.ADD.F32.FTZ.RN.STRONG.GPU desc[UR34][R212.64+0x180], R65 ;  /* 0x00018041d40079a6 */ /* 0x000fe2000c12f322 */
[C---:B---3--:R-:W-:Y:S03]  /*5830*/  LEA R16, P0, R241.reuse, R10, 0x5 ;  /* 0x0000000af1107211 */ /* 0x048fe600078028ff */
[----:B------:R-:W-:Y:S01]  /*5840*/  REDG.E.ADD.F32.FTZ.RN.STRONG.GPU desc[UR34][R6.64+0x180], R66 ;  /* 0x00018042060079a6 */ /* 0x000fe2000c12f322 */
[C---:B------:R-:W-:Y:S03]  /*5850*/  LEA.HI.X.SX32 R17, R241.reuse, R11, 0x5, P0 ;  /* 0x0000000bf1117211 */ /* 0x040fe600000f2eff */
[----:B------:R-:W-:Y:S01]  /*5860*/  REDG.E.ADD.F32.FTZ.RN.STRONG.GPU desc[UR34][R8.64+0x180], R67 ;  /* 0x00018043080079a6 */ /* 0x000fe2000c12f322 */
        /* <DEDUP_REMOVED lines=13> */
[C---:B----4-:R-:W-:Y:S03]  /*5940*/  LEA R210, P0, R241.reuse, R18, 0x5 ;  /* 0x00000012f1d27211 */ /* 0x050fe600078028ff */
        /* <DEDUP_REMOVED lines=40> */
[----:B-1----:R-:W-:Y:S01]  /*5bd0*/  LEA R244, P0, R241, R54, 0x5 ;  /* 0x00000036f1f47211 */ /* 0x002fe200078028ff */
        /* <DEDUP_REMOVED lines=28> */
[----:B------:R-:W1:Y:S03]  /*5da0*/  LDSM.16.MT88.4 R4, [R225+0x14000] ;  /* 0x01400000e104783b */ /* 0x000e660000004200 */
        /* <DEDUP_REMOVED lines=11> */
[----:B------:R-:W-:Y:S03]  /*5e60*/  LEA.HI.X.SX32 R71, R241, R69, 0x5, P0 ;  /* 0x00000045f1477211 */ /* 0x000fe600000f2eff */
[----:B------:R-:W3:Y:S04]  /*5e70*/  LDSM.16.MT88.4 R60, [R76+0x14400] ;  /* 0x014400004c3c783b */ /* 0x000ee80000004200 */
[----:B------:R-:W-:Y:S04]  /*5e80*/  REDG.E.ADD.F32.FTZ.RN.STRONG.GPU desc[UR34][R70.64+0x380], R95 ;  /* 0x0003805f460079a6 */ /* 0x000fe8000c12f322 */
[----:B------:R-:W4:Y:S04]  /*5e90*/  LDSM.16.MT88.4 R64, [R224+0x4800] ;  /* 0x00480000e040783b */ /* 0x000f280000004200 */
[----:B------:R-:W-:Y:S01]  /*5ea0*/  LDSM.16.MT88.4 R68, [R76+0x14800] ;  /* 0x014800004c44783b */ /* 0x000fe20000004200 */
[-C--:B-1----:R-:W-:Y:S08]  /*5eb0*/  HMMA.16816.F32.BF16 R100, R4, R8.reuse, R100 ;  /* 0x000000080464723c */ /* 0x082ff00000041864 */
[C---:B------:R-:W-:Y:S08]  /*5ec0*/  HMMA.16816.F32.BF16 R104, R12.reuse, R8, R104 ;  /* 0x000000080c68723c */ /* 0x040ff00000041868 */
        /* <DEDUP_REMOVED lines=8> */
[----:B------:R-:W1:Y:S04]  /*5f50*/  LDSM.16.MT88.4 R4, [R224+0x5000] ;  /* 0x00500000e004783b */ /* 0x000e680000004200 */
[----:B------:R-:W-:Y:S03]  /*5f60*/  LDSM.16.MT88.4 R16, [R225+0x14c00] ;  /* 0x014c0000e110783b */ /* 0x000fe60000004200 */
[-C--:B--2---:R-:W-:Y:S08]  /*5f70*/  HMMA.16816.F32.BF16 R100, R52, R56.reuse, R100 ;  /* 0x000000383464723c */ /* 0x084ff00000041864 */
[C---:B---3--:R-:W-:Y:S08]  /*5f80*/  HMMA.16816.F32.BF16 R104, R60.reuse, R56, R104 ;  /* 0x000000383c68723c */ /* 0x048ff00000041868 */
[-C--:B------:R-:W-:Y:S08]  /*5f90*/  HMMA.16816.F32.BF16 R108, R60, R58.reuse, R108 ;  /* 0x0000003a3c6c723c */ /* 0x080ff0000004186c */
[C---:B------:R-:W-:Y:S01]  /*5fa0*/  HMMA.16816.F32.BF16 R112, R52.reuse, R58, R112 ;  /* 0x0000003a3470723c */ /* 0x040fe20000041870 */
[----:B------:R-:W2:Y:S07]  /*5fb0*/  LDSM.16.MT88.4 R56, [R224+0x1800] ;  /* 0x00180000e038783b */ /* 0x000eae0000004200 */
[-C--:B----4-:R-:W-:Y:S08]  /*5fc0*/  HMMA.16816.F32.BF16 R116, R52, R64.reuse, R116 ;  /* 0x000000403474723c */ /* 0x090ff00000041874 */
[C---:B------:R-:W-:Y:S08]  /*5fd0*/  HMMA.16816.F32.BF16 R120, R60.reuse, R64, R120 ;  /* 0x000000403c78723c */ /* 0x040ff00000041878 */
[-C--:B------:R-:W-:Y:S01]  /*5fe0*/  HMMA.16816.F32.BF16 R124, R60, R66.reuse, R124 ;  /* 0x000000423c7c723c */ /* 0x080fe2000004187c */
[----:B------:R-:W3:Y:S07]  /*5ff0*/  LDSM.16.MT88.4 R60, [R76+0x14c00] ;  /* 0x014c00004c3c783b */ /* 0x000eee0000004200 */
[----:B------:R-:W-:Y:S08]  /*6000*/  HMMA.16816.F32.BF16 R128, R52, R66, R128 ;  /* 0x000000423480723c */ /* 0x000ff00000041880 */
[-C--:B-1----:R-:W-:Y:S08]  /*6010*/  HMMA.16816.F32.BF16 R100, R8, R12.reuse, R100 ;  /* 0x0000000c0864723c */ /* 0x082ff00000041864 */
[C---:B------:R-:W-:Y:S08]  /*6020*/  HMMA.16816.F32.BF16 R104, R68.reuse, R12, R104 ;  /* 0x0000000c4468723c */ /* 0x040ff00000041868 */
[-C--:B------:R-:W-:Y:S08]  /*6030*/  HMMA.16816.F32.BF16 R108, R68, R14.reuse, R108 ;  /* 0x0000000e446c723c */ /* 0x080ff0000004186c */
[C---:B------:R-:W-:Y:S08]  /*6040*/  HMMA.16816.F32.BF16 R112, R8.reuse, R14, R112 ;  /* 0x0000000e0870723c */ /* 0x040ff00000041870 */
[-C--:B------:R-:W-:Y:S08]  /*6050*/  HMMA.16816.F32.BF16 R116, R8, R4.reuse, R116 ;  /* 0x000000040874723c */ /* 0x080ff00000041874 */
[C---:B------:R-:W-:Y:S04]  /*6060*/  HMMA.16816.F32.BF16 R120, R68.reuse, R4, R120 ;  /* 0x000000044478723c */ /* 0x040fe80000041878 */
[----:B------:R-:W-:Y:S02]  /*6070*/  LOP3.LUT R5, R221, 0x1f8, RZ, 0xc0, !PT ;  /* 0x000001f8dd057812 */ /* 0x000fe400078ec0ff */
[----:B------:R-:W-:Y:S02]  /*6080*/  LOP3.LUT R4, R240, 0x40, RZ, 0xfc, !PT ;  /* 0x00000040f0047812 */ /* 0x000fe400078efcff */
[-C--:B------:R-:W-:Y:S03]  /*6090*/  HMMA.16816.F32.BF16 R124, R68, R6.reuse, R124 ;  /* 0x00000006447c723c */ /* 0x080fe6000004187c */
[----:B------:R-:W-:Y:S05]  /*60a0*/  LOP3.LUT R222, R5, 0x38, R222, 0x78, !PT ;  /* 0x0000003805de7812 */ /* 0x000fea00078e78de */
[----:B------:R-:W-:Y:S04]  /*60b0*/  HMMA.16816.F32.BF16 R128, R8, R6, R128 ;  /* 0x000000060880723c */ /* 0x000fe80000041880 */
[----:B------:R-:W-:Y:S02]  /*60c0*/  LOP3.LUT R9, R222, 0x1e00, R221, 0xf8, !PT ;  /* 0x00001e00de097812 */ /* 0x000fe400078ef8dd */
[C---:B------:R-:W-:Y:S02]  /*60d0*/  LOP3.LUT R8, R240.reuse, 0x80, RZ, 0xfc, !PT ;  /* 0x00000080f0087812 */ /* 0x040fe400078efcff */
[-C--:B--2---:R-:W-:Y:S05]  /*60e0*/  HMMA.16816.F32.BF16 R100, R16, R56.reuse, R100 ;  /* 0x000000381064723c */ /* 0x084fea0000041864 */
[----:B------:R-:W-:Y:S02]  /*60f0*/  LOP3.LUT R6, R240, 0xc0, RZ, 0xfc, !PT ;  /* 0x000000c0f0067812 */ /* 0x000fe400078efcff */
[----:B------:R-:W-:Y:S01]  /*6100*/  LEA R9, R9, UR4, 0x1 ;  /* 0x0000000409097c11 */ /* 0x000fe2000f8e08ff */
[C---:B---3--:R-:W-:Y:S08]  /*6110*/  HMMA.16816.F32.BF16 R104, R60.reuse, R56, R104 ;  /* 0x000000383c68723c */ /* 0x048ff00000041868 */
        /* <DEDUP_REMOVED lines=64> */
.L_x_442:
[----:B------:R-:W-:Y:S02]  /*6520*/  UISETP.GT.AND UP0, UPT, UR47, UR43, UPT ;  /* 0x0000002b2f00728c */ /* 0x000fe4000bf04270 */
[----:B------:R-:W-:Y:S07]  /*6530*/  UIADD3 UR47, UPT, UPT, UR47, -0x1, URZ ;  /* 0xffffffff2f2f7890 */ /* 0x000fee000fffe0ff */
[----:B------:R-:W-:Y:S05]  /*6540*/  BRA.U UP0, `(.L_x_443) ;  /* 0xffffffcd00707547 */ /* 0x000fea000b83ffff */
[----:B------:R-:W2:Y:S01]  /*6550*/  S2R R0, SR_TID.X ;  /* 0x0000000000007919 */ /* 0x000ea20000002100 */
[----:B------:R-:W3:Y:S01]  /*6560*/  LDCU UR8, c[0x0][0x500] ;  /* 0x0000a000ff0877ac */ /* 0x000ee20008000800 */
[----:B------:R-:W-:Y:S02]  /*6570*/  F2FP.BF16.F32.PACK_AB R20, R21, R20 ;  /* 0x000000141514723e */ /* 0x000fe400000010ff */
[----:B------:R-:W-:Y:S01]  /*6580*/  F2FP.BF16.F32.PACK_AB R22, R23, R22 ;  /* 0x000000161716723e */ /* 0x000fe200000010ff */
[----:B------:R-:W-:Y:S01]  /*6590*/  UISETP.NE.AND UP0, UPT, UR40, -0x1, UPT ;  /* 0xffffffff2800788c */ /* 0x000fe2000bf05270 */
[----:B------:R-:W-:Y:S01]  /*65a0*/  F2FP.BF16.F32.PACK_AB R24, R25, R24 ;  /* 0x000000181918723e */ /* 0x000fe200000010ff */
[----:B------:R-:W-:Y:S01]  /*65b0*/  UMOV UR25, UR18 ;  /* 0x0000001200197c82 */ /* 0x000fe20008000000 */
        /* <DEDUP_REMOVED lines=112> */
[----:B------:R-:W-:Y:S01]  /*6cc0*/  MOV R7, UR9 ;  /* 0x0000000900077c02 */ /* 0x000fe20008000f00 */
[----:B------:R-:W-:Y:S05]  /*6cd0*/  BRA `(.L_x_445) ;  /* 0x0000000000187947 */ /* 0x000fea0003800000 */
.L_x_444:
[----:B------:R-:W3:Y:S01]  /*6ce0*/  LDCU.64 UR10, c[0x0][0x5c0] ;  /* 0x0000b800ff0a77ac */ /* 0x000ee20008000a00 */
[----:B------:R-:W-:-:S04]  /*6cf0*/  UIADD3 UR8, UPT, UPT, UR39, UR40, URZ ;  /* 0x0000002827087290 */ /* 0x000fc8000fffe0ff */
[----:B---3--:R-:W-:Y:S02]  /*6d00*/  UIMAD.WIDE.U32 UR16, UR8, UR10, URZ ;  /* 0x0000000a081072a5 */ /* 0x008fe4000f8e00ff */
[----:B------:R-:W-:-:S04]  /*6d10*/  UIMAD UR8, UR8, UR11, URZ ;  /* 0x0000000b080872a4 */ /* 0x000fc8000f8e02ff */
[----:B------:R-:W-:-:S06]  /*6d20*/  UIADD3 UR8, UPT, UPT, UR17, UR8, URZ ;  /* 0x0000000811087290 */ /* 0x000fcc000fffe0ff */
[----:B------:R-:W-:Y:S02]  /*6d30*/  MOV R7, UR8 ;  /* 0x0000000800077c02 */ /* 0x000fe40008000f00 */
.L_x_445:
        /* <DEDUP_REMOVED lines=12> */
.L_x_446:
[----:B------:R-:W3:Y:S01]  /*6e00*/  LDCU.64 UR8, c[0x0][0x5c8] ;  /* 0x0000b900ff0877ac */ /* 0x000ee20008000a00 */
[----:B------:R-:W-:-:S04]  /*6e10*/  UIADD3 UR12, UPT, UPT, UR39, UR40, URZ ;  /* 0x00000028270c7290 */ /* 0x000fc8000fffe0ff */
[----:B---3--:R-:W-:Y:S02]  /*6e20*/  UIMAD.WIDE.U32 UR30, UR12, UR8, URZ ;  /* 0x000000080c1e72a5 */ /* 0x008fe4000f8e00ff */
[----:B------:R-:W-:-:S04]  /*6e30*/  UIMAD UR12, UR12, UR9, URZ ;  /* 0x000000090c0c72a4 */ /* 0x000fc8000f8e02ff */
[----:B------:R-:W-:-:S06]  /*6e40*/  UIADD3 UR12, UPT, UPT, UR31, UR12, URZ ;  /* 0x0000000c1f0c7290 */ /* 0x000fcc000fffe0ff */
[----:B------:R-:W-:-:S07]  /*6e50*/  MOV R5, UR12 ;  /* 0x0000000c00057c02 */ /* 0x000fce0008000f00 */
.L_x_447:
[----:B------:R-:W-:Y:S01]  /*6e60*/  USHF.L.U32 UR12, UR37, 0x5, URZ ;  /* 0x00000005250c7899 */ /* 0x000fe200080006ff */
[----:B------:R-:W-:Y:S01]  /*6e70*/  SHF.R.U32.HI R0, RZ, 0x3, R0 ;  /* 0x00000003ff007819 */ /* 0x000fe20000011600 */
[----:B------:R-:W-:Y:S02]  /*6e80*/  BAR.SYNC.DEFER_BLOCKING 0x0 ;  /* 0x0000000000007b1d */ /* 0x000fe40000010000 */
[----:B------:R-:W-:-:S06]  /*6e90*/  UIADD3 UR12, UPT, UPT, -UR12, UR38, URZ ;  /* 0x000000260c0c7290 */ /* 0x000fcc000fffe1ff */
[----:B------:R-:W-:-:S13]  /*6ea0*/  ISETP.GE.AND P0, PT, R0, UR12, PT ;  /* 0x0000000c00007c0c */ /* 0x000fda000bf06270 */
[----:B------:R-:W-:Y:S05]  /*6eb0*/  @P0 BRA `(.L_x_422) ;  /* 0x0000000000d00947 */ /* 0x000fea0003800000 */
[----:B------:R-:W3:Y:S01]  /*6ec0*/  LDCU UR17, c[0x0][0x440] ;  /* 0x00008800ff1177ac */ /* 0x000ee20008000800 */
[----:B------:R-:W-:Y:S01]  /*6ed0*/  MOV R241, RZ ;  /* 0x000000ff00f17202 */ /* 0x000fe20000000f00 */
[----:B------:R-:W-:Y:S01]  /*6ee0*/  IMAD.U32 R13, RZ, RZ, UR10 ;  /* 0x0000000aff0d7e24 */ /* 0x000fe2000f8e00ff */
[----:B-1----:R-:W1:Y:S01]  /*6ef0*/  LDC.64 R10, c[0x0][0x5d8] ;  /* 0x00017600ff0a7b82 */ /* 0x002e620000000a00 */
[----:B------:R-:W-:Y:S01]  /*6f00*/  USHF.L.U32 UR12, UR37, 0x5, URZ ;  /* 0x00000005250c7899 */ /* 0x000fe200080006ff */
[----:B--2---:R-:W-:Y:S01]  /*6f10*/  IMAD.U32 R44, RZ, RZ, UR8 ;  /* 0x00000008ff2c7e24 */ /* 0x004fe2000f8e00ff */
[----:B------:R-:W2:Y:S02]  /*6f20*/  LDS.128 R36, [R9+0x11000] ;  /* 0x0110000009247984 */ /* 0x000ea40000000c00 */
[----:B------:R-:W-:Y:S02]  /*6f30*/  USHF.R.S32.HI UR13, URZ, 0x1f, UR12 ;  /* 0x0000001fff0d7899 */ /* 0x000fe4000801140c */
[--C-:B------:R-:W-:Y:S01]  /*6f40*/  IMAD.WIDE.U32 R12, R13, UR12, R240.reuse ;  /* 0x0000000c0d0c7c25 */ /* 0x100fe2000f8e00f0 */
[----:B------:R-:W4:Y:S01]  /*6f50*/  LDC.64 R2, c[0x0][0x5e0] ;  /* 0x00017800ff027b82 */ /* 0x000f220000000a00 */
[----:B------:R-:W-:Y:S01]  /*6f60*/  UIMAD UR14, UR13, UR10, URZ ;  /* 0x0000000a0d0e72a4 */ /* 0x000fe2000f8e02ff */
[----:B------:R-:W2:Y:S01]  /*6f70*/  LDS.128 R32, [R9+0x12000] ;  /* 0x0120000009207984 */ /* 0x000ea20000000c00 */
[----:B------:R-:W-:Y:S01]  /*6f80*/  UIMAD UR13, UR13, UR8, URZ ;  /* 0x000000080d0d72a4 */ /* 0x000fe2000f8e02ff */
[----:B------:R-:W-:Y:S01]  /*6f90*/  IADD3 R46, P0, PT, R12, UR16, RZ ;  /* 0x000000100c2e7c10 */ /* 0x000fe2000ff1e0ff */
[----:B------:R-:W-:Y:S01]  /*6fa0*/  UIMAD UR14, UR12, UR11, UR14 ;  /* 0x0000000b0c0e72a4 */ /* 0x000fe2000f8e020e */
[----:B------:R-:W2:Y:S01]  /*6fb0*/  LDS.128 R28, [R9+0x13000] ;  /* 0x01300000091c7984 */ /* 0x000ea20000000c00 */
        /* <DEDUP_REMOVED lines=9> */
[----:B-1----:R-:W-:Y:S01]  /*7050*/  IMAD.WIDE.U32 R46, R10, UR21, R46 ;  /* 0x000000150a2e7c25 */ /* 0x002fe2000f8e002e */
[----:B------:R-:W-:Y:S01]  /*7060*/  LDS.128 R16, [R9+0x16000] ;  /* 0x0160000009107984 */ /* 0x000fe20000000c00 */
[----:B------:R-:W-:Y:S01]  /*7070*/  IADD3.X R45, PT, PT, R5, UR13, R45, P0, !PT ;  /* 0x0000000d052d7c10 */ /* 0x000fe200087fe42d */
[----:B------:R-:W1:Y:S01]  /*7080*/  LDCU.64 UR12, c[0x0][0x568] ;  /* 0x0000ad00ff0c77ac */ /* 0x000e620008000a00 */
[----:B------:R-:W-:Y:S01]  /*7090*/  IMAD R47, R11, UR21, R47 ;  /* 0x000000150b2f7c24 */ /* 0x000fe2000f8e022f */
[----:B------:R-:W2:Y:S01]  /*70a0*/  @!P3 LDS.128 R12, [R9+0x10000] ;  /* 0x01000000090cb984 */ /* 0x000ea20000000c00 */
[----:B------:R-:W-:Y:S01]  /*70b0*/  ISETP.GE.AND P1, PT, R8, UR17, PT ;  /* 0x0000001108007c0c */ /* 0x000fe2000bf26270 */
[----:B----4-:R-:W-:Y:S01]  /*70c0*/  IMAD.WIDE.U32 R44, R2, UR21, R44 ;  /* 0x00000015022c7c25 */ /* 0x010fe2000f8e002c */
[----:B------:R-:W-:Y:S01]  /*70d0*/  ISETP.GE.AND P0, PT, R6, UR17, PT ;  /* 0x0000001106007c0c */ /* 0x000fe2000bf06270 */
[----:B------:R-:W4:Y:S02]  /*70e0*/  LDS.128 R40, [R9+0x17000] ;  /* 0x0170000009287984 */ /* 0x000f240000000c00 */
[----:B------:R-:W-:-:S04]  /*70f0*/  IMAD.WIDE.U32 R46, R0, UR10, R46 ;  /* 0x0000000a002e7c25 */ /* 0x000fc8000f8e002e */
[----:B------:R-:W-:Y:S02]  /*7100*/  IMAD R45, R3, UR21, R45 ;  /* 0x00000015032d7c24 */ /* 0x000fe4000f8e022d */
[----:B------:R-:W-:Y:S01]  /*7110*/  IMAD R2, R0, UR11, R47 ;  /* 0x0000000b00027c24 */ /* 0x000fe2000f8e022f */
[----:B---3--:R-:W-:Y:S01]  /*7120*/  LEA R4, P4, R46, UR14, 0x1 ;  /* 0x0000000e2e047c11 */ /* 0x008fe2000f8808ff */
[----:B------:R-:W-:-:S03]  /*7130*/  IMAD.WIDE.U32 R44, R0, UR8, R44 ;  /* 0x00000008002c7c25 */ /* 0x000fc6000f8e002c */
[----:B------:R-:W-:Y:S01]  /*7140*/  LEA.HI.X R5, R46, UR15, R2, 0x1, P4 ;  /* 0x0000000f2e057c11 */ /* 0x000fe2000a0f0c02 */
[----:B------:R-:W-:Y:S01]  /*7150*/  IMAD R0, R0, UR9, R45 ;  /* 0x0000000900007c24 */ /* 0x000fe2000f8e022d */
[----:B-1----:R-:W-:-:S03]  /*7160*/  LEA R2, P4, R44, UR12, 0x1 ;  /* 0x0000000c2c027c11 */ /* 0x002fc6000f8808ff */
[----:B--2---:R3:W-:Y:S01]  /*7170*/  @!P2 STG.E.128 desc[UR34][R4.64+0x80], R36 ;  /* 0x000080240400a986 */ /* 0x0047e2000c101d22 */
[----:B------:R-:W-:-:S03]  /*7180*/  LEA.HI.X R3, R44, UR13, R0, 0x1, P4 ;  /* 0x0000000d2c037c11 */ /* 0x000fc6000a0f0c00 */
[----:B------:R3:W-:Y:S04]  /*7190*/  @!P1 STG.E.128 desc[UR34][R4.64+0x100], R32 ;  /* 0x0001002004009986 */ /* 0x0007e8000c101d22 */
[----:B------:R3:W-:Y:S04]  /*71a0*/  @!P0 STG.E.128 desc[UR34][R4.64+0x180], R28 ;  /* 0x0001801c04008986 */ /* 0x0007e8000c101d22 */
[----:B------:R3:W-:Y:S04]  /*71b0*/  @!P3 STG.E.128 desc[UR34][R4.64], R12 ;  /* 0x0000000c0400b986 */ /* 0x0007e8000c101d22 */
[----:B------:R3:W-:Y:S04]  /*71c0*/  @!P3 STG.E.128 desc[UR34][R2.64], R24 ;  /* 0x000000180200b986 */ /* 0x0007e8000c101d22 */
[----:B------:R3:W-:Y:S04]  /*71d0*/  @!P2 STG.E.128 desc[UR34][R2.64+0x80], R20 ;  /* 0x000080140200a986 */ /* 0x0007e8000c101d22 */
[----:B------:R3:W-:Y:S04]  /*71e0*/  @!P1 STG.E.128 desc[UR34][R2.64+0x100], R16 ;  /* 0x0001001002009986 */ /* 0x0007e8000c101d22 */
[----:B----4-:R3:W-:Y:S02]  /*71f0*/  @!P0 STG.E.128 desc[UR34][R2.64+0x180], R40 ;  /* 0x0001802802008986 */ /* 0x0107e4000c101d22 */
.L_x_422:
[----:B------:R-:W-:Y:S05]  /*7200*/  BSYNC.RECONVERGENT B1 ;  /* 0x0000000000017941 */ /* 0x000fea0003800200 */
.L_x_406:
[----:B------:R-:W2:Y:S01]  /*7210*/  LDCU UR9, c[0x0][0x438] ;  /* 0x00008700ff0977ac */ /* 0x000ea20008000800 */
[----:B------:R-:W1:Y:S01]  /*7220*/  LDCU UR10, c[0x0][0x370] ;  /* 0x00006e00ff0a77ac */ /* 0x000e620008000800 */
[----:B--2---:R-:W-:-:S04]  /*7230*/  UIADD3 UR9, UPT, UPT, UR9, 0x1f, URZ ;  /* 0x0000001f09097890 */ /* 0x004fc8000fffe0ff */
[----:B------:R-:W-:Y:S02]  /*7240*/  USHF.R.S32.HI UR8, URZ, 0x1f, UR9 ;  /* 0x0000001fff087899 */ /* 0x000fe40008011409 */
[----:B-1----:R-:W-:Y:S02]  /*7250*/  UIADD3 UR37, UPT, UPT, UR10, UR37, URZ ;  /* 0x000000250a257290 */ /* 0x002fe4000fffe0ff */
[----:B------:R-:W-:Y:S01]  /*7260*/  ULEA.HI UR8, UR8, UR9, URZ, 0x5 ;  /* 0x0000000908087291 */ /* 0x000fe2000f8f28ff */
[----:B------:R-:W-:-:S03]  /*7270*/  UMOV UR10, UR20 ;  /* 0x00000014000a7c82 */ /* 0x000fc60008000000 */
[----:B------:R-:W-:-:S04]  /*7280*/  USHF.R.S32.HI UR8, URZ, 0x5, UR8 ;  /* 0x00000005ff087899 */ /* 0x000fc80008011408 */
[----:B------:R-:W-:-:S09]  /*7290*/  UISETP.GE.AND UP0, UPT, UR37, UR8, UPT ;  /* 0x000000082500728c */ /* 0x000fd2000bf06270 */
[----:B------:R-:W-:Y:S05]  /*72a0*/  BRA.U !UP0, `(.L_x_448) ;  /* 0xffffff9108207547 */ /* 0x000fea000b83ffff */
[----:B------:R-:W-:Y:S05]  /*72b0*/  EXIT ;  /* 0x000000000000794d */ /* 0x000fea0003800000 */
.L_x_449:
        /* <DEDUP_REMOVED lines=12> */
.L_x_2494:


//--------------------- .text._ZN5flash44flash_bwd_dq_dk_dv_loop_seqk_parallel_kernelI23Flash_bwd_kernel_traitsILi256ELi64ELi32ELi8ELi4ELi1ELi2ELb1ELb1EN7cutlass10bfloat16_tE19Flash_kernel_traitsILi256ELi64ELi32ELi8ES3_EELb0ELb0ELb1ELb1ELb0ELb0ELb1EEEvNS_16Flash_bwd_paramsE --------------------------
	.section	.text._ZN5flash44flash_bwd_dq_dk_dv_loop_seqk_parallel_kernelI23Flash_bwd_kernel_traitsILi256ELi64ELi32ELi8ELi4ELi1ELi2ELb1ELb1EN7cutlass10bfloat16_tE19Flash_kernel_traitsILi256ELi64ELi32ELi8ES3_EELb0ELb0ELb1ELb1ELb0ELb0ELb1EEEvNS_16Flash_bwd_paramsE,"ax",@progbits
	.align	128
        .global         _ZN5flash44flash_bwd_dq_dk_dv_loop_seqk_parallel_kernelI23Flash_bwd_kernel_traitsILi256ELi64ELi32ELi8ELi4ELi1ELi2ELb1ELb1EN7cutlass10bfloat16_tE19Flash_kernel_traitsILi256ELi64ELi32ELi8ES3_EELb0ELb0ELb1ELb1ELb0ELb0ELb1EEEvNS_16Flash_bwd_paramsE
        .type           _ZN5flash44flash_bwd_dq_dk_dv_loop_seqk_parallel_kernelI23Flash_bwd_kernel_traitsILi256ELi64ELi32ELi8ELi4ELi1ELi2ELb1ELb1EN7cutlass10bfloat16_tE19Flash_kernel_traitsILi256ELi64ELi32ELi8ES3_EELb0ELb0ELb1ELb1ELb0ELb0ELb1EEEvNS_16Flash_bwd_paramsE,@function
        .size           _ZN5flash44flash_bwd_dq_dk_dv_loop_seqk_parallel_kernelI23Flash_bwd_kernel_traitsILi256ELi64ELi32ELi8ELi4ELi1ELi2ELb1ELb1EN7cutlass10bfloat16_tE19Flash_kernel_traitsILi256ELi64ELi32ELi8ES3_EELb0ELb0ELb1ELb1ELb0ELb0ELb1EEEvNS_16Flash_bwd_paramsE,(.L_x_2495 - _ZN5flash44flash_bwd_dq_dk_dv_loop_seqk_parallel_kernelI23Flash_bwd_kernel_traitsILi256ELi64ELi32ELi8ELi4ELi1ELi2ELb1ELb1EN7cutlass10bfloat16_tE19Flash_kernel_traitsILi256ELi64ELi32ELi8ES3_EELb0ELb0ELb1ELb1ELb0ELb0ELb1EEEvNS_16Flash_bwd_paramsE)
        .other          _ZN5flash44flash_bwd_dq_dk_dv_loop_seqk_parallel_kernelI23Flash_bwd_kernel_traitsILi256ELi64ELi32ELi8ELi4ELi1ELi2ELb1ELb1EN7cutlass10bfloat16_tE19Flash_kernel_traitsILi256ELi64ELi32ELi8ES3_EELb0ELb0ELb1ELb1ELb0ELb0ELb1EEEvNS_16Flash_bwd_paramsE,@"STO_CUDA_ENTRY STV_DEFAULT"
_ZN5flash44flash_bwd_dq_dk_dv_loop_seqk_parallel_kernelI23Flash_bwd_kernel_traitsILi256ELi64ELi32ELi8ELi4ELi1ELi2ELb1ELb1EN7cutlass10bfloat16_tE19Flash_kernel_traitsILi256ELi64ELi32ELi8ES3_EELb0ELb0ELb1ELb1ELb0ELb0ELb1EEEvNS_16Flash_bwd_paramsE:
.text._ZN5flash44flash_bwd_dq_dk_dv_loop_seqk_parallel_kernelI23Flash_bwd_kernel_traitsILi256ELi64ELi32ELi8ELi4ELi1ELi2ELb1ELb1EN7cutlass10bfloat16_tE19Flash_kernel_traitsILi256ELi64ELi32ELi8ES3_EELb0ELb0ELb1ELb1ELb0ELb0ELb1EEEvNS_16Flash_bwd_paramsE:
        /* <DEDUP_REMOVED lines=51> */
.L_x_493:
        /* <DEDUP_REMOVED lines=48> */
.L_x_450:
        /* <DEDUP_REMOVED lines=44> */
.L_x_452:
[----:B------:R-:W1:Y:S01]  /*08f0*/  LDCU.64 UR14, c[0x0][0x3b8] ;  /* 0x00007700ff0e77ac */ /* 0x000e620008000a00 */
[----:B------:R-:W-:-:S04]  /*0900*/  UIADD3 UR8, UPT, UPT, UR39, UR40, URZ ;  /* 0x0000002827087290 */ /* 0x000fc8000fffe0ff */
[----:B-1----:R-:W-:Y:S02]  /*0910*/  UIMAD.WIDE.U32 UR10, UR8, UR14, URZ ;  /* 0x0000000e080a72a5 */ /* 0x002fe4000f8e00ff */
[----:B------:R-:W-:-:S04]  /*0920*/  UIMAD UR8, UR8, UR15, URZ ;  /* 0x0000000f080872a4 */ /* 0x000fc8000f8e02ff */
[----:B------:R-:W-:Y:S01]  /*0930*/  UIADD3 UR8, UPT, UPT, UR11, UR8, URZ ;  /* 0x000000080b087290 */ /* 0x000fe2000fffe0ff */
[----:B------:R-:W-:-:S05]  /*0940*/  UMOV UR44, UR10 ;  /* 0x0000000a002c7c82 */ /* 0x000fca0008000000 */
[----:B------:R-:W-:Y:S02]  /*0950*/  MOV R8, UR8 ;  /* 0x0000000800087c02 */ /* 0x000fe40008000f00 */
.L_x_453:
        /* <DEDUP_REMOVED lines=41> */
.L_x_454:
[----:B------:R-:W1:Y:S01]  /*0bf0*/  LDCU.64 UR12, c[0x0][0x3c0] ;  /* 0x00007800ff0c77ac */ /* 0x000e620008000a00 */
[----:B------:R-:W-:-:S04]  /*0c00*/  UIADD3 UR8, UPT, UPT, UR39, UR40, URZ ;  /* 0x0000002827087290 */ /* 0x000fc8000fffe0ff */
[----:B-1----:R-:W-:Y:S02]  /*0c10*/  UIMAD.WIDE.U32 UR10, UR8, UR12, URZ ;  /* 0x0000000c080a72a5 */ /* 0x002fe4000f8e00ff */
[----:B------:R-:W-:-:S04]  /*0c20*/  UIMAD UR8, UR8, UR13, URZ ;  /* 0x0000000d080872a4 */ /* 0x000fc8000f8e02ff */
[----:B------:R-:W-:Y:S01]  /*0c30*/  UIADD3 UR8, UPT, UPT, UR11, UR8, URZ ;  /* 0x000000080b087290 */ /* 0x000fe2000fffe0ff */
[----:B------:R-:W-:-:S05]  /*0c40*/  UMOV UR50, UR10 ;  /* 0x0000000a00327c82 */ /* 0x000fca0008000000 */
[----:B------:R-:W-:-:S07]  /*0c50*/  MOV R11, UR8 ;  /* 0x00000008000b7c02 */ /* 0x000fce0008000f00 */
.L_x_455:
        /* <DEDUP_REMOVED lines=28> */
.L_x_456:
[----:B------:R-:W-:Y:S02]  /*0e20*/  UIMAD.WIDE.U32 UR10, UR46, UR17, URZ ;  /* 0x000000112e0a72a5 */ /* 0x000fe4000f8e00ff */
[----:B------:R-:W-:-:S04]  /*0e30*/  UIMAD UR8, UR47, UR17, URZ ;  /* 0x000000112f0872a4 */ /* 0x000fc8000f8e02ff */
[----:B------:R-:W-:-:S12]  /*0e40*/  UIADD3 UR8, UPT, UPT, UR11, UR8, URZ ;  /* 0x000000080b087290 */ /* 0x000fd8000fffe0ff */
.L_x_457:
        /* <DEDUP_REMOVED lines=21> */
.L_x_458:
[----:B------:R-:W1:Y:S01]  /*0fa0*/  LDCU UR57, c[0x0][0x434] ;  /* 0x00008680ff3977ac */ /* 0x000e620008000800 */
[----:B------:R-:W-:-:S04]  /*0fb0*/  UIMAD UR9, UR25, UR16, UR24 ;  /* 0x00000010190972a4 */ /* 0x000fc8000f8e0218 */
[----:B-1----:R-:W-:Y:S02]  /*0fc0*/  UIMAD UR57, UR9, UR57, URZ ;  /* 0x00000039093972a4 */ /* 0x002fe4000f8e02ff */
.L_x_459:
        /* <DEDUP_REMOVED lines=11> */
.L_x_460:
[----:B------:R-:W1:Y:S01]  /*1080*/  LDCU UR56, c[0x0][0x444] ;  /* 0x00008880ff3877ac */ /* 0x000e620008000800 */
[----:B------:R-:W-:-:S04]  /*1090*/  UIMAD UR9, UR25, UR16, UR24 ;  /* 0x00000010190972a4 */ /* 0x000fc8000f8e0218 */
[----:B-1----:R-:W-:-:S12]  /*10a0*/  UIMAD UR56, UR9, UR56, URZ ;  /* 0x00000038093872a4 */ /* 0x002fd8000f8e02ff */
.L_x_461:
        /* <DEDUP_REMOVED lines=101> */
.L_x_463:
[----:B------:R-:W1:Y:S01]  /*1700*/  LDCU.64 UR14, c[0x0][0x5c0] ;  /* 0x0000b800ff0e77ac */ /* 0x000e620008000a00 */
[----:B------:R-:W-:-:S04]  /*1710*/  UIADD3 UR8, UPT, UPT, UR39, UR40, URZ ;  /* 0x0000002827087290 */ /* 0x000fc8000fffe0ff */
[----:B-1----:R-:W-:Y:S02]  /*1720*/  UIMAD.WIDE.U32 UR42, UR8, UR14, URZ ;  /* 0x0000000e082a72a5 */ /* 0x002fe4000f8e00ff */
[----:B------:R-:W-:-:S04]  /*1730*/  UIMAD UR8, UR8, UR15, URZ ;  /* 0x0000000f080872a4 */ /* 0x000fc8000f8e02ff */
[----:B------:R-:W-:-:S06]  /*1740*/  UIADD3 UR8, UPT, UPT, UR43, UR8, URZ ;  /* 0x000000082b087290 */ /* 0x000fcc000fffe0ff */
[----:B------:R-:W-:Y:S02]  /*1750*/  MOV R2, UR8 ;  /* 0x0000000800027c02 */ /* 0x000fe40008000f00 */
.L_x_464:
        /* <DEDUP_REMOVED lines=13> */
.L_x_465:
[----:B------:R-:W1:Y:S01]  /*1830*/  LDCU.64 UR12, c[0x0][0x5c8] ;  /* 0x0000b900ff0c77ac */ /* 0x000e620008000a00 */
[----:B------:R-:W-:-:S04]  /*1840*/  UIADD3 UR39, UPT, UPT, UR39, UR40, URZ ;  /* 0x0000002827277290 */ /* 0x000fc8000fffe0ff */
[----:B-1----:R-:W-:Y:S02]  /*1850*/  UIMAD.WIDE.U32 UR40, UR39, UR12, URZ ;  /* 0x0000000c272872a5 */ /* 0x002fe4000f8e00ff */
[----:B------:R-:W-:-:S04]  /*1860*/  UIMAD UR39, UR39, UR13, URZ ;  /* 0x0000000d272772a4 */ /* 0x000fc8000f8e02ff */
[----:B------:R-:W-:-:S06]  /*1870*/  UIADD3 UR39, UPT, UPT, UR41, UR39, URZ ;  /* 0x0000002729277290 */ /* 0x000fcc000fffe0ff */
[----:B------:R-:W-:Y:S02]  /*1880*/  MOV R4, UR39 ;  /* 0x0000002700047c02 */ /* 0x000fe40008000f00 */
.L_x_466:
        /* <DEDUP_REMOVED lines=50> */
.L_x_462:
        /* <DEDUP_REMOVED lines=51> */
.L_x_469:
[----:B------:R1:W-:Y:S04]  /*1ee0*/  STS.128 [R13+0x14000], RZ ;  /* 0x014000ff0d007388 */ /* 0x0003e80000000c00 */
[----:B------:R1:W-:Y:S04]  /*1ef0*/  STS.128 [R13+0x15000], RZ ;  /* 0x015000ff0d007388 */ /* 0x0003e80000000c00 */
[----:B------:R1:W-:Y:S04]  /*1f00*/  STS.128 [R13+0x16000], RZ ;  /* 0x016000ff0d007388 */ /* 0x0003e80000000c00 */
[----:B------:R1:W-:Y:S02]  /*1f10*/  STS.128 [R13+0x17000], RZ ;  /* 0x017000ff0d007388 */ /* 0x0003e40000000c00 */
.L_x_470:
[----:B------:R-:W-:Y:S05]  /*1f20*/  BSYNC.RECONVERGENT B0 ;  /* 0x0000000000007941 */ /* 0x000fea0003800200 */
.L_x_468:
        /* <DEDUP_REMOVED lines=31> */
.L_x_472:
[----:B------:R4:W-:Y:S04]  /*2120*/  STS.128 [R13+0x8000], RZ ;  /* 0x008000ff0d007388 */ /* 0x0009e80000000c00 */
[----:B------:R4:W-:Y:S04]  /*2130*/  STS.128 [R13+0xa000], RZ ;  /* 0x00a000ff0d007388 */ /* 0x0009e80000000c00 */
[----:B------:R4:W-:Y:S04]  /*2140*/  STS.128 [R13+0xc000], RZ ;  /* 0x00c000ff0d007388 */ /* 0x0009e80000000c00 */
[----:B------:R4:W-:Y:S02]  /*2150*/  STS.128 [R13+0xe000], RZ ;  /* 0x00e000ff0d007388 */ /* 0x0009e40000000c00 */
.L_x_473:
[----:B------:R-:W-:Y:S05]  /*2160*/  BSYNC.RECONVERGENT B0 ;  /* 0x0000000000007941 */ /* 0x000fea0003800200 */
.L_x_471:
        /* <DEDUP_REMOVED lines=38> */
.L_x_475:
[----:B------:R-:W-:Y:S05]  /*23d0*/  BSYNC.RECONVERGENT B0 ;  /* 0x0000000000007941 */ /* 0x000fea0003800200 */
.L_x_474:
        /* <DEDUP_REMOVED lines=28> */
.L_x_477:
[----:B------:R1:W-:Y:S04]  /*25a0*/  STS.128 [R13], RZ ;  /* 0x000000ff0d007388 */ /* 0x0003e80000000c00 */
[----:B------:R1:W-:Y:S04]  /*25b0*/  STS.128 [R13+0x2000], RZ ;  /* 0x002000ff0d007388 */ /* 0x0003e80000000c00 */
[----:B------:R1:W-:Y:S04]  /*25c0*/  STS.128 [R13+0x4000], RZ ;  /* 0x004000ff0d007388 */ /* 0x0003e80000000c00 */
[----:B------:R1:W-:Y:S02]  /*25d0*/  STS.128 [R13+0x6000], RZ ;  /* 0x006000ff0d007388 */ /* 0x0003e40000000c00 */
.L_x_478:
[----:B------:R-:W-:Y:S05]  /*25e0*/  BSYNC.RECONVERGENT B0 ;  /* 0x0000000000007941 */ /* 0x000fea0003800200 */
.L_x_476:
        /* <DEDUP_REMOVED lines=46> */
.L_x_480:
[----:B------:R-:W-:Y:S05]  /*28d0*/  BSYNC.RECONVERGENT B0 ;  /* 0x0000000000007941 */ /* 0x000fea0003800200 */
.L_x_479:
        /* <DEDUP_REMOVED lines=44> */
.L_x_482:
[----:B------:R1:W-:Y:S04]  /*2ba0*/  STS.128 [R13+0x10000], RZ ;  /* 0x010000ff0d007388 */ /* 0x0003e80000000c00 */
[----:B------:R1:W-:Y:S04]  /*2bb0*/  STS.128 [R13+0x11000], RZ ;  /* 0x011000ff0d007388 */ /* 0x0003e80000000c00 */
[----:B------:R1:W-:Y:S04]  /*2bc0*/  STS.128 [R13+0x12000], RZ ;  /* 0x012000ff0d007388 */ /* 0x0003e80000000c00 */
[----:B------:R1:W-:Y:S02]  /*2bd0*/  STS.128 [R13+0x13000], RZ ;  /* 0x013000ff0d007388 */ /* 0x0003e40000000c00 */
.L_x_483:
[----:B------:R-:W-:Y:S05]  /*2be0*/  BSYNC.RECONVERGENT B0 ;  /* 0x0000000000007941 */ /* 0x000fea0003800200 */
.L_x_481:
[----:B------:R-:W2:Y:S01]  /*2bf0*/  LDCU.64 UR10, c[0x0][0x538] ;  /* 0x0000a700ff0a77ac */ /* 0x000ea20008000a00 */
[----:B------:R-:W0:Y:S01]  /*2c00*/  LDGDEPBAR ;  /* 0x00000000000079af */ /* 0x000e220000000000 */
[C---:B------:R-:W-:Y:S02]  /*2c10*/  IMAD.SHL.U32 R218, R9.reuse, 0x20, RZ ;  /* 0x0000002009da7824 */ /* 0x040fe400078e00ff */
[C---:B------:R-:W-:Y:S01]  /*2c20*/  IMAD.SHL.U32 R7, R9.reuse, 0x40, RZ ;  /* 0x0000004009077824 */ /* 0x040fe200078e00ff */
        /* <DEDUP_REMOVED lines=12> */
[----:B------:R-:W-:Y:S01]  /*2cf0*/  @UP0 ULEA UR10, UP1, UR12, UR10, 0x2 ;  /* 0x0000000a0c0a0291 */ /* 0x000fe2000f8210ff */
[----:B------:R-:W-:-:S02]  /*2d00*/  LOP3.LUT R219, R218, 0x200, RZ, 0xc0, !PT ;  /* 0x00000200dadb7812 */ /* 0x000fc400078ec0ff */
[----:B------:R-:W-:Y:S01]  /*2d10*/  LOP3.LUT R5, R7, 0x1c0, RZ, 0xc0, !PT ;  /* 0x000001c007057812 */ /* 0x000fe200078ec0ff */
[----:B------:R-:W-:Y:S02]  /*2d20*/  @UP0 ULEA.HI.X UR11, UR12, UR11, UR9, 0x2, UP1 ;  /* 0x0000000b0c0b0291 */ /* 0x000fe400088f1409 */
[----:B------:R-:W-:Y:S01]  /*2d30*/  IMAD.U32 R12, RZ, RZ, UR10 ;  /* 0x0000000aff0c7e24 */ /* 0x000fe2000f8e00ff */
[----:B------:R-:W-:Y:S03]  /*2d40*/  BAR.SYNC.DEFER_BLOCKING 0x0 ;  /* 0x0000000000007b1d */ /* 0x000fe60000010000 */
[----:B-1-34-:R-:W-:Y:S01]  /*2d50*/  IMAD.U32 R13, RZ, RZ, UR11 ;  /* 0x0000000bff0d7e24 */ /* 0x01afe2000f8e00ff */
[----:B------:R-:W-:Y:S02]  /*2d60*/  LOP3.LUT R219, R219, 0x1c00, R10, 0xf8, !PT ;  /* 0x00001c00dbdb7812 */ /* 0x000fe400078ef80a */
[----:B--2---:R-:W1:Y:S01]  /*2d70*/  @P0 MUFU.RCP R3, UR8 ;  /* 0x0000000800030d08 */ /* 0x004e620008001000 */
[----:B------:R-:W-:Y:S01]  /*2d80*/  IMAD.MOV.U32 R216, RZ, RZ, 0x20 ;  /* 0x00000020ffd87424 */ /* 0x000fe200078e00ff */
[----:B------:R-:W-:Y:S01]  /*2d90*/  LOP3.LUT P2, RZ, R9, 0x2, RZ, 0xc0, !PT ;  /* 0x0000000209ff7812 */ /* 0x000fe2000784c0ff */
[----:B------:R-:W-:Y:S01]  /*2da0*/  IMAD.MOV.U32 R217, RZ, RZ, 0x40 ;  /* 0x00000040ffd97424 */ /* 0x000fe200078e00ff */
[----:B------:R-:W-:-:S02]  /*2db0*/  LOP3.LUT R7, R7, 0x200, RZ, 0xc0, !PT ;  /* 0x0000020007077812 */ /* 0x000fc400078ec0ff */
        /* <DEDUP_REMOVED lines=12> */
[----:B------:R-:W-:Y:S01]  /*2e80*/  CS2R R106, SRZ ;  /* 0x00000000006a7805 */ /* 0x000fe2000001ff00 */
[----:B------:R2:W1:Y:S01]  /*2e90*/  @P0 LDG.E R4, desc[UR34][R12.64] ;  /* 0x000000220c040981 */ /* 0x000462000c1e1900 */
        /* <DEDUP_REMOVED lines=10> */
[----:B------:R-:W-:Y:S02]  /*2f40*/  LOP3.LUT R231, R5, 0x70, R0, 0xf8, !PT ;  /* 0x0000007005e77812 */ /* 0x000fe400078ef800 */
[----:B------:R-:W-:-:S02]  /*2f50*/  CS2R R36, SRZ ;  /* 0x0000000000247805 */ /* 0x000fc4000001ff00 */
[----:B------:R-:W-:Y:S02]  /*2f60*/  LEA R219, R219, UR5, 0x1 ;  /* 0x00000005dbdb7c11 */ /* 0x000fe4000f8e08ff */
[----:B------:R-:W-:Y:S02]  /*2f70*/  CS2R R42, SRZ ;  /* 0x00000000002a7805 */ /* 0x000fe4000001ff00 */
[----:B------:R-:W-:Y:S02]  /*2f80*/  LOP3.LUT R218, R7, 0xc00, R218, 0xf8, !PT ;  /* 0x00000c0007da7812 */ /* 0x000fe400078ef8da */
[----:B------:R-:W-:Y:S02]  /*2f90*/  CS2R R40, SRZ ;  /* 0x0000000000287805 */ /* 0x000fe4000001ff00 */
[----:B------:R-:W-:Y:S01]  /*2fa0*/  LOP3.LUT R7, R10, 0x8, R2, 0x78, !PT ;  /* 0x000000080a077812 */ /* 0x000fe200078e7802 */
[C---:B------:R-:W-:Y:S01]  /*2fb0*/  VIADD R0, R219.reuse, 0x14000 ;  /* 0x00014000db007836 */ /* 0x040fe20000000000 */
[----:B------:R-:W3:Y:S01]  /*2fc0*/  LDSM.16.M88.4 R132, [R219+0x14000] ;  /* 0x01400000db84783b */ /* 0x000ee20000000200 */
[----:B------:R-:W-:Y:S01]  /*2fd0*/  VIADD R5, R219, 0x14040 ;  /* 0x00014040db057836 */ /* 0x000fe20000000000 */
[----:B------:R-:W-:Y:S01]  /*2fe0*/  LOP3.LUT R218, R218, R7, RZ, 0xfc, !PT ;  /* 0x00000007dada7212 */ /* 0x000fe200078efcff */
[----:B------:R-:W-:Y:S01]  /*2ff0*/  @P1 VIADD R5, R0, 0xffffffc0 ;  /* 0xffffffc000051836 */ /* 0x000fe20000000000 */
[----:B------:R-:W4:Y:S01]  /*3000*/  LDSM.16.M88.4 R148, [R219+0x15000] ;  /* 0x01500000db94783b */ /* 0x000f220000000200 */
[----:B------:R-:W-:Y:S01]  /*3010*/  IMAD.U32 R2, RZ, RZ, UR41 ;  /* 0x00000029ff027e24 */ /* 0x000fe2000f8e00ff */
[----:B------:R-:W-:Y:S01]  /*3020*/  SEL R217, R217, 0xffffffc0, !P1 ;  /* 0xffffffc0d9d97807 */ /* 0x000fe20004800000 */
[----:B------:R-:W-:Y:S01]  /*3030*/  IMAD.IADD R0, R216, 0x1, R5 ;  /* 0x00000001d8007824 */ /* 0x000fe200078e0205 */
[----:B------:R-:W1:Y:S01]  /*3040*/  LDSM.16.M88.4 R164, [R219+0x16000] ;  /* 0x01600000dba4783b */ /* 0x000e620000000200 */
[----:B------:R-:W-:-:S02]  /*3050*/  LEA R218, R218, UR5, 0x1 ;  /* 0x00000005dada7c11 */ /* 0x000fc4000f8e08ff */
[----:B------:R-:W-:Y:S02]  /*3060*/  CS2R R34, SRZ ;  /* 0x0000000000227805 */ /* 0x000fe4000001ff00 */
[----:B------:R-:W-:Y:S01]  /*3070*/  IADD3 R231, PT, PT, -R2, UR38, -R231 ;  /* 0x0000002602e77c10 */ /* 0x000fe2000fffe9e7 */
[----:B------:R-:W1:Y:S01]  /*3080*/  LDSM.16.M88.4 R180, [R219+0x17000] ;  /* 0x01700000dbb4783b */ /* 0x000e620000000200 */
[----:B------:R-:W-:Y:S01]  /*3090*/  IMAD.IADD R2, R219, 0x1, R217 ;  /* 0x00000001db027824 */ /* 0x000fe200078e02d9 */
[----:B------:R-:W-:Y:S01]  /*30a0*/  CS2R R32, SRZ ;  /* 0x0000000000207805 */ /* 0x000fe2000001ff00 */
[--C-:B------:R-:W-:Y:S01]  /*30b0*/  IMAD.IADD R217, R217, 0x1, R218.reuse ;  /* 0x00000001d9d97824 */ /* 0x100fe200078e02da */
[----:B------:R-:W1:Y:S01]  /*30c0*/  LDSM.16.M88.4 R140, [R5] ;  /* 0x00000000058c783b */ /* 0x000e620000000200 */
[----:B------:R-:W-:Y:S01]  /*30d0*/  IMAD.IADD R220, R216, 0x1, R218 ;  /* 0x00000001d8dc7824 */ /* 0x000fe200078e02da */
        /* <DEDUP_REMOVED lines=12> */
[----:B--2---:R-:W-:Y:S01]  /*31a0*/  CS2R R12, SRZ ;  /* 0x00000000000c7805 */ /* 0x004fe2000001ff00 */
[----:B------:R-:W-:Y:S01]  /*31b0*/  UMOV UR14, URZ ;  /* 0x000000ff000e7c82 */ /* 0x000fe20008000000 */
[----:B------:R-:W2:Y:S01]  /*31c0*/  LDSM.16.M88.4 R144, [R0] ;  /* 0x000000000090783b */ /* 0x000ea20000000200 */
[----:B------:R-:W1:Y:S03]  /*31d0*/  LDCU UR8, c[0x0][0x440] ;  /* 0x00008800ff0877ac */ /* 0x000e660008000800 */
[----:B------:R-:W1:Y:S01]  /*31e0*/  LDSM.16.M88.4 R160, [R0+0x1000] ;  /* 0x0010000000a0783b */ /* 0x000e620000000200 */
[----:B------:R-:W1:Y:S03]  /*31f0*/  LDCU UR11, c[0x0][0x504] ;  /* 0x0000a080ff0b77ac */ /* 0x000e660008000800 */
[----:B------:R-:W1:Y:S01]  /*3200*/  LDSM.16.M88.4 R176, [R0+0x2000] ;  /* 0x0020000000b0783b */ /* 0x000e620000000200 */
[----:B------:R-:W1:Y:S03]  /*3210*/  LDCU UR10, c[0x0][0x508] ;  /* 0x0000a100ff0a77ac */ /* 0x000e660008000800 */
[----:B------:R3:W1:Y:S01]  /*3220*/  LDSM.16.M88.4 R192, [R0+0x3000] ;  /* 0x0030000000c0783b */ /* 0x0006620000000200 */
[----:B------:R-:W1:Y:S01]  /*3230*/  LDCU UR9, c[0x0][0x3e0] ;  /* 0x00007c00ff0977ac */ /* 0x000e620008000800 */
[----:B------:R-:W1:Y:S01]  /*3240*/  LDCU UR13, c[0x0][0x50c] ;  /* 0x0000a180ff0d77ac */ /* 0x000e620008000800 */
[----:B------:R-:W1:Y:S01]  /*3250*/  LDCU UR12, c[0x0][0x45c] ;  /* 0x00008b80ff0c77ac */ /* 0x000e620008000800 */
[----:B------:R-:W-:-:S02]  /*3260*/  UIADD3 UR41, UPT, UPT, UR41, -UR46, -UR38 ;  /* 0x8000002e29297290 */ /* 0x000fc4000fffe826 */
[----:B------:R-:W-:Y:S01]  /*3270*/  USHF.L.U32 UR31, UR31, 0x6, URZ ;  /* 0x000000061f1f7899 */ /* 0x000fe200080006ff */
[----:B---3--:R-:W-:Y:S02]  /*3280*/  IMAD.IADD R0, R216, 0x1, R2 ;  /* 0x00000001d8007824 */ /* 0x008fe400078e0202 */
[----:B-1----:R-:W-:-:S05]  /*3290*/  @P0 FMUL.FTZ R3, R4, R3 ;  /* 0x0000000304030220 */ /* 0x002fca0000410000 */
[----:B------:R-:W-:Y:S01]  /*32a0*/  @P0 R2UR UR15, R3 ;  /* 0x00000000030f02ca */ /* 0x000fe200000e0000 */
[C---:B------:R-:W-:Y:S02]  /*32b0*/  IMAD.IADD R3, R216.reuse, 0x1, R219 ;  /* 0x00000001d8037824 */ /* 0x040fe400078e02db */
[----:B------:R-:W-:-:S03]  /*32c0*/  IMAD.IADD R216, R216, 0x1, R217 ;  /* 0x00000001d8d87824 */ /* 0x000fc600078e02d9 */
[----:B------:R1:W3:Y:S04]  /*32d0*/  LDSM.16.M88.4 R136, [R3+0x14000] ;  /* 0x014000000388783b */ /* 0x0002e80000000200 */
[----:B------:R1:W1:Y:S03]  /*32e0*/  LDSM.16.M88.4 R152, [R3+0x15000] ;  /* 0x015000000398783b */ /* 0x0002660000000200 */
[----:B------:R-:W-:Y:S01]  /*32f0*/  @UP0 UMOV UR14, UR15 ;  /* 0x0000000f000e0c82 */ /* 0x000fe20008000000 */
[----:B------:R1:W1:Y:S04]  /*3300*/  LDSM.16.M88.4 R168, [R3+0x16000] ;  /* 0x0160000003a8783b */ /* 0x0002680000000200 */
[----:B--2-4-:R1:W1:Y:S02]  /*3310*/  LDSM.16.M88.4 R184, [R3+0x17000] ;  /* 0x0170000003b8783b */ /* 0x0142640000000200 */
.L_x_488:
[----:B------:R-:W0:Y:S01]  /*3320*/  LDGDEPBAR ;  /* 0x00000000000079af */ /* 0x000e220000000000 */
[----:B------:R-:W-:Y:S01]  /*3330*/  MOV R68, UR16 ;  /* 0x0000001000447c02 */ /* 0x000fe20008000f00 */
[----:B------:R-:W-:Y:S01]  /*3340*/  USHF.L.U32 UR30, UR47, 0x6, URZ ;  /* 0x000000062f1e7899 */ /* 0x000fe200080006ff */
[----:B------:R-:W-:Y:S02]  /*3350*/  MOV R69, UR17 ;  /* 0x0000001100457c02 */ /* 0x000fe40008000f00 */
[C---:B------:R-:W-:Y:S01]  /*3360*/  LEA R70, P0, R230.reuse, R68, 0x2 ;  /* 0x00000044e6467211 */ /* 0x040fe200078010ff */
[----:B------:R-:W-:Y:S02]  /*3370*/  UISETP.GE.AND UP0, UPT, UR30, UR41, UPT ;  /* 0x000000291e00728c */ /* 0x000fe4000bf06270 */
[C---:B------:R-:W-:Y:S02]  /*3380*/  LOP3.LUT R86, R230.reuse, UR30, RZ, 0xfc, !PT ;  /* 0x0000001ee6567c12 */ /* 0x040fe4000f8efcff */
[----:B------:R-:W-:Y:S02]  /*3390*/  LEA.HI.X R71, R230, R69, RZ, 0x2, P0 ;  /* 0x00000045e6477211 */ /* 0x000fe400000f14ff */
[----:B------:R-:W-:Y:S04]  /*33a0*/  IADD3 R82, PT, PT, R86, R231, RZ ;  /* 0x000000e756527210 */ /* 0x000fe80007ffe0ff */
[C---:B------:R-:W-:Y:S02]  /*33b0*/  IADD3 R79, PT, PT, R82.reuse, 0x28, RZ ;  /* 0x00000028524f7810 */ /* 0x040fe40007ffe0ff */
[C---:B------:R-:W-:Y:S02]  /*33c0*/  IADD3 R83, PT, PT, R82.reuse, 0x27, RZ ;  /* 0x0000002752537810 */ /* 0x040fe40007ffe0ff */
[C---:B------:R-:W-:Y:S02]  /*33d0*/  IADD3 R77, PT, PT, R82.reuse, 0x20, RZ ;  /* 0x00000020524d7810 */ /* 0x040fe40007ffe0ff */
[C---:B------:R-:W-:Y:S01]  /*33e0*/  IADD3 R76, PT, PT, R82.reuse, 0x1f, RZ ;  /* 0x0000001f524c7810 */ /* 0x040fe20007ffe0ff */
[----:B------:R-:W-:Y:S04]  /*33f0*/  DEPBAR.LE SB0, 0x0 ;  /* 0x000080000000791a */ /* 0x000fe80000000000 */
[----:B------:R-:W-:Y:S01]  /*3400*/  BAR.SYNC.DEFER_BLOCKING 0x0 ;  /* 0x0000000000007b1d */ /* 0x000fe20000010000 */
[C---:B------:R-:W-:Y:S02]  /*3410*/  IADD3 R72, PT, PT, R82.reuse, 0x18, RZ ;  /* 0x0000001852487810 */ /* 0x040fe40007ffe0ff */
[----:B------:R-:W-:Y:S02]  /*3420*/  IADD3 R82, PT, PT, R82, 0x17, RZ ;  /* 0x0000001752527810 */ /* 0x000fe40007ffe0ff */
[----:B------:R-:W-:Y:S02]  /*3430*/  IABS R77, R77 ;  /* 0x0000004d004d7213 */ /* 0x000fe40000000000 */
[----:B------:R-:W-:Y:S02]  /*3440*/  IABS R79, R79 ;  /* 0x0000004f004f7213 */ /* 0x000fe40000000000 */
[----:B------:R-:W-:Y:S02]  /*3450*/  IABS R83, R83 ;  /* 0x0000005300537213 */ /* 0x000fe40000000000 */
[----:B------:R-:W-:Y:S02]  /*3460*/  IABS R72, R72 ;  /* 0x0000004800487213 */ /* 0x000fe40000000000 */
[----:B------:R-:W-:Y:S02]  /*3470*/  IABS R82, R82 ;  /* 0x0000005200527213 */ /* 0x000fe40000000000 */
[----:B------:R-:W-:Y:S02]  /*3480*/  I2FP.F32.S32 R77, R77 ;  /* 0x0000004d004d7245 */ /* 0x000fe40000201400 */
[----:B------:R-:W-:Y:S02]  /*3490*/  IABS R76, R76 ;  /* 0x0000004c004c7213 */ /* 0x000fe40000000000 */
[----:B------:R-:W-:Y:S02]  /*34a0*/  I2FP.F32.S32 R79, R79 ;  /* 0x0000004f004f7245 */ /* 0x000fe40000201400 */
[----:B------:R-:W-:Y:S02]  /*34b0*/  I2FP.F32.S32 R83, R83 ;  /* 0x0000005300537245 */ /* 0x000fe40000201400 */
[----:B------:R-:W-:Y:S01]  /*34c0*/  I2FP.F32.S32 R72, R72 ;  /* 0x0000004800487245 */ /* 0x000fe20000201400 */
[----:B------:R-:W-:Y:S01]  /*34d0*/  LDSM.16.M88.4 R44, [R218] ;  /* 0x00000000da2c783b */ /* 0x000fe20000000200 */
[----:B------:R-:W-:Y:S02]  /*34e0*/  I2FP.F32.S32 R82, R82 ;  /* 0x0000005200527245 */ /* 0x000fe40000201400 */
[----:B------:R-:W-:Y:S01]  /*34f0*/  I2FP.F32.S32 R76, R76 ;  /* 0x0000004c004c7245 */ /* 0x000fe20000201400 */
[----:B------:R-:W2:Y:S04]  /*3500*/  LDSM.16.M88.4 R48, [R219+0x10000] ;  /* 0x01000000db30783b */ /* 0x000ea80000000200 */
[----:B------:R-:W-:Y:S04]  /*3510*/  LDSM.16.M88.4 R52, [R220] ;  /* 0x00000000dc34783b */ /* 0x000fe80000000200 */
[----:B------:R-:W4:Y:S04]  /*3520*/  LDSM.16.M88.4 R56, [R3+0x10000] ;  /* 0x010000000338783b */ /* 0x000f280000000200 */
[----:B------:R-:W-:Y:S04]  /*3530*/  LDSM.16.M88.4 R60, [R217] ;  /* 0x00000000d93c783b */ /* 0x000fe80000000200 */
[----:B------:R-:W3:Y:S04]  /*3540*/  LDSM.16.M88.4 R64, [R2+0x10000] ;  /* 0x010000000240783b */ /* 0x000ee80000000200 */
[----:B-----5:R-:W5:Y:S04]  /*3550*/  LDG.E R69, desc[UR34][R70.64] ;  /* 0x0000002246457981 */ /* 0x020f68000c1e1900 */
[----:B-1----:R1:W5:Y:S01]  /*3560*/  LDG.E R68, desc[UR34][R70.64+0x20] ;  /* 0x0000202246447981 */ /* 0x002362000c1e1900 */
[C---:B--2---:R-:W-:Y:S08]  /*3570*/  HMMA.16816.F32.BF16 R4, R44.reuse, R48, RZ ;  /* 0x000000302c04723c */ /* 0x044ff000000418ff */
[----:B------:R-:W-:Y:S01]  /*3580*/  HMMA.16816.F32.BF16 R8, R44, R50, RZ ;  /* 0x000000322c08723c */ /* 0x000fe200000418ff */
[----:B------:R-:W-:Y:S04]  /*3590*/  LDSM.16.M88.4 R44, [R216] ;  /* 0x00000000d82c783b */ /* 0x000fe80000000200 */
        /* <DEDUP_REMOVED lines=50> */
[----:B------:R-:W-:Y:S11]  /*38c0*/  HMMA.16816.F32.BF16 R8, R52, R58, R8 ;  /* 0x0000003a3408723c */ /* 0x000ff60000041808 */
[----:B------:R-:W-:Y:S01]  /*38d0*/  @!UPT UIADD3 URZ, UPT, UPT, URZ, URZ, URZ ;  /* 0x000000fffffff290 */ /* 0x000fe2000fffe0ff */
[C---:B---3--:R-:W-:Y:S08]  /*38e0*/  HMMA.16816.F32.BF16 R4, R60.reuse, R64, R4 ;  /* 0x000000403c04723c */ /* 0x048ff00000041804 */
[----:B------:R-:W-:Y:S11]  /*38f0*/  HMMA.16816.F32.BF16 R8, R60, R66, R8 ;  /* 0x000000423c08723c */ /* 0x000ff60000041808 */
[----:B------:R-:W-:Y:S01]  /*3900*/  @!UPT UIADD3 URZ, UPT, UPT, URZ, URZ, URZ ;  /* 0x000000fffffff290 */ /* 0x000fe2000fffe0ff */
[C---:B--2---:R-:W-:Y:S08]  /*3910*/  HMMA.16816.F32.BF16 R4, R44.reuse, R48, R4 ;  /* 0x000000302c04723c */ /* 0x044ff00000041804 */
[----:B------:R-:W-:Y:S11]  /*3920*/  HMMA.16816.F32.BF16 R8, R44, R50, R8 ;  /* 0x000000322c08723c */ /* 0x000ff60000041808 */
[----:B------:R-:W-:Y:S01]  /*3930*/  FMUL.FTZ R74, R4, UR13 ;  /* 0x0000000d044a7c20 */ /* 0x000fe20008410000 */
[----:B-1----:R-:W-:Y:S01]  /*3940*/  FMUL.FTZ R70, R6, UR13 ;  /* 0x0000000d06467c20 */ /* 0x002fe20008410000 */
        /* <DEDUP_REMOVED lines=9> */
[----:B-1----:R-:W-:Y:S01]  /*39e0*/  FFMA.FTZ R81, -R74, R74, 1 ;  /* 0x3f8000004a517423 */ /* 0x002fe2000001014a */
[----:B------:R-:W-:Y:S03]  /*39f0*/  FFMA.FTZ R74, R77, -UR14, R74 ;  /* 0x8000000e4d4a7c23 */ /* 0x000fe6000801004a */
[----:B------:R-:W-:Y:S05]  /*3a00*/  FMUL.FTZ R81, R81, UR13 ;  /* 0x0000000d51517c20 */ /* 0x000fea0008410000 */
[----:B------:R-:W1:Y:S01]  /*3a10*/  MUFU.TANH R71, R71 ;  /* 0x0000004700477308 */ /* 0x000e620000002400 */
[----:B--2---:R-:W-:Y:S01]  /*3a20*/  FFMA.FTZ R84, R79, -UR14, R70 ;  /* 0x8000000e4f547c23 */ /* 0x004fe20008010046 */
[----:B------:R-:W-:Y:S04]  /*3a30*/  FFMA.FTZ R80, -R70, R70, 1 ;  /* 0x3f80000046507423 */ /* 0x000fe80000010146 */
[----:B------:R-:W-:Y:S04]  /*3a40*/  FMUL.FTZ R80, R80, UR13 ;  /* 0x0000000d50507c20 */ /* 0x000fe80008410000 */
[----:B------:R-:W2:Y:S01]  /*3a50*/  MUFU.TANH R75, R75 ;  /* 0x0000004b004b7308 */ /* 0x000ea20000002400 */
[----:B---3--:R-:W-:Y:S01]  /*3a60*/  FFMA.FTZ R83, R83, -UR14, R78 ;  /* 0x8000000e53537c23 */ /* 0x008fe2000801004e */
[----:B------:R-:W-:Y:S04]  /*3a70*/  FFMA.FTZ R78, -R78, R78, 1 ;  /* 0x3f8000004e4e7423 */ /* 0x000fe8000001014e */
[----:B------:R-:W-:Y:S04]  /*3a80*/  FMUL.FTZ R78, R78, UR13 ;  /* 0x0000000d4e4e7c20 */ /* 0x000fe80008410000 */
[----:B------:R-:W3:Y:S01]  /*3a90*/  MUFU.TANH R73, R73 ;  /* 0x0000004900497308 */ /* 0x000ee20000002400 */
[----:B-1----:R-:W-:Y:S01]  /*3aa0*/  FFMA.FTZ R77, R77, -UR14, R71 ;  /* 0x8000000e4d4d7c23 */ /* 0x002fe20008010047 */
[----:B------:R-:W-:Y:S04]  /*3ab0*/  FFMA.FTZ R71, -R71, R71, 1 ;  /* 0x3f80000047477423 */ /* 0x000fe80000010147 */
[----:B------:R-:W-:Y:S04]  /*3ac0*/  FMUL.FTZ R71, R71, UR13 ;  /* 0x0000000d47477c20 */ /* 0x000fe80008410000 */
[----:B------:R-:W1:Y:S01]  /*3ad0*/  MUFU.TANH R85, R85 ;  /* 0x0000005500557308 */ /* 0x000e620000002400 */
[----:B--2---:R-:W-:Y:S01]  /*3ae0*/  FFMA.FTZ R72, R72, -UR14, R75 ;  /* 0x8000000e48487c23 */ /* 0x004fe2000801004b */
[----:B------:R-:W-:Y:S04]  /*3af0*/  FFMA.FTZ R75, -R75, R75, 1 ;  /* 0x3f8000004b4b7423 */ /* 0x000fe8000001014b */
[----:B------:R-:W-:Y:S04]  /*3b00*/  FMUL.FTZ R75, R75, UR13 ;  /* 0x0000000d4b4b7c20 */ /* 0x000fe80008410000 */
[----:B------:R-:W2:Y:S01]  /*3b10*/  MUFU.TANH R87, R87 ;  /* 0x0000005700577308 */ /* 0x000ea20000002400 */
[----:B---3--:R-:W-:Y:S01]  /*3b20*/  FFMA.FTZ R82, R82, -UR14, R73 ;  /* 0x8000000e52527c23 */ /* 0x008fe20008010049 */
[----:B------:R-:W-:Y:S04]  /*3b30*/  FFMA.FTZ R73, -R73, R73, 1 ;  /* 0x3f80000049497423 */ /* 0x000fe80000010149 */
[----:B------:R-:W-:Y:S01]  /*3b40*/  FMUL.FTZ R73, R73, UR13 ;  /* 0x0000000d49497c20 */ /* 0x000fe20008410000 */
[----:B-1----:R-:W-:Y:S01]  /*3b50*/  FFMA.FTZ R79, -R85, R85, 1 ;  /* 0x3f800000554f7423 */ /* 0x002fe20000010155 */
[C---:B------:R-:W-:Y:S03]  /*3b60*/  FFMA.FTZ R85, R76.reuse, -UR14, R85 ;  /* 0x8000000e4c557c23 */ /* 0x040fe60008010055 */
[----:B------:R-:W-:Y:S01]  /*3b70*/  FMUL.FTZ R79, R79, UR13 ;  /* 0x0000000d4f4f7c20 */ /* 0x000fe20008410000 */
[----:B--2---:R-:W-:Y:S01]  /*3b80*/  FFMA.FTZ R70, -R87, R87, 1 ;  /* 0x3f80000057467423 */ /* 0x004fe20000010157 */
[----:B------:R-:W-:Y:S03]  /*3b90*/  FFMA.FTZ R76, R76, -UR14, R87 ;  /* 0x8000000e4c4c7c23 */ /* 0x000fe60008010057 */
[----:B------:R-:W-:Y:S01]  /*3ba0*/  FMUL.FTZ R70, R70, UR13 ;  /* 0x0000000d46467c20 */ /* 0x000fe20008410000 */
        /* <DEDUP_REMOVED lines=14> */
.L_x_484:
        /* <DEDUP_REMOVED lines=22> */
[-C--:B------:R-:W-:Y:S02]  /*3df0*/  ISETP.GE.AND P0, PT, R9, R6.reuse, PT ;  /* 0x000000060900720c */ /* 0x080fe40003f06270 */
[-C--:B------:R-:W-:Y:S02]  /*3e00*/  ISETP.GE.AND P4, PT, R7, R6.reuse, PT ;  /* 0x000000060700720c */ /* 0x080fe40003f86270 */
[----:B------:R-:W-:Y:S02]  /*3e10*/  ISETP.GE.AND P3, PT, R5, R6, PT ;  /* 0x000000060500720c */ /* 0x000fe40003f66270 */
[----:B------:R-:W-:Y:S02]  /*3e20*/  FSEL R6, R74, -INF , P2 ;  /* 0xff8000004a067808 */ /* 0x000fe40001000000 */
[----:B------:R-:W-:Y:S02]  /*3e30*/  FSEL R84, R84, -INF , P1 ;  /* 0xff80000054547808 */ /* 0x000fe40000800000 */
[----:B------:R-:W-:Y:S02]  /*3e40*/  FSEL R85, R85, -INF , P0 ;  /* 0xff80000055557808 */ /* 0x000fe40000000000 */
        /* <DEDUP_REMOVED lines=24> */
.L_x_485:
        /* <DEDUP_REMOVED lines=10> */
[----:B------:R-:W-:Y:S01]  /*4070*/  FSEL R60, R60, RZ, P0 ;  /* 0x000000ff3c3c7208 */ /* 0x000fe20000000000 */
[--C-:B------:R-:W-:Y:S01]  /*4080*/  FFMA.FTZ R74, R74, UR12, -R61.reuse ;  /* 0x0000000c4a4a7c23 */ /* 0x100fe2000801083d */
[--C-:B------:R-:W-:Y:S01]  /*4090*/  FFMA.FTZ R72, R72, UR12, -R61.reuse ;  /* 0x0000000c48487c23 */ /* 0x100fe2000801083d */
[----:B------:R-:W-:Y:S01]  /*40a0*/  FFMA.FTZ R61, R82, UR12, -R61 ;  /* 0x0000000c523d7c23 */ /* 0x000fe2000801083d */
[----:B------:R-:W-:Y:S01]  /*40b0*/  @UP0 UIADD3 UR25, UP1, UPT, UR52, -0x100, URZ ;  /* 0xffffff0034190890 */ /* 0x000fe2000ff3e0ff */
[--C-:B------:R-:W-:Y:S01]  /*40c0*/  FFMA.FTZ R66, R84, UR12, -R60.reuse ;  /* 0x0000000c54427c23 */ /* 0x100fe2000801083c */
[--C-:B------:R-:W-:Y:S01]  /*40d0*/  FFMA.FTZ R63, R83, UR12, -R60.reuse ;  /* 0x0000000c533f7c23 */ /* 0x100fe2000801083c */
[--C-:B------:R-:W-:Y:S01]  /*40e0*/  FFMA.FTZ R62, R77, UR12, -R60.reuse ;  /* 0x0000000c4d3e7c23 */ /* 0x100fe2000801083c */
[----:B------:R-:W-:Y:S01]  /*40f0*/  FFMA.FTZ R60, R76, UR12, -R60 ;  /* 0x0000000c4c3c7c23 */ /* 0x000fe2000801083c */
[----:B------:R-:W-:Y:S01]  /*4100*/  MUFU.EX2 R65, R61 ;  /* 0x0000003d00417308 */ /* 0x000fe20000000800 */
[----:B------:R-:W-:Y:S01]  /*4110*/  IMAD.MOV.U32 R76, RZ, RZ, 0x240 ;  /* 0x00000240ff4c7424 */ /* 0x000fe200078e00ff */
[----:B------:R-:W-:Y:S02]  /*4120*/  @UP0 UIADD3.X UR15, UPT, UPT, UR53, -0x1, URZ, UP1, !UPT ;  /* 0xffffffff350f0890 */ /* 0x000fe40008ffe4ff */
[----:B------:R-:W-:Y:S06]  /*4130*/  @UP0 UIADD3 UR16, UP1, UPT, UR16, -0x100, URZ ;  /* 0xffffff0010100890 */ /* 0x000fec000ff3e0ff */
[----:B------:R2:W-:Y:S01]  /*4140*/  MUFU.EX2 R61, R60 ;  /* 0x0000003c003d7308 */ /* 0x0005e20000000800 */
[----:B------:R-:W-:Y:S09]  /*4150*/  @UP0 UIADD3.X UR17, UPT, UPT, UR17, -0x1, URZ, UP1, !UPT ;  /* 0xffffffff11110890 */ /* 0x000ff20008ffe4ff */
[----:B------:R-:W-:Y:S10]  /*4160*/  MUFU.EX2 R74, R74 ;  /* 0x0000004a004a7308 */ /* 0x000ff40000000800 */
[----:B------:R-:W3:Y:S10]  /*4170*/  MUFU.EX2 R67, R67 ;  /* 0x0000004300437308 */ /* 0x000ef40000000800 */
[----:B------:R-:W-:Y:S10]  /*4180*/  MUFU.EX2 R66, R66 ;  /* 0x0000004200427308 */ /* 0x000ff40000000800 */
[----:B------:R-:W4:Y:S10]  /*4190*/  MUFU.EX2 R63, R63 ;  /* 0x0000003f003f7308 */ /* 0x000f340000000800 */
[----:B------:R-:W4:Y:S10]  /*41a0*/  MUFU.EX2 R72, R72 ;  /* 0x0000004800487308 */ /* 0x000f340000000800 */
        /* <DEDUP_REMOVED lines=14> */
[----:B------:R-:W-:Y:S01]  /*4290*/  LOP3.LUT R64, R90, 0x20, RZ, 0xc0, !PT ;  /* 0x000000205a407812 */ /* 0x000fe200078ec0ff */
[----:B------:R-:W-:Y:S01]  /*42a0*/  @P1 VIADD R58, R218, 0xffffffc0 ;  /* 0xffffffc0da3a1836 */ /* 0x000fe20000000000 */
[----:B------:R-:W-:Y:S02]  /*42b0*/  LOP3.LUT R60, R77, R60, RZ, 0xfc, !PT ;  /* 0x0000003c4d3c7212 */ /* 0x000fe400078efcff */
[----:B------:R-:W-:Y:S02]  /*42c0*/  SEL R76, R76, 0x1c0, !P1 ;  /* 0x000001c04c4c7807 */ /* 0x000fe40004800000 */
[C---:B------:R-:W-:Y:S02]  /*42d0*/  LEA R83, R60.reuse, UR36, 0x1 ;  /* 0x000000243c537c11 */ /* 0x040fe4000f8e08ff */
[----:B---3--:R-:W-:Y:S02]  /*42e0*/  F2FP.BF16.F32.PACK_AB R87, R67, R74 ;  /* 0x0000004a4357723e */ /* 0x008fe400000010ff */
[----:B------:R-:W-:Y:S01]  /*42f0*/  LEA R60, R60, UR4, 0x1 ;  /* 0x000000043c3c7c11 */ /* 0x000fe2000f8e08ff */
[----:B------:R-:W-:Y:S01]  /*4300*/  IMAD.IADD R77, R83, 0x1, -R64 ;  /* 0x00000001534d7824 */ /* 0x000fe200078e0a40 */
[----:B----4-:R-:W-:Y:S01]  /*4310*/  F2FP.BF16.F32.PACK_AB R85, R63, R66 ;  /* 0x000000423f55723e */ /* 0x010fe200000010ff */
[----:B------:R-:W-:Y:S01]  /*4320*/  IMAD.IADD R64, R83, 0x1, R76 ;  /* 0x0000000153407824 */ /* 0x000fe200078e024c */
[----:B------:R-:W-:Y:S01]  /*4330*/  F2FP.BF16.F32.PACK_AB R82, R65, R72 ;  /* 0x000000484152723e */ /* 0x000fe200000010ff */
[----:B------:R-:W-:Y:S01]  /*4340*/  STS [R60+0x15000], R87 ;  /* 0x015000573c007388 */ /* 0x000fe20000000800 */
[----:B------:R-:W-:Y:S01]  /*4350*/  F2FP.BF16.F32.PACK_AB R83, R61, R62 ;  /* 0x0000003e3d53723e */ /* 0x000fe200000010ff */
[----:B------:R-:W-:Y:S01]  /*4360*/  IMAD.IADD R76, R76, 0x1, R77 ;  /* 0x000000014c4c7824 */ /* 0x000fe200078e024d */
[----:B------:R-:W-:Y:S01]  /*4370*/  LOP3.LUT P0, RZ, R222, 0x2, RZ, 0xc0, !PT ;  /* 0x00000002deff7812 */ /* 0x000fe2000780c0ff */
[----:B------:R-:W-:Y:S01]  /*4380*/  STS [R64], R85 ;  /* 0x0000005540007388 */ /* 0x000fe20000000800 */
[----:B------:R-:W-:Y:S02]  /*4390*/  SHF.R.U32.HI R223, RZ, 0x2, R222 ;  /* 0x00000002ffdf7819 */ /* 0x000fe400000116de */
[----:B------:R-:W-:Y:S01]  /*43a0*/  SEL R59, R59, 0xffffffe0, !P0 ;  /* 0xffffffe03b3b7807 */ /* 0x000fe20004000000 */
[----:B------:R-:W-:Y:S01]  /*43b0*/  STS [R77+0x10], R82 ;  /* 0x000010524d007388 */ /* 0x000fe20000000800 */
[----:B------:R-:W-:Y:S02]  /*43c0*/  LOP3.LUT R88, R88, 0x20, RZ, 0xc0, !PT ;  /* 0x0000002058587812 */ /* 0x000fe400078ec0ff */
[----:B------:R-:W-:Y:S01]  /*43d0*/  LOP3.LUT R240, R221, 0x38, RZ, 0xc0, !PT ;  /* 0x00000038ddf07812 */ /* 0x000fe200078ec0ff */
[----:B------:R-:W-:Y:S01]  /*43e0*/  STS [R76+0x10], R83 ;  /* 0x000010534c007388 */ /* 0x000fe20000000800 */
[C---:B------:R-:W-:Y:S01]  /*43f0*/  IMAD.IADD R220, R59.reuse, 0x1, R218 ;  /* 0x000000013bdc7824 */ /* 0x040fe200078e02da */
[----:B------:R-:W-:Y:S01]  /*4400*/  LOP3.LUT R89, R88, 0x18, R89, 0xf8, !PT ;  /* 0x0000001858597812 */ /* 0x000fe200078ef859 */
[----:B------:R-:W-:Y:S01]  /*4410*/  IMAD.IADD R57, R59, 0x1, R58 ;  /* 0x000000013b397824 */ /* 0x000fe200078e023a */
[----:B------:R-:W1:Y:S08]  /*4420*/  LDSM.16.M88.4 R44, [R218+0x8000] ;  /* 0x00800000da2c783b */ /* 0x000e700000000200 */
[----:B------:R-:W2:Y:S08]  /*4430*/  LDSM.16.M88.4 R48, [R220+0x8000] ;  /* 0x00800000dc30783b */ /* 0x000eb00000000200 */
[----:B------:R-:W3:Y:S01]  /*4440*/  LDSM.16.M88.4 R52, [R58+0x8000] ;  /* 0x008000003a34783b */ /* 0x000ee20000000200 */
        /* <DEDUP_REMOVED lines=40> */
[----:B------:R-:W-:Y:S03]  /*46d0*/  HMMA.16816.F32.BF16 R8, R48, R186, R8 ;  /* 0x000000ba3008723c */ /* 0x000fe60000041808 */
[----:B------:R-:W-:Y:S01]  /*46e0*/  LOP3.LUT R49, R91, 0xe0, RZ, 0xc0, !PT ;  /* 0x000000e05b317812 */ /* 0x000fe200078ec0ff */
[----:B------:R-:W-:Y:S03]  /*46f0*/  IMAD.SHL.U32 R48, R222, 0x100, RZ ;  /* 0x00000100de307824 */ /* 0x000fe600078e00ff */
[----:B------:R-:W-:Y:S05]  /*4700*/  LOP3.LUT R56, R49, 0x100, R56, 0xf8, !PT ;  /* 0x0000010031387812 */ /* 0x000fea00078ef838 */
[C---:B---3--:R-:W-:Y:S08]  /*4710*/  HMMA.16816.F32.BF16 R4, R52.reuse, R188, R4 ;  /* 0x000000bc3404723c */ /* 0x048ff00000041804 */
[----:B------:R-:W-:Y:S11]  /*4720*/  HMMA.16816.F32.BF16 R8, R52, R190, R8 ;  /* 0x000000be3408723c */ /* 0x000ff60000041808 */
[----:B------:R-:W-:Y:S01]  /*4730*/  @!UPT UIADD3 URZ, UPT, UPT, URZ, URZ, URZ ;  /* 0x000000fffffff290 */ /* 0x000fe2000fffe0ff */
[C---:B-1----:R-:W-:Y:S08]  /*4740*/  HMMA.16816.F32.BF16 R4, R44.reuse, R192, R4 ;  /* 0x000000c02c04723c */ /* 0x042ff00000041804 */
[----:B------:R-:W-:Y:S03]  /*4750*/  HMMA.16816.F32.BF16 R8, R44, R194, R8 ;  /* 0x000000c22c08723c */ /* 0x000fe60000041808 */
[----:B------:R-:W-:Y:S02]  /*4760*/  LOP3.LUT R46, R92, 0x1c0, RZ, 0xc0, !PT ;  /* 0x000001c05c2e7812 */ /* 0x000fe400078ec0ff */
[----:B------:R-:W-:Y:S02]  /*4770*/  LOP3.LUT R44, R222, 0x8, RZ, 0xc0, !PT ;  /* 0x00000008de2c7812 */ /* 0x000fe400078ec0ff */
[----:B------:R-:W-:Y:S02]  /*4780*/  SHF.R.U32.HI R47, RZ, 0x3, R56 ;  /* 0x00000003ff2f7819 */ /* 0x000fe40000011638 */
[----:B------:R-:W-:Y:S02]  /*4790*/  LOP3.LUT R45, R92, 0x200, RZ, 0xc0, !PT ;  /* 0x000002005c2d7812 */ /* 0x000fe400078ec0ff */
        /* <DEDUP_REMOVED lines=8> */
[----:B------:R-:W-:Y:S01]  /*4820*/  FMUL.FTZ R74, R81, R74 ;  /* 0x0000004a514a7220 */ /* 0x000fe20000410000 */
[----:B------:R-:W-:Y:S01]  /*4830*/  FMUL.FTZ R79, R79, R82 ;  /* 0x000000524f4f7220 */ /* 0x000fe20000410000 */
        /* <DEDUP_REMOVED lines=19> */
[----:B------:R-:W-:Y:S02]  /*4970*/  LOP3.LUT R46, R46, 0x38, R223, 0xf8, !PT ;  /* 0x000000382e2e7812 */ /* 0x000fe400078ef8df */
[----:B------:R-:W-:Y:S01]  /*4980*/  F2FP.BF16.F32.PACK_AB R81, R61, R62 ;  /* 0x0000003e3d51723e */ /* 0x000fe200000010ff */
[----:B------:R-:W-:Y:S01]  /*4990*/  STS [R77+-0xff0], R78 ;  /* 0xfff0104e4d007388 */ /* 0x000fe20000000800 */
[----:B------:R-:W-:Y:S02]  /*49a0*/  LOP3.LUT R45, R45, 0x1000, R48, 0xf8, !PT ;  /* 0x000010002d2d7812 */ /* 0x000fe400078ef830 */
[----:B------:R-:W-:Y:S01]  /*49b0*/  LOP3.LUT R46, R46, 0x38, R221, 0x78, !PT ;  /* 0x000000382e2e7812 */ /* 0x000fe200078e78dd */
[----:B------:R-:W-:Y:S01]  /*49c0*/  STS [R76+-0xff0], R81 ;  /* 0xfff010514c007388 */ /* 0x000fe20000000800 */
[----:B------:R-:W-:Y:S02]  /*49d0*/  LOP3.LUT R47, R44, 0x38, R47, 0x78, !PT ;  /* 0x000000382c2f7812 */ /* 0x000fe400078e782f */
[----:B------:R-:W-:Y:S01]  /*49e0*/  LOP3.LUT R45, R45, R46, RZ, 0xfc, !PT ;  /* 0x0000002e2d2d7212 */ /* 0x000fe200078efcff */
[----:B------:R-:W-:Y:S01]  /*49f0*/  BAR.SYNC.DEFER_BLOCKING 0x0 ;  /* 0x0000000000007b1d */ /* 0x000fe20000010000 */
[----:B------:R-:W-:Y:S02]  /*4a00*/  LOP3.LUT R47, R47, R56, RZ, 0x3c, !PT ;  /* 0x000000382f2f7212 */ /* 0x000fe400078e3cff */
[----:B------:R-:W-:Y:S02]  /*4a10*/  LEA R224, R45, UR4, 0x1 ;  /* 0x000000042de07c11 */ /* 0x000fe4000f8e08ff */
[C---:B------:R-:W-:Y:S02]  /*4a20*/  LEA R225, R47.reuse, UR4, 0x1 ;  /* 0x000000042fe17c11 */ /* 0x040fe4000f8e08ff */
[----:B------:R-:W-:Y:S05]  /*4a30*/  LEA R65, R47, UR36, 0x1 ;  /* 0x000000242f417c11 */ /* 0x000fea000f8e08ff */
        /* <DEDUP_REMOVED lines=125> */
.L_x_486:
        /* <DEDUP_REMOVED lines=348> */
.L_x_487:
        /* <DEDUP_REMOVED lines=124> */
.L_x_489:
[----:B------:R-:W3:Y:S01]  /*6f90*/  LDCU.64 UR10, c[0x0][0x5c0] ;  /* 0x0000b800ff0a77ac */ /* 0x000ee20008000a00 */
[----:B------:R-:W-:-:S04]  /*6fa0*/  UIADD3 UR8, UPT, UPT, UR39, UR40, URZ ;  /* 0x0000002827087290 */ /* 0x000fc8000fffe0ff */
[----:B---3--:R-:W-:Y:S02]  /*6fb0*/  UIMAD.WIDE.U32 UR16, UR8, UR10, URZ ;  /* 0x0000000a081072a5 */ /* 0x008fe4000f8e00ff */
[----:B------:R-:W-:-:S04]  /*6fc0*/  UIMAD UR8, UR8, UR11, URZ ;  /* 0x0000000b080872a4 */ /* 0x000fc8000f8e02ff */
[----:B------:R-:W-:-:S06]  /*6fd0*/  UIADD3 UR8, UPT, UPT, UR17, UR8, URZ ;  /* 0x0000000811087290 */ /* 0x000fcc000fffe0ff */
[----:B------:R-:W-:Y:S02]  /*6fe0*/  MOV R7, UR8 ;  /* 0x0000000800077c02 */ /* 0x000fe40008000f00 */
.L_x_490:
        /* <DEDUP_REMOVED lines=12> */
.L_x_491:
[----:B------:R-:W3:Y:S01]  /*70b0*/  LDCU.64 UR8, c[0x0][0x5c8] ;  /* 0x0000b900ff0877ac */ /* 0x000ee20008000a00 */
[----:B------:R-:W-:-:S04]  /*70c0*/  UIADD3 UR12, UPT, UPT, UR39, UR40, URZ ;  /* 0x00000028270c7290 */ /* 0x000fc8000fffe0ff */
[----:B---3--:R-:W-:Y:S02]  /*70d0*/  UIMAD.WIDE.U32 UR30, UR12, UR8, URZ ;  /* 0x000000080c1e72a5 */ /* 0x008fe4000f8e00ff */
[----:B------:R-:W-:-:S04]  /*70e0*/  UIMAD UR12, UR12, UR9, URZ ;  /* 0x000000090c0c72a4 */ /* 0x000fc8000f8e02ff */
[----:B------:R-:W-:-:S06]  /*70f0*/  UIADD3 UR12, UPT, UPT, UR31, UR12, URZ ;  /* 0x0000000c1f0c7290 */ /* 0x000fcc000fffe0ff */
[----:B------:R-:W-:-:S07]  /*7100*/  MOV R5, UR12 ;  /* 0x0000000c00057c02 */ /* 0x000fce0008000f00 */
.L_x_492:
        /* <DEDUP_REMOVED lines=11> */
[----:B------:R-:W-:Y:S01]  /*71c0*/  IMAD.U32 R44, RZ, RZ, UR8 ;  /* 0x00000008ff2c7e24 */ /* 0x000fe2000f8e00ff */
[----:B--2---:R-:W2:Y:S02]  /*71d0*/  LDS.128 R36, [R9+0x11000] ;  /* 0x0110000009247984 */ /* 0x004ea40000000c00 */
        /* <DEDUP_REMOVED lines=45> */
.L_x_467:
[----:B------:R-:W-:Y:S05]  /*74b0*/  BSYNC.RECONVERGENT B1 ;  /* 0x0000000000017941 */ /* 0x000fea0003800200 */
.L_x_451:
        /* <DEDUP_REMOVED lines=11> */
.L_x_494:
        /* <DEDUP_REMOVED lines=9> */
.L_x_2495:


//--------------------- .text._ZN5flash25flash_bwd_dot_do_o_kernelILb0E23Flash_bwd_kernel_traitsILi256ELi64ELi32ELi8ELi4ELi1ELi2ELb1ELb1EN7cutlass10bfloat16_tE19Flash_kernel_traitsILi256ELi64ELi32ELi8ES3_EEEEvNS_16Flash_bwd_paramsE --------------------------
	.section	.text._ZN5flash25flash_bwd_dot_do_o_kernelILb0E23Flash_bwd_kernel_traitsILi256ELi64ELi32ELi8ELi4ELi1ELi2ELb1ELb1EN7cutlass10bfloat16_tE19Flash_kernel_traitsILi256ELi64ELi32ELi8ES3_EEEEvNS_16Flash_bwd_paramsE,"ax",@progbits
	.align	128
        .global         _ZN5flash25flash_bwd_dot_do_o_kernelILb0E23Flash_bwd_kernel_traitsILi256ELi64ELi32ELi8ELi4ELi1ELi2ELb1ELb1EN7cutlass10bfloat16_tE19Flash_kernel_traitsILi256ELi64ELi32ELi8ES3_EEEEvNS_16Flash_bwd_paramsE
        .type           _ZN5flash25flash_bwd_dot_do_o_kernelILb0E23Flash_bwd_kernel_traitsILi256ELi64ELi32ELi8ELi4ELi1ELi2ELb1ELb1EN7cutlass10bfloat16_tE19Flash_kernel_traitsILi256ELi64ELi32ELi8ES3_EEEEvNS_16Flash_bwd_paramsE,@function
        .size           _ZN5flash25flash_bwd_dot_do_o_kernelILb0E23Flash_bwd_kernel_traitsILi256ELi64ELi32ELi8ELi4ELi1ELi2ELb1ELb1EN7cutlass10bfloat16_tE19Flash_kernel_traitsILi256ELi64ELi32ELi8ES3_EEEEvNS_16Flash_bwd_paramsE,(.L_x_2496 - _ZN5flash25flash_bwd_dot_do_o_kernelILb0E23Flash_bwd_kernel_traitsILi256ELi64ELi32ELi8ELi4ELi1ELi2ELb1ELb1EN7cutlass10bfloat16_tE19Flash_kernel_traitsILi256ELi64ELi32ELi8ES3_EEEEvNS_16Flash_bwd_paramsE)
        .other          _ZN5flash25flash_bwd_dot_do_o_kernelILb0E23Flash_bwd_kernel_traitsILi256ELi64ELi32ELi8ELi4ELi1ELi2ELb1ELb1EN7cutlass10bfloat16_tE19Flash_kernel_traitsILi256ELi64ELi32ELi8ES3_EEEEvNS_16Flash_bwd_paramsE,@"STO_CUDA_ENTRY STV_DEFAULT"
_ZN5flash25flash_bwd_dot_do_o_kernelILb0E23Flash_bwd_kernel_traitsILi256ELi64ELi32ELi8ELi4ELi1ELi2ELb1ELb1EN7cutlass10bfloat16_tE19Flash_kernel_traitsILi256ELi64ELi32ELi8ES3_EEEEvNS_16Flash_bwd_paramsE:
.text._ZN5flash25flash_bwd_dot_do_o_kernelILb0E23Flash_bwd_kernel_traitsILi256ELi64ELi32ELi8ELi4ELi1ELi2ELb1ELb1EN7cutlass10bfloat16_tE19Flash_kernel_traitsILi256ELi64ELi32ELi8ES3_EEEEvNS_16Flash_bwd_paramsE:
[----:B------:R-:W-:Y:S08]  /*0000*/  LDC R1, c[0x0][0x37c] ;  /* 0x0000df00ff017b82 */ /* 0x000ff00000000800 */
[----:B------:R-:W0:Y:S01]  /*0010*/  LDC.64 R2, c[0x0][0x460] ;  /* 0x00011800ff027b82 */ /* 0x000e220000000a00 */
[----:B------:R-:W1:Y:S01]  /*0020*/  S2R R7, SR_CTAID.Y ;  /* 0x0000000000077919 */ /* 0x000e620000002600 */
[----:B------:R-:W2:Y:S01]  /*0030*/  LDCU.64 UR6, c[0x0][0x358] ;  /* 0x00006b00ff0677ac */ /* 0x000ea20008000a00 */
[----:B------:R-:W-:Y:S01]  /*0040*/  IMAD.MOV.U32 R9, RZ, RZ, -0x1 ;  /* 0xffffffffff097424 */ /* 0x000fe200078e00ff */
[----:B0-----:R-:W-:-:S02]  /*0050*/  ISETP.NE.U32.AND P1, PT, R2, RZ, PT ;  /* 0x000000ff0200720c */ /* 0x001fc40003f25070 */
[----:B------:R-:W-:Y:S02]  /*0060*/  ISETP.NE.U32.AND P0, PT, R2, RZ, PT ;  /* 0x000000ff0200720c */ /* 0x000fe40003f05070 */
[C---:B------:R-:W-:Y:S02]  /*0070*/  ISETP.NE.AND.EX P1, PT, R3.reuse, RZ, PT, P1 ;  /* 0x000000ff0300720c */ /* 0x040fe40003f25310 */
[----:B------:R-:W-:-:S11]  /*0080*/  ISETP.NE.AND.EX P0, PT, R3, RZ, PT, P0 ;  /* 0x000000ff0300720c */ /* 0x000fd60003f05300 */
[----:B------:R-:W1:Y:S08]  /*0090*/  @P1 LDC.64 R4, c[0x0][0x460] ;  /* 0x00011800ff041b82 */ /* 0x000e700000000a00 */
[----:B------:R-:W0:Y:S01]  /*00a0*/  @P0 LDC.64 R2, c[0x0][0x460] ;  /* 0x00011800ff020b82 */ /* 0x000e220000000a00 */
[----:B-1----:R-:W-:-:S06]  /*00b0*/  @P1 IMAD.WIDE.U32 R4, R7, 0x4, R4 ;  /* 0x0000000407041825 */ /* 0x002fcc00078e0004 */
[----:B--2---:R-:W2:Y:S01]  /*00c0*/  @P1 LDG.E R4, desc[UR6][R4.64+0x4] ;  /* 0x0000040604041981 */ /* 0x004ea2000c1e1900 */
[----:B0-----:R-:W-:-:S05]  /*00d0*/  @P0 IMAD.WIDE.U32 R2, R7, 0x4, R2 ;  /* 0x0000000407020825 */ /* 0x001fca00078e0002 */
[----:B------:R-:W2:Y:S01]  /*00e0*/  @P0 LDG.E R9, desc[UR6][R2.64] ;  /* 0x0000000602090981 */ /* 0x000ea2000c1e1900 */
[----:B------:R-:W0:Y:S08]  /*00f0*/  S2UR UR4, SR_CTAID.X ;  /* 0x00000000000479c3 */ /* 0x000e300000002500 */
[----:B------:R-:W1:Y:S01]  /*0100*/  @!P1 LDC R0, c[0x0][0x434] ;  /* 0x00010d00ff009b82 */ /* 0x000e620000000800 */
[----:B0-----:R-:W-:Y:S01]  /*0110*/  USHF.L.U32 UR4, UR4, 0x6, URZ ;  /* 0x0000000604047899 */ /* 0x001fe200080006ff */
[----:B--2---:R-:W-:-:S05]  /*0120*/  @P1 IMAD.IADD R0, R4, 0x1, -R9 ;  /* 0x0000000104001824 */ /* 0x004fca00078e0a09 */
[----:B-1----:R-:W-:-:S13]  /*0130*/  ISETP.GT.AND P0, PT, R0, UR4, PT ;  /* 0x0000000400007c0c */ /* 0x002fda000bf04270 */
[----:B------:R-:W-:Y:S05]  /*0140*/  @!P0 EXIT ;  /* 0x000000000000894d */ /* 0x000fea0003800000 */
[----:B------:R-:W-:Y:S01]  /*0150*/  ISETP.NE.AND P0, PT, R9, -0x1, PT ;  /* 0xffffffff0900780c */ /* 0x000fe20003f05270 */
[----:B------:R-:W0:Y:S01]  /*0160*/  LDCU.U8 UR8, c[0x0][0x548] ;  /* 0x0000a900ff0877ac */ /* 0x000e220008000000 */
[----:B------:R-:W1:Y:S11]  /*0170*/  S2UR UR5, SR_CTAID.Z ;  /* 0x00000000000579c3 */ /* 0x000e760000002700 */
[----:B------:R-:W2:Y:S01]  /*0180*/  @!P0 LDC.64 R10, c[0x0][0x588] ;  /* 0x00016200ff0a8b82 */ /* 0x000ea20000000a00 */
[----:B0-----:R-:W-:-:S07]  /*0190*/  UISETP.NE.AND UP0, UPT, UR8, URZ, UPT ;  /* 0x000000ff0800728c */ /* 0x001fce000bf05270 */
[----:B------:R-:W0:Y:S08]  /*01a0*/  @!P0 LDC.64 R12, c[0x0][0x400] ;  /* 0x00010000ff0c8b82 */ /* 0x000e300000000a00 */
[----:B------:R-:W3:Y:S08]  /*01b0*/  @P0 LDC.64 R16, c[0x0][0x590] ;  /* 0x00016400ff100b82 */ /* 0x000ef00000000a00 */
[----:B------:R-:W4:Y:S01]  /*01c0*/  @P0 LDC.64 R18, c[0x0][0x408] ;  /* 0x00010200ff120b82 */ /* 0x000f220000000a00 */
[----:B--2---:R-:W-:-:S04]  /*01d0*/  @!P0 IMAD.WIDE.U32 R2, R7, R10, RZ ;  /* 0x0000000a07028225 */ /* 0x004fc800078e00ff */
[C---:B------:R-:W-:Y:S02]  /*01e0*/  @!P0 IMAD R14, R7.reuse, R11, R3 ;  /* 0x0000000b070e8224 */ /* 0x040fe400078e0203 */
[----:B------:R-:W-:Y:S02]  /*01f0*/  @!P0 IMAD.MOV.U32 R11, RZ, RZ, R2 ;  /* 0x000000ffff0b8224 */ /* 0x000fe400078e0002 */
[----:B0-----:R-:W-:-:S04]  /*0200*/  @!P0 IMAD.WIDE.U32 R4, R7, R12, RZ ;  /* 0x0000000c07048225 */ /* 0x001fc800078e00ff */
[----:B------:R-:W-:Y:S01]  /*0210*/  @!P0 IMAD R12, R7, R13, R5 ;  /* 0x0000000d070c8224 */ /* 0x000fe200078e0205 */
[----:B------:R-:W-:Y:S01]  /*0220*/  @!P0 MOV R73, R4 ;  /* 0x0000000400498202 */ /* 0x000fe20000000f00 */
[----:B---3--:R-:W-:-:S04]  /*0230*/  @P0 IMAD.WIDE.U32 R2, R9, R16, RZ ;  /* 0x0000001009020225 */ /* 0x008fc800078e00ff */
[C---:B------:R-:W-:Y:S02]  /*0240*/  @P0 IMAD R14, R9.reuse, R17, R3 ;  /* 0x00000011090e0224 */ /* 0x040fe400078e0203 */
[----:B------:R-:W-:Y:S02]  /*0250*/  @P0 IMAD.MOV.U32 R11, RZ, RZ, R2 ;  /* 0x000000ffff0b0224 */ /* 0x000fe400078e0002 */
[----:B----4-:R-:W-:-:S04]  /*0260*/  @P0 IMAD.WIDE.U32 R4, R9, R18, RZ ;  /* 0x0000001209040225 */ /* 0x010fc800078e00ff */
[----:B------:R-:W-:Y:S02]  /*0270*/  @P0 IMAD R12, R9, R19, R5 ;  /* 0x00000013090c0224 */ /* 0x000fe400078e0205 */
[----:B------:R-:W-:Y:S01]  /*0280*/  @P0 IMAD.MOV.U32 R73, RZ, RZ, R4 ;  /* 0x000000ffff490224 */ /* 0x000fe200078e0004 */
[----:B-1----:R-:W-:Y:S06]  /*0290*/  BRA.U !UP0, `(.L_x_495) ;  /* 0x0000000108247547 */ /* 0x002fec000b800000 */
[----:B------:R-:W0:Y:S01]  /*02a0*/  LDC R4, c[0x0][0x444] ;  /* 0x00011100ff047b82 */ /* 0x000e220000000800 */
[----:B------:R-:W-:-:S07]  /*02b0*/  ISETP.NE.AND P0, PT, R9, -0x1, PT ;  /* 0xffffffff0900780c */ /* 0x000fce0003f05270 */
[----:B------:R-:W1:Y:S08]  /*02c0*/  LDC R2, c[0x0][0x430] ;  /* 0x00010c00ff027b82 */ /* 0x000e700000000800 */
[----:B------:R-:W1:Y:S01]  /*02d0*/  LDC R3, c[0x0][0x454] ;  /* 0x00011500ff037b82 */ /* 0x000e620000000800 */
[----:B0-----:R-:W-:Y:S02]  /*02e0*/  @!P0 IMAD R9, R7, R4, RZ ;  /* 0x0000000407098224 */ /* 0x001fe400078e02ff */
[----:B-1----:R-:W-:-:S03]  /*02f0*/  IMAD R2, R2, 0x80, R3 ;  /* 0x0000008002027824 */ /* 0x002fc600078e0203 */
[----:B------:R-:W-:-:S05]  /*0300*/  LEA R3, R7, R9, 0x7 ;  /* 0x0000000907037211 */ /* 0x000fca00078e38ff */
[----:B------:R-:W-:Y:S01]  /*0310*/  IMAD R10, R2, UR5, R3 ;  /* 0x00000005020a7c24 */ /* 0x000fe2000f8e0203 */
[----:B------:R-:W-:Y:S06]  /*0320*/  BRA `(.L_x_496) ;  /* 0x0000000000107947 */ /* 0x000fec0003800000 */
.L_x_495:
[----:B------:R-:W0:Y:S08]  /*0330*/  LDC R10, c[0x0][0x3e0] ;  /* 0x0000f800ff0a7b82 */ /* 0x000e300000000800 */
[----:B------:R-:W1:Y:S01]  /*0340*/  LDC R3, c[0x0][0x444] ;  /* 0x00011100ff037b82 */ /* 0x000e620000000800 */
[----:B0-----:R-:W-:-:S04]  /*0350*/  IMAD R10, R7, R10, UR5 ;  /* 0x00000005070a7e24 */ /* 0x001fc8000f8e020a */
[----:B-1----:R-:W-:-:S07]  /*0360*/  IMAD R10, R10, R3, RZ ;  /* 0x000000030a0a7224 */ /* 0x002fce00078e02ff */
.L_x_496:
[----:B------:R-:W0:Y:S01]  /*0370*/  S2R R74, SR_TID.X ;  /* 0x00000000004a7919 */ /* 0x000e220000002100 */
[----:B------:R-:W1:Y:S01]  /*0380*/  LDC.64 R8, c[0x0][0x590] ;  /* 0x00016400ff087b82 */ /* 0x000e620000000a00 */
[----:B------:R-:W-:Y:S01]  /*0390*/  IMAD.MOV.U32 R69, RZ, RZ, RZ ;  /* 0x000000ffff457224 */ /* 0x000fe200078e00ff */
[----:B------:R-:W-:Y:S01]  /*03a0*/  BSSY.RECONVERGENT B0, `(.L_x_497) ;  /* 0x000003c000007945 */ /* 0x000fe20003800200 */
[----:B------:R-:W-:Y:S01]  /*03b0*/  HFMA2 R18, -RZ, RZ, 0, 0 ;  /* 0x00000000ff127431 */ /* 0x000fe200000001ff */
[----:B------:R-:W-:Y:S02]  /*03c0*/  CS2R R34, SRZ ;  /* 0x0000000000227805 */ /* 0x000fe4000001ff00 */
[----:B------:R-:W-:Y:S02]  /*03d0*/  CS2R R32, SRZ ;  /* 0x0000000000207805 */ /* 0x000fe4000001ff00 */
[----:B------:R-:W-:Y:S02]  /*03e0*/  CS2R R50, SRZ ;  /* 0x0000000000327805 */ /* 0x000fe4000001ff00 */
[----:B------:R-:W-:Y:S01]  /*03f0*/  CS2R R48, SRZ ;  /* 0x0000000000307805 */ /* 0x000fe2000001ff00 */
[----:B------:R-:W2:Y:S01]  /*0400*/  LDC.64 R16, c[0x0][0x598] ;  /* 0x00016600ff107b82 */ /* 0x000ea20000000a00 */
[----:B------:R-:W-:-:S02]  /*0410*/  CS2R R66, SRZ ;  /* 0x0000000000427805 */ /* 0x000fc4000001ff00 */
[----:B------:R-:W-:Y:S02]  /*0420*/  CS2R R64, SRZ ;  /* 0x0000000000407805 */ /* 0x000fe4000001ff00 */
[----:B------:R-:W-:Y:S02]  /*0430*/  CS2R R22, SRZ ;  /* 0x0000000000167805 */ /* 0x000fe4000001ff00 */
[----:B------:R-:W-:Y:S02]  /*0440*/  CS2R R20, SRZ ;  /* 0x0000000000147805 */ /* 0x000fe4000001ff00 */
[----:B------:R-:W-:Y:S02]  /*0450*/  CS2R R26, SRZ ;  /* 0x00000000001a7805 */ /* 0x000fe4000001ff00 */
[----:B------:R-:W-:Y:S02]  /*0460*/  CS2R R24, SRZ ;  /* 0x0000000000187805 */ /* 0x000fe4000001ff00 */
[----:B------:R-:W-:Y:S01]  /*0470*/  CS2R R54, SRZ ;  /* 0x0000000000367805 */ /* 0x000fe2000001ff00 */
[----:B------:R-:W3:Y:S01]  /*0480*/  LDC.64 R2, c[0x0][0x408] ;  /* 0x00010200ff027b82 */ /* 0x000ee20000000a00 */
[----:B------:R-:W-:-:S07]  /*0490*/  CS2R R52, SRZ ;  /* 0x0000000000347805 */ /* 0x000fce000001ff00 */
[----:B------:R-:W4:Y:S01]  /*04a0*/  LDC.64 R70, c[0x0][0x410] ;  /* 0x00010400ff467b82 */ /* 0x000f220000000a00 */
[----:B0-----:R-:W-:Y:S01]  /*04b0*/  IMAD.SHL.U32 R68, R74, 0x8, RZ ;  /* 0x000000084a447824 */ /* 0x001fe200078e00ff */
[----:B------:R-:W-:-:S04]  /*04c0*/  SHF.R.U32.HI R75, RZ, 0x3, R74 ;  /* 0x00000003ff4b7819 */ /* 0x000fc8000001164a */
[----:B------:R-:W-:-:S04]  /*04d0*/  LOP3.LUT R68, R68, 0x38, RZ, 0xc0, !PT ;  /* 0x0000003844447812 */ /* 0x000fc800078ec0ff */
[----:B------:R-:W-:Y:S01]  /*04e0*/  LOP3.LUT R76, R68, 0x40, RZ, 0xfc, !PT ;  /* 0x00000040444c7812 */ /* 0x000fe200078efcff */
[----:B-1----:R-:W-:Y:S01]  /*04f0*/  IMAD.WIDE.U32 R4, R8, UR4, R68 ;  /* 0x0000000408047c25 */ /* 0x002fe2000f8e0044 */
[C---:B------:R-:W-:Y:S02]  /*0500*/  LOP3.LUT R77, R68.reuse, 0x80, RZ, 0xfc, !PT ;  /* 0x00000080444d7812 */ /* 0x040fe400078efcff */
[----:B------:R-:W-:Y:S01]  /*0510*/  LOP3.LUT R78, R68, 0xc0, RZ, 0xfc, !PT ;  /* 0x000000c0444e7812 */ /* 0x000fe200078efcff */
[----:B------:R-:W-:Y:S01]  /*0520*/  IMAD R5, R9, UR4, R5 ;  /* 0x0000000409057c24 */ /* 0x000fe2000f8e0205 */
[----:B------:R-:W-:Y:S01]  /*0530*/  IADD3 R4, P0, PT, R11, R4, RZ ;  /* 0x000000040b047210 */ /* 0x000fe20007f1e0ff */
[----:B---3--:R-:W-:-:S04]  /*0540*/  IMAD.WIDE.U32 R6, R2, UR4, R68 ;  /* 0x0000000402067c25 */ /* 0x008fc8000f8e0044 */
[----:B------:R-:W-:Y:S01]  /*0550*/  IMAD.X R5, R14, 0x1, R5, P0 ;  /* 0x000000010e057824 */ /* 0x000fe200000e0605 */
[----:B------:R-:W-:Y:S01]  /*0560*/  IADD3 R72, P1, PT, R73, R6, RZ ;  /* 0x0000000649487210 */ /* 0x000fe20007f3e0ff */
[----:B------:R-:W-:Y:S01]  /*0570*/  IMAD R7, R3, UR4, R7 ;  /* 0x0000000403077c24 */ /* 0x000fe2000f8e0207 */
[----:B------:R-:W-:Y:S01]  /*0580*/  CS2R R14, SRZ ;  /* 0x00000000000e7805 */ /* 0x000fe2000001ff00 */
[----:B--2---:R-:W-:-:S03]  /*0590*/  IMAD.WIDE.U32 R28, R16, UR5, R4 ;  /* 0x00000005101c7c25 */ /* 0x004fc6000f8e0004 */
[----:B------:R-:W-:Y:S01]  /*05a0*/  IADD3.X R73, PT, PT, R12, R7, RZ, P1, !PT ;  /* 0x000000070c497210 */ /* 0x000fe20000ffe4ff */
[----:B------:R-:W-:Y:S01]  /*05b0*/  VIADD R4, R0, -UR4 ;  /* 0x8000000400047c36 */ /* 0x000fe20008000000 */
[----:B------:R-:W-:Y:S01]  /*05c0*/  CS2R R12, SRZ ;  /* 0x00000000000c7805 */ /* 0x000fe2000001ff00 */
[C---:B------:R-:W-:Y:S01]  /*05d0*/  VIADD R0, R75.reuse, 0x20 ;  /* 0x000000204b007836 */ /* 0x040fe20000000000 */
[----:B------:R-:W-:Y:S01]  /*05e0*/  CS2R R6, SRZ ;  /* 0x0000000000067805 */ /* 0x000fe2000001ff00 */
[----:B----4-:R-:W-:Y:S01]  /*05f0*/  IMAD.WIDE.U32 R72, R70, UR5, R72 ;  /* 0x0000000546487c25 */ /* 0x010fe2000f8e0048 */
[-C--:B------:R-:W-:Y:S02]  /*0600*/  ISETP.GE.AND P0, PT, R75, R4.reuse, PT ;  /* 0x000000044b00720c */ /* 0x080fe40003f06270 */
[----:B------:R-:W-:Y:S01]  /*0610*/  ISETP.GE.AND P1, PT, R0, R4, PT ;  /* 0x000000040000720c */ /* 0x000fe20003f26270 */
[----:B------:R-:W-:Y:S01]  /*0620*/  IMAD R17, R17, UR5, R29 ;  /* 0x0000000511117c24 */ /* 0x000fe2000f8e021d */
[----:B------:R-:W-:Y:S01]  /*0630*/  CS2R R4, SRZ ;  /* 0x0000000000047805 */ /* 0x000fe2000001ff00 */
[----:B------:R-:W-:-:S02]  /*0640*/  IMAD R71, R71, UR5, R73 ;  /* 0x0000000547477c24 */ /* 0x000fc4000f8e0249 */
[----:B------:R-:W-:-:S06]  /*0650*/  VIADD R0, R10, UR4 ;  /* 0x000000040a007c36 */ /* 0x000fcc0008000000 */
[----:B------:R-:W-:Y:S05]  /*0660*/  @P0 BRA `(.L_x_498) ;  /* 0x00000000003c0947 */ /* 0x000fea0003800000 */
[----:B------:R-:W0:Y:S01]  /*0670*/  LDCU UR8, c[0x0][0x440] ;  /* 0x00008800ff0877ac */ /* 0x000e220008000800 */
[----:B------:R-:W-:Y:S01]  /*0680*/  IMAD.MOV.U32 R16, RZ, RZ, R28 ;  /* 0x000000ffff107224 */ /* 0x000fe200078e001c */
[----:B------:R-:W1:Y:S03]  /*0690*/  LDCU.64 UR10, c[0x0][0x550] ;  /* 0x0000aa00ff0a77ac */ /* 0x000e660008000a00 */
[----:B------:R-:W-:-:S04]  /*06a0*/  IMAD.WIDE.U32 R10, R75, R8, R16 ;  /* 0x000000084b0a7225 */ /* 0x000fc800078e0010 */
[----:B------:R-:W-:Y:S01]  /*06b0*/  IMAD R11, R75, R9, R11 ;  /* 0x000000094b0b7224 */ /* 0x000fe200078e020b */
[----:B0-----:R-:W-:Y:S02]  /*06c0*/  ISETP.GE.AND P2, PT, R68, UR8, PT ;  /* 0x0000000844007c0c */ /* 0x001fe4000bf46270 */
[----:B------:R-:W-:Y:S02]  /*06d0*/  ISETP.GE.AND P3, PT, R76, UR8, PT ;  /* 0x000000084c007c0c */ /* 0x000fe4000bf66270 */
[----:B------:R-:W-:Y:S02]  /*06e0*/  ISETP.GE.AND P4, PT, R77, UR8, PT ;  /* 0x000000084d007c0c */ /* 0x000fe4000bf86270 */
[----:B------:R-:W-:Y:S02]  /*06f0*/  ISETP.GE.AND P5, PT, R78, UR8, PT ;  /* 0x000000084e007c0c */ /* 0x000fe4000bfa6270 */
[----:B-1----:R-:W-:-:S04]  /*0700*/  LEA R30, P6, R10, UR10, 0x1 ;  /* 0x0000000a0a1e7c11 */ /* 0x002fc8000f8c08ff */
[----:B------:R-:W-:-:S05]  /*0710*/  LEA.HI.X R31, R10, UR11, R11, 0x1, P6 ;  /* 0x0000000b0a1f7c11 */ /* 0x000fca000b0f0c0b */
[----:B------:R0:W5:Y:S04]  /*0720*/  @!P2 LDG.E.128 R64, desc[UR6][R30.64] ;  /* 0x000000061e40a981 */ /* 0x000168000c1e1d00 */
[----:B------:R0:W5:Y:S04]  /*0730*/  @!P3 LDG.E.128 R48, desc[UR6][R30.64+0x80] ;  /* 0x000080061e30b981 */ /* 0x000168000c1e1d00 */
[----:B------:R0:W5:Y:S04]  /*0740*/  @!P4 LDG.E.128 R32, desc[UR6][R30.64+0x100] ;  /* 0x000100061e20c981 */ /* 0x000168000c1e1d00 */
[----:B------:R0:W5:Y:S02]  /*0750*/  @!P5 LDG.E.128 R12, desc[UR6][R30.64+0x180] ;  /* 0x000180061e0cd981 */ /* 0x000164000c1e1d00 */
.L_x_498:
[----:B------:R-:W-:Y:S05]  /*0760*/  BSYNC.RECONVERGENT B0 ;  /* 0x0000000000007941 */ /* 0x000fea0003800200 */
.L_x_497:
[----:B------:R-:W-:Y:S04]  /*0770*/  BSSY.RECONVERGENT B0, `(.L_x_499) ;  /* 0x0000016000007945 */ /* 0x000fe80003800200 */
[----:B------:R-:W-:Y:S05]  /*0780*/  @P1 BRA `(.L_x_500) ;  /* 0x0000000000501947 */ /* 0x000fea0003800000 */
[----:B------:R-:W1:Y:S01]  /*0790*/  LDCU UR8, c[0x0][0x440] ;  /* 0x00008800ff0877ac */ /* 0x000e620008000800 */
[----:B------:R-:W-:Y:S01]  /*07a0*/  IADD3 R19, P2, PT, R75, 0x20, RZ ;  /* 0x000000204b137810 */ /* 0x000fe20007f5e0ff */
[----:B------:R-:W-:Y:S01]  /*07b0*/  IMAD.MOV.U32 R10, RZ, RZ, R28 ;  /* 0x000000ffff0a7224 */ /* 0x000fe200078e001c */
[----:B------:R-:W2:Y:S03]  /*07c0*/  LDCU.64 UR10, c[0x0][0x550] ;  /* 0x0000aa00ff0a77ac */ /* 0x000ea60008000a00 */
[----:B------:R-:W-:-:S04]  /*07d0*/  IMAD.X R11, RZ, RZ, RZ, P2 ;  /* 0x000000ffff0b7224 */ /* 0x000fc800010e06ff */
[----:B------:R-:W-:Y:S01]  /*07e0*/  IMAD R16, R11, R8, RZ ;  /* 0x000000080b107224 */ /* 0x000fe200078e02ff */
[----:B------:R-:W-:-:S03]  /*07f0*/  MOV R11, R17 ;  /* 0x00000011000b7202 */ /* 0x000fc60000000f00 */
[C---:B------:R-:W-:Y:S02]  /*0800*/  IMAD R9, R19.reuse, R9, R16 ;  /* 0x0000000913097224 */ /* 0x040fe400078e0210 */
[----:B------:R-:W-:Y:S01]  /*0810*/  IMAD.WIDE.U32 R10, R19, R8, R10 ;  /* 0x00000008130a7225 */ /* 0x000fe200078e000a */
[----:B-1----:R-:W-:Y:S02]  /*0820*/  ISETP.GE.AND P3, PT, R68, UR8, PT ;  /* 0x0000000844007c0c */ /* 0x002fe4000bf66270 */
[----:B------:R-:W-:Y:S01]  /*0830*/  ISETP.GE.AND P4, PT, R76, UR8, PT ;  /* 0x000000084c007c0c */ /* 0x000fe2000bf86270 */
[----:B------:R-:W-:Y:S01]  /*0840*/  IMAD.IADD R9, R11, 0x1, R9 ;  /* 0x000000010b097824 */ /* 0x000fe200078e0209 */
[----:B------:R-:W-:Y:S02]  /*0850*/  ISETP.GE.AND P5, PT, R77, UR8, PT ;  /* 0x000000084d007c0c */ /* 0x000fe4000bfa6270 */
[----:B------:R-:W-:Y:S02]  /*0860*/  ISETP.GE.AND P6, PT, R78, UR8, PT ;  /* 0x000000084e007c0c */ /* 0x000fe4000bfc6270 */
[----:B--2---:R-:W-:-:S04]  /*0870*/  LEA R8, P2, R10, UR10, 0x1 ;  /* 0x0000000a0a087c11 */ /* 0x004fc8000f8408ff */
[----:B------:R-:W-:-:S05]  /*0880*/  LEA.HI.X R9, R10, UR11, R9, 0x1, P2 ;  /* 0x0000000b0a097c11 */ /* 0x000fca00090f0c09 */
[----:B------:R1:W5:Y:S04]  /*0890*/  @!P3 LDG.E.128 R52, desc[UR6][R8.64] ;  /* 0x000000060834b981 */ /* 0x000368000c1e1d00 */
[----:B------:R1:W5:Y:S04]  /*08a0*/  @!P4 LDG.E.128 R24, desc[UR6][R8.64+0x80] ;  /* 0x000080060818c981 */ /* 0x000368000c1e1d00 */
[----:B------:R1:W5:Y:S04]  /*08b0*/  @!P5 LDG.E.128 R20, desc[UR6][R8.64+0x100] ;  /* 0x000100060814d981 */ /* 0x000368000c1e1d00 */
[----:B------:R1:W5:Y:S02]  /*08c0*/  @!P6 LDG.E.128 R4, desc[UR6][R8.64+0x180] ;  /* 0x000180060804e981 */ /* 0x000364000c1e1d00 */
.L_x_500:
[----:B------:R-:W-:Y:S05]  /*08d0*/  BSYNC.RECONVERGENT B0 ;  /* 0x0000000000007941 */ /* 0x000fea0003800200 */
.L_x_499:
[----:B------:R-:W-:Y:S01]  /*08e0*/  BSSY.RECONVERGENT B0, `(.L_x_501) ;  /* 0x0000019000007945 */ /* 0x000fe20003800200 */
[----:B------:R-:W-:Y:S01]  /*08f0*/  IMAD.MOV.U32 R19, RZ, RZ, RZ ;  /* 0x000000ffff137224 */ /* 0x000fe200078e00ff */
[----:B------:R-:W-:Y:S02]  /*0900*/  CS2R R16, SRZ ;  /* 0x0000000000107805 */ /* 0x000fe4000001ff00 */
[----:B------:R-:W-:Y:S02]  /*0910*/  CS2R R38, SRZ ;  /* 0x0000000000267805 */ /* 0x000fe4000001ff00 */
[----:B------:R-:W-:Y:S02]  /*0920*/  CS2R R36, SRZ ;  /* 0x0000000000247805 */ /* 0x000fe4000001ff00 */
[----:B------:R-:W-:Y:S02]  /*0930*/  CS2R R42, SRZ ;  /* 0x00000000002a7805 */ /* 0x000fe4000001ff00 */
[----:B------:R-:W-:-:S02]  /*0940*/  CS2R R40, SRZ ;  /* 0x0000000000287805 */ /* 0x000fc4000001ff00 */
[----:B------:R-:W-:Y:S02]  /*0950*/  CS2R R62, SRZ ;  /* 0x00000000003e7805 */ /* 0x000fe4000001ff00 */
[----:B------:R-:W-:Y:S01]  /*0960*/  CS2R R60, SRZ ;  /* 0x00000000003c7805 */ /* 0x000fe2000001ff00 */
[----:B------:R-:W-:Y:S06]  /*0970*/  @P0 BRA `(.L_x_502) ;  /* 0x00000000003c0947 */ /* 0x000fec0003800000 */
[----:B------:R-:W2:Y:S01]  /*0980*/  LDCU UR8, c[0x0][0x440] ;  /* 0x00008800ff0877ac */ /* 0x000ea20008000800 */
[----:B------:R-:W-:Y:S01]  /*0990*/  IMAD.MOV.U32 R70, RZ, RZ, R72 ;  /* 0x000000ffff467224 */ /* 0x000fe200078e0048 */
[----:B------:R-:W3:Y:S03]  /*09a0*/  LDCU.64 UR4, c[0x0][0x3f0] ;  /* 0x00007e00ff0477ac */ /* 0x000ee60008000a00 */
[----:B-1----:R-:W-:-:S04]  /*09b0*/  IMAD.WIDE.U32 R8, R75, R2, R70 ;  /* 0x000000024b087225 */ /* 0x002fc800078e0046 */
[----:B------:R-:W-:Y:S01]  /*09c0*/  IMAD R9, R75, R3, R9 ;  /* 0x000000034b097224 */ /* 0x000fe200078e0209 */
[----:B--2---:R-:W-:Y:S02]  /*09d0*/  ISETP.GE.AND P2, PT, R68, UR8, PT ;  /* 0x0000000844007c0c */ /* 0x004fe4000bf46270 */
[----:B------:R-:W-:Y:S02]  /*09e0*/  ISETP.GE.AND P3, PT, R76, UR8, PT ;  /* 0x000000084c007c0c */ /* 0x000fe4000bf66270 */
[----:B------:R-:W-:Y:S02]  /*09f0*/  ISETP.GE.AND P4, PT, R77, UR8, PT ;  /* 0x000000084d007c0c */ /* 0x000fe4000bf86270 */
[----:B------:R-:W-:Y:S02]  /*0a00*/  ISETP.GE.AND P5, PT, R78, UR8, PT ;  /* 0x000000084e007c0c */ /* 0x000fe4000bfa6270 */
[----:B---3--:R-:W-:-:S04]  /*0a10*/  LEA R10, P0, R8, UR4, 0x1 ;  /* 0x00000004080a7c11 */ /* 0x008fc8000f8008ff */
[----:B------:R-:W-:-:S05]  /*0a20*/  LEA.HI.X R11, R8, UR5, R9, 0x1, P0 ;  /* 0x00000005080b7c11 */ /* 0x000fca00080f0c09 */
[----:B------:R2:W5:Y:S04]  /*0a30*/  @!P2 LDG.E.128 R60, desc[UR6][R10.64] ;  /* 0x000000060a3ca981 */ /* 0x000568000c1e1d00 */
[----:B------:R2:W5:Y:S04]  /*0a40*/  @!P3 LDG.E.128 R40, desc[UR6][R10.64+0x80] ;  /* 0x000080060a28b981 */ /* 0x000568000c1e1d00 */
[----:B------:R2:W5:Y:S04]  /*0a50*/  @!P4 LDG.E.128 R36, desc[UR6][R10.64+0x100] ;  /* 0x000100060a24c981 */ /* 0x000568000c1e1d00 */
[----:B------:R2:W5:Y:S02]  /*0a60*/  @!P5 LDG.E.128 R16, desc[UR6][R10.64+0x180] ;  /* 0x000180060a10d981 */ /* 0x000564000c1e1d00 */
.L_x_502:
[----:B------:R-:W-:Y:S05]  /*0a70*/  BSYNC.RECONVERGENT B0 ;  /* 0x0000000000007941 */ /* 0x000fea0003800200 */
.L_x_501:
[----:B------:R-:W-:Y:S01]  /*0a80*/  BSSY.RECONVERGENT B0, `(.L_x_503) ;  /* 0x000001e000007945 */ /* 0x000fe20003800200 */
[----:B--2---:R-:W-:Y:S02]  /*0a90*/  CS2R R10, SRZ ;  /* 0x00000000000a7805 */ /* 0x004fe4000001ff00 */
[----:B-1----:R-:W-:Y:S02]  /*0aa0*/  CS2R R8, SRZ ;  /* 0x0000000000087805 */ /* 0x002fe4000001ff00 */
[----:B0-----:R-:W-:Y:S02]  /*0ab0*/  CS2R R30, SRZ ;  /* 0x00000000001e7805 */ /* 0x001fe4000001ff00 */
[----:B------:R-:W-:Y:S02]  /*0ac0*/  CS2R R28, SRZ ;  /* 0x00000000001c7805 */ /* 0x000fe4000001ff00 */
[----:B------:R-:W-:Y:S02]  /*0ad0*/  CS2R R46, SRZ ;  /* 0x00000000002e7805 */ /* 0x000fe4000001ff00 */
[----:B------:R-:W-:-:S02]  /*0ae0*/  CS2R R44, SRZ ;  /* 0x00000000002c7805 */ /* 0x000fc4000001ff00 */
[----:B------:R-:W-:Y:S02]  /*0af0*/  CS2R R58, SRZ ;  /* 0x00000000003a7805 */ /* 0x000fe4000001ff00 */
[----:B------:R-:W-:Y:S01]  /*0b00*/  CS2R R56, SRZ ;  /* 0x0000000000387805 */ /* 0x000fe2000001ff00 */
[----:B------:R-:W-:Y:S06]  /*0b10*/  @P1 BRA `(.L_x_504) ;  /* 0x0000000000501947 */ /* 0x000fec0003800000 */
[----:B------:R-:W0:Y:S01]  /*0b20*/  LDCU UR4, c[0x0][0x440] ;  /* 0x00008800ff0477ac */ /* 0x000e220008000800 */
[----:B------:R-:W-:Y:S01]  /*0b30*/  IADD3 R75, P0, PT, R75, 0x20, RZ ;  /* 0x000000204b4b7810 */ /* 0x000fe20007f1e0ff */
[----:B------:R-:W-:Y:S01]  /*0b40*/  IMAD.MOV.U32 R69, RZ, RZ, R71 ;  /* 0x000000ffff457224 */ /* 0x000fe200078e0047 */
[----:B------:R-:W1:Y:S03]  /*0b50*/  LDCU.64 UR8, c[0x0][0x3f0] ;  /* 0x00007e00ff0877ac */ /* 0x000e660008000a00 */
[----:B------:R-:W-:Y:S01]  /*0b60*/  IMAD.X R71, RZ, RZ, RZ, P0 ;  /* 0x000000ffff477224 */ /* 0x000fe200000e06ff */
[----:B0-----:R-:W-:Y:S02]  /*0b70*/  ISETP.GE.AND P1, PT, R68, UR4, PT ;  /* 0x0000000444007c0c */ /* 0x001fe4000bf26270 */
[----:B------:R-:W-:Y:S02]  /*0b80*/  MOV R68, R72 ;  /* 0x0000004800447202 */ /* 0x000fe40000000f00 */
[----:B------:R-:W-:-:S02]  /*0b90*/  ISETP.GE.AND P2, PT, R76, UR4, PT ;  /* 0x000000044c007c0c */ /* 0x000fc4000bf46270 */
[----:B------:R-:W-:Y:S01]  /*0ba0*/  ISETP.GE.AND P3, PT, R77, UR4, PT ;  /* 0x000000044d007c0c */ /* 0x000fe2000bf66270 */
[----:B------:R-:W-:Y:S01]  /*0bb0*/  IMAD.WIDE.U32 R68, R75, R2, R68 ;  /* 0x000000024b447225 */ /* 0x000fe200078e0044 */
[----:B------:R-:W-:-:S03]  /*0bc0*/  ISETP.GE.AND P4, PT, R78, UR4, PT ;  /* 0x000000044e007c0c */ /* 0x000fc6000bf86270 */
[----:B------:R-:W-:-:S04]  /*0bd0*/  IMAD R2, R71, R2, RZ ;  /* 0x0000000247027224 */ /* 0x000fc800078e02ff */
[----:B------:R-:W-:Y:S01]  /*0be0*/  IMAD R3, R75, R3, R2 ;  /* 0x000000034b037224 */ /* 0x000fe200078e0202 */
[----:B-1----:R-:W-:-:S03]  /*0bf0*/  LEA R2, P0, R68, UR8, 0x1 ;  /* 0x0000000844027c11 */ /* 0x002fc6000f8008ff */
[----:B------:R-:W-:-:S05]  /*0c00*/  IMAD.IADD R3, R69, 0x1, R3 ;  /* 0x0000000145037824 */ /* 0x000fca00078e0203 */
[----:B------:R-:W-:-:S05]  /*0c10*/  LEA.HI.X R3, R68, UR9, R3, 0x1, P0 ;  /* 0x0000000944037c11 */ /* 0x000fca00080f0c03 */
[----:B------:R0:W5:Y:S04]  /*0c20*/  @!P1 LDG.E.128 R56, desc[UR6][R2.64] ;  /* 0x0000000602389981 */ /* 0x000168000c1e1d00 */
[----:B------:R0:W5:Y:S04]  /*0c30*/  @!P2 LDG.E.128 R44, desc[UR6][R2.64+0x80] ;  /* 0x00008006022ca981 */ /* 0x000168000c1e1d00 */
[----:B------:R0:W5:Y:S04]  /*0c40*/  @!P3 LDG.E.128 R28, desc[UR6][R2.64+0x100] ;  /* 0x00010006021cb981 */ /* 0x000168000c1e1d00 */
[----:B------:R0:W5:Y:S02]  /*0c50*/  @!P4 LDG.E.128 R8, desc[UR6][R2.64+0x180] ;  /* 0x000180060208c981 */ /* 0x000164000c1e1d00 */
.L_x_504:
[----:B------:R-:W-:Y:S05]  /*0c60*/  BSYNC.RECONVERGENT B0 ;  /* 0x0000000000007941 */ /* 0x000fea0003800200 */
.L_x_503:
[----:B0----5:R-:W-:Y:S01]  /*0c70*/  LOP3.LUT R2, R64, 0xffff0000, RZ, 0xc0, !PT ;  /* 0xffff000040027812 */ /* 0x021fe200078ec0ff */
[----:B------:R-:W0:Y:S01]  /*0c80*/  LDCU.64 UR4, c[0x0][0x5e8] ;  /* 0x0000bd00ff0477ac */ /* 0x000e220008000a00 */
[----:B------:R-:W-:Y:S02]  /*0c90*/  LOP3.LUT R3, R60, 0xffff0000, RZ, 0xc0, !PT ;  /* 0xffff00003c037812 */ /* 0x000fe400078ec0ff */
[----:B------:R-:W-:Y:S01]  /*0ca0*/  LOP3.LUT R71, R52, 0xffff0000, RZ, 0xc0, !PT ;  /* 0xffff000034477812 */ /* 0x000fe200078ec0ff */
[----:B------:R-:W1:Y:S01]  /*0cb0*/  LDCU UR8, c[0x0][0x4f4] ;  /* 0x00009e80ff0877ac */ /* 0x000e620008000800 */
[----:B------:R-:W-:Y:S01]  /*0cc0*/  SHF.L.U32 R64, R64, 0x10, RZ ;  /* 0x0000001040407819 */ /* 0x000fe200000006ff */
[----:B------:R-:W-:Y:S01]  /*0cd0*/  FMUL.FTZ R69, R2, R3 ;  /* 0x0000000302457220 */ /* 0x000fe20000410000 */
[----:B------:R-:W-:Y:S01]  /*0ce0*/  LOP3.LUT R2, R56, 0xffff0000, RZ, 0xc0, !PT ;  /* 0xffff000038027812 */ /* 0x000fe200078ec0ff */
[----:B------:R-:W-:Y:S01]  /*0cf0*/  IMAD.U32 R3, R60, 0x10000, RZ ;  /* 0x000100003c037824 */ /* 0x000fe200078e00ff */
[----:B------:R-:W-:Y:S01]  /*0d00*/  LOP3.LUT R60, R63, 0xffff0000, RZ, 0xc0, !PT ;  /* 0xffff00003f3c7812 */ /* 0x000fe200078ec0ff */
[----:B------:R-:W-:Y:S01]  /*0d10*/  IMAD.U32 R56, R56, 0x10000, RZ ;  /* 0x0001000038387824 */ /* 0x000fe200078e00ff */
[----:B------:R-:W-:Y:S01]  /*0d20*/  LOP3.LUT P0, RZ, R74, 0x7, RZ, 0xc0, !PT ;  /* 0x000000074aff7812 */ /* 0x000fe2000780c0ff */
[----:B------:R-:W-:Y:S01]  /*0d30*/  FMUL.FTZ R73, R2, R71 ;  /* 0x0000004702497220 */ /* 0x000fe20000410000 */
[----:B------:R-:W-:Y:S01]  /*0d40*/  FFMA.FTZ R69, R64, R3, R69 ;  /* 0x0000000340457223 */ /* 0x000fe20000010045 */
[----:B------:R-:W-:Y:S01]  /*0d50*/  SHF.L.U32 R2, R65, 0x10, RZ ;  /* 0x0000001041027819 */ /* 0x000fe200000006ff */
[----:B------:R-:W-:Y:S01]  /*0d60*/  IMAD.U32 R3, R61, 0x10000, RZ ;  /* 0x000100003d037824 */ /* 0x000fe200078e00ff */
[----:B------:R-:W-:Y:S01]  /*0d70*/  LOP3.LUT R65, R65, 0xffff0000, RZ, 0xc0, !PT ;  /* 0xffff000041417812 */ /* 0x000fe200078ec0ff */
[----:B------:R-:W-:-:S02]  /*0d80*/  IMAD.U32 R71, R52, 0x10000, RZ ;  /* 0x0001000034477824 */ /* 0x000fc400078e00ff */
[----:B------:R-:W-:Y:S01]  /*0d90*/  FFMA.FTZ R64, R2, R3, R69 ;  /* 0x0000000302407223 */ /* 0x000fe20000010045 */
[----:B------:R-:W-:Y:S02]  /*0da0*/  IMAD.U32 R69, R57, 0x10000, RZ ;  /* 0x0001000039457824 */ /* 0x000fe400078e00ff */
[----:B------:R-:W-:Y:S01]  /*0db0*/  FFMA.FTZ R56, R56, R71, R73 ;  /* 0x0000004738387223 */ /* 0x000fe20000010049 */
[----:B------:R-:W-:Y:S01]  /*0dc0*/  IMAD.U32 R52, R53, 0x10000, RZ ;  /* 0x0001000035347824 */ /* 0x000fe200078e00ff */
[----:B------:R-:W-:Y:S01]  /*0dd0*/  LOP3.LUT R57, R57, 0xffff0000, RZ, 0xc0, !PT ;  /* 0xffff000039397812 */ /* 0x000fe200078ec0ff */
[----:B------:R-:W-:Y:S01]  /*0de0*/  IMAD.U32 R3, R67, 0x10000, RZ ;  /* 0x0001000043037824 */ /* 0x000fe200078e00ff */
[----:B------:R-:W-:Y:S01]  /*0df0*/  LOP3.LUT R53, R53, 0xffff0000, RZ, 0xc0, !PT ;  /* 0xffff000035357812 */ /* 0x000fe200078ec0ff */
[----:B------:R-:W-:Y:S01]  /*0e00*/  FFMA.FTZ R68, R69, R52, R56 ;  /* 0x0000003445447223 */ /* 0x000fe20000010038 */
[----:B------:R-:W-:Y:S01]  /*0e10*/  LOP3.LUT R52, R61, 0xffff0000, RZ, 0xc0, !PT ;  /* 0xffff00003d347812 */ /* 0x000fe200078ec0ff */
[C---:B------:R-:W-:Y:S01]  /*0e20*/  IMAD.U32 R61, R62.reuse, 0x10000, RZ ;  /* 0x000100003e3d7824 */ /* 0x040fe200078e00ff */
[----:B------:R-:W-:Y:S01]  /*0e30*/  LOP3.LUT R69, R62, 0xffff0000, RZ, 0xc0, !PT ;  /* 0xffff00003e457812 */ /* 0x000fe200078ec0ff */
[----:B------:R-:W-:-:S02]  /*0e40*/  IMAD.U32 R62, R54, 0x10000, RZ ;  /* 0x00010000363e7824 */ /* 0x000fc400078e00ff */
[----:B------:R-:W-:Y:S01]  /*0e50*/  FFMA.FTZ R53, R57, R53, R68 ;  /* 0x0000003539357223 */ /* 0x000fe20000010044 */
[----:B------:R-:W-:Y:S01]  /*0e60*/  FFMA.FTZ R65, R65, R52, R64 ;  /* 0x0000003441417223 */ /* 0x000fe20000010040 */
[----:B------:R-:W-:Y:S01]  /*0e70*/  SHF.L.U32 R52, R58, 0x10, RZ ;  /* 0x000000103a347819 */ /* 0x000fe200000006ff */
[----:B------:R-:W-:Y:S01]  /*0e80*/  IMAD.U32 R56, R63, 0x10000, RZ ;  /* 0x000100003f387824 */ /* 0x000fe200078e00ff */
[----:B------:R-:W-:Y:S02]  /*0e90*/  SHF.L.U32 R2, R66, 0x10, RZ ;  /* 0x0000001042027819 */ /* 0x000fe400000006ff */
[----:B------:R-:W-:Y:S01]  /*0ea0*/  LOP3.LUT R57, R58, 0xffff0000, RZ, 0xc0, !PT ;  /* 0xffff00003a397812 */ /* 0x000fe200078ec0ff */
[----:B------:R-:W-:Y:S01]  /*0eb0*/  FFMA.FTZ R52, R52, R62, R53 ;  /* 0x0000003e34347223 */ /* 0x000fe20000010035 */
        /* <DEDUP_REMOVED lines=8> */
[----:B------:R-:W-:Y:S01]  /*0f40*/  LOP3.LUT R55, R55, 0xffff0000, RZ, 0xc0, !PT ;  /* 0xffff000037377812 */ /* 0x000fe200078ec0ff */
[----:B------:R-:W-:Y:S02]  /*0f50*/  IMAD.U32 R58, R44, 0x10000, RZ ;  /* 0x000100002c3a7824 */ /* 0x000fe400078e00ff */
[----:B------:R-:W-:Y:S01]  /*0f60*/  FFMA.FTZ R52, R53, R2, R52 ;  /* 0x0000000235347223 */ /* 0x000fe20000010034 */
[----:B------:R-:W-:Y:S01]  /*0f70*/  LOP3.LUT R67, R67, 0xffff0000, RZ, 0xc0, !PT ;  /* 0xffff000043437812 */ /* 0x000fe200078ec0ff */
[----:B------:R-:W-:Y:S01]  /*0f80*/  FFMA.FTZ R56, R3, R56, R66 ;  /* 0x0000003803387223 */ /* 0x000fe20000010042 */
[C---:B------:R-:W-:Y:S02]  /*0f90*/  IMAD.U32 R53, R40.reuse, 0x10000, RZ ;  /* 0x0001000028357824 */ /* 0x040fe400078e00ff */
[----:B------:R-:W-:Y:S01]  /*0fa0*/  FFMA.FTZ R55, R59, R55, R52 ;  /* 0x000000373b377223 */ /* 0x000fe20000010034 */
[----:B------:R-:W-:Y:S01]  /*0fb0*/  LOP3.LUT R54, R40, 0xffff0000, RZ, 0xc0, !PT ;  /* 0xffff000028367812 */ /* 0x000fe200078ec0ff */
[----:B------:R-:W-:Y:S01]  /*0fc0*/  IMAD.U32 R40, R49, 0x10000, RZ ;  /* 0x0001000031287824 */ /* 0x000fe200078e00ff */
[----:B------:R-:W-:Y:S01]  /*0fd0*/  SHF.L.U32 R2, R48, 0x10, RZ ;  /* 0x0000001030027819 */ /* 0x000fe200000006ff */
[----:B------:R-:W-:Y:S01]  /*0fe0*/  FFMA.FTZ R67, R67, R60, R56 ;  /* 0x0000003c43437223 */ /* 0x000fe20000010038 */
[----:B------:R-:W-:Y:S01]  /*0ff0*/  LOP3.LUT R52, R49, 0xffff0000, RZ, 0xc0, !PT ;  /* 0xffff000031347812 */ /* 0x000fe200078ec0ff */
[----:B------:R-:W-:Y:S01]  /*1000*/  IMAD.U32 R57, R42, 0x10000, RZ ;  /* 0x000100002a397824 */ /* 0x000fe200078e00ff */
[----:B------:R-:W-:Y:S01]  /*1010*/  SHF.L.U32 R49, R24, 0x10, RZ ;  /* 0x0000001018317819 */ /* 0x000fe200000006ff */
[----:B------:R-:W-:Y:S01]  /*1020*/  FFMA.FTZ R56, R2, R53, R67 ;  /* 0x0000003502387223 */ /* 0x000fe20000010043 */
[----:B------:R-:W-:Y:S01]  /*1030*/  LOP3.LUT R3, R48, 0xffff0000, RZ, 0xc0, !PT ;  /* 0xffff000030037812 */ /* 0x000fe200078ec0ff */
[----:B------:R-:W-:Y:S01]  /*1040*/  IMAD.U32 R48, R50, 0x10000, RZ ;  /* 0x0001000032307824 */ /* 0x000fe200078e00ff */
[C---:B------:R-:W-:Y:S01]  /*1050*/  SHF.L.U32 R53, R41.reuse, 0x10, RZ ;  /* 0x0000001029357819 */ /* 0x040fe200000006ff */
[----:B------:R-:W-:Y:S01]  /*1060*/  FFMA.FTZ R58, R58, R49, R55 ;  /* 0x000000313a3a7223 */ /* 0x000fe20000010037 */
[----:B------:R-:W-:Y:S01]  /*1070*/  LOP3.LUT R55, R41, 0xffff0000, RZ, 0xc0, !PT ;  /* 0xffff000029377812 */ /* 0x000fe200078ec0ff */
[----:B------:R-:W-:Y:S01]  /*1080*/  FFMA.FTZ R59, R3, R54, R56 ;  /* 0x00000036033b7223 */ /* 0x000fe20000010038 */
[----:B------:R-:W-:Y:S01]  /*1090*/  LOP3.LUT R41, R44, 0xffff0000, RZ, 0xc0, !PT ;  /* 0xffff00002c297812 */ /* 0x000fe200078ec0ff */
[----:B------:R-:W-:Y:S01]  /*10a0*/  IMAD.U32 R2, R51, 0x10000, RZ ;  /* 0x0001000033027824 */ /* 0x000fe200078e00ff */
[----:B------:R-:W-:Y:S01]  /*10b0*/  LOP3.LUT R44, R24, 0xffff0000, RZ, 0xc0, !PT ;  /* 0xffff0000182c7812 */ /* 0x000fe200078ec0ff */
[----:B------:R-:W-:Y:S01]  /*10c0*/  FFMA.FTZ R53, R40, R53, R59 ;  /* 0x0000003528357223 */ /* 0x000fe2000001003b */
[----:B------:R-:W-:Y:S01]  /*10d0*/  SHF.L.U32 R54, R25, 0x10, RZ ;  /* 0x0000001019367819 */ /* 0x000fe200000006ff */
[C---:B------:R-:W-:Y:S01]  /*10e0*/  IMAD.U32 R59, R45.reuse, 0x10000, RZ ;  /* 0x000100002d3b7824 */ /* 0x040fe200078e00ff */
[----:B------:R-:W-:Y:S01]  /*10f0*/  LOP3.LUT R56, R45, 0xffff0000, RZ, 0xc0, !PT ;  /* 0xffff00002d387812 */ /* 0x000fe200078ec0ff */
[----:B------:R-:W-:Y:S01]  /*1100*/  FFMA.FTZ R44, R41, R44, R58 ;  /* 0x0000002c292c7223 */ /* 0x000fe2000001003a */
        /* <DEDUP_REMOVED lines=8> */
[----:B------:R-:W-:Y:S01]  /*1190*/  SHF.L.U32 R59, R46, 0x10, RZ ;  /* 0x000000102e3b7819 */ /* 0x000fe200000006ff */
[C---:B------:R-:W-:Y:S01]  /*11a0*/  IMAD.U32 R58, R26.reuse, 0x10000, RZ ;  /* 0x000100001a3a7824 */ /* 0x040fe200078e00ff */
[----:B------:R-:W-:Y:S01]  /*11b0*/  LOP3.LUT R26, R26, 0xffff0000, RZ, 0xc0, !PT ;  /* 0xffff00001a1a7812 */ /* 0x000fe200078ec0ff */
[----:B------:R-:W-:-:S02]  /*11c0*/  IMAD.U32 R3, R43, 0x10000, RZ ;  /* 0x000100002b037824 */ /* 0x000fc400078e00ff */
[----:B------:R-:W-:Y:S01]  /*11d0*/  FFMA.FTZ R61, R50, R49, R57 ;  /* 0x00000031323d7223 */ /* 0x000fe20000010039 */
[----:B------:R-:W-:Y:S01]  /*11e0*/  FFMA.FTZ R58, R59, R58, R56 ;  /* 0x0000003a3b3a7223 */ /* 0x000fe20000010038 */
[C---:B------:R-:W-:Y:S01]  /*11f0*/  IMAD.U32 R56, R16.reuse, 0x10000, RZ ;  /* 0x0001000010387824 */ /* 0x040fe200078e00ff */
[----:B------:R-:W-:Y:S01]  /*1200*/  LOP3.LUT R59, R16, 0xffff0000, RZ, 0xc0, !PT ;  /* 0xffff0000103b7812 */ /* 0x000fe200078ec0ff */
[C---:B------:R-:W-:Y:S01]  /*1210*/  IMAD.U32 R50, R17.reuse, 0x10000, RZ ;  /* 0x0001000011327824 */ /* 0x040fe200078e00ff */
        /* <DEDUP_REMOVED lines=9> */
[----:B------:R-:W-:Y:S01]  /*12b0*/  IMAD.U32 R41, R33, 0x10000, RZ ;  /* 0x0001000021297824 */ /* 0x000fe200078e00ff */
[----:B------:R-:W-:Y:S01]  /*12c0*/  LOP3.LUT R18, R19, 0xffff0000, RZ, 0xc0, !PT ;  /* 0xffff000013127812 */ /* 0x000fe200078ec0ff */
[----:B------:R-:W-:Y:S01]  /*12d0*/  IMAD.U32 R19, R47, 0x10000, RZ ;  /* 0x000100002f137824 */ /* 0x000fe200078e00ff */
[----:B------:R-:W-:Y:S01]  /*12e0*/  SHF.L.U32 R46, R27, 0x10, RZ ;  /* 0x000000101b2e7819 */ /* 0x000fe200000006ff */
[----:B------:R-:W-:Y:S01]  /*12f0*/  FFMA.FTZ R2, R51, R24, R2 ;  /* 0x0000001833027223 */ /* 0x000fe20000010002 */
[----:B------:R-:W-:Y:S01]  /*1300*/  SHF.L.U32 R43, R32, 0x10, RZ ;  /* 0x00000010202b7819 */ /* 0x000fe200000006ff */
[----:B------:R-:W-:Y:S01]  /*1310*/  IMAD.U32 R24, R28, 0x10000, RZ ;  /* 0x000100001c187824 */ /* 0x000fe200078e00ff */
[----:B------:R-:W-:Y:S01]  /*1320*/  SHF.L.U32 R54, R36, 0x10, RZ ;  /* 0x0000001024367819 */ /* 0x000fe200000006ff */
[----:B------:R-:W-:Y:S01]  /*1330*/  FFMA.FTZ R19, R19, R46, R26 ;  /* 0x0000002e13137223 */ /* 0x000fe2000001001a */
[----:B------:R-:W-:Y:S01]  /*1340*/  LOP3.LUT R58, R47, 0xffff0000, RZ, 0xc0, !PT ;  /* 0xffff00002f3a7812 */ /* 0x000fe200078ec0ff */
[----:B------:R-:W-:Y:S01]  /*1350*/  IMAD.U32 R44, R37, 0x10000, RZ ;  /* 0x00010000252c7824 */ /* 0x000fe200078e00ff */
[----:B------:R-:W-:Y:S01]  /*1360*/  LOP3.LUT R27, R27, 0xffff0000, RZ, 0xc0, !PT ;  /* 0xffff00001b1b7812 */ /* 0x000fe200078ec0ff */
        /* <DEDUP_REMOVED lines=9> */
[----:B------:R-:W-:Y:S01]  /*1400*/  FFMA.FTZ R42, R42, R53, R43 ;  /* 0x000000352a2a7223 */ /* 0x000fe2000001002b */
[----:B------:R-:W-:Y:S01]  /*1410*/  LOP3.LUT R40, R33, 0xffff0000, RZ, 0xc0, !PT ;  /* 0xffff000021287812 */ /* 0x000fe200078ec0ff */
[----:B------:R-:W-:Y:S01]  /*1420*/  IMAD.U32 R19, R21, 0x10000, RZ ;  /* 0x0001000015137824 */ /* 0x000fe200078e00ff */
[----:B------:R-:W-:Y:S01]  /*1430*/  LOP3.LUT R37, R37, 0xffff0000, RZ, 0xc0, !PT ;  /* 0xffff000025257812 */ /* 0x000fe200078ec0ff */
[----:B------:R-:W-:Y:S01]  /*1440*/  FFMA.FTZ R3, R28, R20, R3 ;  /* 0x000000141c037223 */ /* 0x000fe20000010003 */
[----:B------:R-:W-:Y:S01]  /*1450*/  SHF.L.U32 R2, R29, 0x10, RZ ;  /* 0x000000101d027819 */ /* 0x000fe200000006ff */
        /* <DEDUP_REMOVED lines=12> */
[----:B------:R-:W-:Y:S01]  /*1520*/  SHF.L.U32 R25, R39, 0x10, RZ ;  /* 0x0000001027197819 */ /* 0x000fe200000006ff */
[----:B------:R-:W-:Y:S01]  /*1530*/  IMAD.U32 R55, R12, 0x10000, RZ ;  /* 0x000100000c377824 */ /* 0x000fe200078e00ff */
[----:B------:R-:W-:Y:S01]  /*1540*/  LOP3.LUT R21, R30, 0xffff0000, RZ, 0xc0, !PT ;  /* 0xffff00001e157812 */ /* 0x000fe200078ec0ff */
[----:B------:R-:W-:Y:S01]  /*1550*/  FFMA.FTZ R2, R3, R19, R2 ;  /* 0x0000001303027223 */ /* 0x000fe20000010002 */
[----:B------:R-:W-:Y:S01]  /*1560*/  LOP3.LUT R22, R22, 0xffff0000, RZ, 0xc0, !PT ;  /* 0xffff000016167812 */ /* 0x000fe200078ec0ff */
[----:B------:R-:W-:Y:S01]  /*1570*/  FFMA.FTZ R33, R34, R45, R33 ;  /* 0x0000002d22217223 */ /* 0x000fe20000010021 */
[----:B------:R-:W-:Y:S01]  /*1580*/  LOP3.LUT R35, R35, 0xffff0000, RZ, 0xc0, !PT ;  /* 0xffff000023237812 */ /* 0x000fe200078ec0ff */
[----:B------:R-:W-:Y:S01]  /*1590*/  IMAD.U32 R3, R31, 0x10000, RZ ;  /* 0x000100001f037824 */ /* 0x000fe200078e00ff */
[----:B------:R-:W-:Y:S01]  /*15a0*/  LOP3.LUT R36, R39, 0xffff0000, RZ, 0xc0, !PT ;  /* 0xffff000027247812 */ /* 0x000fe200078ec0ff */
[----:B------:R-:W-:-:S02]  /*15b0*/  IMAD.U32 R19, R23, 0x10000, RZ ;  /* 0x0001000017137824 */ /* 0x000fc400078e00ff */
[----:B------:R-:W-:Y:S01]  /*15c0*/  FFMA.FTZ R2, R21, R22, R2 ;  /* 0x0000001615027223 */ /* 0x000fe20000010002 */
        /* <DEDUP_REMOVED lines=8> */
[C---:B------:R-:W-:Y:S01]  /*1650*/  SHF.L.U32 R3, R8.reuse, 0x10, RZ ;  /* 0x0000001008037819 */ /* 0x040fe200000006ff */
[----:B------:R-:W-:Y:S01]  /*1660*/  FFMA.FTZ R2, R31, R23, R2 ;  /* 0x000000171f027223 */ /* 0x000fe20000010002 */
[----:B------:R-:W-:Y:S01]  /*1670*/  FFMA.FTZ R55, R55, R56, R32 ;  /* 0x0000003837377223 */ /* 0x000fe20000010020 */
[----:B------:R-:W-:-:S02]  /*1680*/  LOP3.LUT R21, R8, 0xffff0000, RZ, 0xc0, !PT ;  /* 0xffff000008157812 */ /* 0x000fc400078ec0ff */
[----:B------:R-:W-:Y:S01]  /*1690*/  LOP3.LUT R4, R4, 0xffff0000, RZ, 0xc0, !PT ;  /* 0xffff000004047812 */ /* 0x000fe200078ec0ff */
[----:B------:R-:W-:Y:S01]  /*16a0*/  FFMA.FTZ R2, R3, R19, R2 ;  /* 0x0000001303027223 */ /* 0x000fe20000010002 */
[----:B------:R-:W-:Y:S01]  /*16b0*/  FFMA.FTZ R48, R48, R59, R55 ;  /* 0x0000003b30307223 */ /* 0x000fe20000010037 */
[----:B------:R-:W-:Y:S01]  /*16c0*/  LOP3.LUT R38, R13, 0xffff0000, RZ, 0xc0, !PT ;  /* 0xffff00000d267812 */ /* 0x000fe200078ec0ff */
[----:B------:R-:W-:Y:S01]  /*16d0*/  IMAD.U32 R3, R9, 0x10000, RZ ;  /* 0x0001000009037824 */ /* 0x000fe200078e00ff */
[----:B------:R-:W-:Y:S01]  /*16e0*/  SHF.L.U32 R8, R5, 0x10, RZ ;  /* 0x0000001005087819 */ /* 0x000fe200000006ff */
        /* <DEDUP_REMOVED lines=8> */
[----:B------:R-:W-:-:S02]  /*1770*/  IMAD.U32 R3, R10, 0x10000, RZ ;  /* 0x000100000a037824 */ /* 0x000fc400078e00ff */
[----:B------:R-:W-:Y:S01]  /*1780*/  FFMA.FTZ R2, R9, R5, R2 ;  /* 0x0000000509027223 */ /* 0x000fe20000010002 */
[----:B------:R-:W-:Y:S02]  /*1790*/  IMAD.U32 R4, R6, 0x10000, RZ ;  /* 0x0001000006047824 */ /* 0x000fe400078e00ff */
[----:B------:R-:W-:Y:S01]  /*17a0*/  FFMA.FTZ R13, R13, R16, R38 ;  /* 0x000000100d0d7223 */ /* 0x000fe20000010026 */
[----:B------:R-:W-:Y:S02]  /*17b0*/  SHF.L.U32 R12, R15, 0x10, RZ ;  /* 0x000000100f0c7819 */ /* 0x000fe400000006ff */
[----:B------:R-:W-:Y:S01]  /*17c0*/  LOP3.LUT R5, R10, 0xffff0000, RZ, 0xc0, !PT ;  /* 0xffff00000a057812 */ /* 0x000fe200078ec0ff */
[----:B------:R-:W-:Y:S01]  /*17d0*/  FFMA.FTZ R2, R3, R4, R2 ;  /* 0x0000000403027223 */ /* 0x000fe20000010002 */
[----:B------:R-:W-:Y:S01]  /*17e0*/  LOP3.LUT R6, R6, 0xffff0000, RZ, 0xc0, !PT ;  /* 0xffff000006067812 */ /* 0x000fe200078ec0ff */
[----:B------:R-:W-:Y:S01]  /*17f0*/  FFMA.FTZ R13, R14, R17, R13 ;  /* 0x000000110e0d7223 */ /* 0x000fe2000001000d */
[----:B------:R-:W-:Y:S01]  /*1800*/  LOP3.LUT R15, R15, 0xffff0000, RZ, 0xc0, !PT ;  /* 0xffff00000f0f7812 */ /* 0x000fe200078ec0ff */
[----:B------:R-:W-:Y:S01]  /*1810*/  IMAD.U32 R4, R7, 0x10000, RZ ;  /* 0x0001000007047824 */ /* 0x000fe200078e00ff */
[----:B------:R-:W-:Y:S01]  /*1820*/  SHF.L.U32 R3, R11, 0x10, RZ ;  /* 0x000000100b037819 */ /* 0x000fe200000006ff */
[----:B------:R-:W-:Y:S01]  /*1830*/  FFMA.FTZ R2, R5, R6, R2 ;  /* 0x0000000605027223 */ /* 0x000fe20000010002 */
[----:B------:R-:W-:Y:S01]  /*1840*/  FFMA.FTZ R12, R12, R49, R13 ;  /* 0x000000310c0c7223 */ /* 0x000fe2000001000d */
[----:B------:R-:W-:Y:S01]  /*1850*/  LOP3.LUT R11, R11, 0xffff0000, RZ, 0xc0, !PT ;  /* 0xffff00000b0b7812 */ /* 0x000fe200078ec0ff */
[----:B------:R-:W2:Y:S01]  /*1860*/  S2R R10, SR_TID.X ;  /* 0x00000000000a7919 */ /* 0x000ea20000002100 */
[----:B------:R-:W-:Y:S01]  /*1870*/  LOP3.LUT R7, R7, 0xffff0000, RZ, 0xc0, !PT ;  /* 0xffff000007077812 */ /* 0x000fe200078ec0ff */
[----:B------:R-:W-:Y:S01]  /*1880*/  FFMA.FTZ R2, R3, R4, R2 ;  /* 0x0000000403027223 */ /* 0x000fe20000010002 */
[----:B------:R-:W-:-:S03]  /*1890*/  FFMA.FTZ R12, R15, R18, R12 ;  /* 0x000000120f0c7223 */ /* 0x000fc6000001000c */
[----:B------:R-:W-:Y:S02]  /*18a0*/  FFMA.FTZ R7, R11, R7, R2 ;  /* 0x000000070b077223 */ /* 0x000fe40000010002 */
[----:B------:R-:W3:Y:S04]  /*18b0*/  SHFL.BFLY PT, R3, R12, 0x4, 0x1f ;  /* 0x0c801f000c037f89 */ /* 0x000ee800000e0000 */
[----:B------:R-:W4:Y:S01]  /*18c0*/  SHFL.BFLY PT, R2, R7, 0x4, 0x1f ;  /* 0x0c801f0007027f89 */ /* 0x000f2200000e0000 */
[----:B---3--:R-:W-:Y:S01]  /*18d0*/  FADD.FTZ R3, R12, R3 ;  /* 0x000000030c037221 */ /* 0x008fe20000010000 */
[----:B----4-:R-:W-:Y:S01]  /*18e0*/  FADD.FTZ R6, R7, R2 ;  /* 0x0000000207067221 */ /* 0x010fe20000010000 */
[----:B--2---:R-:W-:-:S03]  /*18f0*/  SHF.R.U32.HI R7, RZ, 0x3, R10 ;  /* 0x00000003ff077819 */ /* 0x004fc6000001160a */
[----:B------:R-:W2:Y:S01]  /*1900*/  SHFL.BFLY PT, R2, R3, 0x2, 0x1f ;  /* 0x0c401f0003027f89 */ /* 0x000ea200000e0000 */
[----:B------:R-:W-:-:S03]  /*1910*/  LOP3.LUT R10, R10, 0x7, RZ, 0xc0, !PT ;  /* 0x000000070a0a7812 */ /* 0x000fc600078ec0ff */
[----:B------:R-:W3:Y:S01]  /*1920*/  SHFL.BFLY PT, R5, R6, 0x2, 0x1f ;  /* 0x0c401f0006057f89 */ /* 0x000ee200000e0000 */
[----:B--2---:R-:W-:Y:S01]  /*1930*/  FADD.FTZ R4, R3, R2 ;  /* 0x0000000203047221 */ /* 0x004fe20000010000 */
[----:B------:R-:W-:Y:S01]  /*1940*/  IADD3 R3, P1, PT, R0, R7, RZ ;  /* 0x0000000700037210 */ /* 0x000fe20007f3e0ff */
[----:B---3--:R-:W-:-:S03]  /*1950*/  FADD.FTZ R8, R6, R5 ;  /* 0x0000000506087221 */ /* 0x008fc60000010000 */
[----:B------:R-:W-:Y:S01]  /*1960*/  LEA.HI.X.SX32 R0, R0, RZ, 0x1, P1 ;  /* 0x000000ff00007211 */ /* 0x000fe200008f0eff */
[----:B------:R-:W2:Y:S01]  /*1970*/  SHFL.BFLY PT, R5, R4, 0x1, 0x1f ;  /* 0x0c201f0004057f89 */ /* 0x000ea200000e0000 */
[----:B------:R-:W-:Y:S02]  /*1980*/  ISETP.NE.AND P1, PT, R10, RZ, PT ;  /* 0x000000ff0a00720c */ /* 0x000fe40003f25270 */
[C---:B0-----:R-:W-:Y:S01]  /*1990*/  LEA R2, P2, R3.reuse, UR4, 0x2 ;  /* 0x0000000403027c11 */ /* 0x041fe2000f8410ff */
[----:B------:R-:W0:Y:S03]  /*19a0*/  SHFL.BFLY PT, R9, R8, 0x1, 0x1f ;  /* 0x0c201f0008097f89 */ /* 0x000e2600000e0000 */
[----:B------:R-:W-:Y:S01]  /*19b0*/  LEA.HI.X R3, R3, UR5, R0, 0x2, P2 ;  /* 0x0000000503037c11 */ /* 0x000fe200090f1400 */
[----:B--2---:R-:W-:-:S04]  /*19c0*/  FADD.FTZ R5, R4, R5 ;  /* 0x0000000504057221 */ /* 0x004fc80000010000 */
[----:B-1----:R-:W-:Y:S01]  /*19d0*/  @!P0 FMUL.FTZ R5, R5, UR8 ;  /* 0x0000000805058c20 */ /* 0x002fe20008410000 */
[----:B0-----:R-:W-:-:S04]  /*19e0*/  FADD.FTZ R9, R8, R9 ;  /* 0x0000000908097221 */ /* 0x001fc80000010000 */
[----:B------:R-:W-:Y:S01]  /*19f0*/  FMUL.FTZ R9, R9, UR8 ;  /* 0x0000000809097c20 */ /* 0x000fe20008410000 */
[----:B------:R0:W-:Y:S01]  /*1a00*/  @!P0 STG.E desc[UR6][R2.64], R5 ;  /* 0x0000000502008986 */ /* 0x0001e2000c101906 */
[----:B------:R-:W-:Y:S05]  /*1a10*/  @P1 EXIT ;  /* 0x000000000000194d */ /* 0x000fea0003800000 */
[----:B------:R-:W-:Y:S01]  /*1a20*/  STG.E desc[UR6][R2.64+0x80], R9 ;  /* 0x0000800902007986 */ /* 0x000fe2000c101906 */
[----:B------:R-:W-:Y:S05]  /*1a30*/  EXIT ;  /* 0x000000000000794d */ /* 0x000fea0003800000 */
.L_x_505:
        /* <DEDUP_REMOVED lines=12> */
.L_x_2496:


//--------------------- .text._ZN5flash25flash_bwd_dot_do_o_kernelILb1E23Flash_bwd_kernel_traitsILi256ELi64ELi32ELi8ELi4ELi1ELi2ELb1ELb1EN7cutlass10bfloat16_tE19Flash_kernel_traitsILi256ELi64ELi32ELi8ES3_EEEEvNS_16Flash_bwd_paramsE --------------------------
	.section	.text._ZN5flash25flash_bwd_dot_do_o_kernelILb1E23Flash_bwd_kernel_traitsILi256ELi64ELi32ELi8ELi4ELi1ELi2ELb1ELb1EN7cutlass10bfloat16_tE19Flash_kernel_traitsILi256ELi64ELi32ELi8ES3_EEEEvNS_16Flash_bwd_paramsE,"ax",@progbits
	.align	128
        .global         _ZN5flash25flash_bwd_dot_do_o_kernelILb1E23Flash_bwd_kernel_traitsILi256ELi64ELi32ELi8ELi4ELi1ELi2ELb1ELb1EN7cutlass10bfloat16_tE19Flash_kernel_traitsILi256ELi64ELi32ELi8ES3_EEEEvNS_16Flash_bwd_paramsE
        .type           _ZN5flash25flash_bwd_dot_do_o_kernelILb1E23Flash_bwd_kernel_traitsILi256ELi64ELi32ELi8ELi4ELi1ELi2ELb1ELb1EN7cutlass10bfloat16_tE19Flash_kernel_traitsILi256ELi64ELi32ELi8ES3_EEEEvNS_16Flash_bwd_paramsE,@function
        .size           _ZN5flash25flash_bwd_dot_do_o_kernelILb1E23Flash_bwd_kernel_traitsILi256ELi64ELi32ELi8ELi4ELi1ELi2ELb1ELb1EN7cutlass10bfloat16_tE19Flash_kernel_traitsILi256ELi64ELi32ELi8ES3_EEEEvNS_16Flash_bwd_paramsE,(.L_x_2497 - _ZN5flash25flash_bwd_dot_do_o_kernelILb1E23Flash_bwd_kernel_traitsILi256ELi64ELi32ELi8ELi4ELi1ELi2ELb1ELb1EN7cutlass10bfloat16_tE19Flash_kernel_traitsILi256ELi64ELi32ELi8ES3_EEEEvNS_16Flash_bwd_paramsE)
        .other          _ZN5flash25flash_bwd_dot_do_o_kernelILb1E23Flash_bwd_kernel_traitsILi256ELi64ELi32ELi8ELi4ELi1ELi2ELb1ELb1EN7cutlass10bfloat16_tE19Flash_kernel_traitsILi256ELi64ELi32ELi8ES3_EEEEvNS_16Flash_bwd_paramsE,@"STO_CUDA_ENTRY STV_DEFAULT"
_ZN5flash25flash_bwd_dot_do_o_kernelILb1E23Flash_bwd_kernel_traitsILi256ELi64ELi32ELi8ELi4ELi1ELi2ELb1ELb1EN7cutlass10bfloat16_tE19Flash_kernel_traitsILi256ELi64ELi32ELi8ES3_EEEEvNS_16Flash_bwd_paramsE:
.text._ZN5flash25flash_bwd_dot_do_o_kernelILb1E23Flash_bwd_kernel_traitsILi256ELi64ELi32ELi8ELi4ELi1ELi2ELb1ELb1EN7cutlass10bfloat16_tE19Flash_kernel_traitsILi256ELi64ELi32ELi8ES3_EEEEvNS_16Flash_bwd_paramsE:
        /* <DEDUP_REMOVED lines=15> */
[----:B------:R-:W0:Y:S01]  /*00f0*/  S2R R68, SR_CTAID.X ;  /* 0x0000000000447919 */ /* 0x000e220000002500 */
[----:B------:R-:W1:Y:S01]  /*0100*/  @!P1 LDC R12, c[0x0][0x434] ;  /* 0x00010d00ff0c9b82 */ /* 0x000e620000000800 */
[----:B0-----:R-:W-:Y:S01]  /*0110*/  IMAD.SHL.U32 R11, R68, 0x40, RZ ;  /* 0x00000040440b7824 */ /* 0x001fe200078e00ff */
[----:B--2---:R-:W-:-:S04]  /*0120*/  @P1 IADD3 R12, PT, PT, R4, -R13, RZ ;  /* 0x8000000d040c1210 */ /* 0x004fc80007ffe0ff */
[----:B-1----:R-:W-:-:S13]  /*0130*/  ISETP.GT.AND P1, PT, R12, R11, PT ;  /* 0x0000000b0c00720c */ /* 0x002fda0003f24270 */
[----:B------:R-:W-:Y:S05]  /*0140*/  @!P1 EXIT ;  /* 0x000000000000994d */ /* 0x000fea0003800000 */
[----:B------:R-:W-:Y:S01]  /*0150*/  ISETP.NE.AND P1, PT, R13, -0x1, PT ;  /* 0xffffffff0d00780c */ /* 0x000fe20003f25270 */
[----:B------:R-:W0:Y:S01]  /*0160*/  LDC R22, c[0x0][0x3e0] ;  /* 0x0000f800ff167b82 */ /* 0x000e220000000800 */
[----:B------:R-:W0:Y:S01]  /*0170*/  LDCU UR7, c[0x0][0x44c] ;  /* 0x00008980ff0777ac */ /* 0x000e220008000800 */
[----:B------:R-:W1:Y:S10]  /*0180*/  S2R R9, SR_CTAID.Z ;  /* 0x0000000000097919 */ /* 0x000e740000002700 */
[----:B------:R-:W2:Y:S08]  /*0190*/  @!P1 LDC.64 R14, c[0x0][0x588] ;  /* 0x00016200ff0e9b82 */ /* 0x000eb00000000a00 */
[----:B------:R-:W3:Y:S08]  /*01a0*/  @!P1 LDC.64 R6, c[0x0][0x400] ;  /* 0x00010000ff069b82 */ /* 0x000ef00000000a00 */
[----:B------:R-:W4:Y:S08]  /*01b0*/  @P1 LDC.64 R18, c[0x0][0x590] ;  /* 0x00016400ff121b82 */ /* 0x000f300000000a00 */
[----:B------:R-:W5:Y:S01]  /*01c0*/  @P1 LDC.64 R20, c[0x0][0x408] ;  /* 0x00010200ff141b82 */ /* 0x000f620000000a00 */
[----:B--2---:R-:W-:-:S04]  /*01d0*/  @!P1 IMAD.WIDE.U32 R2, R71, R14, RZ ;  /* 0x0000000e47029225 */ /* 0x004fc800078e00ff */
[C---:B------:R-:W-:Y:S02]  /*01e0*/  @!P1 IMAD R15, R71.reuse, R15, R3 ;  /* 0x0000000f470f9224 */ /* 0x040fe400078e0203 */
[----:B------:R-:W-:Y:S02]  /*01f0*/  @!P1 IMAD.MOV.U32 R17, RZ, RZ, R2 ;  /* 0x000000ffff119224 */ /* 0x000fe400078e0002 */
[----:B---3--:R-:W-:-:S04]  /*0200*/  @!P1 IMAD.WIDE.U32 R4, R71, R6, RZ ;  /* 0x0000000647049225 */ /* 0x008fc800078e00ff */
[----:B------:R-:W-:Y:S02]  /*0210*/  @!P1 IMAD R8, R71, R7, R5 ;  /* 0x0000000747089224 */ /* 0x000fe400078e0205 */
[----:B------:R-:W-:Y:S02]  /*0220*/  @!P1 IMAD.MOV.U32 R10, RZ, RZ, R4 ;  /* 0x000000ffff0a9224 */ /* 0x000fe400078e0004 */
[----:B----4-:R-:W-:-:S04]  /*0230*/  @P1 IMAD.WIDE.U32 R2, R13, R18, RZ ;  /* 0x000000120d021225 */ /* 0x010fc800078e00ff */
[----:B------:R-:W-:Y:S01]  /*0240*/  @P1 IMAD R15, R13, R19, R3 ;  /* 0x000000130d0f1224 */ /* 0x000fe200078e0203 */
[----:B------:R-:W-:Y:S01]  /*0250*/  @P1 MOV R17, R2 ;  /* 0x0000000200111202 */ /* 0x000fe20000000f00 */
[----:B0-----:R-:W-:-:S04]  /*0260*/  IMAD.WIDE R2, R22, UR7, RZ ;  /* 0x0000000716027c25 */ /* 0x001fc8000f8e02ff */
[----:B-----5:R-:W-:-:S04]  /*0270*/  @P1 IMAD.WIDE.U32 R6, R13, R20, RZ ;  /* 0x000000140d061225 */ /* 0x020fc800078e00ff */
[----:B------:R-:W-:Y:S02]  /*0280*/  @P1 IMAD R8, R13, R21, R7 ;  /* 0x000000150d081224 */ /* 0x000fe400078e0207 */
[----:B------:R-:W-:Y:S01]  /*0290*/  @P1 IMAD.MOV.U32 R10, RZ, RZ, R6 ;  /* 0x000000ffff0a1224 */ /* 0x000fe200078e0006 */
[----:B-1----:R-:W-:Y:S06]  /*02a0*/  @P1 BRA `(.L_x_506) ;  /* 0x0000000000441947 */ /* 0x002fec0003800000 */
[----:B------:R-:W0:Y:S02]  /*02b0*/  LDCU UR8, c[0x0][0x444] ;  /* 0x00008880ff0877ac */ /* 0x000e240008000800 */
[----:B0-----:R-:W-:Y:S02]  /*02c0*/  USHF.R.S32.HI UR6, URZ, 0x1f, UR8 ;  /* 0x0000001fff067899 */ /* 0x001fe40008011408 */
[----:B------:R-:W-:-:S04]  /*02d0*/  IMAD.WIDE.U32 R4, R71, UR8, RZ ;  /* 0x0000000847047c25 */ /* 0x000fc8000f8e00ff */
[----:B------:R-:W-:Y:S01]  /*02e0*/  IMAD R7, R71, UR6, RZ ;  /* 0x0000000647077c24 */ /* 0x000fe2000f8e02ff */
[----:B------:R-:W-:-:S03]  /*02f0*/  USHF.R.S32.HI UR6, URZ, 0x1f, UR7 ;  /* 0x0000001fff067899 */ /* 0x000fc60008011407 */
[----:B------:R-:W-:Y:S01]  /*0300*/  IMAD.IADD R0, R5, 0x1, R7 ;  /* 0x0000000105007824 */ /* 0x000fe200078e0207 */
[----:B------:R-:W-:Y:S01]  /*0310*/  SHF.R.S32.HI R5, RZ, 0x1f, R22 ;  /* 0x0000001fff057819 */ /* 0x000fe20000011416 */
[----:B------:R-:W-:-:S04]  /*0320*/  IMAD.WIDE.U32 R6, R4, R22, RZ ;  /* 0x0000001604067225 */ /* 0x000fc800078e00ff */
[----:B------:R-:W-:-:S04]  /*0330*/  IMAD R0, R0, R22, RZ ;  /* 0x0000001600007224 */ /* 0x000fc800078e02ff */
[----:B------:R-:W-:-:S05]  /*0340*/  IMAD R5, R5, R4, R0 ;  /* 0x0000000405057224 */ /* 0x000fca00078e0200 */
[----:B------:R-:W-:Y:S01]  /*0350*/  IADD3 R0, PT, PT, R7, R5, RZ ;  /* 0x0000000507007210 */ /* 0x000fe20007ffe0ff */
[----:B------:R-:W-:-:S04]  /*0360*/  IMAD.WIDE.U32 R4, R6, UR7, RZ ;  /* 0x0000000706047c25 */ /* 0x000fc8000f8e00ff */
[----:B------:R-:W-:-:S04]  /*0370*/  IMAD R7, R0, UR7, RZ ;  /* 0x0000000700077c24 */ /* 0x000fc8000f8e02ff */
[----:B------:R-:W-:Y:S02]  /*0380*/  IMAD R7, R6, UR6, R7 ;  /* 0x0000000606077c24 */ /* 0x000fe4000f8e0207 */
[----:B------:R-:W-:Y:S02]  /*0390*/  IMAD.MOV.U32 R6, RZ, RZ, R4 ;  /* 0x000000ffff067224 */ /* 0x000fe400078e0004 */
[----:B------:R-:W-:Y:S01]  /*03a0*/  IMAD.IADD R14, R5, 0x1, R7 ;  /* 0x00000001050e7824 */ /* 0x000fe200078e0207 */
[----:B------:R-:W-:Y:S06]  /*03b0*/  BRA `(.L_x_507) ;  /* 0x0000000000107947 */ /* 0x000fec0003800000 */
.L_x_506:
[-C--:B------:R-:W-:Y:S02]  /*03c0*/  IMAD R7, R3, R13.reuse, RZ ;  /* 0x0000000d03077224 */ /* 0x080fe400078e02ff */
[----:B------:R-:W-:-:S04]  /*03d0*/  IMAD.WIDE.U32 R4, R2, R13, RZ ;  /* 0x0000000d02047225 */ /* 0x000fc800078e00ff */
[----:B------:R-:W-:Y:S01]  /*03e0*/  IMAD.MOV.U32 R6, RZ, RZ, R4 ;  /* 0x000000ffff067224 */ /* 0x000fe200078e0004 */
[----:B------:R-:W-:-:S07]  /*03f0*/  IADD3 R14, PT, PT, R5, R7, RZ ;  /* 0x00000007050e7210 */ /* 0x000fce0007ffe0ff */
.L_x_507:
[----:B------:R-:W0:Y:S01]  /*0400*/  LDCU.U8 UR6, c[0x0][0x548] ;  /* 0x0000a900ff0677ac */ /* 0x000e220008000000 */
[----:B------:R-:W-:-:S05]  /*0410*/  IMAD.SHL.U32 R0, R71, 0x80, RZ ;  /* 0x0000008047007824 */ /* 0x000fca00078e00ff */
[----:B------:R-:W-:-:S04]  /*0420*/  SEL R4, R0, RZ, P0 ;  /* 0x000000ff00047207 */ /* 0x000fc80000000000 */
[----:B------:R-:W-:-:S04]  /*0430*/  IADD3 R7, P0, PT, R11, R4, RZ ;  /* 0x000000040b077210 */ /* 0x000fc80007f1e0ff */
[----:B------:R-:W-:Y:S01]  /*0440*/  IADD3.X R5, PT, PT, RZ, RZ, RZ, P0, !PT ;  /* 0x000000ffff057210 */ /* 0x000fe200007fe4ff */
[----:B0-----:R-:W-:-:S04]  /*0450*/  UISETP.NE.AND UP0, UPT, UR6, URZ, UPT ;  /* 0x000000ff0600728c */ /* 0x001fc8000bf05270 */
[-C--:B------:R-:W-:Y:S02]  /*0460*/  IMAD R16, R5, R2.reuse, RZ ;  /* 0x0000000205107224 */ /* 0x080fe400078e02ff */
[----:B------:R-:W-:-:S04]  /*0470*/  IMAD.WIDE.U32 R4, R7, R2, RZ ;  /* 0x0000000207047225 */ /* 0x000fc800078e00ff */
[----:B------:R-:W-:Y:S02]  /*0480*/  IMAD R7, R3, R7, R16 ;  /* 0x0000000703077224 */ /* 0x000fe400078e0210 */
[----:B------:R-:W-:Y:S02]  /*0490*/  IMAD R3, R9, UR7, RZ ;  /* 0x0000000709037c24 */ /* 0x000fe4000f8e02ff */
[----:B------:R-:W-:Y:S01]  /*04a0*/  IMAD.IADD R7, R5, 0x1, R7 ;  /* 0x0000000105077824 */ /* 0x000fe200078e0207 */
[----:B------:R-:W-:Y:S06]  /*04b0*/  BRA.U !UP0, `(.L_x_508) ;  /* 0x0000000108247547 */ /* 0x000fec000b800000 */
[----:B------:R-:W0:Y:S01]  /*04c0*/  LDC R16, c[0x0][0x444] ;  /* 0x00011100ff107b82 */ /* 0x000e220000000800 */
[----:B------:R-:W-:-:S07]  /*04d0*/  ISETP.NE.AND P0, PT, R13, -0x1, PT ;  /* 0xffffffff0d00780c */ /* 0x000fce0003f05270 */
[----:B------:R-:W1:Y:S08]  /*04e0*/  LDC R2, c[0x0][0x430] ;  /* 0x00010c00ff027b82 */ /* 0x000e700000000800 */
[----:B------:R-:W1:Y:S01]  /*04f0*/  LDC R19, c[0x0][0x454] ;  /* 0x00011500ff137b82 */ /* 0x000e620000000800 */
[----:B0-----:R-:W-:-:S05]  /*0500*/  @!P0 IMAD R13, R71, R16, RZ ;  /* 0x00000010470d8224 */ /* 0x001fca00078e02ff */
[----:B------:R-:W-:Y:S01]  /*0510*/  IADD3 R0, PT, PT, R0, R13, RZ ;  /* 0x0000000d00007210 */ /* 0x000fe20007ffe0ff */
[----:B-1----:R-:W-:-:S04]  /*0520*/  IMAD R2, R2, 0x80, R19 ;  /* 0x0000008002027824 */ /* 0x002fc800078e0213 */
[----:B------:R-:W-:Y:S01]  /*0530*/  IMAD R71, R2, R9, R0 ;  /* 0x0000000902477224 */ /* 0x000fe200078e0200 */
[----:B------:R-:W-:Y:S06]  /*0540*/  BRA `(.L_x_509) ;  /* 0x00000000000c7947 */ /* 0x000fec0003800000 */
.L_x_508:
[----:B------:R-:W0:Y:S01]  /*0550*/  LDC R0, c[0x0][0x444] ;  /* 0x00011100ff007b82 */ /* 0x000e220000000800 */
[----:B------:R-:W-:-:S04]  /*0560*/  IMAD R71, R71, R22, R9 ;  /* 0x0000001647477224 */ /* 0x000fc800078e0209 */
[----:B0-----:R-:W-:-:S07]  /*0570*/  IMAD R71, R71, R0, RZ ;  /* 0x0000000047477224 */ /* 0x001fce00078e02ff */
.L_x_509:
[----:B------:R-:W0:Y:S01]  /*0580*/  S2R R76, SR_TID.X ;  /* 0x00000000004c7919 */ /* 0x000e220000002100 */
[----:B------:R-:W1:Y:S01]  /*0590*/  LDCU.128 UR12, c[0x0][0x590] ;  /* 0x0000b200ff0c77ac */ /* 0x000e620008000c00 */
[----:B------:R-:W-:Y:S01]  /*05a0*/  HFMA2 R73, -RZ, RZ, 0, 0 ;  /* 0x00000000ff497431 */ /* 0x000fe200000001ff */
[----:B------:R-:W-:Y:S01]  /*05b0*/  IADD3 R6, P0, P1, R4, R6, R3 ;  /* 0x0000000604067210 */ /* 0x000fe2000791e003 */
[----:B------:R-:W-:Y:S01]  /*05c0*/  IMAD.IADD R12, R12, 0x1, -R11 ;  /* 0x000000010c0c7824 */ /* 0x000fe200078e0a0b */
[----:B------:R-:W2:Y:S01]  /*05d0*/  LDCU.64 UR8, c[0x0][0x570] ;  /* 0x0000ae00ff0877ac */ /* 0x000ea20008000a00 */
[----:B------:R-:W-:Y:S01]  /*05e0*/  SHF.R.S32.HI R4, RZ, 0x1f, R3 ;  /* 0x0000001fff047819 */ /* 0x000fe20000011403 */
[----:B------:R-:W-:Y:S01]  /*05f0*/  BSSY.RECONVERGENT B0, `(.L_x_510) ;  /* 0x000003b000007945 */ /* 0x000fe20003800200 */
[----:B------:R-:W-:Y:S01]  /*0600*/  CS2R R32, SRZ ;  /* 0x0000000000207805 */ /* 0x000fe2000001ff00 */
[----:B------:R-:W3:Y:S01]  /*0610*/  LDCU.64 UR10, c[0x0][0x408] ;  /* 0x00008100ff0a77ac */ /* 0x000ee20008000a00 */
[----:B------:R-:W-:-:S02]  /*0620*/  IADD3.X R14, PT, PT, R7, R14, R4, P0, P1 ;  /* 0x0000000e070e7210 */ /* 0x000fc400007e2404 */
        /* <DEDUP_REMOVED lines=9> */
[----:B------:R-:W-:Y:S01]  /*06c0*/  CS2R R20, SRZ ;  /* 0x0000000000147805 */ /* 0x000fe2000001ff00 */
[C---:B0-----:R-:W-:Y:S01]  /*06d0*/  IMAD.SHL.U32 R0, R76.reuse, 0x4, RZ ;  /* 0x000000044c007824 */ /* 0x041fe200078e00ff */
[--C-:B------:R-:W-:Y:S01]  /*06e0*/  SHF.R.U32.HI R5, RZ, 0x4, R76.reuse ;  /* 0x00000004ff057819 */ /* 0x100fe2000001164c */
[----:B------:R-:W-:Y:S01]  /*06f0*/  IMAD.SHL.U32 R72, R76, 0x8, RZ ;  /* 0x000000084c487824 */ /* 0x000fe200078e00ff */
[----:B------:R-:W-:-:S02]  /*0700*/  SHF.R.U32.HI R69, RZ, 0x3, R76 ;  /* 0x00000003ff457819 */ /* 0x000fc4000001164c */
[----:B------:R-:W-:Y:S01]  /*0710*/  LOP3.LUT R2, R0, 0x3c, RZ, 0xc0, !PT ;  /* 0x0000003c00027812 */ /* 0x000fe200078ec0ff */
[----:B------:R-:W-:Y:S01]  /*0720*/  IMAD R0, R22, UR7, RZ ;  /* 0x0000000716007c24 */ /* 0x000fe2000f8e02ff */
[----:B------:R-:W-:Y:S02]  /*0730*/  LOP3.LUT R72, R72, 0x38, RZ, 0xc0, !PT ;  /* 0x0000003848487812 */ /* 0x000fe400078ec0ff */
[----:B------:R-:W-:Y:S02]  /*0740*/  CS2R R22, SRZ ;  /* 0x0000000000167805 */ /* 0x000fe4000001ff00 */
[----:B------:R-:W-:Y:S01]  /*0750*/  ISETP.GE.AND P1, PT, R69, R12, PT ;  /* 0x0000000c4500720c */ /* 0x000fe20003f26270 */
[----:B------:R-:W-:Y:S01]  /*0760*/  IMAD R5, R0, R5, R2 ;  /* 0x0000000500057224 */ /* 0x000fe200078e0202 */
[C---:B------:R-:W-:Y:S01]  /*0770*/  LOP3.LUT R70, R72.reuse, 0x40, RZ, 0xfc, !PT ;  /* 0x0000004048467812 */ /* 0x040fe200078efcff */
[----:B-1----:R-:W-:Y:S01]  /*0780*/  IMAD.WIDE.U32 R2, R11, UR12, R72 ;  /* 0x0000000c0b027c25 */ /* 0x002fe2000f8e0048 */
[----:B------:R-:W-:-:S02]  /*0790*/  LOP3.LUT R77, R72, 0x80, RZ, 0xfc, !PT ;  /* 0x00000080484d7812 */ /* 0x000fc400078efcff */
[----:B------:R-:W-:Y:S01]  /*07a0*/  IADD3 R6, P0, PT, R5, R6, RZ ;  /* 0x0000000605067210 */ /* 0x000fe20007f1e0ff */
[----:B------:R-:W-:Y:S01]  /*07b0*/  IMAD R4, R11, UR13, R3 ;  /* 0x0000000d0b047c24 */ /* 0x000fe2000f8e0203 */
[----:B------:R-:W-:Y:S01]  /*07c0*/  IADD3 R16, P3, PT, R17, R2, RZ ;  /* 0x0000000211107210 */ /* 0x000fe20007f7e0ff */
[----:B------:R-:W-:Y:S01]  /*07d0*/  VIADD R3, R69, 0x20 ;  /* 0x0000002045037836 */ /* 0x000fe20000000000 */
[----:B------:R-:W-:Y:S02]  /*07e0*/  LEA.HI.X.SX32 R5, R5, R14, 0x1, P0 ;  /* 0x0000000e05057211 */ /* 0x000fe400000f0eff */
[----:B------:R-:W-:Y:S02]  /*07f0*/  IADD3.X R17, PT, PT, R15, R4, RZ, P3, !PT ;  /* 0x000000040f117210 */ /* 0x000fe40001ffe4ff */
[----:B------:R-:W-:Y:S02]  /*0800*/  CS2R R14, SRZ ;  /* 0x00000000000e7805 */ /* 0x000fe4000001ff00 */
[----:B--2---:R-:W-:-:S02]  /*0810*/  LEA R2, P2, R6, UR8, 0x2 ;  /* 0x0000000806027c11 */ /* 0x004fc4000f8410ff */
[----:B------:R-:W-:Y:S01]  /*0820*/  ISETP.GE.AND P0, PT, R3, R12, PT ;  /* 0x0000000c0300720c */ /* 0x000fe20003f06270 */
[C---:B------:R-:W-:Y:S01]  /*0830*/  IMAD.WIDE.U32 R28, R9.reuse, UR14, R16 ;  /* 0x0000000e091c7c25 */ /* 0x040fe2000f8e0010 */
[----:B------:R-:W-:Y:S02]  /*0840*/  LEA.HI.X R3, R6, UR9, R5, 0x2, P2 ;  /* 0x0000000906037c11 */ /* 0x000fe400090f1405 */
[----:B------:R-:W-:Y:S02]  /*0850*/  CS2R R12, SRZ ;  /* 0x00000000000c7805 */ /* 0x000fe4000001ff00 */
[----:B------:R-:W-:Y:S01]  /*0860*/  CS2R R4, SRZ ;  /* 0x0000000000047805 */ /* 0x000fe2000001ff00 */
[----:B------:R-:W-:Y:S01]  /*0870*/  IMAD R19, R9, UR15, R29 ;  /* 0x0000000f09137c24 */ /* 0x000fe2000f8e021d */
[----:B------:R-:W-:Y:S02]  /*0880*/  CS2R R6, SRZ ;  /* 0x0000000000067805 */ /* 0x000fe4000001ff00 */
[----:B------:R-:W-:Y:S01]  /*0890*/  LOP3.LUT R80, R72, 0xc0, RZ, 0xfc, !PT ;  /* 0x000000c048507812 */ /* 0x000fe200078efcff */
[----:B---3--:R-:W-:Y:S06]  /*08a0*/  @P1 BRA `(.L_x_511) ;  /* 0x00000000003c1947 */ /* 0x008fec0003800000 */
[----:B------:R-:W0:Y:S01]  /*08b0*/  LDCU UR6, c[0x0][0x440] ;  /* 0x00008800ff0677ac */ /* 0x000e220008000800 */
[----:B------:R-:W-:Y:S01]  /*08c0*/  IMAD.MOV.U32 R18, RZ, RZ, R28 ;  /* 0x000000ffff127224 */ /* 0x000fe200078e001c */
[----:B------:R-:W1:Y:S03]  /*08d0*/  LDCU.64 UR8, c[0x0][0x550] ;  /* 0x0000aa00ff0877ac */ /* 0x000e660008000a00 */
[----:B------:R-:W-:-:S04]  /*08e0*/  IMAD.WIDE.U32 R16, R69, UR12, R18 ;  /* 0x0000000c45107c25 */ /* 0x000fc8000f8e0012 */
[----:B------:R-:W-:Y:S01]  /*08f0*/  IMAD R17, R69, UR13, R17 ;  /* 0x0000000d45117c24 */ /* 0x000fe2000f8e0211 */
        /* <DEDUP_REMOVED lines=10> */
.L_x_511:
[----:B------:R-:W-:Y:S05]  /*09a0*/  BSYNC.RECONVERGENT B0 ;  /* 0x0000000000007941 */ /* 0x000fea0003800200 */
.L_x_510:
[----:B------:R-:W-:Y:S04]  /*09b0*/  BSSY.RECONVERGENT B0, `(.L_x_512) ;  /* 0x0000016000007945 */ /* 0x000fe80003800200 */
[----:B------:R-:W-:Y:S05]  /*09c0*/  @P0 BRA `(.L_x_513) ;  /* 0x0000000000500947 */ /* 0x000fea0003800000 */
[----:B------:R-:W1:Y:S01]  /*09d0*/  LDCU UR6, c[0x0][0x440] ;  /* 0x00008800ff0677ac */ /* 0x000e620008000800 */
[----:B------:R-:W-:Y:S01]  /*09e0*/  IADD3 R29, P2, PT, R69, 0x20, RZ ;  /* 0x00000020451d7810 */ /* 0x000fe20007f5e0ff */
[----:B------:R-:W-:Y:S01]  /*09f0*/  IMAD.MOV.U32 R17, RZ, RZ, R19 ;  /* 0x000000ffff117224 */ /* 0x000fe200078e0013 */
[----:B------:R-:W2:Y:S03]  /*0a00*/  LDCU.64 UR8, c[0x0][0x550] ;  /* 0x0000aa00ff0877ac */ /* 0x000ea60008000a00 */
[----:B------:R-:W-:-:S04]  /*0a10*/  IMAD.X R16, RZ, RZ, RZ, P2 ;  /* 0x000000ffff107224 */ /* 0x000fc800010e06ff */
[----:B------:R-:W-:Y:S01]  /*0a20*/  IMAD R18, R16, UR12, RZ ;  /* 0x0000000c10127c24 */ /* 0x000fe2000f8e02ff */
[----:B------:R-:W-:-:S05]  /*0a30*/  MOV R16, R28 ;  /* 0x0000001c00107202 */ /* 0x000fca0000000f00 */
[----:B------:R-:W-:Y:S01]  /*0a40*/  IMAD.WIDE.U32 R16, R29, UR12, R16 ;  /* 0x0000000c1d107c25 */ /* 0x000fe2000f8e0010 */
[----:B-1----:R-:W-:-:S03]  /*0a50*/  ISETP.GE.AND P3, PT, R72, UR6, PT ;  /* 0x0000000648007c0c */ /* 0x002fc6000bf66270 */
[----:B------:R-:W-:Y:S01]  /*0a60*/  IMAD R29, R29, UR13, R18 ;  /* 0x0000000d1d1d7c24 */ /* 0x000fe2000f8e0212 */
[----:B------:R-:W-:Y:S02]  /*0a70*/  ISETP.GE.AND P4, PT, R70, UR6, PT ;  /* 0x0000000646007c0c */ /* 0x000fe4000bf86270 */
[----:B------:R-:W-:Y:S01]  /*0a80*/  ISETP.GE.AND P5, PT, R77, UR6, PT ;  /* 0x000000064d007c0c */ /* 0x000fe2000bfa6270 */
[----:B------:R-:W-:Y:S01]  /*0a90*/  IMAD.IADD R17, R17, 0x1, R29 ;  /* 0x0000000111117824 */ /* 0x000fe200078e021d */
[----:B------:R-:W-:Y:S02]  /*0aa0*/  ISETP.GE.AND P6, PT, R80, UR6, PT ;  /* 0x0000000650007c0c */ /* 0x000fe4000bfc6270 */
[----:B--2---:R-:W-:-:S04]  /*0ab0*/  LEA R18, P2, R16, UR8, 0x1 ;  /* 0x0000000810127c11 */ /* 0x004fc8000f8408ff */
[----:B------:R-:W-:-:S05]  /*0ac0*/  LEA.HI.X R19, R16, UR9, R17, 0x1, P2 ;  /* 0x0000000910137c11 */ /* 0x000fca00090f0c11 */
[----:B------:R1:W5:Y:S04]  /*0ad0*/  @!P3 LDG.E.128 R24, desc[UR4][R18.64] ;  /* 0x000000041218b981 */ /* 0x000368000c1e1d00 */
[----:B------:R1:W5:Y:S04]  /*0ae0*/  @!P4 LDG.E.128 R48, desc[UR4][R18.64+0x80] ;  /* 0x000080041230c981 */ /* 0x000368000c1e1d00 */
[----:B------:R1:W5:Y:S04]  /*0af0*/  @!P5 LDG.E.128 R20, desc[UR4][R18.64+0x100] ;  /* 0x000100041214d981 */ /* 0x000368000c1e1d00 */
[----:B------:R1:W5:Y:S02]  /*0b00*/  @!P6 LDG.E.128 R4, desc[UR4][R18.64+0x180] ;  /* 0x000180041204e981 */ /* 0x000364000c1e1d00 */
.L_x_513:
[----:B------:R-:W-:Y:S05]  /*0b10*/  BSYNC.RECONVERGENT B0 ;  /* 0x0000000000007941 */ /* 0x000fea0003800200 */
.L_x_512:
[----:B------:R-:W2:Y:S01]  /*0b20*/  LDCU.64 UR6, c[0x0][0x410] ;  /* 0x00008200ff0677ac */ /* 0x000ea20008000a00 */
[C---:B------:R-:W-:Y:S01]  /*0b30*/  IMAD.WIDE.U32 R16, R11.reuse, UR10, R72 ;  /* 0x0000000a0b107c25 */ /* 0x040fe2000f8e0048 */
[----:B------:R-:W-:Y:S01]  /*0b40*/  BSSY.RECONVERGENT B0, `(.L_x_514) ;  /* 0x0000022000007945 */ /* 0x000fe20003800200 */
[----:B------:R-:W-:Y:S02]  /*0b50*/  CS2R R44, SRZ ;  /* 0x00000000002c7805 */ /* 0x000fe4000001ff00 */
[----:B------:R-:W-:Y:S01]  /*0b60*/  CS2R R46, SRZ ;  /* 0x00000000002e7805 */ /* 0x000fe2000001ff00 */
[----:B------:R-:W-:Y:S01]  /*0b70*/  IMAD R11, R11, UR11, R17 ;  /* 0x0000000b0b0b7c24 */ /* 0x000fe2000f8e0211 */
[----:B------:R-:W-:Y:S02]  /*0b80*/  IADD3 R74, P2, PT, R10, R16, RZ ;  /* 0x000000100a4a7210 */ /* 0x000fe40007f5e0ff */
[----:B------:R-:W-:Y:S02]  /*0b90*/  CS2R R56, SRZ ;  /* 0x0000000000387805 */ /* 0x000fe4000001ff00 */
[----:B------:R-:W-:-:S02]  /*0ba0*/  CS2R R58, SRZ ;  /* 0x00000000003a7805 */ /* 0x000fc4000001ff00 */
[----:B------:R-:W-:Y:S02]  /*0bb0*/  CS2R R40, SRZ ;  /* 0x0000000000287805 */ /* 0x000fe4000001ff00 */
[----:B------:R-:W-:Y:S02]  /*0bc0*/  IADD3.X R75, PT, PT, R8, R11, RZ, P2, !PT ;  /* 0x0000000b084b7210 */ /* 0x000fe400017fe4ff */
[----:B------:R-:W-:Y:S02]  /*0bd0*/  CS2R R42, SRZ ;  /* 0x00000000002a7805 */ /* 0x000fe4000001ff00 */
[----:B------:R-:W-:Y:S02]  /*0be0*/  CS2R R16, SRZ ;  /* 0x0000000000107805 */ /* 0x000fe4000001ff00 */
[----:B-1----:R-:W-:Y:S02]  /*0bf0*/  CS2R R18, SRZ ;  /* 0x0000000000127805 */ /* 0x002fe4000001ff00 */
[----:B------:R-:W-:-:S02]  /*0c00*/  CS2R R60, SRZ ;  /* 0x00000000003c7805 */ /* 0x000fc4000001ff00 */
[----:B------:R-:W-:Y:S02]  /*0c10*/  CS2R R62, SRZ ;  /* 0x00000000003e7805 */ /* 0x000fe4000001ff00 */
[----:B------:R-:W-:Y:S01]  /*0c20*/  CS2R R52, SRZ ;  /* 0x0000000000347805 */ /* 0x000fe2000001ff00 */
[----:B------:R-:W-:Y:S02]  /*0c30*/  IMAD.MOV.U32 R54, RZ, RZ, RZ ;  /* 0x000000ffff367224 */ /* 0x000fe400078e00ff */
[----:B--2---:R-:W-:-:S04]  /*0c40*/  IMAD.WIDE.U32 R74, R9, UR6, R74 ;  /* 0x00000006094a7c25 */ /* 0x004fc8000f8e004a */
[----:B------:R-:W-:Y:S01]  /*0c50*/  IMAD R79, R9, UR7, R75 ;  /* 0x00000007094f7c24 */ /* 0x000fe2000f8e024b */
[----:B------:R-:W-:Y:S06]  /*0c60*/  @P1 BRA `(.L_x_515) ;  /* 0x00000000003c1947 */ /* 0x000fec0003800000 */
[----:B------:R-:W1:Y:S01]  /*0c70*/  LDCU UR8, c[0x0][0x440] ;  /* 0x00008800ff0877ac */ /* 0x000e620008000800 */
[----:B------:R-:W-:Y:S01]  /*0c80*/  IMAD.MOV.U32 R78, RZ, RZ, R74 ;  /* 0x000000ffff4e7224 */ /* 0x000fe200078e004a */
[----:B------:R-:W2:Y:S03]  /*0c90*/  LDCU.64 UR6, c[0x0][0x3f0] ;  /* 0x00007e00ff0677ac */ /* 0x000ea60008000a00 */
[----:B------:R-:W-:-:S04]  /*0ca0*/  IMAD.WIDE.U32 R8, R69, UR10, R78 ;  /* 0x0000000a45087c25 */ /* 0x000fc8000f8e004e */
[----:B------:R-:W-:Y:S01]  /*0cb0*/  IMAD R9, R69, UR11, R9 ;  /* 0x0000000b45097c24 */ /* 0x000fe2000f8e0209 */
[----:B-1----:R-:W-:Y:S02]  /*0cc0*/  ISETP.GE.AND P2, PT, R72, UR8, PT ;  /* 0x0000000848007c0c */ /* 0x002fe4000bf46270 */
[----:B------:R-:W-:Y:S02]  /*0cd0*/  ISETP.GE.AND P3, PT, R70, UR8, PT ;  /* 0x0000000846007c0c */ /* 0x000fe4000bf66270 */
        /* <DEDUP_REMOVED lines=8> */
.L_x_515:
[----:B------:R-:W-:Y:S05]  /*0d60*/  BSYNC.RECONVERGENT B0 ;  /* 0x0000000000007941 */ /* 0x000fea0003800200 */
.L_x_514:
[----:B------:R-:W-:Y:S01]  /*0d70*/  BSSY.RECONVERGENT B0, `(.L_x_516) ;  /* 0x000001a000007945 */ /* 0x000fe20003800200 */
[----:B------:R-:W-:Y:S01]  /*0d80*/  HFMA2 R55, -RZ, RZ, 0, 0 ;  /* 0x00000000ff377431 */ /* 0x000fe200000001ff */
[----:B------:R-:W-:Y:S02]  /*0d90*/  CS2R R28, SRZ ;  /* 0x00000000001c7805 */ /* 0x000fe4000001ff00 */
[----:B0-----:R-:W-:Y:S02]  /*0da0*/  CS2R R30, SRZ ;  /* 0x00000000001e7805 */ /* 0x001fe4000001ff00 */
[----:B------:R-:W-:Y:S02]  /*0db0*/  CS2R R8, SRZ ;  /* 0x0000000000087805 */ /* 0x000fe4000001ff00 */
[----:B-1----:R-:W-:Y:S01]  /*0dc0*/  CS2R R10, SRZ ;  /* 0x00000000000a7805 */ /* 0x002fe2000001ff00 */
[----:B------:R-:W-:Y:S06]  /*0dd0*/  @P0 BRA `(.L_x_517) ;  /* 0x00000000004c0947 */ /* 0x000fec0003800000 */
[----:B------:R-:W0:Y:S01]  /*0de0*/  LDCU UR6, c[0x0][0x440] ;  /* 0x00008800ff0677ac */ /* 0x000e220008000800 */
[----:B------:R-:W-:Y:S01]  /*0df0*/  IADD3 R81, P0, PT, R69, 0x20, RZ ;  /* 0x0000002045517810 */ /* 0x000fe20007f1e0ff */
[----:B------:R-:W-:Y:S01]  /*0e00*/  IMAD.MOV.U32 R75, RZ, RZ, R79 ;  /* 0x000000ffff4b7224 */ /* 0x000fe200078e004f */
[----:B------:R-:W1:Y:S03]  /*0e10*/  LDCU.64 UR8, c[0x0][0x3f0] ;  /* 0x00007e00ff0877ac */ /* 0x000e660008000a00 */
[----:B------:R-:W-:-:S04]  /*0e20*/  IMAD.X R78, RZ, RZ, RZ, P0 ;  /* 0x000000ffff4e7224 */ /* 0x000fc800000e06ff */
[----:B------:R-:W-:Y:S01]  /*0e30*/  IMAD R78, R78, UR10, RZ ;  /* 0x0000000a4e4e7c24 */ /* 0x000fe2000f8e02ff */
[----:B0-----:R-:W-:Y:S01]  /*0e40*/  ISETP.GE.AND P1, PT, R72, UR6, PT ;  /* 0x0000000648007c0c */ /* 0x001fe2000bf26270 */
[----:B------:R-:W-:Y:S01]  /*0e50*/  IMAD.WIDE.U32 R72, R81, UR10, R74 ;  /* 0x0000000a51487c25 */ /* 0x000fe2000f8e004a */
[----:B------:R-:W-:Y:S02]  /*0e60*/  ISETP.GE.AND P2, PT, R70, UR6, PT ;  /* 0x0000000646007c0c */ /* 0x000fe4000bf46270 */
[----:B------:R-:W-:Y:S01]  /*0e70*/  ISETP.GE.AND P3, PT, R77, UR6, PT ;  /* 0x000000064d007c0c */ /* 0x000fe2000bf66270 */
[----:B------:R-:W-:Y:S01]  /*0e80*/  IMAD R75, R81, UR11, R78 ;  /* 0x0000000b514b7c24 */ /* 0x000fe2000f8e024e */
[----:B------:R-:W-:Y:S02]  /*0e90*/  ISETP.GE.AND P4, PT, R80, UR6, PT ;  /* 0x0000000650007c0c */ /* 0x000fe4000bf86270 */
[----:B-1----:R-:W-:Y:S02]  /*0ea0*/  LEA R74, P0, R72, UR8, 0x1 ;  /* 0x00000008484a7c11 */ /* 0x002fe4000f8008ff */
[----:B------:R-:W-:-:S04]  /*0eb0*/  IADD3 R73, PT, PT, R73, R75, RZ ;  /* 0x0000004b49497210 */ /* 0x000fc80007ffe0ff */
[----:B------:R-:W-:-:S05]  /*0ec0*/  LEA.HI.X R75, R72, UR9, R73, 0x1, P0 ;  /* 0x00000009484b7c11 */ /* 0x000fca00080f0c49 */
[----:B------:R0:W5:Y:S04]  /*0ed0*/  @!P1 LDG.E.128 R60, desc[UR4][R74.64] ;  /* 0x000000044a3c9981 */ /* 0x000168000c1e1d00 */
[----:B------:R0:W5:Y:S04]  /*0ee0*/  @!P2 LDG.E.128 R52, desc[UR4][R74.64+0x80] ;  /* 0x000080044a34a981 */ /* 0x000168000c1e1d00 */
[----:B------:R0:W5:Y:S04]  /*0ef0*/  @!P3 LDG.E.128 R28, desc[UR4][R74.64+0x100] ;  /* 0x000100044a1cb981 */ /* 0x000168000c1e1d00 */
[----:B------:R0:W5:Y:S02]  /*0f00*/  @!P4 LDG.E.128 R8, desc[UR4][R74.64+0x180] ;  /* 0x000180044a08c981 */ /* 0x000164000c1e1d00 */
.L_x_517:
[----:B------:R-:W-:Y:S05]  /*0f10*/  BSYNC.RECONVERGENT B0 ;  /* 0x0000000000007941 */ /* 0x000fea0003800200 */
.L_x_516:
[C---:B-----5:R-:W-:Y:S01]  /*0f20*/  LOP3.LUT R73, R32.reuse, 0xffff0000, RZ, 0xc0, !PT ;  /* 0xffff000020497812 */ /* 0x060fe200078ec0ff */
[----:B------:R-:W-:Y:S01]  /*0f30*/  IMAD.U32 R72, R32, 0x10000, RZ ;  /* 0x0001000020487824 */ /* 0x000fe200078e00ff */
[C---:B------:R-:W-:Y:S01]  /*0f40*/  LOP3.LUT R78, R44.reuse, 0xffff0000, RZ, 0xc0, !PT ;  /* 0xffff00002c4e7812 */ /* 0x040fe200078ec0ff */
[----:B------:R-:W-:Y:S01]  /*0f50*/  IMAD.U32 R79, R44, 0x10000, RZ ;  /* 0x000100002c4f7824 */ /* 0x000fe200078e00ff */
[C---:B0-----:R-:W-:Y:S01]  /*0f60*/  LOP3.LUT R75, R60.reuse, 0xffff0000, RZ, 0xc0, !PT ;  /* 0xffff00003c4b7812 */ /* 0x041fe200078ec0ff */
[----:B------:R-:W-:Y:S01]  /*0f70*/  IMAD.U32 R60, R60, 0x10000, RZ ;  /* 0x000100003c3c7824 */ /* 0x000fe200078e00ff */
[C---:B------:R-:W-:Y:S01]  /*0f80*/  LOP3.LUT R80, R24.reuse, 0xffff0000, RZ, 0xc0, !PT ;  /* 0xffff000018507812 */ /* 0x040fe200078ec0ff */
[----:B------:R-:W-:Y:S01]  /*0f90*/  FMUL.FTZ R81, R73, R78 ;  /* 0x0000004e49517220 */ /* 0x000fe20000410000 */
[----:B------:R-:W-:Y:S01]  /*0fa0*/  IMAD.U32 R83, R24, 0x10000, RZ ;  /* 0x0001000018537824 */ /* 0x000fe200078e00ff */
[----:B------:R-:W-:Y:S01]  /*0fb0*/  SHF.L.U32 R77, R45, 0x10, RZ ;  /* 0x000000102d4d7819 */ /* 0x000fe200000006ff */
[----:B------:R-:W-:-:S02]  /*0fc0*/  IMAD.U32 R82, R61, 0x10000, RZ ;  /* 0x000100003d527824 */ /* 0x000fc400078e00ff */
[----:B------:R-:W-:Y:S01]  /*0fd0*/  FMUL.FTZ R85, R75, R80 ;  /* 0x000000504b557220 */ /* 0x000fe20000410000 */
[----:B------:R-:W-:Y:S01]  /*0fe0*/  FFMA.FTZ R79, R72, R79, R81 ;  /* 0x0000004f484f7223 */ /* 0x000fe20000010051 */
[----:B------:R-:W-:Y:S01]  /*0ff0*/  SHF.L.U32 R81, R25, 0x10, RZ ;  /* 0x0000001019517819 */ /* 0x000fe200000006ff */
[----:B------:R-:W-:Y:S02]  /*1000*/  IMAD.U32 R74, R33, 0x10000, RZ ;  /* 0x00010000214a7824 */ /* 0x000fe400078e00ff */
[----:B------:R-:W-:Y:S01]  /*1010*/  FFMA.FTZ R83, R60, R83, R85 ;  /* 0x000000533c537223 */ /* 0x000fe20000010055 */
[----:B------:R-:W-:Y:S01]  /*1020*/  LOP3.LUT R61, R61, 0xffff0000, RZ, 0xc0, !PT ;  /* 0xffff00003d3d7812 */ /* 0x000fe200078ec0ff */
[----:B------:R-:W-:Y:S01]  /*1030*/  IMAD.U32 R70, R35, 0x10000, RZ ;  /* 0x0001000023467824 */ /* 0x000fe200078e00ff */
        /* <DEDUP_REMOVED lines=16> */
[C---:B------:R-:W-:Y:S01]  /*1140*/  SHF.L.U32 R32, R40.reuse, 0x10, RZ ;  /* 0x0000001028207819 */ /* 0x040fe200000006ff */
[C---:B------:R-:W-:Y:S01]  /*1150*/  IMAD.U32 R45, R41.reuse, 0x10000, RZ ;  /* 0x00010000292d7824 */ /* 0x040fe200078e00ff */
        /* <DEDUP_REMOVED lines=10> */
[C---:B------:R-:W-:Y:S01]  /*1200*/  SHF.L.U32 R83, R43.reuse, 0x10, RZ ;  /* 0x000000102b537819 */ /* 0x040fe200000006ff */
[----:B------:R-:W-:Y:S01]  /*1210*/  IMAD.U32 R24, R64, 0x10000, RZ ;  /* 0x0001000040187824 */ /* 0x000fe200078e00ff */
        /* <DEDUP_REMOVED lines=14> */
[----:B------:R-:W-:Y:S01]  /*1300*/  LOP3.LUT R63, R16, 0xffff0000, RZ, 0xc0, !PT ;  /* 0xffff0000103f7812 */ /* 0x000fe200078ec0ff */
[----:B------:R-:W-:Y:S01]  /*1310*/  FFMA.FTZ R73, R24, R67, R43 ;  /* 0x0000004318497223 */ /* 0x000fe2000001002b */
[----:B------:R-:W-:Y:S01]  /*1320*/  IMAD.U32 R24, R16, 0x10000, RZ ;  /* 0x0001000010187824 */ /* 0x000fe200078e00ff */
[C---:B------:R-:W-:Y:S01]  /*1330*/  LOP3.LUT R44, R17.reuse, 0xffff0000, RZ, 0xc0, !PT ;  /* 0xffff0000112c7812 */ /* 0x040fe200078ec0ff */
[----:B------:R-:W-:Y:S01]  /*1340*/  IMAD.U32 R43, R17, 0x10000, RZ ;  /* 0x00010000112b7824 */ /* 0x000fe200078e00ff */
[C---:B------:R-:W-:Y:S01]  /*1350*/  SHF.L.U32 R16, R18.reuse, 0x10, RZ ;  /* 0x0000001012107819 */ /* 0x040fe200000006ff */
[----:B------:R-:W-:Y:S01]  /*1360*/  IMAD.U32 R17, R19, 0x10000, RZ ;  /* 0x0001000013117824 */ /* 0x000fe200078e00ff */
[----:B------:R-:W-:Y:S01]  /*1370*/  LOP3.LUT R67, R18, 0xffff0000, RZ, 0xc0, !PT ;  /* 0xffff000012437812 */ /* 0x000fe200078ec0ff */
[----:B------:R-:W-:Y:S01]  /*1380*/  FFMA.FTZ R62, R75, R70, R62 ;  /* 0x000000464b3e7223 */ /* 0x000fe2000001003e */
[----:B------:R-:W-:Y:S01]  /*1390*/  LOP3.LUT R64, R64, 0xffff0000, RZ, 0xc0, !PT ;  /* 0xffff000040407812 */ /* 0x000fe200078ec0ff */
[----:B------:R-:W-:Y:S01]  /*13a0*/  IMAD.U32 R47, R66, 0x10000, RZ ;  /* 0x00010000422f7824 */ /* 0x000fe200078e00ff */
[----:B------:R-:W-:Y:S01]  /*13b0*/  LOP3.LUT R77, R56, 0xffff0000, RZ, 0xc0, !PT ;  /* 0xffff0000384d7812 */ /* 0x000fe200078ec0ff */
[----:B------:R-:W-:Y:S01]  /*13c0*/  IMAD.U32 R74, R58, 0x10000, RZ ;  /* 0x000100003a4a7824 */ /* 0x000fe200078e00ff */
[----:B------:R-:W-:Y:S01]  /*13d0*/  LOP3.LUT R18, R19, 0xffff0000, RZ, 0xc0, !PT ;  /* 0xffff000013127812 */ /* 0x000fe200078ec0ff */
[----:B------:R-:W0:Y:S01]  /*13e0*/  LDCU.64 UR6, c[0x0][0x5e8] ;  /* 0x0000bd00ff0677ac */ /* 0x000e220008000a00 */
[----:B------:R-:W-:Y:S01]  /*13f0*/  LOP3.LUT R19, R52, 0xffff0000, RZ, 0xc0, !PT ;  /* 0xffff000034137812 */ /* 0x000fe200078ec0ff */
[----:B------:R-:W-:Y:S01]  /*1400*/  FFMA.FTZ R73, R64, R77, R73 ;  /* 0x0000004d40497223 */ /* 0x000fe20000010049 */
[----:B------:R-:W-:Y:S01]  /*1410*/  LOP3.LUT R48, R48, 0xffff0000, RZ, 0xc0, !PT ;  /* 0xffff000030307812 */ /* 0x000fe200078ec0ff */
[----:B------:R-:W-:Y:S01]  /*1420*/  IMAD.U32 R64, R49, 0x10000, RZ ;  /* 0x0001000031407824 */ /* 0x000fe200078e00ff */
[----:B------:R-:W-:Y:S01]  /*1430*/  SHF.L.U32 R46, R65, 0x10, RZ ;  /* 0x00000010412e7819 */ /* 0x000fe200000006ff */
[----:B------:R-:W-:Y:S01]  /*1440*/  IMAD R68, R68, 0x40, R71 ;  /* 0x0000004044447824 */ /* 0x000fe200078e0247 */
[----:B------:R-:W-:Y:S01]  /*1450*/  SHF.L.U32 R79, R57, 0x10, RZ ;  /* 0x00000010394f7819 */ /* 0x000fe200000006ff */
[----:B------:R-:W-:Y:S01]  /*1460*/  FFMA.FTZ R19, R19, R48, R62 ;  /* 0x0000003013137223 */ /* 0x000fe2000001003e */
[----:B------:R-:W-:Y:S01]  /*1470*/  SHF.L.U32 R52, R53, 0x10, RZ ;  /* 0x0000001035347819 */ /* 0x000fe200000006ff */
[----:B------:R-:W1:Y:S01]  /*1480*/  LDCU UR8, c[0x0][0x4f4] ;  /* 0x00009e80ff0877ac */ /* 0x000e620008000800 */
[----:B------:R-:W-:Y:S01]  /*1490*/  LOP3.LUT R65, R65, 0xffff0000, RZ, 0xc0, !PT ;  /* 0xffff000041417812 */ /* 0x000fe200078ec0ff */
        /* <DEDUP_REMOVED lines=18> */
[----:B------:R-:W-:Y:S01]  /*15c0*/  IMAD.U32 R47, R51, 0x10000, RZ ;  /* 0x00010000332f7824 */ /* 0x000fe200078e00ff */
[----:B------:R-:W-:Y:S01]  /*15d0*/  LOP3.LUT R59, R59, 0xffff0000, RZ, 0xc0, !PT ;  /* 0xffff00003b3b7812 */ /* 0x000fe200078ec0ff */
[----:B------:R-:W-:Y:S01]  /*15e0*/  FFMA.FTZ R19, R54, R50, R19 ;  /* 0x0000003236137223 */ /* 0x000fe20000010013 */
[----:B------:R-:W-:Y:S01]  /*15f0*/  FFMA.FTZ R25, R60, R57, R25 ;  /* 0x000000393c197223 */ /* 0x000fe20000010019 */
[----:B------:R-:W-:-:S02]  /*1600*/  LOP3.LUT R48, R55, 0xffff0000, RZ, 0xc0, !PT ;  /* 0xffff000037307812 */ /* 0x000fc400078ec0ff */
[----:B------:R-:W-:Y:S01]  /*1610*/  LOP3.LUT R51, R51, 0xffff0000, RZ, 0xc0, !PT ;  /* 0xffff000033337812 */ /* 0x000fe200078ec0ff */
[----:B------:R-:W-:Y:S01]  /*1620*/  FFMA.FTZ R19, R46, R47, R19 ;  /* 0x0000002f2e137223 */ /* 0x000fe20000010013 */
[----:B------:R-:W-:Y:S01]  /*1630*/  SHF.L.U32 R33, R36, 0x10, RZ ;  /* 0x0000001024217819 */ /* 0x000fe200000006ff */
[----:B------:R-:W-:Y:S01]  /*1640*/  FFMA.FTZ R72, R72, R59, R25 ;  /* 0x0000003b48487223 */ /* 0x000fe20000010019 */
[----:B------:R-:W-:Y:S01]  /*1650*/  SHF.L.U32 R46, R28, 0x10, RZ ;  /* 0x000000101c2e7819 */ /* 0x000fe200000006ff */
[----:B------:R-:W-:Y:S02]  /*1660*/  IMAD.U32 R25, R20, 0x10000, RZ ;  /* 0x0001000014197824 */ /* 0x000fe400078e00ff */
[----:B------:R-:W-:Y:S01]  /*1670*/  FFMA.FTZ R19, R48, R51, R19 ;  /* 0x0000003330137223 */ /* 0x000fe20000010013 */
[----:B------:R-:W-:Y:S01]  /*1680*/  LOP3.LUT R58, R36, 0xffff0000, RZ, 0xc0, !PT ;  /* 0xffff0000243a7812 */ /* 0x000fe200078ec0ff */
[----:B------:R-:W-:Y:S01]  /*1690*/  FFMA.FTZ R33, R33, R32, R72 ;  /* 0x0000002021217223 */ /* 0x000fe20000010048 */
[----:B------:R-:W-:Y:S01]  /*16a0*/  LOP3.LUT R28, R28, 0xffff0000, RZ, 0xc0, !PT ;  /* 0xffff00001c1c7812 */ /* 0x000fe200078ec0ff */
[----:B------:R-:W-:Y:S01]  /*16b0*/  FFMA.FTZ R19, R46, R25, R19 ;  /* 0x000000192e137223 */ /* 0x000fe20000010013 */
[----:B------:R-:W-:Y:S01]  /*16c0*/  LOP3.LUT R20, R20, 0xffff0000, RZ, 0xc0, !PT ;  /* 0xffff000014147812 */ /* 0x000fe200078ec0ff */
[----:B------:R-:W-:-:S02]  /*16d0*/  IMAD.U32 R36, R37, 0x10000, RZ ;  /* 0x0001000025247824 */ /* 0x000fc400078e00ff */
        /* <DEDUP_REMOVED lines=32> */
[----:B------:R-:W-:Y:S01]  /*18e0*/  SHF.L.U32 R20, R8, 0x10, RZ ;  /* 0x0000001008147819 */ /* 0x000fe200000006ff */
        /* <DEDUP_REMOVED lines=36> */
[----:B------:R-:W-:Y:S01]  /*1b30*/  FFMA.FTZ R14, R15, R18, R14 ;  /* 0x000000120f0e7223 */ /* 0x000fe2000001000e */
[C---:B------:R-:W-:Y:S01]  /*1b40*/  SHF.L.U32 R5, R0.reuse, 0x2, RZ ;  /* 0x0000000200057819 */ /* 0x040fe200000006ff */
[----:B------:R-:W2:Y:S01]  /*1b50*/  S2R R28, SR_TID.X ;  /* 0x00000000001c7919 */ /* 0x000ea20000002100 */
[----:B------:R-:W-:Y:S01]  /*1b60*/  IADD3 R69, P1, PT, R69, R68, RZ ;  /* 0x0000004445457210 */ /* 0x000fe20007f3e0ff */
[----:B------:R-:W-:Y:S01]  /*1b70*/  FFMA.FTZ R15, R11, R7, R4 ;  /* 0x000000070b0f7223 */ /* 0x000fe20000010004 */
[----:B------:R-:W-:Y:S01]  /*1b80*/  IMAD.WIDE R10, R0, 0x80, RZ ;  /* 0x00000080000a7825 */ /* 0x000fe200078e02ff */
[----:B------:R-:W3:Y:S01]  /*1b90*/  SHFL.BFLY PT, R9, R14, 0x4, 0x1f ;  /* 0x0c801f000e097f89 */ /* 0x000ee200000e0000 */
[----:B------:R-:W-:-:S02]  /*1ba0*/  LEA.HI.X.SX32 R68, R68, RZ, 0x1, P1 ;  /* 0x000000ff44447211 */ /* 0x000fc400008f0eff */
[----:B------:R-:W-:Y:S01]  /*1bb0*/  IMAD.WIDE R4, R5, 0x10, R2 ;  /* 0x0000001005047825 */ /* 0x000fe200078e0202 */
[----:B------:R-:W4:Y:S03]  /*1bc0*/  SHFL.BFLY PT, R8, R15, 0x4, 0x1f ;  /* 0x0c801f000f087f89 */ /* 0x000f2600000e0000 */
[----:B------:R-:W-:-:S04]  /*1bd0*/  IMAD.WIDE R6, R0, 0x40, R4 ;  /* 0x0000004000067825 */ /* 0x000fc800078e0204 */
[----:B---3--:R-:W-:Y:S01]  /*1be0*/  FADD.FTZ R20, R14, R9 ;  /* 0x000000090e147221 */ /* 0x008fe20000010000 */
[----:B----4-:R-:W-:-:S04]  /*1bf0*/  FADD.FTZ R21, R15, R8 ;  /* 0x000000080f157221 */ /* 0x010fc80000010000 */
[----:B------:R-:W3:Y:S01]  /*1c00*/  SHFL.BFLY PT, R19, R20, 0x2, 0x1f ;  /* 0x0c401f0014137f89 */ /* 0x000ee200000e0000 */
[----:B------:R-:W-:Y:S01]  /*1c10*/  IMAD.WIDE R8, R0, 0x40, R6 ;  /* 0x0000004000087825 */ /* 0x000fe200078e0206 */
[----:B--2---:R-:W-:Y:S02]  /*1c20*/  LOP3.LUT R29, R28, 0x7, RZ, 0xc0, !PT ;  /* 0x000000071c1d7812 */ /* 0x004fe400078ec0ff */
[----:B------:R-:W2:Y:S01]  /*1c30*/  SHFL.BFLY PT, R22, R21, 0x2, 0x1f ;  /* 0x0c401f0015167f89 */ /* 0x000ea200000e0000 */
[----:B0-----:R-:W-:Y:S02]  /*1c40*/  LEA R28, P2, R69, UR6, 0x2 ;  /* 0x00000006451c7c11 */ /* 0x001fe4000f8410ff */
[----:B------:R-:W-:Y:S02]  /*1c50*/  IADD3 R12, P0, PT, R8, -R10, RZ ;  /* 0x8000000a080c7210 */ /* 0x000fe40007f1e0ff */
[----:B------:R-:W-:Y:S02]  /*1c60*/  ISETP.NE.AND P1, PT, R29, RZ, PT ;  /* 0x000000ff1d00720c */ /* 0x000fe40003f25270 */
[----:B------:R-:W-:Y:S01]  /*1c70*/  LEA.HI.X R29, R69, UR7, R68, 0x2, P2 ;  /* 0x00000007451d7c11 */ /* 0x000fe200090f1444 */
[----:B------:R-:W-:-:S02]  /*1c80*/  IMAD.X R13, R9, 0x1, ~R11, P0 ;  /* 0x00000001090d7824 */ /* 0x000fc400000e0e0b */
[----:B------:R-:W-:-:S04]  /*1c90*/  IMAD.WIDE R14, R0, 0x40, R12 ;  /* 0x00000040000e7825 */ /* 0x000fc800078e020c */
[----:B------:R-:W-:-:S04]  /*1ca0*/  IMAD.WIDE R16, R0, 0x40, R14 ;  /* 0x0000004000107825 */ /* 0x000fc800078e020e */
[----:B---3--:R-:W-:Y:S01]  /*1cb0*/  FADD.FTZ R24, R20, R19 ;  /* 0x0000001314187221 */ /* 0x008fe20000010000 */
[----:B------:R-:W-:Y:S01]  /*1cc0*/  IADD3 R18, P0, PT, -R10, R16, RZ ;  /* 0x000000100a127210 */ /* 0x000fe20007f1e1ff */
[----:B--2---:R-:W-:-:S03]  /*1cd0*/  FADD.FTZ R26, R21, R22 ;  /* 0x00000016151a7221 */ /* 0x004fc60000010000 */
[----:B------:R-:W0:Y:S01]  /*1ce0*/  SHFL.BFLY PT, R25, R24, 0x1, 0x1f ;  /* 0x0c201f0018197f89 */ /* 0x000e2200000e0000 */
[----:B------:R-:W-:-:S03]  /*1cf0*/  IADD3.X R19, PT, PT, ~R11, R17, RZ, P0, !PT ;  /* 0x000000110b137210 */ /* 0x000fc600007fe5ff */
[----:B------:R-:W2:Y:S01]  /*1d00*/  SHFL.BFLY PT, R27, R26, 0x1, 0x1f ;  /* 0x0c201f001a1b7f89 */ /* 0x000ea200000e0000 */
[----:B------:R-:W-:Y:S01]  /*1d10*/  LOP3.LUT P0, RZ, R76, 0x7, RZ, 0xc0, !PT ;  /* 0x000000074cff7812 */ /* 0x000fe2000780c0ff */
[----:B------:R-:W-:-:S04]  /*1d20*/  IMAD.WIDE R20, R0, 0x40, R18 ;  /* 0x0000004000147825 */ /* 0x000fc800078e0212 */
[----:B------:R-:W-:-:S03]  /*1d30*/  IMAD.WIDE R22, R0, 0x40, R20 ;  /* 0x0000004000167825 */ /* 0x000fc600078e0214 */
[----:B------:R-:W-:-:S04]  /*1d40*/  IADD3 R10, P3, PT, -R10, R22, RZ ;  /* 0x000000160a0a7210 */ /* 0x000fc80007f7e1ff */
[----:B------:R-:W-:Y:S01]  /*1d50*/  IADD3.X R11, PT, PT, ~R11, R23, RZ, P3, !PT ;  /* 0x000000170b0b7210 */ /* 0x000fe20001ffe5ff */
[----:B0-----:R-:W-:Y:S02]  /*1d60*/  FADD.FTZ R31, R24, R25 ;  /* 0x00000019181f7221 */ /* 0x001fe40000010000 */
[----:B------:R-:W-:-:S04]  /*1d70*/  IMAD.WIDE R24, R0, 0x40, R10 ;  /* 0x0000004000187825 */ /* 0x000fc800078e020a */
[----:B--2---:R-:W-:Y:S01]  /*1d80*/  FADD.FTZ R27, R26, R27 ;  /* 0x0000001b1a1b7221 */ /* 0x004fe20000010000 */
[----:B-1----:R-:W-:-:S03]  /*1d90*/  @!P0 FMUL.FTZ R31, R31, UR8 ;  /* 0x000000081f1f8c20 */ /* 0x002fc60008410000 */
[----:B------:R-:W-:Y:S01]  /*1da0*/  FMUL.FTZ R33, R27, UR8 ;  /* 0x000000081b217c20 */ /* 0x000fe20008410000 */
[----:B------:R-:W-:Y:S01]  /*1db0*/  IMAD.WIDE R26, R0, 0x40, R24 ;  /* 0x00000040001a7825 */ /* 0x000fe200078e0218 */
[----:B------:R-:W-:Y:S04]  /*1dc0*/  @!P0 STG.E desc[UR4][R28.64], R31 ;  /* 0x0000001f1c008986 */ /* 0x000fe8000c101904 */
[----:B------:R-:W-:Y:S04]  /*1dd0*/  @!P1 STG.E desc[UR4][R28.64+0x80], R33 ;  /* 0x000080211c009986 */ /* 0x000fe8000c101904 */
[----:B------:R-:W-:Y:S04]  /*1de0*/  STG.E.128 desc[UR4][R2.64], RZ ;  /* 0x000000ff02007986 */ /* 0x000fe8000c101d04 */
        /* <DEDUP_REMOVED lines=14> */
[----:B------:R-:W-:Y:S01]  /*1ed0*/  STG.E.128 desc[UR4][R26.64+0x300], RZ ;  /* 0x000300ff1a007986 */ /* 0x000fe2000c101d04 */
[----:B------:R-:W-:Y:S05]  /*1ee0*/  EXIT ;  /* 0x000000000000794d */ /* 0x000fea0003800000 */
.L_x_518:
        /* <DEDUP_REMOVED lines=9> */
.L_x_2497:


//--------------------- .text._ZN5flash44flash_bwd_dq_dk_dv_loop_seqk_parallel_kernelI23Flash_bwd_kernel_traitsILi256ELi64ELi64ELi8ELi4ELi2ELi2ELb0ELb1EN7cutlass10bfloat16_tE19Flash_kernel_traitsILi256ELi64ELi64ELi8ES3_EELb0ELb0ELb0ELb0ELb0ELb0ELb0EEEvNS_16Flash_bwd_paramsE --------------------------
	.section	.text._ZN5flash44flash_bwd_dq_dk_dv_loop_seqk_parallel_kernelI23Flash_bwd_kernel_traitsILi256ELi64ELi64ELi8ELi4ELi2ELi2ELb0ELb1EN7cutlass10bfloat16_tE19Flash_kernel_traitsILi256ELi64ELi64ELi8ES3_EELb0ELb0ELb0ELb0ELb0ELb0ELb0EEEvNS_16Flash_bwd_paramsE,"ax",@progbits
	.align	128
        .global         _ZN5flash44flash_bwd_dq_dk_dv_loop_seqk_parallel_kernelI23Flash_bwd_kernel_traitsILi256ELi64ELi64ELi8ELi4ELi2ELi2ELb0ELb1EN7cutlass10bfloat16_tE19Flash_kernel_traitsILi256ELi64ELi64ELi8ES3_EELb0ELb0ELb0ELb0ELb0ELb0ELb0EEEvNS_16Flash_bwd_paramsE
        .type           _ZN5flash44flash_bwd_dq_dk_dv_loop_seqk_parallel_kernelI23Flash_bwd_kernel_traitsILi256ELi64ELi64ELi8ELi4ELi2ELi2ELb0ELb1EN7cutlass10bfloat16_tE19Flash_kernel_traitsILi256ELi64ELi64ELi8ES3_EELb0ELb0ELb0ELb0ELb0ELb0ELb0EEEvNS_16Flash_bwd_paramsE,@function
        .size           _ZN5flash44flash_bwd_dq_dk_dv_loop_seqk_parallel_kernelI23Flash_bwd_kernel_traitsILi256ELi64ELi64ELi8ELi4ELi2ELi2ELb0ELb1EN7cutlass10bfloat16_tE19Flash_kernel_traitsILi256ELi64ELi64ELi8ES3_EELb0ELb0ELb0ELb0ELb0ELb0ELb0EEEvNS_16Flash_bwd_paramsE,(.L_x_2498 - _ZN5flash44flash_bwd_dq_dk_dv_loop_seqk_parallel_kernelI23Flash_bwd_kernel_traitsILi256ELi64ELi64ELi8ELi4ELi2ELi2ELb0ELb1EN7cutlass10bfloat16_tE19Flash_kernel_traitsILi256ELi64ELi64ELi8ES3_EELb0ELb0ELb0ELb0ELb0ELb0ELb0EEEvNS_16Flash_bwd_paramsE)
        .other          _ZN5flash44flash_bwd_dq_dk_dv_loop_seqk_parallel_kernelI23Flash_bwd_kernel_traitsILi256ELi64ELi64ELi8ELi4ELi2ELi2ELb0ELb1EN7cutlass10bfloat16_tE19Flash_kernel_traitsILi256ELi64ELi64ELi8ES3_EELb0ELb0ELb0ELb0ELb0ELb0ELb0EEEvNS_16Flash_bwd_paramsE,@"STO_CUDA_ENTRY STV_DEFAULT"
_ZN5flash44flash_bwd_dq_dk_dv_loop_seqk_parallel_kernelI23Flash_bwd_kernel_traitsILi256ELi64ELi64ELi8ELi4ELi2ELi2ELb0ELb1EN7cutlass10bfloat16_tE19Flash_kernel_traitsILi256ELi64ELi64ELi8ES3_EELb0ELb0ELb0ELb0ELb0ELb0ELb0EEEvNS_16Flash_bwd_paramsE:
.text._ZN5flash44flash_bwd_dq_dk_dv_loop_seqk_parallel_kernelI23Flash_bwd_kernel_traitsILi256ELi64ELi64ELi8ELi4ELi2ELi2ELb0ELb1EN7cutlass10bfloat16_tE19Flash_kernel_traitsILi256ELi64ELi64ELi8ES3_EELb0ELb0ELb0ELb0ELb0ELb0ELb0EEEvNS_16Flash_bwd_paramsE:
        /* <DEDUP_REMOVED lines=12> */
[----:B------:R-:W-:Y:S01]  /*00c0*/  S2UR UR34, SR_CgaCtaId ;  /* 0x00000000002279c3 */ /* 0x000fe20000008800 */
[----:B------:R-:W3:Y:S01]  /*00d0*/  LDCU.64 UR6, c[0x0][0x460] ;  /* 0x00008c00ff0677ac */ /* 0x000ee20008000a00 */
[----:B------:R-:W4:Y:S06]  /*00e0*/  LDCU.U8 UR8, c[0x0][0x532] ;  /* 0x0000a640ff0877ac */ /* 0x000f2c0008000000 */
[----:B------:R-:W-:Y:S01]  /*00f0*/  S2UR UR23, SR_CTAID.Z ;  /* 0x00000000001779c3 */ /* 0x000fe20000002700 */
[----:B------:R-:W4:Y:S01]  /*0100*/  LDCU UR10, c[0x0][0x438] ;  /* 0x00008700ff0a77ac */ /* 0x000f220008000800 */
[----:B------:R-:W4:Y:S06]  /*0110*/  LDCU.64 UR32, c[0x0][0x358] ;  /* 0x00006b00ff2077ac */ /* 0x000f2c0008000a00 */
[----:B------:R-:W-:Y:S01]  /*0120*/  S2UR UR21, SR_CTAID.X ;  /* 0x00000000001579c3 */ /* 0x000fe20000002500 */
[----:B-1----:R-:W-:-:S02]  /*0130*/  ULEA UR38, UP0, UR40, UR38, 0x2 ;  /* 0x0000002628267291 */ /* 0x002fc4000f8010ff */
[----:B--2---:R-:W-:Y:S02]  /*0140*/  UISETP.EQ.U32.AND UP2, UPT, UR4, URZ, UPT ;  /* 0x000000ff0400728c */ /* 0x004fe4000bf42070 */
[----:B------:R-:W-:Y:S02]  /*0150*/  UISETP.NE.U32.AND UP6, UPT, UR4, URZ, UPT ;  /* 0x000000ff0400728c */ /* 0x000fe4000bfc5070 */
[----:B------:R-:W-:Y:S01]  /*0160*/  ULEA.HI.X UR39, UR40, UR39, URZ, 0x2, UP0 ;  /* 0x0000002728277291 */ /* 0x000fe200080f14ff */
[----:B------:R-:W1:Y:S01]  /*0170*/  S2UR UR4, SR_CgaCtaId ;  /* 0x00000000000479c3 */ /* 0x000e620000008800 */
[----:B---3--:R-:W-:Y:S02]  /*0180*/  UISETP.NE.U32.AND UP1, UPT, UR6, URZ, UPT ;  /* 0x000000ff0600728c */ /* 0x008fe4000bf25070 */
[----:B------:R-:W-:Y:S02]  /*0190*/  UISETP.NE.U32.AND UP0, UPT, UR6, URZ, UPT ;  /* 0x000000ff0600728c */ /* 0x000fe4000bf05070 */
[----:B------:R-:W-:-:S02]  /*01a0*/  UISETP.NE.AND.EX UP5, UPT, UR7, URZ, UPT, UP1 ;  /* 0x000000ff0700728c */ /* 0x000fc4000bfa5310 */
[----:B------:R-:W-:Y:S01]  /*01b0*/  UISETP.NE.AND.EX UP4, UPT, UR7, URZ, UPT, UP0 ;  /* 0x000000ff0700728c */ /* 0x000fe2000bf85300 */
[----:B------:R-:W2:Y:S01]  /*01c0*/  S2UR UR18, SR_CTAID.Y ;  /* 0x00000000001279c3 */ /* 0x000ea20000002600 */
[----:B------:R-:W3:Y:S01]  /*01d0*/  LDCU.64 UR6, c[0x0][0x470] ;  /* 0x00008e00ff0677ac */ /* 0x000ee20008000a00 */
[----:B----4-:R-:W-:Y:S02]  /*01e0*/  UISETP.NE.AND UP3, UPT, UR8, URZ, UPT ;  /* 0x000000ff0800728c */ /* 0x010fe4000bf65270 */
[----:B------:R-:W-:-:S04]  /*01f0*/  UISETP.NE.AND.EX UP6, UPT, UR5, URZ, UPT, UP6 ;  /* 0x000000ff0500728c */ /* 0x000fc8000bfc5360 */
[----:B------:R-:W4:Y:S01]  /*0200*/  S2UR UR20, SR_CTAID.Z ;  /* 0x00000000001479c3 */ /* 0x000f220000002700 */
[----:B------:R-:W-:Y:S01]  /*0210*/  UISETP.EQ.OR.EX UP0, UPT, UR5, URZ, !UP3, UP2 ;  /* 0x000000ff0500728c */ /* 0x000fe2000df02720 */
[----:B------:R-:W-:Y:S02]  /*0220*/  UMOV UR8, 0x400 ;  /* 0x0000040000087882 */ /* 0x000fe40000000000 */
[----:B------:R-:W-:Y:S01]  /*0230*/  UMOV UR5, 0x400 ;  /* 0x0000040000057882 */ /* 0x000fe20000000000 */
[----:B------:R-:W-:Y:S02]  /*0240*/  UP2UR UR25, UPR, URZ, 0x1 ;  /* 0x00000001ff197883 */ /* 0x000fe40008000000 */
[----:B------:R-:W-:Y:S02]  /*0250*/  UP2UR UR24, UPR, URZ, 0x8 ;  /* 0x00000008ff187883 */ /* 0x000fe40008000000 */
[----:B-1----:R-:W-:Y:S02]  /*0260*/  ULEA UR4, UR4, UR5, 0x18 ;  /* 0x0000000504047291 */ /* 0x002fe4000f8ec0ff */
[----:B---3--:R-:W-:Y:S01]  /*0270*/  UISETP.NE.U32.AND UP0, UPT, UR6, URZ, UPT ;  /* 0x000000ff0600728c */ /* 0x008fe2000bf05070 */
[----:B------:R-:W1:Y:S01]  /*0280*/  LDCU.64 UR26, c[0x0][0x460] ;  /* 0x00008c00ff1a77ac */ /* 0x000e620008000a00 */
[----:B------:R-:W3:Y:S01]  /*0290*/  LDCU UR19, c[0x0][0x438] ;  /* 0x00008700ff1377ac */ /* 0x000ee20008000800 */
[----:B------:R-:W1:Y:S01]  /*02a0*/  @!UP4 LDCU UR22, c[0x0][0x434] ;  /* 0x00008680ff16c7ac */ /* 0x000e620008000800 */
[----:B------:R-:W-:-:S02]  /*02b0*/  ULEA UR34, UR34, UR8, 0x18 ;  /* 0x0000000822227291 */ /* 0x000fc4000f8ec0ff */
[----:B------:R-:W-:Y:S02]  /*02c0*/  UIADD3 UR5, UPT, UPT, UR4, 0x22000, URZ ;  /* 0x0002200004057890 */ /* 0x000fe4000fffe0ff */
[----:B------:R-:W-:Y:S01]  /*02d0*/  UISETP.NE.AND.EX UP3, UPT, UR7, URZ, UPT, UP0 ;  /* 0x000000ff0700728c */ /* 0x000fe2000bf65300 */
[----:B------:R-:W-:Y:S01]  /*02e0*/  UMOV UR30, URZ ;  /* 0x000000ff001e7c82 */ /* 0x000fe20008000000 */
[----:B--2---:R-:W-:-:S09]  /*02f0*/  UMOV UR31, URZ ;  /* 0x000000ff001f7c82 */ /* 0x004fd20008000000 */
.L_x_576:
[----:B--2---:R-:W2:Y:S01]  /*0300*/  LDCU.64 UR8, c[0x0][0x478] ;  /* 0x00008f00ff0877ac */ /* 0x004ea20008000a00 */
[----:B------:R-:W-:Y:S02]  /*0310*/  PLOP3.LUT P1, PT, PT, PT, UP3, 0x80, 0x8 ;  /* 0x000000000008781c */ /* 0x000fe40003f2f038 */
[----:B------:R-:W-:Y:S01]  /*0320*/  PLOP3.LUT P4, PT, PT, PT, UP5, 0x80, 0x8 ;  /* 0x000000000008781c */ /* 0x000fe20003f8f058 */
[----:B------:R-:W-:Y:S01]  /*0330*/  @UP3 ULEA UR12, UP0, UR40, UR6, 0x2 ;  /* 0x00000006280c3291 */ /* 0x000fe2000f8010ff */
[----:B------:R-:W-:Y:S01]  /*0340*/  PLOP3.LUT P2, PT, PT, PT, UP4, 0x80, 0x8 ;  /* 0x000000000008781c */ /* 0x000fe20003f4f048 */
[----:B------:R-:W-:Y:S02]  /*0350*/  UISETP.NE.AND UP2, UPT, UR25, URZ, UPT ;  /* 0x000000ff1900728c */ /* 0x000fe4000bf45270 */
[----:B------:R-:W-:Y:S02]  /*0360*/  @UP3 ULEA.HI.X UR13, UR40, UR7, URZ, 0x2, UP0 ;  /* 0x00000007280d3291 */ /* 0x000fe400080f14ff */
[----:B-1----:R-:W-:-:S04]  /*0370*/  IMAD.U32 R2, RZ, RZ, UR12 ;  /* 0x0000000cff027e24 */ /* 0x002fc8000f8e00ff */
[----:B------:R-:W-:Y:S01]  /*0380*/  IMAD.U32 R3, RZ, RZ, UR13 ;  /* 0x0000000dff037e24 */ /* 0x000fe2000f8e00ff */
[----:B-1----:R-:W-:Y:S02]  /*0390*/  UIMAD.WIDE.U32 UR12, UR40, 0x4, UR26 ;  /* 0x00000004280c78a5 */ /* 0x002fe4000f8e001a */
[----:B--2---:R-:W-:Y:S01]  /*03a0*/  UISETP.NE.U32.AND UP0, UPT, UR8, URZ, UPT ;  /* 0x000000ff0800728c */ /* 0x004fe2000bf05070 */
[----:B------:R-:W-:Y:S02]  /*03b0*/  PLOP3.LUT P3, PT, PT, PT, UP2, 0x80, 0x8 ;  /* 0x000000000008781c */ /* 0x000fe40003f6f028 */
[----:B------:R-:W2:Y:S01]  /*03c0*/  @P1 LDG.E R3, desc[UR32][R2.64] ;  /* 0x0000002002031981 */ /* 0x000ea2000c1e1900 */
[----:B------:R-:W-:-:S06]  /*03d0*/  UISETP.NE.AND.EX UP0, UPT, UR9, URZ, UPT, UP0 ;  /* 0x000000ff0900728c */ /* 0x000fcc000bf05300 */
[----:B------:R-:W-:-:S05]  /*03e0*/  PLOP3.LUT P0, PT, PT, PT, UP0, 0x80, 0x8 ;  /* 0x000000000008781c */ /* 0x000fca0003f0f008 */
[----:B------:R-:W-:Y:S01]  /*03f0*/  @UP0 ULEA UR14, UP1, UR40, UR8, 0x2 ;  /* 0x00000008280e0291 */ /* 0x000fe2000f8210ff */
[----:B------:R-:W-:Y:S01]  /*0400*/  IMAD.U32 R6, RZ, RZ, UR12 ;  /* 0x0000000cff067e24 */ /* 0x000fe2000f8e00ff */
[----:B------:R-:W1:Y:S02]  /*0410*/  @!UP0 LDCU UR11, c[0x0][0x43c] ;  /* 0x00008780ff0b87ac */ /* 0x000e640008000800 */
[----:B------:R-:W-:Y:S02]  /*0420*/  @UP0 ULEA.HI.X UR15, UR40, UR9, URZ, 0x2, UP1 ;  /* 0x00000009280f0291 */ /* 0x000fe400088f14ff */
[----:B------:R-:W-:Y:S01]  /*0430*/  IMAD.U32 R4, RZ, RZ, UR14 ;  /* 0x0000000eff047e24 */ /* 0x000fe2000f8e00ff */
[----:B-----5:R-:W5:Y:S01]  /*0440*/  @!UP0 LDCU.64 UR8, c[0x0][0x488] ;  /* 0x00009100ff0887ac */ /* 0x020f620008000a00 */
[----:B------:R-:W-:Y:S02]  /*0450*/  IMAD.U32 R7, RZ, RZ, UR13 ;  /* 0x0000000dff077e24 */ /* 0x000fe4000f8e00ff */
[----:B------:R-:W-:-:S03]  /*0460*/  IMAD.U32 R5, RZ, RZ, UR15 ;  /* 0x0000000fff057e24 */ /* 0x000fc6000f8e00ff */
[----:B------:R-:W4:Y:S04]  /*0470*/  @P2 LDG.E R2, desc[UR32][R6.64+0x4] ;  /* 0x0000042006022981 */ /* 0x000f28000c1e1900 */
[----:B------:R-:W3:Y:S01]  /*0480*/  @P0 LDG.E R0, desc[UR32][R4.64] ;  /* 0x0000002004000981 */ /* 0x000ee2000c1e1900 */
[----:B------:R-:W-:Y:S01]  /*0490*/  UMOV UR37, URZ ;  /* 0x000000ff00257c82 */ /* 0x000fe20008000000 */
[----:B------:R-:W-:Y:S01]  /*04a0*/  UMOV UR16, 0xffffffff ;  /* 0xffffffff00107882 */ /* 0x000fe20000000000 */
[----:B------:R-:W-:Y:S01]  /*04b0*/  UMOV UR41, 0xffffffff ;  /* 0xffffffff00297882 */ /* 0x000fe20000000000 */
[----:B-----5:R-:W-:-:S04]  /*04c0*/  @!UP0 UISETP.NE.U32.AND UP1, UPT, UR8, URZ, UPT ;  /* 0x000000ff0800828c */ /* 0x020fc8000bf25070 */
[----:B------:R-:W-:Y:S02]  /*04d0*/  @!UP0 UISETP.NE.AND.EX UP1, UPT, UR9, URZ, UPT, UP1 ;  /* 0x000000ff0900828c */ /* 0x000fe4000bf25310 */
[----:B------:R-:W-:Y:S02]  /*04e0*/  USHF.L.U32 UR29, UR36, 0x6, URZ ;  /* 0x00000006241d7899 */ /* 0x000fe400080006ff */
[----:B-1----:R-:W-:Y:S01]  /*04f0*/  @!UP0 USEL UR9, UR11, URZ, UP1 ;  /* 0x000000ff0b098287 */ /* 0x002fe20008800000 */
[----:B------:R1:W5:Y:S02]  /*0500*/  @P4 LDG.E R4, desc[UR32][R6.64] ;  /* 0x0000002006044981 */ /* 0x000364000c1e1900 */
[----:B-1----:R-:W-:Y:S02]  /*0510*/  IMAD.U32 R6, RZ, RZ, UR38 ;  /* 0x00000026ff067e24 */ /* 0x002fe4000f8e00ff */
[----:B------:R-:W-:-:S05]  /*0520*/  IMAD.U32 R7, RZ, RZ, UR39 ;  /* 0x00000027ff077e24 */ /* 0x000fca000f8e00ff */
[----:B------:R-:W5:Y:S01]  /*0530*/  @!P3 LDG.E R6, desc[UR32][R6.64] ;  /* 0x000000200606b981 */ /* 0x000f62000c1e1900 */
[----:B--2---:R-:W-:Y:S02]  /*0540*/  @P1 R2UR UR37, R3 ;  /* 0x00000000032512ca */ /* 0x004fe400000e0000 */
[----:B----4-:R-:W-:Y:S02]  /*0550*/  @P2 R2UR UR8, R2 ;  /* 0x00000000020822ca */ /* 0x010fe400000e0000 */
[----:B---3--:R-:W-:-:S13]  /*0560*/  @P0 R2UR UR35, R0 ;  /* 0x00000000002302ca */ /* 0x008fda00000e0000 */
[----:B------:R-:W-:Y:S01]  /*0570*/  @UP0 UIADD3 UR35, UPT, UPT, UR35, -UR37, URZ ;  /* 0x8000002523230290 */ /* 0x000fe2000fffe0ff */
[----:B-----5:R-:W-:Y:S02]  /*0580*/  @P4 R2UR UR16, R4 ;  /* 0x00000000041042ca */ /* 0x020fe400000e0000 */
[----:B------:R-:W-:Y:S01]  /*0590*/  @!P3 R2UR UR41, R6 ;  /* 0x000000000629b2ca */ /* 0x000fe200000e0000 */
[----:B------:R-:W-:-:S14]  /*05a0*/  BRA.U !UP6, `(.L_x_519) ;  /* 0x000000010e247547 */ /* 0x000fdc000b800000 */
[----:B------:R-:W-:Y:S01]  /*05b0*/  UISETP.NE.AND UP1, UPT, UR24, URZ, UPT ;  /* 0x000000ff1800728c */ /* 0x000fe2000bf25270 */
[----:B------:R-:W-:Y:S02]  /*05c0*/  IMAD.U32 R2, RZ, RZ, UR38 ;  /* 0x00000026ff027e24 */ /* 0x000fe4000f8e00ff */
[----:B------:R-:W-:-:S03]  /*05d0*/  IMAD.U32 R3, RZ, RZ, UR39 ;  /* 0x00000027ff037e24 */ /* 0x000fc6000f8e00ff */
[----:B------:R-:W-:-:S13]  /*05e0*/  PLOP3.LUT P0, PT, PT, PT, UP1, 0x80, 0x8 ;  /* 0x000000000008781c */ /* 0x000fda0003f0f018 */
[----:B------:R-:W2:Y:S04]  /*05f0*/  @P0 LDG.E R0, desc[UR32][R2.64+0x4] ;  /* 0x0000042002000981 */ /* 0x000ea8000c1e1900 */
[----:B------:R-:W3:Y:S01]  /*0600*/  @!P0 LDG.E R2, desc[UR32][R2.64] ;  /* 0x0000002002028981 */ /* 0x000ee2000c1e1900 */
[----:B--2---:R-:W-:-:S13]  /*0610*/  @P0 R2UR UR10, R0 ;  /* 0x00000000000a02ca */ /* 0x004fda00000e0000 */
[----:B------:R-:W-:-:S07]  /*0620*/  @UP1 UIADD3 UR10, UPT, UPT, UR10, -UR41, URZ ;  /* 0x800000290a0a1290 */ /* 0x000fce000fffe0ff */
[----:B---3--:R-:W-:-:S15]  /*0630*/  @!P0 R2UR UR10, R2 ;  /* 0x00000000020a82ca */ /* 0x008fde00000e0000 */
.L_x_519:
        /* <DEDUP_REMOVED lines=13> */
[----:B------:R-:W-:-:S04]  /*0710*/  ULEA UR46, UR43, 0xffffffc0, 0x6 ;  /* 0xffffffc02b2e7891 */ /* 0x000fc8000f8e30ff */
[----:B------:R-:W-:Y:S02]  /*0720*/  USHF.R.S32.HI UR49, URZ, 0x1f, UR46 ;  /* 0x0000001fff317899 */ /* 0x000fe4000801142e */
[----:B-1----:R-:W-:Y:S02]  /*0730*/  @!UP1 UIMAD.WIDE.U32 UR50, UR40, UR10, URZ ;  /* 0x0000000a283292a5 */ /* 0x002fe4000f8e00ff */
[----:B--2---:R-:W-:Y:S02]  /*0740*/  @UP1 UIMAD.WIDE.U32 UR14, UR16, UR8, URZ ;  /* 0x00000008100e12a5 */ /* 0x004fe4000f8e00ff */
[----:B------:R-:W-:Y:S02]  /*0750*/  @!UP1 UIMAD UR47, UR40, UR11, UR51 ;  /* 0x0000000b282f92a4 */ /* 0x000fe4000f8e0233 */
[----:B------:R-:W-:-:S03]  /*0760*/  @UP1 UIMAD UR47, UR16, UR9, UR15 ;  /* 0x00000009102f12a4 */ /* 0x000fc6000f8e020f */
[----:B------:R-:W-:Y:S01]  /*0770*/  @UP1 UMOV UR50, UR14 ;  /* 0x0000000e00321c82 */ /* 0x000fe20008000000 */
[----:B------:R-:W-:Y:S08]  /*0780*/  BRA.U UP2, `(.L_x_521) ;  /* 0x0000000102347547 */ /* 0x000ff0000b800000 */
        /* <DEDUP_REMOVED lines=13> */
.L_x_521:
[----:B------:R-:W1:Y:S01]  /*0860*/  LDCU.64 UR14, c[0x0][0x3b8] ;  /* 0x00007700ff0e77ac */ /* 0x000e620008000a00 */
[----:B------:R-:W-:-:S04]  /*0870*/  UIADD3 UR8, UPT, UPT, UR37, UR41, URZ ;  /* 0x0000002925087290 */ /* 0x000fc8000fffe0ff */
[----:B-1----:R-:W-:Y:S02]  /*0880*/  UIMAD.WIDE.U32 UR10, UR8, UR14, URZ ;  /* 0x0000000e080a72a5 */ /* 0x002fe4000f8e00ff */
[----:B------:R-:W-:-:S04]  /*0890*/  UIMAD UR8, UR8, UR15, URZ ;  /* 0x0000000f080872a4 */ /* 0x000fc8000f8e02ff */
[----:B------:R-:W-:Y:S01]  /*08a0*/  UIADD3 UR8, UPT, UPT, UR11, UR8, URZ ;  /* 0x000000080b087290 */ /* 0x000fe2000fffe0ff */
[----:B------:R-:W-:-:S05]  /*08b0*/  UMOV UR48, UR10 ;  /* 0x0000000a00307c82 */ /* 0x000fca0008000000 */
[----:B------:R-:W-:Y:S02]  /*08c0*/  MOV R7, UR8 ;  /* 0x0000000800077c02 */ /* 0x000fe40008000f00 */
.L_x_522:
        /* <DEDUP_REMOVED lines=9> */
[----:B-1----:R-:W-:Y:S02]  /*0960*/  IMAD.MOV R3, RZ, RZ, -R9 ;  /* 0x000000ffff037224 */ /* 0x002fe400078e0a09 */
[----:B------:R-:W-:Y:S02]  /*0970*/  IMAD.MOV.U32 R8, RZ, RZ, RZ ;  /* 0x000000ffff087224 */ /* 0x000fe400078e00ff */
[----:B------:R-:W-:-:S04]  /*0980*/  IMAD R3, R3, R4, RZ ;  /* 0x0000000403037224 */ /* 0x000fc800078e02ff */
        /* <DEDUP_REMOVED lines=10> */
[----:B------:R-:W-:-:S04]  /*0a30*/  LOP3.LUT R2, R0, UR23, RZ, 0x3c, !PT ;  /* 0x0000001700027c12 */ /* 0x000fc8000f8e3cff */
[----:B------:R-:W-:-:S07]  /*0a40*/  ISETP.GE.AND P0, PT, R2, RZ, PT ;  /* 0x000000ff0200720c */ /* 0x000fce0003f06270 */
[----:B------:R-:W-:-:S06]  /*0a50*/  @P2 VIADD R6, R6, 0x1 ;  /* 0x0000000106062836 */ /* 0x000fcc0000000000 */
[----:B------:R-:W-:Y:S02]  /*0a60*/  @!P0 IADD3 R6, PT, PT, -R6, RZ, RZ ;  /* 0x000000ff06068210 */ /* 0x000fe40007ffe1ff */
[----:B------:R-:W-:-:S04]  /*0a70*/  @!P1 LOP3.LUT R6, RZ, R0, RZ, 0x33, !PT ;  /* 0x00000000ff069212 */ /* 0x000fc800078e33ff */
[----:B------:R-:W-:Y:S01]  /*0a80*/  SHF.R.S32.HI R5, RZ, 0x1f, R6 ;  /* 0x0000001fff057819 */ /* 0x000fe20000011406 */
[----:B------:R-:W-:Y:S06]  /*0a90*/  BRA.U UP2, `(.L_x_523) ;  /* 0x0000000102347547 */ /* 0x000fec000b800000 */
        /* <DEDUP_REMOVED lines=13> */
.L_x_523:
[----:B------:R-:W1:Y:S01]  /*0b70*/  LDCU.64 UR12, c[0x0][0x3c0] ;  /* 0x00007800ff0c77ac */ /* 0x000e620008000a00 */
[----:B------:R-:W-:-:S04]  /*0b80*/  UIADD3 UR8, UPT, UPT, UR37, UR41, URZ ;  /* 0x0000002925087290 */ /* 0x000fc8000fffe0ff */
[----:B-1----:R-:W-:Y:S02]  /*0b90*/  UIMAD.WIDE.U32 UR10, UR8, UR12, URZ ;  /* 0x0000000c080a72a5 */ /* 0x002fe4000f8e00ff */
[----:B------:R-:W-:-:S04]  /*0ba0*/  UIMAD UR8, UR8, UR13, URZ ;  /* 0x0000000d080872a4 */ /* 0x000fc8000f8e02ff */
[----:B------:R-:W-:Y:S01]  /*0bb0*/  UIADD3 UR8, UPT, UPT, UR11, UR8, URZ ;  /* 0x000000080b087290 */ /* 0x000fe2000fffe0ff */
[----:B------:R-:W-:-:S05]  /*0bc0*/  UMOV UR42, UR10 ;  /* 0x0000000a002a7c82 */ /* 0x000fca0008000000 */
[----:B------:R-:W-:-:S07]  /*0bd0*/  MOV R8, UR8 ;  /* 0x0000000800087c02 */ /* 0x000fce0008000f00 */
.L_x_524:
        /* <DEDUP_REMOVED lines=24> */
[----:B------:R-:W-:-:S04]  /*0d60*/  UIMAD UR8, UR9, UR10, UR8 ;  /* 0x0000000a090872a4 */ /* 0x000fc8000f8e0208 */
[----:B------:R-:W-:Y:S01]  /*0d70*/  UIADD3 UR8, UPT, UPT, UR53, UR8, URZ ;  /* 0x0000000835087290 */ /* 0x000fe2000fffe0ff */
[----:B------:R-:W-:Y:S11]  /*0d80*/  BRA `(.L_x_526) ;  /* 0x00000000000c7947 */ /* 0x000ff60003800000 */
.L_x_525:
[----:B------:R-:W-:Y:S02]  /*0d90*/  UIMAD.WIDE.U32 UR52, UR62, UR16, URZ ;  /* 0x000000103e3472a5 */ /* 0x000fe4000f8e00ff */
[----:B------:R-:W-:-:S04]  /*0da0*/  UIMAD UR8, UR63, UR16, URZ ;  /* 0x000000103f0872a4 */ /* 0x000fc8000f8e02ff */
[----:B------:R-:W-:Y:S02]  /*0db0*/  UIADD3 UR8, UPT, UPT, UR53, UR8, URZ ;  /* 0x0000000835087290 */ /* 0x000fe4000fffe0ff */
.L_x_526:
[----:B------:R-:W1:Y:S01]  /*0dc0*/  LDCU.U8 UR11, c[0x0][0x548] ;  /* 0x0000a900ff0b77ac */ /* 0x000e620008000000 */
[----:B------:R-:W-:Y:S01]  /*0dd0*/  USHF.L.U32 UR10, UR40, 0x7, URZ ;  /* 0x00000007280a7899 */ /* 0x000fe200080006ff */
[----:B------:R-:W2:Y:S03]  /*0de0*/  LDCU.U8 UR56, c[0x0][0x5f0] ;  /* 0x0000be00ff3877ac */ /* 0x000ea60008000000 */
        /* <DEDUP_REMOVED lines=17> */
.L_x_527:
[----:B------:R-:W1:Y:S01]  /*0f00*/  LDCU UR54, c[0x0][0x434] ;  /* 0x00008680ff3677ac */ /* 0x000e620008000800 */
[----:B------:R-:W-:-:S04]  /*0f10*/  UIMAD UR11, UR40, UR17, UR23 ;  /* 0x00000011280b72a4 */ /* 0x000fc8000f8e0217 */
[----:B-1----:R-:W-:Y:S02]  /*0f20*/  UIMAD UR54, UR11, UR54, URZ ;  /* 0x000000360b3672a4 */ /* 0x002fe4000f8e02ff */
.L_x_528:
        /* <DEDUP_REMOVED lines=11> */
.L_x_529:
[----:B------:R-:W1:Y:S01]  /*0fe0*/  LDCU UR53, c[0x0][0x444] ;  /* 0x00008880ff3577ac */ /* 0x000e620008000800 */
[----:B------:R-:W-:-:S04]  /*0ff0*/  UIMAD UR10, UR40, UR17, UR23 ;  /* 0x00000011280a72a4 */ /* 0x000fc8000f8e0217 */
[----:B-1----:R-:W-:-:S12]  /*1000*/  UIMAD UR53, UR10, UR53, URZ ;  /* 0x000000350a3572a4 */ /* 0x002fd8000f8e02ff */
.L_x_530:
[----:B------:R-:W1:Y:S01]  /*1010*/  S2R R0, SR_TID.X ;  /* 0x0000000000007919 */ /* 0x000e620000002100 */
[----:B------:R-:W-:Y:S01]  /*1020*/  USHF.R.S32.HI UR10, URZ, 0x1f, UR9 ;  /* 0x0000001fff0a7899 */ /* 0x000fe20008011409 */
[----:B------:R-:W-:Y:S01]  /*1030*/  IMAD.MOV.U32 R21, RZ, RZ, RZ ;  /* 0x000000ffff157224 */ /* 0x000fe200078e00ff */
[----:B------:R-:W-:Y:S01]  /*1040*/  UIADD3 UR52, UP1, UP0, UR60, UR52, UR9 ;  /* 0x000000343c347290 */ /* 0x000fe2000f83e009 */
[----:B------:R-:W-:Y:S01]  /*1050*/  ISETP.NE.AND P3, PT, RZ, UR56, PT ;  /* 0x00000038ff007c0c */ /* 0x000fe2000bf65270 */
[----:B------:R-:W-:Y:S01]  /*1060*/  UIMAD UR55, UR17, UR55, URZ ;  /* 0x00000037113772a4 */ /* 0x000fe2000f8e02ff */
[----:B------:R-:W-:Y:S01]  /*1070*/  BSSY.RECONVERGENT B1, `(.L_x_520) ;  /* 0x0000836000017945 */ /* 0x000fe20003800200 */
[----:B------:R-:W-:Y:S01]  /*1080*/  UIADD3.X UR51, UPT, UPT, UR51, UR8, UR10, UP1, UP0 ;  /* 0x0000000833337290 */ /* 0x000fe20008fe040a */
[----:B------:R-:W2:Y:S04]  /*1090*/  LDCU.64 UR56, c[0x0][0x420] ;  /* 0x00008400ff3877ac */ /* 0x000ea80008000a00 */
[----:B------:R-:W3:Y:S01]  /*10a0*/  LDCU.128 UR8, c[0x0][0x590] ;  /* 0x0000b200ff0877ac */ /* 0x000ee20008000c00 */
[----:B------:R-:W-:-:S02]  /*10b0*/  UISETP.GT.AND UP0, UPT, UR44, URZ, UPT ;  /* 0x000000ff2c00728c */ /* 0x000fc4000bf04270 */
[----:B------:R-:W-:Y:S02]  /*10c0*/  ULEA UR53, UR43, UR53, 0x6 ;  /* 0x000000352b357291 */ /* 0x000fe4000f8e30ff */
[----:B------:R-:W-:Y:S02]  /*10d0*/  ULEA UR54, UR43, UR54, 0x6 ;  /* 0x000000362b367291 */ /* 0x000fe4000f8e30ff */
        /* <DEDUP_REMOVED lines=10> */
[----:B------:R-:W3:Y:S04]  /*1180*/  LDCU.64 UR58, c[0x0][0x5e8] ;  /* 0x0000bd00ff3a77ac */ /* 0x000ee80008000a00 */
[----:B------:R-:W-:Y:S01]  /*1190*/  IMAD.X R3, RZ, RZ, UR45, P0 ;  /* 0x0000002dff037e24 */ /* 0x000fe200080e06ff */
[----:B------:R-:W-:Y:S01]  /*11a0*/  USHF.L.U64.HI UR45, UR8, 0x5, UR9 ;  /* 0x00000005082d7899 */ /* 0x000fe20008010209 */
[----:B------:R-:W-:-:S04]  /*11b0*/  IMAD.WIDE.U32 R10, R10, UR46, R2 ;  /* 0x0000002e0a0a7c25 */ /* 0x000fc8000f8e0002 */
[----:B------:R-:W4:Y:S01]  /*11c0*/  LDC.64 R2, c[0x0][0x3b0] ;  /* 0x0000ec00ff027b82 */ /* 0x000f220000000a00 */
[----:B------:R-:W-:Y:S01]  /*11d0*/  VIADD R11, R11, UR16 ;  /* 0x000000100b0b7c36 */ /* 0x000fe20008000000 */
[----:B------:R-:W5:Y:S01]  /*11e0*/  LDCU.64 UR16, c[0x0][0x3c8] ;  /* 0x00007900ff1077ac */ /* 0x000f620008000a00 */
[----:B------:R-:W-:-:S05]  /*11f0*/  IMAD.WIDE.U32 R12, R12, UR23, R10 ;  /* 0x000000170c0c7c25 */ /* 0x000fca000f8e000a */
[----:B------:R-:W2:Y:S01]  /*1200*/  LDC.64 R10, c[0x0][0x5f8] ;  /* 0x00017e00ff0a7b82 */ /* 0x000ea20000000a00 */
[----:B------:R-:W-:Y:S01]  /*1210*/  IMAD R17, R16, UR23, R13 ;  /* 0x0000001710117c24 */ /* 0x000fe2000f8e020d */
[----:B------:R-:W-:Y:S01]  /*1220*/  LOP3.LUT R13, R0, 0x1f, RZ, 0xc0, !PT ;  /* 0x0000001f000d7812 */ /* 0x000fe200078ec0ff */
[----:B------:R-:W-:Y:S01]  /*1230*/  IMAD.MOV.U32 R16, RZ, RZ, R12 ;  /* 0x000000ffff107224 */ /* 0x000fe200078e000c */
[----:B------:R-:W-:-:S03]  /*1240*/  SHF.R.U32.HI R12, RZ, 0x5, R0 ;  /* 0x00000005ff0c7819 */ /* 0x000fc60000011600 */
[----:B------:R-:W-:-:S04]  /*1250*/  IMAD.WIDE.U32 R16, R9, UR8, R16 ;  /* 0x0000000809107c25 */ /* 0x000fc8000f8e0010 */
[----:B------:R-:W-:Y:S01]  /*1260*/  IMAD R13, R12, UR55, R13 ;  /* 0x000000370c0d7c24 */ /* 0x000fe2000f8e020d */
[----:B------:R-:W-:Y:S01]  /*1270*/  USHF.L.U32 UR55, UR55, 0x6, URZ ;  /* 0x0000000637377899 */ /* 0x000fe200080006ff */
[C---:B------:R-:W-:Y:S01]  /*1280*/  IMAD R12, R9.reuse, UR9, R17 ;  /* 0x00000009090c7c24 */ /* 0x040fe2000f8e0211 */
[----:B-1----:R-:W-:Y:S01]  /*1290*/  LEA R244, P2, R16, UR10, 0x1 ;  /* 0x0000000a10f47c11 */ /* 0x002fe2000f8408ff */
[C---:B----4-:R-:W-:Y:S01]  /*12a0*/  IMAD R14, R2.reuse, UR49, RZ ;  /* 0x00000031020e7c24 */ /* 0x050fe2000f8e02ff */
[----:B------:R-:W-:Y:S01]  /*12b0*/  IADD3 R17, PT, PT, R9, 0x20, RZ ;  /* 0x0000002009117810 */ /* 0x000fe20007ffe0ff */
[----:B------:R-:W-:Y:S01]  /*12c0*/  IMAD.WIDE.U32 R18, R2, UR46, R20 ;  /* 0x0000002e02127c25 */ /* 0x000fe2000f8e0014 */
[----:B------:R-:W-:Y:S01]  /*12d0*/  LEA.HI.X R245, R16, UR11, R12, 0x1, P2 ;  /* 0x0000000b10f57c11 */ /* 0x000fe200090f0c0c */
[----:B---3--:R-:W-:Y:S02]  /*12e0*/  UIMAD.WIDE UR10, UR53, 0x4, UR58 ;  /* 0x00000004350a78a5 */ /* 0x008fe4000f8e023a */
[----:B------:R-:W-:Y:S01]  /*12f0*/  IMAD R14, R3, UR46, R14 ;  /* 0x0000002e030e7c24 */ /* 0x000fe2000f8e020e */
[----:B------:R-:W-:Y:S01]  /*1300*/  IADD3 R24, P0, PT, R18, UR50, RZ ;  /* 0x0000003212187c10 */ /* 0x000fe2000ff1e0ff */
[----:B--2---:R-:W-:Y:S01]  /*1310*/  IMAD.WIDE.U32 R22, R10, UR21, RZ ;  /* 0x000000150a167c25 */ /* 0x004fe2000f8e00ff */
[----:B------:R-:W-:-:S02]  /*1320*/  USHF.L.U32 UR46, UR8, 0x5, URZ ;  /* 0x00000005082e7899 */ /* 0x000fc400080006ff */
[----:B------:R-:W-:Y:S01]  /*1330*/  IADD3.X R25, PT, PT, R19, UR47, R14, P0, !PT ;  /* 0x0000002f13197c10 */ /* 0x000fe200087fe40e */
[----:B-----5:R-:W-:Y:S01]  /*1340*/  IMAD.U32 R18, RZ, RZ, UR16 ;  /* 0x00000010ff127e24 */ /* 0x020fe2000f8e00ff */
[----:B------:R-:W-:Y:S01]  /*1350*/  MOV R14, UR17 ;  /* 0x00000011000e7c02 */ /* 0x000fe20008000f00 */
[----:B------:R-:W1:Y:S01]  /*1360*/  LDCU.64 UR8, c[0x0][0x380] ;  /* 0x00007000ff0877ac */ /* 0x000e620008000a00 */
[----:B------:R-:W-:Y:S01]  /*1370*/  SEL R10, R22, RZ, P3 ;  /* 0x000000ff160a7207 */ /* 0x000fe20001800000 */
[----:B------:R-:W-:Y:S01]  /*1380*/  IMAD R11, R11, UR21, R23 ;  /* 0x000000150b0b7c24 */ /* 0x000fe2000f8e0217 */
[----:B------:R-:W2:Y:S01]  /*1390*/  LDCU.64 UR16, c[0x0][0x570] ;  /* 0x0000ae00ff1077ac */ /* 0x000ea20008000a00 */
[----:B------:R-:W-:Y:S01]  /*13a0*/  IMAD.WIDE.U32 R18, R18, UR23, R24 ;  /* 0x0000001712127c25 */ /* 0x000fe2000f8e0018 */
[----:B------:R-:W-:Y:S02]  /*13b0*/  IADD3 R10, P1, P0, R13, UR52, R10 ;  /* 0x000000340d0a7c10 */ /* 0x000fe4000f83e00a */
[----:B------:R-:W-:Y:S01]  /*13c0*/  SHF.R.S32.HI R13, RZ, 0x1f, R13 ;  /* 0x0000001fff0d7819 */ /* 0x000fe2000001140d */
[----:B------:R-:W-:Y:S01]  /*13d0*/  IMAD R15, R14, UR23, R19 ;  /* 0x000000170e0f7c24 */ /* 0x000fe2000f8e0213 */
[----:B------:R-:W-:Y:S01]  /*13e0*/  SEL R11, R11, RZ, P3 ;  /* 0x000000ff0b0b7207 */ /* 0x000fe20001800000 */
[----:B------:R-:W-:-:S02]  /*13f0*/  IMAD.MOV.U32 R14, RZ, RZ, R18 ;  /* 0x000000ffff0e7224 */ /* 0x000fc400078e0012 */
[----:B------:R-:W-:Y:S01]  /*1400*/  IMAD.U32 R12, RZ, RZ, UR55 ;  /* 0x00000037ff0c7e24 */ /* 0x000fe2000f8e00ff */
[----:B------:R-:W-:Y:S01]  /*1410*/  IADD3.X R13, PT, PT, R13, UR51, R11, P1, P0 ;  /* 0x000000330d0d7c10 */ /* 0x000fe20008fe040b */
[----:B------:R-:W-:Y:S01]  /*1420*/  IMAD.WIDE.U32 R14, R9, R2, R14 ;  /* 0x00000002090e7225 */ /* 0x000fe200078e000e */
[----:B------:R-:W-:-:S03]  /*1430*/  IADD3 R11, P0, PT, R10, UR55, RZ ;  /* 0x000000370a0b7c10 */ /* 0x000fc6000ff1e0ff */
[----:B------:R-:W-:Y:S01]  /*1440*/  IMAD R10, R9, R3, R15 ;  /* 0x00000003090a7224 */ /* 0x000fe200078e020f */
[----:B------:R-:W-:Y:S01]  /*1450*/  LEA.HI.X.SX32 R12, R12, R13, 0x1, P0 ;  /* 0x0000000d0c0c7211 */ /* 0x000fe200000f0eff */
[----:B------:R-:W-:Y:S01]  /*1460*/  IMAD.SHL.U32 R16, R2, 0x20, RZ ;  /* 0x0000002002107824 */ /* 0x000fe200078e00ff */
[C---:B-1----:R-:W-:Y:S02]  /*1470*/  LEA R246, P1, R14.reuse, UR8, 0x1 ;  /* 0x000000080ef67c11 */ /* 0x042fe4000f8208ff */
[C---:B--2---:R-:W-:Y:S02]  /*1480*/  LEA R238, P0, R11.reuse, UR16, 0x2 ;  /* 0x000000100bee7c11 */ /* 0x044fe4000f8010ff */
[----:B------:R-:W-:Y:S02]  /*1490*/  LEA.HI.X R247, R14, UR9, R10, 0x1, P1 ;  /* 0x000000090ef77c11 */ /* 0x000fe400088f0c0a */
[----:B------:R-:W-:Y:S01]  /*14a0*/  LEA.HI.X R239, R11, UR17, R12, 0x2, P0 ;  /* 0x000000110bef7c11 */ /* 0x000fe200080f140c */
[----:B------:R-:W-:Y:S01]  /*14b0*/  UIMAD.WIDE UR16, UR54, 0x4, UR56 ;  /* 0x00000004361078a5 */ /* 0x000fe2000f8e0238 */
[----:B------:R-:W-:-:S02]  /*14c0*/  IADD3 R10, P0, PT, R9, 0x20, RZ ;  /* 0x00000020090a7810 */ /* 0x000fc40007f1e0ff */
[----:B------:R-:W-:Y:S02]  /*14d0*/  SHF.L.U64.HI R11, R2, 0x5, R3 ;  /* 0x00000005020b7819 */ /* 0x000fe40000010203 */
[C---:B------:R-:W-:Y:S01]  /*14e0*/  LOP3.LUT R15, R20.reuse, 0xc0, RZ, 0xfc, !PT ;  /* 0x000000c0140f7812 */ /* 0x040fe200078efcff */
[----:B------:R-:W-:Y:S01]  /*14f0*/  IMAD.X R3, RZ, RZ, RZ, P0 ;  /* 0x000000ffff037224 */ /* 0x000fe200000e06ff */
        /* <DEDUP_REMOVED lines=16> */
.L_x_532:
[----:B------:R-:W1:Y:S01]  /*1600*/  LDCU.64 UR12, c[0x0][0x5c0] ;  /* 0x0000b800ff0c77ac */ /* 0x000e620008000a00 */
[----:B------:R-:W-:-:S04]  /*1610*/  UIADD3 UR8, UPT, UPT, UR37, UR41, URZ ;  /* 0x0000002925087290 */ /* 0x000fc8000fffe0ff */
[----:B-1----:R-:W-:Y:S02]  /*1620*/  UIMAD.WIDE.U32 UR16, UR8, UR12, URZ ;  /* 0x0000000c081072a5 */ /* 0x002fe4000f8e00ff */
[----:B------:R-:W-:-:S04]  /*1630*/  UIMAD UR8, UR8, UR13, URZ ;  /* 0x0000000d080872a4 */ /* 0x000fc8000f8e02ff */
[----:B------:R-:W-:-:S06]  /*1640*/  UIADD3 UR8, UPT, UPT, UR17, UR8, URZ ;  /* 0x0000000811087290 */ /* 0x000fcc000fffe0ff */
[----:B------:R-:W-:Y:S02]  /*1650*/  MOV R2, UR8 ;  /* 0x0000000800027c02 */ /* 0x000fe40008000f00 */
.L_x_533:
        /* <DEDUP_REMOVED lines=13> */
.L_x_534:
[----:B------:R-:W1:Y:S01]  /*1730*/  LDCU.64 UR10, c[0x0][0x5c8] ;  /* 0x0000b900ff0a77ac */ /* 0x000e620008000a00 */
[----:B------:R-:W-:-:S04]  /*1740*/  UIADD3 UR37, UPT, UPT, UR37, UR41, URZ ;  /* 0x0000002925257290 */ /* 0x000fc8000fffe0ff */
[----:B-1----:R-:W-:Y:S02]  /*1750*/  UIMAD.WIDE.U32 UR14, UR37, UR10, URZ ;  /* 0x0000000a250e72a5 */ /* 0x002fe4000f8e00ff */
[----:B------:R-:W-:-:S04]  /*1760*/  UIMAD UR37, UR37, UR11, URZ ;  /* 0x0000000b252572a4 */ /* 0x000fc8000f8e02ff */
[----:B------:R-:W-:-:S06]  /*1770*/  UIADD3 UR37, UPT, UPT, UR15, UR37, URZ ;  /* 0x000000250f257290 */ /* 0x000fcc000fffe0ff */
[----:B------:R-:W-:-:S07]  /*1780*/  MOV R0, UR37 ;  /* 0x0000002500007c02 */ /* 0x000fce0008000f00 */
.L_x_535:
[----:B------:R-:W1:Y:S01]  /*1790*/  LDCU.64 UR8, c[0x0][0x5d8] ;  /* 0x0000bb00ff0877ac */ /* 0x000e620008000a00 */
[----:B------:R-:W-:Y:S01]  /*17a0*/  IMAD.U32 R4, RZ, RZ, UR12 ;  /* 0x0000000cff047e24 */ /* 0x000fe2000f8e00ff */
[----:B------:R-:W-:Y:S01]  /*17b0*/  BSSY.RECONVERGENT B0, `(.L_x_536) ;  /* 0x000001e000007945 */ /* 0x000fe20003800200 */
[----:B------:R-:W-:Y:S02]  /*17c0*/  UIADD3 UR35, UPT, UPT, -UR29, UR35, URZ ;  /* 0x000000231d237290 */ /* 0x000fe4000fffe1ff */
[----:B------:R-:W-:Y:S01]  /*17d0*/  IMAD.WIDE.U32 R4, R4, UR29, R20 ;  /* 0x0000001d04047c25 */ /* 0x000fe2000f8e0014 */
[----:B------:R-:W-:-:S04]  /*17e0*/  UIMAD UR15, UR28, UR12, URZ ;  /* 0x0000000c1c0f72a4 */ /* 0x000fc8000f8e02ff */
[----:B------:R-:W-:Y:S01]  /*17f0*/  UIMAD UR15, UR29, UR13, UR15 ;  /* 0x0000000d1d0f72a4 */ /* 0x000fe2000f8e020f */
[----:B------:R-:W-:Y:S02]  /*1800*/  ISETP.GE.AND P6, PT, R9, UR35, PT ;  /* 0x0000002309007c0c */ /* 0x000fe4000bfc6270 */
[----:B------:R-:W-:Y:S02]  /*1810*/  IADD3 R4, P0, PT, R4, UR16, RZ ;  /* 0x0000001004047c10 */ /* 0x000fe4000ff1e0ff */
[----:B------:R-:W-:Y:S02]  /*1820*/  ISETP.GE.AND P5, PT, R17, UR35, PT ;  /* 0x0000002311007c0c */ /* 0x000fe4000bfa6270 */
[----:B------:R-:W-:Y:S01]  /*1830*/  IADD3.X R5, PT, PT, R2, UR15, R5, P0, !PT ;  /* 0x0000000f02057c10 */ /* 0x000fe200087fe405 */
[----:B-1----:R-:W-:Y:S01]  /*1840*/  IMAD.U32 R2, RZ, RZ, UR9 ;  /* 0x00000009ff027e24 */ /* 0x002fe2000f8e00ff */
[----:B------:R-:W-:-:S05]  /*1850*/  MOV R6, UR8 ;  /* 0x0000000800067c02 */ /* 0x000fca0008000f00 */
[----:B------:R-:W-:-:S04]  /*1860*/  IMAD.WIDE.U32 R6, R6, UR23, R4 ;  /* 0x0000001706067c25 */ /* 0x000fc8000f8e0004 */
[----:B------:R-:W-:Y:S01]  /*1870*/  IMAD R2, R2, UR23, R7 ;  /* 0x0000001702027c24 */ /* 0x000fe2000f8e0207 */
[----:B------:R-:W-:Y:S06]  /*1880*/  @P6 BRA `(.L_x_537) ;  /* 0x0000000000406947 */ /* 0x000fec0003800000 */
[----:B------:R-:W1:Y:S01]  /*1890*/  LDCU UR15, c[0x0][0x440] ;  /* 0x00008800ff0f77ac */ /* 0x000e620008000800 */
[----:B------:R-:W-:Y:S02]  /*18a0*/  IMAD.MOV.U32 R4, RZ, RZ, R6 ;  /* 0x000000ffff047224 */ /* 0x000fe400078e0006 */
[----:B------:R-:W-:Y:S01]  /*18b0*/  IMAD.MOV.U32 R5, RZ, RZ, R2 ;  /* 0x000000ffff057224 */ /* 0x000fe200078e0002 */
[----:B------:R-:W2:Y:S01]  /*18c0*/  LDCU.64 UR8, c[0x0][0x560] ;  /* 0x0000ac00ff0877ac */ /* 0x000ea20008000a00 */
        /* <DEDUP_REMOVED lines=8> */
[----:B------:R1:W-:Y:S04]  /*1950*/  @!P4 STG.E.128 desc[UR32][R16.64], RZ ;  /* 0x000000ff1000c986 */ /* 0x0003e8000c101d20 */
[----:B------:R1:W-:Y:S04]  /*1960*/  @!P3 STG.E.128 desc[UR32][R16.64+0x80], RZ ;  /* 0x000080ff1000b986 */ /* 0x0003e8000c101d20 */
[----:B------:R1:W-:Y:S04]  /*1970*/  @!P2 STG.E.128 desc[UR32][R16.64+0x100], RZ ;  /* 0x000100ff1000a986 */ /* 0x0003e8000c101d20 */
[----:B------:R1:W-:Y:S02]  /*1980*/  @!P1 STG.E.128 desc[UR32][R16.64+0x180], RZ ;  /* 0x000180ff10009986 */ /* 0x0003e4000c101d20 */
.L_x_537:
[----:B------:R-:W-:Y:S05]  /*1990*/  BSYNC.RECONVERGENT B0 ;  /* 0x0000000000007941 */ /* 0x000fea0003800200 */
.L_x_536:
[----:B------:R-:W-:Y:S04]  /*19a0*/  BSSY.RECONVERGENT B0, `(.L_x_538) ;  /* 0x0000013000007945 */ /* 0x000fe80003800200 */
[----:B------:R-:W-:Y:S05]  /*19b0*/  @P5 BRA `(.L_x_539) ;  /* 0x0000000000445947 */ /* 0x000fea0003800000 */
[----:B------:R-:W2:Y:S01]  /*19c0*/  LDCU UR15, c[0x0][0x440] ;  /* 0x00008800ff0f77ac */ /* 0x000ea20008000800 */
[----:B------:R-:W-:Y:S02]  /*19d0*/  IMAD R4, R3, UR12, RZ ;  /* 0x0000000c03047c24 */ /* 0x000fe4000f8e02ff */
[----:B------:R-:W-:Y:S01]  /*19e0*/  IMAD.MOV.U32 R7, RZ, RZ, R2 ;  /* 0x000000ffff077224 */ /* 0x000fe200078e0002 */
[----:B------:R-:W1:Y:S01]  /*19f0*/  LDCU.64 UR8, c[0x0][0x560] ;  /* 0x0000ac00ff0877ac */ /* 0x000e620008000a00 */
[C---:B------:R-:W-:Y:S02]  /*1a00*/  IMAD R4, R10.reuse, UR13, R4 ;  /* 0x0000000d0a047c24 */ /* 0x040fe4000f8e0204 */
[----:B------:R-:W-:-:S04]  /*1a10*/  IMAD.WIDE.U32 R6, R10, UR12, R6 ;  /* 0x0000000c0a067c25 */ /* 0x000fc8000f8e0006 */
[----:B------:R-:W-:Y:S01]  /*1a20*/  IMAD.IADD R4, R7, 0x1, R4 ;  /* 0x0000000107047824 */ /* 0x000fe200078e0204 */
[----:B--2---:R-:W-:Y:S02]  /*1a30*/  ISETP.GE.AND P3, PT, R20, UR15, PT ;  /* 0x0000000f14007c0c */ /* 0x004fe4000bf66270 */
[----:B------:R-:W-:Y:S02]  /*1a40*/  ISETP.GE.AND P2, PT, R13, UR15, PT ;  /* 0x0000000f0d007c0c */ /* 0x000fe4000bf46270 */
[----:B------:R-:W-:Y:S02]  /*1a50*/  ISETP.GE.AND P1, PT, R14, UR15, PT ;  /* 0x0000000f0e007c0c */ /* 0x000fe4000bf26270 */
[----:B------:R-:W-:Y:S02]  /*1a60*/  ISETP.GE.AND P0, PT, R15, UR15, PT ;  /* 0x0000000f0f007c0c */ /* 0x000fe4000bf06270 */
[----:B-1----:R-:W-:-:S04]  /*1a70*/  LEA R16, P4, R6, UR8, 0x1 ;  /* 0x0000000806107c11 */ /* 0x002fc8000f8808ff */
[----:B------:R-:W-:-:S05]  /*1a80*/  LEA.HI.X R17, R6, UR9, R4, 0x1, P4 ;  /* 0x0000000906117c11 */ /* 0x000fca000a0f0c04 */
[----:B------:R2:W-:Y:S04]  /*1a90*/  @!P3 STG.E.128 desc[UR32][R16.64], RZ ;  /* 0x000000ff1000b986 */ /* 0x0005e8000c101d20 */
[----:B------:R2:W-:Y:S04]  /*1aa0*/  @!P2 STG.E.128 desc[UR32][R16.64+0x80], RZ ;  /* 0x000080ff1000a986 */ /* 0x0005e8000c101d20 */
[----:B------:R2:W-:Y:S04]  /*1ab0*/  @!P1 STG.E.128 desc[UR32][R16.64+0x100], RZ ;  /* 0x000100ff10009986 */ /* 0x0005e8000c101d20 */
[----:B------:R2:W-:Y:S02]  /*1ac0*/  @!P0 STG.E.128 desc[UR32][R16.64+0x180], RZ ;  /* 0x000180ff10008986 */ /* 0x0005e4000c101d20 */
.L_x_539:
[----:B------:R-:W-:Y:S05]  /*1ad0*/  BSYNC.RECONVERGENT B0 ;  /* 0x0000000000007941 */ /* 0x000fea0003800200 */
.L_x_538:
[----:B------:R-:W3:Y:S01]  /*1ae0*/  LDCU.64 UR8, c[0x0][0x5e0] ;  /* 0x0000bc00ff0877ac */ /* 0x000ee20008000a00 */
[----:B------:R-:W-:Y:S01]  /*1af0*/  MOV R2, UR10 ;  /* 0x0000000a00027c02 */ /* 0x000fe20008000f00 */
[----:B------:R-:W-:Y:S01]  /*1b00*/  BSSY.RECONVERGENT B0, `(.L_x_540) ;  /* 0x000001b000007945 */ /* 0x000fe20003800200 */
[----:B------:R-:W-:-:S03]  /*1b10*/  UIMAD UR28, UR28, UR10, URZ ;  /* 0x0000000a1c1c72a4 */ /* 0x000fc6000f8e02ff */
[----:B------:R-:W-:Y:S01]  /*1b20*/  IMAD.WIDE.U32 R4, R2, UR29, R20 ;  /* 0x0000001d02047c25 */ /* 0x000fe2000f8e0014 */
[----:B------:R-:W-:Y:S02]  /*1b30*/  UIMAD UR28, UR29, UR11, UR28 ;  /* 0x0000000b1d1c72a4 */ /* 0x000fe4000f8e021c */
[----:B------:R-:W-:-:S04]  /*1b40*/  IADD3 R6, P0, PT, R4, UR14, RZ ;  /* 0x0000000e04067c10 */ /* 0x000fc8000ff1e0ff */
[----:B------:R-:W-:Y:S02]  /*1b50*/  IADD3.X R7, PT, PT, R0, UR28, R5, P0, !PT ;  /* 0x0000001c00077c10 */ /* 0x000fe400087fe405 */
[----:B---3--:R-:W-:Y:S02]  /*1b60*/  MOV R4, UR8 ;  /* 0x0000000800047c02 */ /* 0x008fe40008000f00 */
[----:B------:R-:W-:-:S03]  /*1b70*/  MOV R0, UR9 ;  /* 0x0000000900007c02 */ /* 0x000fc60008000f00 */
[----:B------:R-:W-:-:S04]  /*1b80*/  IMAD.WIDE.U32 R4, R4, UR23, R6 ;  /* 0x0000001704047c25 */ /* 0x000fc8000f8e0006 */
[----:B------:R-:W-:Y:S01]  /*1b90*/  IMAD R0, R0, UR23, R5 ;  /* 0x0000001700007c24 */ /* 0x000fe2000f8e0205 */
[----:B------:R-:W-:Y:S06]  /*1ba0*/  @P6 BRA `(.L_x_541) ;  /* 0x0000000000406947 */ /* 0x000fec0003800000 */
[----:B------:R-:W3:Y:S01]  /*1bb0*/  LDCU UR12, c[0x0][0x440] ;  /* 0x00008800ff0c77ac */ /* 0x000ee20008000800 */
[----:B------:R-:W-:Y:S02]  /*1bc0*/  IMAD.MOV.U32 R6, RZ, RZ, R4 ;  /* 0x000000ffff067224 */ /* 0x000fe400078e0004 */
[----:B------:R-:W-:Y:S01]  /*1bd0*/  IMAD.MOV.U32 R7, RZ, RZ, R0 ;  /* 0x000000ffff077224 */ /* 0x000fe200078e0000 */
[----:B------:R-:W4:Y:S01]  /*1be0*/  LDCU.64 UR8, c[0x0][0x568] ;  /* 0x0000ad00ff0877ac */ /* 0x000f220008000a00 */
[----:B------:R-:W-:-:S04]  /*1bf0*/  IMAD.WIDE.U32 R6, R9, UR10, R6 ;  /* 0x0000000a09067c25 */ /* 0x000fc8000f8e0006 */
[----:B------:R-:W-:Y:S01]  /*1c00*/  IMAD R9, R9, UR11, R7 ;  /* 0x0000000b09097c24 */ /* 0x000fe2000f8e0207 */
[----:B---3--:R-:W-:Y:S02]  /*1c10*/  ISETP.GE.AND P3, PT, R20, UR12, PT ;  /* 0x0000000c14007c0c */ /* 0x008fe4000bf66270 */
[----:B------:R-:W-:Y:S02]  /*1c20*/  ISETP.GE.AND P2, PT, R13, UR12, PT ;  /* 0x0000000c0d007c0c */ /* 0x000fe4000bf46270 */
[----:B------:R-:W-:Y:S02]  /*1c30*/  ISETP.GE.AND P1, PT, R14, UR12, PT ;  /* 0x0000000c0e007c0c */ /* 0x000fe4000bf26270 */
[----:B------:R-:W-:Y:S02]  /*1c40*/  ISETP.GE.AND P0, PT, R15, UR12, PT ;  /* 0x0000000c0f007c0c */ /* 0x000fe4000bf06270 */
[----:B----4-:R-:W-:-:S04]  /*1c50*/  LEA R8, P4, R6, UR8, 0x1 ;  /* 0x0000000806087c11 */ /* 0x010fc8000f8808ff */
[----:B------:R-:W-:-:S05]  /*1c60*/  LEA.HI.X R9, R6, UR9, R9, 0x1, P4 ;  /* 0x0000000906097c11 */ /* 0x000fca000a0f0c09 */
[----:B------:R3:W-:Y:S04]  /*1c70*/  @!P3 STG.E.128 desc[UR32][R8.64], RZ ;  /* 0x000000ff0800b986 */ /* 0x0007e8000c101d20 */
[----:B------:R3:W-:Y:S04]  /*1c80*/  @!P2 STG.E.128 desc[UR32][R8.64+0x80], RZ ;  /* 0x000080ff0800a986 */ /* 0x0007e8000c101d20 */
[----:B------:R3:W-:Y:S04]  /*1c90*/  @!P1 STG.E.128 desc[UR32][R8.64+0x100], RZ ;  /* 0x000100ff08009986 */ /* 0x0007e8000c101d20 */
[----:B------:R3:W-:Y:S02]  /*1ca0*/  @!P0 STG.E.128 desc[UR32][R8.64+0x180], RZ ;  /* 0x000180ff08008986 */ /* 0x0007e4000c101d20 */
.L_x_541:
[----:B------:R-:W-:Y:S05]  /*1cb0*/  BSYNC.RECONVERGENT B0 ;  /* 0x0000000000007941 */ /* 0x000fea0003800200 */
.L_x_540:
[----:B------:R-:W-:Y:S05]  /*1cc0*/  @P5 BRA `(.L_x_542) ;  /* 0x0000007400c05947 */ /* 0x000fea0003800000 */
[----:B------:R-:W4:Y:S01]  /*1cd0*/  LDCU UR12, c[0x0][0x440] ;  /* 0x00008800ff0c77ac */ /* 0x000f220008000800 */
[----:B------:R-:W-:Y:S02]  /*1ce0*/  IMAD R3, R3, UR10, RZ ;  /* 0x0000000a03037c24 */ /* 0x000fe4000f8e02ff */
[----:B------:R-:W-:Y:S01]  /*1cf0*/  IMAD.MOV.U32 R5, RZ, RZ, R0 ;  /* 0x000000ffff057224 */ /* 0x000fe200078e0000 */
[----:B------:R-:W5:Y:S01]  /*1d00*/  LDCU.64 UR8, c[0x0][0x568] ;  /* 0x0000ad00ff0877ac */ /* 0x000f620008000a00 */
[C---:B------:R-:W-:Y:S02]  /*1d10*/  IMAD R3, R10.reuse, UR11, R3 ;  /* 0x0000000b0a037c24 */ /* 0x040fe4000f8e0203 */
[----:B------:R-:W-:-:S04]  /*1d20*/  IMAD.WIDE.U32 R4, R10, UR10, R4 ;  /* 0x0000000a0a047c25 */ /* 0x000fc8000f8e0004 */
[----:B------:R-:W-:Y:S01]  /*1d30*/  IMAD.IADD R3, R5, 0x1, R3 ;  /* 0x0000000105037824 */ /* 0x000fe200078e0203 */
[----:B----4-:R-:W-:Y:S02]  /*1d40*/  ISETP.GE.AND P2, PT, R20, UR12, PT ;  /* 0x0000000c14007c0c */ /* 0x010fe4000bf46270 */
[----:B------:R-:W-:Y:S02]  /*1d50*/  ISETP.GE.AND P1, PT, R13, UR12, PT ;  /* 0x0000000c0d007c0c */ /* 0x000fe4000bf26270 */
[----:B------:R-:W-:Y:S02]  /*1d60*/  ISETP.GE.AND P0, PT, R14, UR12, PT ;  /* 0x0000000c0e007c0c */ /* 0x000fe4000bf06270 */
[----:B-----5:R-:W-:-:S04]  /*1d70*/  LEA R2, P3, R4, UR8, 0x1 ;  /* 0x0000000804027c11 */ /* 0x020fc8000f8608ff */
[----:B------:R-:W-:-:S05]  /*1d80*/  LEA.HI.X R3, R4, UR9, R3, 0x1, P3 ;  /* 0x0000000904037c11 */ /* 0x000fca00098f0c03 */
[----:B------:R4:W-:Y:S04]  /*1d90*/  @!P2 STG.E.128 desc[UR32][R2.64], RZ ;  /* 0x000000ff0200a986 */ /* 0x0009e8000c101d20 */
[----:B------:R4:W-:Y:S04]  /*1da0*/  @!P1 STG.E.128 desc[UR32][R2.64+0x80], RZ ;  /* 0x000080ff02009986 */ /* 0x0009e8000c101d20 */
[----:B------:R4:W-:Y:S01]  /*1db0*/  @!P0 STG.E.128 desc[UR32][R2.64+0x100], RZ ;  /* 0x000100ff02008986 */ /* 0x0009e2000c101d20 */
[----:B------:R-:W-:-:S13]  /*1dc0*/  ISETP.GE.AND P0, PT, R15, UR12, PT ;  /* 0x0000000c0f007c0c */ /* 0x000fda000bf06270 */
[----:B------:R-:W-:Y:S05]  /*1dd0*/  @P0 BRA `(.L_x_542) ;  /* 0x00000074007c0947 */ /* 0x000fea0003800000 */
[----:B------:R1:W-:Y:S01]  /*1de0*/  STG.E.128 desc[UR32][R2.64+0x180], RZ ;  /* 0x000180ff02007986 */ /* 0x0003e2000c101d20 */
[----:B------:R-:W-:Y:S05]  /*1df0*/  BRA `(.L_x_542) ;  /* 0x0000007400747947 */ /* 0x000fea0003800000 */
.L_x_531:
[----:B------:R-:W-:Y:S01]  /*1e00*/  UIMAD UR9, UR43, -0x40, UR44 ;  /* 0xffffffc02b0978a4 */ /* 0x000fe2000f8e022c */
        /* <DEDUP_REMOVED lines=8> */
[----:B------:R-:W1:Y:S02]  /*1e90*/  LDCU UR8, c[0x0][0x440] ;  /* 0x00008800ff0877ac */ /* 0x000e640008000800 */
        /* <DEDUP_REMOVED lines=25> */
.L_x_544:
[----:B------:R2:W-:Y:S04]  /*2030*/  STS.128 [R12+0x8000], RZ ;  /* 0x008000ff0c007388 */ /* 0x0005e80000000c00 */
[----:B------:R2:W-:Y:S04]  /*2040*/  STS.128 [R12+0xa000], RZ ;  /* 0x00a000ff0c007388 */ /* 0x0005e80000000c00 */
[----:B------:R2:W-:Y:S04]  /*2050*/  STS.128 [R12+0xc000], RZ ;  /* 0x00c000ff0c007388 */ /* 0x0005e80000000c00 */
[----:B------:R2:W-:Y:S02]  /*2060*/  STS.128 [R12+0xe000], RZ ;  /* 0x00e000ff0c007388 */ /* 0x0005e40000000c00 */
.L_x_545:
[----:B------:R-:W-:Y:S05]  /*2070*/  BSYNC.RECONVERGENT B0 ;  /* 0x0000000000007941 */ /* 0x000fea0003800200 */
.L_x_543:
[----:B------:R-:W-:Y:S01]  /*2080*/  ISETP.GE.AND P5, PT, R17, UR9, PT ;  /* 0x0000000911007c0c */ /* 0x000fe2000bfa6270 */
[----:B------:R-:W-:-:S12]  /*2090*/  BSSY.RECONVERGENT B0, `(.L_x_546) ;  /* 0x0000024000007945 */ /* 0x000fd80003800200 */
[----:B------:R3:W-:Y:S04]  /*20a0*/  @P5 STS.128 [R12+0x9000], RZ ;  /* 0x009000ff0c005388 */ /* 0x0007e80000000c00 */
[----:B------:R3:W-:Y:S04]  /*20b0*/  @P5 STS.128 [R12+0xb000], RZ ;  /* 0x00b000ff0c005388 */ /* 0x0007e80000000c00 */
[----:B------:R3:W-:Y:S04]  /*20c0*/  @P5 STS.128 [R12+0xd000], RZ ;  /* 0x00d000ff0c005388 */ /* 0x0007e80000000c00 */
[----:B------:R3:W-:Y:S01]  /*20d0*/  @P5 STS.128 [R12+0xf000], RZ ;  /* 0x00f000ff0c005388 */ /* 0x0007e20000000c00 */
[----:B------:R-:W-:Y:S05]  /*20e0*/  @P5 BRA `(.L_x_547) ;  /* 0x0000000000785947 */ /* 0x000fea0003800000 */
[----:B------:R-:W4:Y:S01]  /*20f0*/  LDCU UR8, c[0x0][0x440] ;  /* 0x00008800ff0877ac */ /* 0x000f220008000800 */
[----:B------:R-:W-:Y:S02]  /*2100*/  IMAD.U32 R19, RZ, RZ, UR46 ;  /* 0x0000002eff137e24 */ /* 0x000fe4000f8e00ff */
[----:B------:R-:W-:Y:S02]  /*2110*/  IMAD.U32 R18, RZ, RZ, UR46 ;  /* 0x0000002eff127e24 */ /* 0x000fe4000f8e00ff */
[----:B------:R-:W-:Y:S01]  /*2120*/  IMAD.U32 R2, RZ, RZ, UR45 ;  /* 0x0000002dff027e24 */ /* 0x000fe2000f8e00ff */
[----:B------:R-:W-:-:S04]  /*2130*/  LEA R22, P4, R19, R244, 0x1 ;  /* 0x000000f413167211 */ /* 0x000fc800078808ff */
[----:B------:R-:W-:Y:S02]  /*2140*/  LEA.HI.X R23, R18, R245, R2, 0x1, P4 ;  /* 0x000000f512177211 */ /* 0x000fe400020f0c02 */
        /* <DEDUP_REMOVED lines=24> */
.L_x_547:
[----:B------:R-:W-:Y:S05]  /*22d0*/  BSYNC.RECONVERGENT B0 ;  /* 0x0000000000007941 */ /* 0x000fea0003800200 */
.L_x_546:
        /* <DEDUP_REMOVED lines=28> */
.L_x_549:
[----:B------:R1:W-:Y:S04]  /*24a0*/  STS.128 [R12], RZ ;  /* 0x000000ff0c007388 */ /* 0x0003e80000000c00 */
[----:B------:R1:W-:Y:S04]  /*24b0*/  STS.128 [R12+0x2000], RZ ;  /* 0x002000ff0c007388 */ /* 0x0003e80000000c00 */
[----:B------:R1:W-:Y:S04]  /*24c0*/  STS.128 [R12+0x4000], RZ ;  /* 0x004000ff0c007388 */ /* 0x0003e80000000c00 */
[----:B------:R1:W-:Y:S02]  /*24d0*/  STS.128 [R12+0x6000], RZ ;  /* 0x006000ff0c007388 */ /* 0x0003e40000000c00 */
.L_x_550:
[----:B------:R-:W-:Y:S05]  /*24e0*/  BSYNC.RECONVERGENT B0 ;  /* 0x0000000000007941 */ /* 0x000fea0003800200 */
.L_x_548:
        /* <DEDUP_REMOVED lines=46> */
.L_x_552:
[----:B------:R-:W-:Y:S05]  /*27d0*/  BSYNC.RECONVERGENT B0 ;  /* 0x0000000000007941 */ /* 0x000fea0003800200 */
.L_x_551:
[----:B------:R-:W2:Y:S01]  /*27e0*/  LDCU.64 UR8, c[0x0][0x3d0] ;  /* 0x00007a00ff0877ac */ /* 0x000ea20008000a00 */
[----:B------:R-:W-:Y:S01]  /*27f0*/  MOV R11, UR14 ;  /* 0x0000000e000b7c02 */ /* 0x000fe20008000f00 */
[----:B------:R-:W-:Y:S01]  /*2800*/  BSSY.RECONVERGENT B0, `(.L_x_553) ;  /* 0x0000032000007945 */ /* 0x000fe20003800200 */
[----:B------:R-:W-:Y:S02]  /*2810*/  UIADD3 UR40, UPT, UPT, -UR29, UR35, URZ ;  /* 0x000000231d287290 */ /* 0x000fe4000fffe1ff */
[----:B------:R-:W-:Y:S01]  /*2820*/  UIMAD UR44, UR28, UR14, URZ ;  /* 0x0000000e1c2c72a4 */ /* 0x000fe2000f8e02ff */
[----:B-1----:R-:W-:-:S03]  /*2830*/  IMAD.WIDE.U32 R18, R11, UR29, R20 ;  /* 0x0000001d0b127c25 */ /* 0x002fc6000f8e0014 */
[----:B------:R-:W-:Y:S01]  /*2840*/  UIMAD UR44, UR29, UR15, UR44 ;  /* 0x0000000f1d2c72a4 */ /* 0x000fe2000f8e022c */
[----:B------:R-:W-:Y:S02]  /*2850*/  ISETP.GE.AND P6, PT, R9, UR40, PT ;  /* 0x0000002809007c0c */ /* 0x000fe4000bfc6270 */
[----:B------:R-:W-:-:S04]  /*2860*/  IADD3 R18, P0, PT, R18, UR48, RZ ;  /* 0x0000003012127c10 */ /* 0x000fc8000ff1e0ff */
[----:B------:R-:W-:Y:S01]  /*2870*/  IADD3.X R19, PT, PT, R7, UR44, R19, P0, !PT ;  /* 0x0000002c07137c10 */ /* 0x000fe200087fe413 */
[----:B--2---:R-:W-:-:S04]  /*2880*/  IMAD R7, R5, UR8, RZ ;  /* 0x0000000805077c24 */ /* 0x004fc8000f8e02ff */
[C---:B------:R-:W-:Y:S02]  /*2890*/  IMAD R7, R6.reuse, UR9, R7 ;  /* 0x0000000906077c24 */ /* 0x040fe4000f8e0207 */
[----:B------:R-:W-:-:S05]  /*28a0*/  IMAD.WIDE.U32 R18, R6, UR8, R18 ;  /* 0x0000000806127c25 */ /* 0x000fca000f8e0012 */
[----:B------:R-:W-:Y:S01]  /*28b0*/  IADD3 R7, PT, PT, R19, R7, RZ ;  /* 0x0000000713077210 */ /* 0x000fe20007ffe0ff */
[----:B------:R-:W-:Y:S06]  /*28c0*/  @P6 BRA `(.L_x_554) ;  /* 0x0000000000846947 */ /* 0x000fec0003800000 */
[----:B------:R-:W1:Y:S01]  /*28d0*/  LDCU UR44, c[0x0][0x440] ;  /* 0x00008800ff2c77ac */ /* 0x000e620008000800 */
[----:B----4-:R-:W-:Y:S02]  /*28e0*/  IMAD.MOV.U32 R22, RZ, RZ, R18 ;  /* 0x000000ffff167224 */ /* 0x010fe400078e0012 */
[----:B------:R-:W-:Y:S01]  /*28f0*/  IMAD.MOV.U32 R23, RZ, RZ, R7 ;  /* 0x000000ffff177224 */ /* 0x000fe200078e0007 */
[----:B------:R-:W2:Y:S01]  /*2900*/  LDCU.64 UR8, c[0x0][0x388] ;  /* 0x00007100ff0877ac */ /* 0x000ea20008000a00 */
[----:B------:R-:W-:-:S04]  /*2910*/  IMAD.WIDE.U32 R24, R9, UR14, R22 ;  /* 0x0000000e09187c25 */ /* 0x000fc8000f8e0016 */
[----:B------:R-:W-:Y:S01]  /*2920*/  IMAD R11, R9, UR15, R25 ;  /* 0x0000000f090b7c24 */ /* 0x000fe2000f8e0219 */
[----:B-1----:R-:W-:Y:S02]  /*2930*/  ISETP.GE.AND P3, PT, R20, UR44, PT ;  /* 0x0000002c14007c0c */ /* 0x002fe4000bf66270 */
[----:B------:R-:W-:Y:S02]  /*2940*/  ISETP.GE.AND P2, PT, R13, UR44, PT ;  /* 0x0000002c0d007c0c */ /* 0x000fe4000bf46270 */
[----:B--2---:R-:W-:Y:S02]  /*2950*/  LEA R22, P4, R24, UR8, 0x1 ;  /* 0x0000000818167c11 */ /* 0x004fe4000f8808ff */
[----:B------:R-:W-:Y:S02]  /*2960*/  ISETP.GE.AND P1, PT, R14, UR44, PT ;  /* 0x0000002c0e007c0c */ /* 0x000fe4000bf26270 */
[----:B------:R-:W-:Y:S02]  /*2970*/  ISETP.GE.AND P0, PT, R15, UR44, PT ;  /* 0x0000002c0f007c0c */ /* 0x000fe4000bf06270 */
        /* <DEDUP_REMOVED lines=22> */
.L_x_554:
[----:B------:R2:W-:Y:S04]  /*2ae0*/  STS.128 [R12+0x10000], RZ ;  /* 0x010000ff0c007388 */ /* 0x0005e80000000c00 */
[----:B------:R2:W-:Y:S04]  /*2af0*/  STS.128 [R12+0x12000], RZ ;  /* 0x012000ff0c007388 */ /* 0x0005e80000000c00 */
[----:B------:R2:W-:Y:S04]  /*2b00*/  STS.128 [R12+0x14000], RZ ;  /* 0x014000ff0c007388 */ /* 0x0005e80000000c00 */
[----:B------:R2:W-:Y:S02]  /*2b10*/  STS.128 [R12+0x16000], RZ ;  /* 0x016000ff0c007388 */ /* 0x0005e40000000c00 */
.L_x_555:
[----:B------:R-:W-:Y:S05]  /*2b20*/  BSYNC.RECONVERGENT B0 ;  /* 0x0000000000007941 */ /* 0x000fea0003800200 */
.L_x_553:
[----:B------:R-:W-:Y:S01]  /*2b30*/  ISETP.GE.AND P5, PT, R17, UR40, PT ;  /* 0x0000002811007c0c */ /* 0x000fe2000bfa6270 */
[----:B------:R-:W-:-:S12]  /*2b40*/  BSSY.RECONVERGENT B0, `(.L_x_556) ;  /* 0x0000028000007945 */ /* 0x000fd80003800200 */
[----:B------:R1:W-:Y:S04]  /*2b50*/  @P5 STS.128 [R12+0x11000], RZ ;  /* 0x011000ff0c005388 */ /* 0x0003e80000000c00 */
[----:B------:R1:W-:Y:S04]  /*2b60*/  @P5 STS.128 [R12+0x13000], RZ ;  /* 0x013000ff0c005388 */ /* 0x0003e80000000c00 */
[----:B------:R1:W-:Y:S04]  /*2b70*/  @P5 STS.128 [R12+0x15000], RZ ;  /* 0x015000ff0c005388 */ /* 0x0003e80000000c00 */
[----:B------:R1:W-:Y:S01]  /*2b80*/  @P5 STS.128 [R12+0x17000], RZ ;  /* 0x017000ff0c005388 */ /* 0x0003e20000000c00 */
[----:B------:R-:W-:Y:S05]  /*2b90*/  @P5 BRA `(.L_x_557) ;  /* 0x0000000000885947 */ /* 0x000fea0003800000 */
[----:B------:R-:W2:Y:S01]  /*2ba0*/  LDCU UR40, c[0x0][0x440] ;  /* 0x00008800ff2877ac */ /* 0x000ea20008000800 */
[----:B------:R-:W-:Y:S02]  /*2bb0*/  IMAD R11, R3, UR14, RZ ;  /* 0x0000000e030b7c24 */ /* 0x000fe4000f8e02ff */
[----:B------:R-:W-:Y:S01]  /*2bc0*/  IMAD.MOV.U32 R16, RZ, RZ, R18 ;  /* 0x000000ffff107224 */ /* 0x000fe200078e0012 */
[----:B------:R-:W3:Y:S01]  /*2bd0*/  LDCU.64 UR8, c[0x0][0x388] ;  /* 0x00007100ff0877ac */ /* 0x000ee20008000a00 */
[----:B------:R-:W-:Y:S02]  /*2be0*/  IMAD.MOV.U32 R17, RZ, RZ, R7 ;  /* 0x000000ffff117224 */ /* 0x000fe400078e0007 */
[C---:B------:R-:W-:Y:S02]  /*2bf0*/  IMAD R11, R10.reuse, UR15, R11 ;  /* 0x0000000f0a0b7c24 */ /* 0x040fe4000f8e020b */
[----:B------:R-:W-:-:S04]  /*2c00*/  IMAD.WIDE.U32 R16, R10, UR14, R16 ;  /* 0x0000000e0a107c25 */ /* 0x000fc8000f8e0010 */
[----:B------:R-:W-:Y:S01]  /*2c10*/  IMAD.IADD R11, R17, 0x1, R11 ;  /* 0x00000001110b7824 */ /* 0x000fe200078e020b */
[----:B--2---:R-:W-:Y:S02]  /*2c20*/  ISETP.GE.AND P3, PT, R20, UR40, PT ;  /* 0x0000002814007c0c */ /* 0x004fe4000bf66270 */
[----:B------:R-:W-:Y:S02]  /*2c30*/  ISETP.GE.AND P2, PT, R13, UR40, PT ;  /* 0x000000280d007c0c */ /* 0x000fe4000bf46270 */
[----:B---3--:R-:W-:Y:S02]  /*2c40*/  LEA R18, P4, R16, UR8, 0x1 ;  /* 0x0000000810127c11 */ /* 0x008fe4000f8808ff */
        /* <DEDUP_REMOVED lines=23> */
.L_x_557:
[----:B------:R-:W-:Y:S05]  /*2dc0*/  BSYNC.RECONVERGENT B0 ;  /* 0x0000000000007941 */ /* 0x000fea0003800200 */
.L_x_556:
[----:B------:R-:W3:Y:S01]  /*2dd0*/  LDCU.64 UR8, c[0x0][0x3d8] ;  /* 0x00007b00ff0877ac */ /* 0x000ee20008000a00 */
[----:B------:R-:W-:Y:S01]  /*2de0*/  MOV R7, UR12 ;  /* 0x0000000c00077c02 */ /* 0x000fe20008000f00 */
[----:B------:R-:W-:Y:S01]  /*2df0*/  BSSY.RECONVERGENT B0, `(.L_x_558) ;  /* 0x0000030000007945 */ /* 0x000fe20003800200 */
[----:B------:R-:W-:-:S03]  /*2e00*/  UIMAD UR14, UR28, UR12, URZ ;  /* 0x0000000c1c0e72a4 */ /* 0x000fc6000f8e02ff */
[----:B------:R-:W-:Y:S01]  /*2e10*/  IMAD.WIDE.U32 R16, R7, UR29, R20 ;  /* 0x0000001d07107c25 */ /* 0x000fe2000f8e0014 */
[----:B------:R-:W-:Y:S02]  /*2e20*/  UIMAD UR14, UR29, UR13, UR14 ;  /* 0x0000000d1d0e72a4 */ /* 0x000fe4000f8e020e */
[----:B------:R-:W-:-:S04]  /*2e30*/  IADD3 R16, P0, PT, R16, UR42, RZ ;  /* 0x0000002a10107c10 */ /* 0x000fc8000ff1e0ff */
[----:B------:R-:W-:Y:S01]  /*2e40*/  IADD3.X R17, PT, PT, R8, UR14, R17, P0, !PT ;  /* 0x0000000e08117c10 */ /* 0x000fe200087fe411 */
[----:B---3--:R-:W-:Y:S02]  /*2e50*/  IMAD R5, R5, UR8, RZ ;  /* 0x0000000805057c24 */ /* 0x008fe4000f8e02ff */
[----:B------:R-:W-:-:S04]  /*2e60*/  IMAD.WIDE.U32 R16, R6, UR8, R16 ;  /* 0x0000000806107c25 */ /* 0x000fc8000f8e0010 */
[----:B------:R-:W-:-:S05]  /*2e70*/  IMAD R5, R6, UR9, R5 ;  /* 0x0000000906057c24 */ /* 0x000fca000f8e0205 */
[----:B------:R-:W-:Y:S01]  /*2e80*/  IADD3 R5, PT, PT, R17, R5, RZ ;  /* 0x0000000511057210 */ /* 0x000fe20007ffe0ff */
[----:B------:R-:W-:Y:S06]  /*2e90*/  @P6 BRA `(.L_x_559) ;  /* 0x0000000000846947 */ /* 0x000fec0003800000 */
[----:B------:R-:W3:Y:S01]  /*2ea0*/  LDCU UR14, c[0x0][0x440] ;  /* 0x00008800ff0e77ac */ /* 0x000ee20008000800 */
[----:B------:R-:W-:Y:S02]  /*2eb0*/  IMAD.MOV.U32 R6, RZ, RZ, R16 ;  /* 0x000000ffff067224 */ /* 0x000fe400078e0010 */
[----:B------:R-:W-:Y:S01]  /*2ec0*/  IMAD.MOV.U32 R7, RZ, RZ, R5 ;  /* 0x000000ffff077224 */ /* 0x000fe200078e0005 */
[----:B------:R-:W1:Y:S01]  /*2ed0*/  LDCU.64 UR8, c[0x0][0x390] ;  /* 0x00007200ff0877ac */ /* 0x000e620008000a00 */
[----:B------:R-:W-:-:S04]  /*2ee0*/  IMAD.WIDE.U32 R6, R9, UR12, R6 ;  /* 0x0000000c09067c25 */ /* 0x000fc8000f8e0006 */
[----:B------:R-:W-:Y:S01]  /*2ef0*/  IMAD R9, R9, UR13, R7 ;  /* 0x0000000d09097c24 */ /* 0x000fe2000f8e0207 */
[----:B---3--:R-:W-:Y:S02]  /*2f00*/  ISETP.GE.AND P3, PT, R20, UR14, PT ;  /* 0x0000000e14007c0c */ /* 0x008fe4000bf66270 */
[----:B------:R-:W-:Y:S02]  /*2f10*/  ISETP.GE.AND P2, PT, R13, UR14, PT ;  /* 0x0000000e0d007c0c */ /* 0x000fe4000bf46270 */
[----:B-1----:R-:W-:Y:S02]  /*2f20*/  LEA R8, P4, R6, UR8, 0x1 ;  /* 0x0000000806087c11 */ /* 0x002fe4000f8808ff */
        /* <DEDUP_REMOVED lines=24> */
.L_x_559:
[----:B------:R3:W-:Y:S04]  /*30b0*/  STS.128 [R12+0x18000], RZ ;  /* 0x018000ff0c007388 */ /* 0x0007e80000000c00 */
[----:B------:R3:W-:Y:S04]  /*30c0*/  STS.128 [R12+0x1a000], RZ ;  /* 0x01a000ff0c007388 */ /* 0x0007e80000000c00 */
[----:B------:R3:W-:Y:S04]  /*30d0*/  STS.128 [R12+0x1c000], RZ ;  /* 0x01c000ff0c007388 */ /* 0x0007e80000000c00 */
[----:B------:R3:W-:Y:S02]  /*30e0*/  STS.128 [R12+0x1e000], RZ ;  /* 0x01e000ff0c007388 */ /* 0x0007e40000000c00 */
.L_x_560:
[----:B------:R-:W-:Y:S05]  /*30f0*/  BSYNC.RECONVERGENT B0 ;  /* 0x0000000000007941 */ /* 0x000fea0003800200 */
.L_x_558:
[----:B------:R-:W1:Y:S01]  /*3100*/  S2R R218, SR_TID.X ;  /* 0x0000000000da7919 */ /* 0x000e620000002100 */
[----:B------:R-:W-:Y:S01]  /*3110*/  BSSY.RECONVERGENT B0, `(.L_x_561) ;  /* 0x000002a000007945 */ /* 0x000fe20003800200 */
[C---:B------:R-:W-:Y:S01]  /*3120*/  SHF.L.U32 R7, R0.reuse, 0x6, RZ ;  /* 0x0000000600077819 */ /* 0x040fe200000006ff */
[----:B------:R1:W-:Y:S01]  /*3130*/  @P5 STS.128 [R12+0x19000], RZ ;  /* 0x019000ff0c005388 */ /* 0x0003e20000000c00 */
[----:B------:R-:W-:-:S03]  /*3140*/  SHF.L.U32 R6, R0, 0x5, RZ ;  /* 0x0000000500067819 */ /* 0x000fc600000006ff */
[----:B------:R1:W-:Y:S04]  /*3150*/  @P5 STS.128 [R12+0x1b000], RZ ;  /* 0x01b000ff0c005388 */ /* 0x0003e80000000c00 */
[----:B------:R1:W-:Y:S04]  /*3160*/  @P5 STS.128 [R12+0x1d000], RZ ;  /* 0x01d000ff0c005388 */ /* 0x0003e80000000c00 */
[----:B------:R1:W-:Y:S01]  /*3170*/  @P5 STS.128 [R12+0x1f000], RZ ;  /* 0x01f000ff0c005388 */ /* 0x0003e20000000c00 */
[----:B------:R-:W-:Y:S05]  /*3180*/  @P5 BRA `(.L_x_562) ;  /* 0x0000000000885947 */ /* 0x000fea0003800000 */
[----:B------:R-:W2:Y:S01]  /*3190*/  LDCU UR14, c[0x0][0x440] ;  /* 0x00008800ff0e77ac */ /* 0x000ea20008000800 */
[----:B------:R-:W-:Y:S02]  /*31a0*/  IMAD R3, R3, UR12, RZ ;  /* 0x0000000c03037c24 */ /* 0x000fe4000f8e02ff */
[----:B-1----:R-:W-:Y:S01]  /*31b0*/  IMAD.MOV.U32 R8, RZ, RZ, R16 ;  /* 0x000000ffff087224 */ /* 0x002fe200078e0010 */
[----:B------:R-:W1:Y:S01]  /*31c0*/  LDCU.64 UR8, c[0x0][0x390] ;  /* 0x00007200ff0877ac */ /* 0x000e620008000a00 */
[----:B------:R-:W-:Y:S02]  /*31d0*/  IMAD.MOV.U32 R9, RZ, RZ, R5 ;  /* 0x000000ffff097224 */ /* 0x000fe400078e0005 */
[C---:B------:R-:W-:Y:S02]  /*31e0*/  IMAD R3, R10.reuse, UR13, R3 ;  /* 0x0000000d0a037c24 */ /* 0x040fe4000f8e0203 */
[----:B------:R-:W-:-:S04]  /*31f0*/  IMAD.WIDE.U32 R8, R10, UR12, R8 ;  /* 0x0000000c0a087c25 */ /* 0x000fc8000f8e0008 */
[----:B------:R-:W-:Y:S01]  /*3200*/  IMAD.IADD R3, R9, 0x1, R3 ;  /* 0x0000000109037824 */ /* 0x000fe200078e0203 */
[----:B--2---:R-:W-:Y:S02]  /*3210*/  ISETP.GE.AND P3, PT, R20, UR14, PT ;  /* 0x0000000e14007c0c */ /* 0x004fe4000bf66270 */
        /* <DEDUP_REMOVED lines=25> */
.L_x_562:
[----:B------:R-:W-:Y:S05]  /*33b0*/  BSYNC.RECONVERGENT B0 ;  /* 0x0000000000007941 */ /* 0x000fea0003800200 */
.L_x_561:
[C---:B------:R-:W-:Y:S01]  /*33c0*/  LOP3.LUT R5, R7.reuse, 0x1c0, RZ, 0xc0, !PT ;  /* 0x000001c007057812 */ /* 0x040fe200078ec0ff */
[----:B------:R-:W-:Y:S01]  /*33d0*/  IMAD.SHL.U32 R227, R0, 0x10, RZ ;  /* 0x0000001000e37824 */ /* 0x000fe200078e00ff */
[----:B------:R-:W-:Y:S01]  /*33e0*/  LOP3.LUT R3, R6, 0x200, RZ, 0xc0, !PT ;  /* 0x0000020006037812 */ /* 0x000fe200078ec0ff */
[C---:B-1----:R-:W-:Y:S01]  /*33f0*/  IMAD.SHL.U32 R234, R218.reuse, 0x2, RZ ;  /* 0x00000002daea7824 */ /* 0x042fe200078e00ff */
[----:B------:R-:W-:Y:S01]  /*3400*/  LOP3.LUT R228, R7, 0x200, RZ, 0xc0, !PT ;  /* 0x0000020007e47812 */ /* 0x000fe200078ec0ff */
[C---:B------:R-:W-:Y:S01]  /*3410*/  IMAD.SHL.U32 R217, R218.reuse, 0x40, RZ ;  /* 0x00000040dad97824 */ /* 0x040fe200078e00ff */
[----:B------:R-:W-:Y:S01]  /*3420*/  LOP3.LUT R5, R5, 0x38, R4, 0xf8, !PT ;  /* 0x0000003805057812 */ /* 0x000fe200078ef804 */
[----:B------:R-:W1:Y:S01]  /*3430*/  LDC R240, c[0x0][0x44c] ;  /* 0x00011300fff07b82 */ /* 0x000e620000000800 */
[----:B------:R-:W-:Y:S01]  /*3440*/  LOP3.LUT R227, R3, 0x3800, R227, 0xf8, !PT ;  /* 0x0000380003e37812 */ /* 0x000fe200078ef8e3 */
[----:B------:R-:W0:Y:S01]  /*3450*/  LDGDEPBAR ;  /* 0x00000000000079af */ /* 0x000e220000000000 */
[----:B------:R-:W-:Y:S01]  /*3460*/  SHF.R.U32.HI R220, RZ, 0x3, R218 ;  /* 0x00000003ffdc7819 */ /* 0x000fe200000116da */
[----:B------:R-:W-:Y:S01]  /*3470*/  IMAD.SHL.U32 R232, R218, 0x8, RZ ;  /* 0x00000008dae87824 */ /* 0x000fe200078e00ff */
[----:B------:R-:W-:Y:S01]  /*3480*/  LOP3.LUT R4, R234, 0x20, RZ, 0xc0, !PT ;  /* 0x00000020ea047812 */ /* 0x000fe200078ec0ff */
[----:B------:R-:W-:Y:S01]  /*3490*/  IMAD.SHL.U32 R242, R218, 0x10, RZ ;  /* 0x00000010daf27824 */ /* 0x000fe200078e00ff */
[----:B------:R-:W-:Y:S01]  /*34a0*/  LOP3.LUT R228, R228, 0xc00, R6, 0xf8, !PT ;  /* 0x00000c00e4e47812 */ /* 0x000fe200078ef806 */
[----:B------:R-:W2:Y:S01]  /*34b0*/  LDCU UR13, c[0x0][0x590] ;  /* 0x0000b200ff0d77ac */ /* 0x000ea20008000800 */
[C---:B------:R-:W-:Y:S01]  /*34c0*/  LOP3.LUT R3, R5.reuse, 0x8, R0, 0x78, !PT ;  /* 0x0000000805037812 */ /* 0x040fe200078e7800 */
[----:B------:R-:W-:Y:S01]  /*34d0*/  IMAD.MOV.U32 R224, RZ, RZ, 0x40 ;  /* 0x00000040ffe07424 */ /* 0x000fe200078e00ff */
[----:B------:R-:W-:Y:S01]  /*34e0*/  LOP3.LUT R2, R5, 0x8, R2, 0x78, !PT ;  /* 0x0000000805027812 */ /* 0x000fe200078e7802 */
[----:B------:R-:W-:Y:S01]  /*34f0*/  IMAD.MOV.U32 R223, RZ, RZ, 0x20 ;  /* 0x00000020ffdf7424 */ /* 0x000fe200078e00ff */
[----:B------:R-:W-:Y:S01]  /*3500*/  LOP3.LUT R220, R4, 0x18, R220, 0xf8, !PT ;  /* 0x0000001804dc7812 */ /* 0x000fe200078ef8dc */
[----:B------:R-:W-:Y:S01]  /*3510*/  IMAD.MOV.U32 R216, RZ, RZ, 0x40 ;  /* 0x00000040ffd87424 */ /* 0x000fe200078e00ff */
[----:B------:R-:W-:Y:S01]  /*3520*/  LOP3.LUT R227, R227, R3, RZ, 0xfc, !PT ;  /* 0x00000003e3e37212 */ /* 0x000fe200078efcff */
[----:B------:R-:W-:Y:S01]  /*3530*/  IMAD.SHL.U32 R3, R218, 0x20, RZ ;  /* 0x00000020da037824 */ /* 0x000fe200078e00ff */
[----:B------:R-:W-:Y:S01]  /*3540*/  LOP3.LUT R228, R228, R2, RZ, 0xfc, !PT ;  /* 0x00000002e4e47212 */ /* 0x000fe200078efcff */
[----:B------:R-:W-:Y:S01]  /*3550*/  IMAD.MOV.U32 R248, RZ, RZ, 0x10 ;  /* 0x00000010fff87424 */ /* 0x000fe200078e00ff */
[--C-:B------:R-:W-:Y:S01]  /*3560*/  SHF.R.U32.HI R2, RZ, 0x1, R218.reuse ;  /* 0x00000001ff027819 */ /* 0x100fe200000116da */
[----:B------:R-:W-:Y:S01]  /*3570*/  UIADD3 UR29, UPT, UPT, UR29, 0x40, URZ ;  /* 0x000000401d1d7890 */ /* 0x000fe2000fffe0ff */
[----:B------:R-:W-:-:S02]  /*3580*/  SHF.R.U32.HI R233, RZ, 0x2, R218 ;  /* 0x00000002ffe97819 */ /* 0x000fc400000116da */
[----:B------:R-:W-:Y:S02]  /*3590*/  CS2R R190, SRZ ;  /* 0x0000000000be7805 */ /* 0x000fe4000001ff00 */
[----:B------:R-:W-:Y:S02]  /*35a0*/  LOP3.LUT R4, R234, 0x38, RZ, 0xc0, !PT ;  /* 0x00000038ea047812 */ /* 0x000fe400078ec0ff */
[----:B------:R-:W-:Y:S02]  /*35b0*/  CS2R R188, SRZ ;  /* 0x0000000000bc7805 */ /* 0x000fe4000001ff00 */
[----:B------:R-:W-:Y:S02]  /*35c0*/  LOP3.LUT R220, R220, 0x1c0, R217, 0xf8, !PT ;  /* 0x000001c0dcdc7812 */ /* 0x000fe400078ef8d9 */
[----:B------:R-:W-:Y:S02]  /*35d0*/  CS2R R194, SRZ ;  /* 0x0000000000c27805 */ /* 0x000fe4000001ff00 */
[----:B------:R-:W-:-:S02]  /*35e0*/  R2P PR, R0, 0x6 ;  /* 0x0000000600007804 */ /* 0x000fc40000000000 */
[----:B------:R-:W-:Y:S02]  /*35f0*/  CS2R R192, SRZ ;  /* 0x0000000000c07805 */ /* 0x000fe4000001ff00 */
[----:B------:R-:W-:Y:S02]  /*3600*/  LOP3.LUT R0, R217, 0x1c0, RZ, 0xc0, !PT ;  /* 0x000001c0d9007812 */ /* 0x000fe400078ec0ff */
[----:B------:R-:W-:Y:S02]  /*3610*/  CS2R R186, SRZ ;  /* 0x0000000000ba7805 */ /* 0x000fe4000001ff00 */
[----:B------:R-:W-:Y:S02]  /*3620*/  LOP3.LUT R219, R2, 0x10, RZ, 0xc0, !PT ;  /* 0x0000001002db7812 */ /* 0x000fe400078ec0ff */
[----:B------:R-:W-:Y:S02]  /*3630*/  CS2R R184, SRZ ;  /* 0x0000000000b87805 */ /* 0x000fe4000001ff00 */
[----:B------:R-:W-:-:S02]  /*3640*/  LOP3.LUT R5, R3, 0x200, RZ, 0xc0, !PT ;  /* 0x0000020003057812 */ /* 0x000fc400078ec0ff */
[----:B------:R-:W-:Y:S02]  /*3650*/  CS2R R182, SRZ ;  /* 0x0000000000b67805 */ /* 0x000fe4000001ff00 */
[----:B------:R-:W-:Y:S02]  /*3660*/  LOP3.LUT R4, R4, 0x20, R233, 0x78, !PT ;  /* 0x0000002004047812 */ /* 0x000fe400078e78e9 */
[----:B------:R-:W-:Y:S02]  /*3670*/  CS2R R180, SRZ ;  /* 0x0000000000b47805 */ /* 0x000fe4000001ff00 */
[--C-:B------:R-:W-:Y:S02]  /*3680*/  LOP3.LUT R220, R220, 0x38, R232.reuse, 0x78, !PT ;  /* 0x00000038dcdc7812 */ /* 0x100fe400078e78e8 */
[----:B------:R-:W-:Y:S02]  /*3690*/  CS2R R174, SRZ ;  /* 0x0000000000ae7805 */ /* 0x000fe4000001ff00 */
[----:B------:R-:W-:-:S02]  /*36a0*/  LOP3.LUT R0, R0, 0x38, R232, 0xf8, !PT ;  /* 0x0000003800007812 */ /* 0x000fc400078ef8e8 */
[----:B------:R-:W-:Y:S02]  /*36b0*/  CS2R R172, SRZ ;  /* 0x0000000000ac7805 */ /* 0x000fe4000001ff00 */
[----:B------:R-:W-:Y:S02]  /*36c0*/  LOP3.LUT R219, R219, 0x8, R218, 0xf8, !PT ;  /* 0x00000008dbdb7812 */ /* 0x000fe400078ef8da */
[----:B------:R-:W-:Y:S02]  /*36d0*/  CS2R R178, SRZ ;  /* 0x0000000000b27805 */ /* 0x000fe4000001ff00 */
[----:B------:R-:W-:Y:S02]  /*36e0*/  LOP3.LUT R5, R5, 0x3800, R242, 0xf8, !PT ;  /* 0x0000380005057812 */ /* 0x000fe400078ef8f2 */
[----:B------:R-:W-:Y:S02]  /*36f0*/  CS2R R176, SRZ ;  /* 0x0000000000b07805 */ /* 0x000fe4000001ff00 */
[----:B------:R-:W-:-:S02]  /*3700*/  SEL R224, R224, 0xffffffc0, !P2 ;  /* 0xffffffc0e0e07807 */ /* 0x000fc40005000000 */
[----:B------:R-:W-:Y:S02]  /*3710*/  CS2R R170, SRZ ;  /* 0x0000000000aa7805 */ /* 0x000fe4000001ff00 */
[----:B------:R-:W-:Y:S02]  /*3720*/  LEA R227, R227, UR34, 0x1 ;  /* 0x00000022e3e37c11 */ /* 0x000fe4000f8e08ff */
[----:B------:R-:W-:Y:S02]  /*3730*/  CS2R R168, SRZ ;  /* 0x0000000000a87805 */ /* 0x000fe4000001ff00 */
[----:B------:R-:W-:Y:S02]  /*3740*/  LOP3.LUT R242, R4, 0x1c0, R242, 0xf8, !PT ;  /* 0x000001c004f27812 */ /* 0x000fe400078ef8f2 */
[----:B------:R-:W-:Y:S02]  /*3750*/  CS2R R166, SRZ ;  /* 0x0000000000a67805 */ /* 0x000fe4000001ff00 */
[----:B------:R-:W-:Y:S01]  /*3760*/  LOP3.LUT R220, R220, 0x200, R217, 0xf8, !PT ;  /* 0x00000200dcdc7812 */ /* 0x000fe200078ef8d9 */
[----:B------:R-:W-:Y:S01]  /*3770*/  IMAD.IADD R222, R224, 0x1, R227 ;  /* 0x00000001e0de7824 */ /* 0x000fe200078e02e3 */
[----:B------:R-:W-:-:S02]  /*3780*/  LEA R228, R228, UR34, 0x1 ;  /* 0x00000022e4e47c11 */ /* 0x000fc4000f8e08ff */
[----:B------:R-:W-:Y:S02]  /*3790*/  CS2R R164, SRZ ;  /* 0x0000000000a47805 */ /* 0x000fe4000001ff00 */
[----:B------:R-:W-:Y:S02]  /*37a0*/  LOP3.LUT R4, R3, 0xc00, RZ, 0xc0, !PT ;  /* 0x00000c0003047812 */ /* 0x000fe400078ec0ff */
[----:B------:R-:W-:Y:S02]  /*37b0*/  CS2R R158, SRZ ;  /* 0x00000000009e7805 */ /* 0x000fe4000001ff00 */
[----:B------:R-:W-:Y:S01]  /*37c0*/  LOP3.LUT R217, R217, 0x200, RZ, 0xc0, !PT ;  /* 0x00000200d9d97812 */ /* 0x000fe200078ec0ff */
[----:B------:R-:W-:Y:S01]  /*37d0*/  IMAD.IADD R224, R224, 0x1, R228 ;  /* 0x00000001e0e07824 */ /* 0x000fe200078e02e4 */
[----:B------:R-:W-:Y:S02]  /*37e0*/  LOP3.LUT R241, R0, 0x8, R218, 0x78, !PT ;  /* 0x0000000800f17812 */ /* 0x000fe400078e78da */
[----:B------:R-:W-:-:S02]  /*37f0*/  CS2R R156, SRZ ;  /* 0x00000000009c7805 */ /* 0x000fc4000001ff00 */
[----:B------:R-:W-:Y:S02]  /*3800*/  LOP3.LUT R219, R219, R0, RZ, 0x3c, !PT ;  /* 0x00000000dbdb7212 */ /* 0x000fe400078e3cff */
[----:B------:R-:W-:Y:S02]  /*3810*/  CS2R R162, SRZ ;  /* 0x0000000000a27805 */ /* 0x000fe4000001ff00 */
[----:B------:R-:W-:Y:S01]  /*3820*/  LOP3.LUT R0, R0, 0x8, R2, 0x78, !PT ;  /* 0x0000000800007812 */ /* 0x000fe200078e7802 */
[----:B------:R-:W-:Y:S01]  /*3830*/  IMAD.MOV.U32 R2, RZ, RZ, 0x20 ;  /* 0x00000020ff027424 */ /* 0x000fe200078e00ff */
[----:B------:R-:W-:Y:S02]  /*3840*/  SEL R223, R223, 0xffffffe0, !P1 ;  /* 0xffffffe0dfdf7807 */ /* 0x000fe40004800000 */
[----:B------:R-:W-:Y:S02]  /*3850*/  CS2R R160, SRZ ;  /* 0x0000000000a07805 */ /* 0x000fe4000001ff00 */
[----:B------:R-:W-:-:S02]  /*3860*/  LOP3.LUT R4, R4, 0x6, R234, 0xf8, !PT ;  /* 0x0000000604047812 */ /* 0x000fc400078ef8ea */
[----:B------:R-:W-:Y:S02]  /*3870*/  CS2R R154, SRZ ;  /* 0x00000000009a7805 */ /* 0x000fe4000001ff00 */
[C---:B------:R-:W-:Y:S01]  /*3880*/  LOP3.LUT P3, RZ, R218.reuse, 0x4, RZ, 0xc0, !PT ;  /* 0x00000004daff7812 */ /* 0x040fe2000786c0ff */
[----:B------:R-:W-:Y:S01]  /*3890*/  IMAD.IADD R225, R227, 0x1, R223 ;  /* 0x00000001e3e17824 */ /* 0x000fe200078e02df */
[----:B------:R-:W-:Y:S01]  /*38a0*/  LOP3.LUT P0, RZ, R218, 0x2, RZ, 0xc0, !PT ;  /* 0x00000002daff7812 */ /* 0x000fe2000780c0ff */
[----:B------:R-:W-:Y:S01]  /*38b0*/  IMAD.IADD R226, R223, 0x1, R228 ;  /* 0x00000001dfe27824 */ /* 0x000fe200078e02e4 */
[----:B------:R-:W-:Y:S01]  /*38c0*/  LOP3.LUT R249, R217, 0xc00, R3, 0xf8, !PT ;  /* 0x00000c00d9f97812 */ /* 0x000fe200078ef803 */
[----:B------:R-:W-:Y:S01]  /*38d0*/  IMAD.IADD R221, R223, 0x1, R222 ;  /* 0x00000001dfdd7824 */ /* 0x000fe200078e02de */
[----:B------:R-:W-:Y:S02]  /*38e0*/  LOP3.LUT R241, R5, R241, RZ, 0xfc, !PT ;  /* 0x000000f105f17212 */ /* 0x000fe400078efcff */
[----:B------:R-:W-:-:S02]  /*38f0*/  CS2R R152, SRZ ;  /* 0x0000000000987805 */ /* 0x000fc4000001ff00 */
[----:B------:R-:W-:Y:S02]  /*3900*/  LOP3.LUT R242, R4, R242, RZ, 0xfc, !PT ;  /* 0x000000f204f27212 */ /* 0x000fe400078efcff */
        /* <DEDUP_REMOVED lines=40> */
[----:B----4-:R-:W-:-:S02]  /*3b90*/  CS2R R22, SRZ ;  /* 0x0000000000167805 */ /* 0x010fc4000001ff00 */
[----:B------:R-:W-:Y:S02]  /*3ba0*/  CS2R R20, SRZ ;  /* 0x0000000000147805 */ /* 0x000fe4000001ff00 */
[----:B------:R-:W-:Y:S01]  /*3bb0*/  LOP3.LUT P4, RZ, R218, 0x8, RZ, 0xc0, !PT ;  /* 0x00000008daff7812 */ /* 0x000fe2000788c0ff */
[----:B------:R-:W-:Y:S01]  /*3bc0*/  IMAD.IADD R223, R223, 0x1, R224 ;  /* 0x00000001dfdf7824 */ /* 0x000fe200078e02e0 */
[----:B------:R-:W-:Y:S01]  /*3bd0*/  SEL R216, R216, 0xffffffc0, !P3 ;  /* 0xffffffc0d8d87807 */ /* 0x000fe20005800000 */
[----:B------:R-:W4:Y:S01]  /*3be0*/  LDCU UR8, c[0x0][0x440] ;  /* 0x00008800ff0877ac */ /* 0x000f220008000800 */
[----:B------:R-:W-:Y:S02]  /*3bf0*/  SEL R2, R2, 0xffffffe0, !P0 ;  /* 0xffffffe002027807 */ /* 0x000fe40004000000 */
[----:B------:R-:W-:Y:S01]  /*3c00*/  SEL R248, R248, 0xfffffff0, !P3 ;  /* 0xfffffff0f8f87807 */ /* 0x000fe20005800000 */
[----:B------:R-:W1:Y:S01]  /*3c10*/  LDCU UR9, c[0x0][0x3e0] ;  /* 0x00007c00ff0977ac */ /* 0x000e620008000800 */
[----:B------:R-:W-:-:S02]  /*3c20*/  LOP3.LUT R243, R232, 0x38, RZ, 0xc0, !PT ;  /* 0x00000038e8f37812 */ /* 0x000fc400078ec0ff */
[----:B------:R-:W-:Y:S01]  /*3c30*/  LOP3.LUT R219, R219, 0x200, R3, 0xf8, !PT ;  /* 0x00000200dbdb7812 */ /* 0x000fe200078ef803 */
[----:B------:R-:W1:Y:S01]  /*3c40*/  LDCU UR12, c[0x0][0x45c] ;  /* 0x00008b80ff0c77ac */ /* 0x000e620008000800 */
[----:B------:R-:W-:Y:S01]  /*3c50*/  LOP3.LUT R249, R249, R0, RZ, 0xfc, !PT ;  /* 0x00000000f9f97212 */ /* 0x000fe200078efcff */
[----:B--2---:R-:W-:Y:S02]  /*3c60*/  USHF.L.U32 UR13, UR13, 0x6, URZ ;  /* 0x000000060d0d7899 */ /* 0x004fe400080006ff */
[----:B------:R-:W-:-:S11]  /*3c70*/  UISETP.GE.AND UP1, UPT, UR29, UR35, UPT ;  /* 0x000000231d00728c */ /* 0x000fd6000bf26270 */
.L_x_565:
[----:B------:R-:W0:Y:S01]  /*3c80*/  LDGDEPBAR ;  /* 0x00000000000079af */ /* 0x000e220000000000 */
[----:B------:R-:W-:Y:S01]  /*3c90*/  IMAD.U32 R116, RZ, RZ, UR10 ;  /* 0x0000000aff747e24 */ /* 0x000fe2000f8e00ff */
[----:B------:R-:W-:Y:S01]  /*3ca0*/  LEA R230, R219, UR4, 0x1 ;  /* 0x00000004dbe67c11 */ /* 0x000fe2000f8e08ff */
[----:B------:R-:W-:Y:S01]  /*3cb0*/  IMAD.U32 R117, RZ, RZ, UR11 ;  /* 0x0000000bff757e24 */ /* 0x000fe2000f8e00ff */
[----:B------:R-:W-:Y:S01]  /*3cc0*/  LEA R229, R220, UR4, 0x1 ;  /* 0x00000004dce57c11 */ /* 0x000fe2000f8e08ff */
[----:B------:R-:W-:Y:S01]  /*3cd0*/  UISETP.NE.AND UP2, UPT, UR43, URZ, UPT ;  /* 0x000000ff2b00728c */ /* 0x000fe2000bf45270 */
[C---:B------:R-:W-:Y:S02]  /*3ce0*/  LEA R198, R242.reuse, UR4, 0x1 ;  /* 0x00000004f2c67c11 */ /* 0x040fe4000f8e08ff */
[----:B------:R-:W-:Y:S02]  /*3cf0*/  PLOP3.LUT P1, PT, PT, PT, UP1, 0x80, 0x8 ;  /* 0x000000000008781c */ /* 0x000fe40003f2f018 */
[----:B------:R-:W-:Y:S02]  /*3d00*/  PLOP3.LUT P0, PT, PT, PT, UP1, 0x80, 0x8 ;  /* 0x000000000008781c */ /* 0x000fe40003f0f018 */
[----:B------:R-:W-:Y:S02]  /*3d10*/  PLOP3.LUT P6, PT, PT, PT, UP1, 0x80, 0x8 ;  /* 0x000000000008781c */ /* 0x000fe40003fcf018 */
[----:B------:R-:W-:Y:S02]  /*3d20*/  LEA R200, R242, UR5, 0x1 ;  /* 0x00000005f2c87c11 */ /* 0x000fe4000f8e08ff */
[----:B------:R-:W-:Y:S01]  /*3d30*/  PLOP3.LUT P2, PT, PT, PT, UP1, 0x80, 0x8 ;  /* 0x000000000008781c */ /* 0x000fe20003f4f018 */
[----:B------:R-:W-:Y:S01]  /*3d40*/  @UP2 UIADD3 UR15, UP0, UPT, UR16, -0x100, URZ ;  /* 0xffffff00100f2890 */ /* 0x000fe2000ff1e0ff */
[----:B------:R-:W-:Y:S01]  /*3d50*/  PLOP3.LUT P5, PT, PT, PT, UP1, 0x80, 0x8 ;  /* 0x000000000008781c */ /* 0x000fe20003faf018 */
[C---:B------:R-:W-:Y:S01]  /*3d60*/  VIADD R199, R200.reuse, 0x20 ;  /* 0x00000020c8c77836 */ /* 0x040fe20000000000 */
[----:B------:R-:W-:Y:S01]  /*3d70*/  LOP3.LUT R231, R217, 0x400, R3, 0xf8, !PT ;  /* 0x00000400d9e77812 */ /* 0x000fe200078ef803 */
[C---:B------:R-:W-:Y:S01]  /*3d80*/  @P4 VIADD R199, R200.reuse, 0xffffffe0 ;  /* 0xffffffe0c8c74836 */ /* 0x040fe20000000000 */
[----:B------:R-:W-:Y:S01]  /*3d90*/  @UP2 UIADD3.X UR14, UPT, UPT, UR17, -0x1, URZ, UP0, !UPT ;  /* 0xffffffff110e2890 */ /* 0x000fe200087fe4ff */
[----:B------:R-:W-:Y:S01]  /*3da0*/  IMAD.IADD R200, R200, 0x1, R248 ;  /* 0x00000001c8c87824 */ /* 0x000fe200078e02f8 */
[----:B------:R-:W-:Y:S04]  /*3db0*/  DEPBAR.LE SB0, 0x0 ;  /* 0x000080000000791a */ /* 0x000fe80000000000 */
[----:B------:R-:W-:Y:S01]  /*3dc0*/  BAR.SYNC.DEFER_BLOCKING 0x0 ;  /* 0x0000000000007b1d */ /* 0x000fe20000010000 */
[----:B------:R-:W-:Y:S01]  /*3dd0*/  IMAD.IADD R131, R248, 0x1, R199 ;  /* 0x00000001f8837824 */ /* 0x000fe200078e02c7 */
[----:B------:R-:W-:Y:S01]  /*3de0*/  LOP3.LUT R231, R231, R0, RZ, 0xfc, !PT ;  /* 0x00000000e7e77212 */ /* 0x000fe200078efcff */
[----:B------:R-:W-:Y:S03]  /*3df0*/  @UP2 UIADD3 UR10, UP0, UPT, UR10, -0x100, URZ ;  /* 0xffffff000a0a2890 */ /* 0x000fe6000ff1e0ff */
[----:B------:R-:W-:Y:S01]  /*3e00*/  LEA R231, R231, UR4, 0x1 ;  /* 0x00000004e7e77c11 */ /* 0x000fe2000f8e08ff */
[----:B------:R-:W-:Y:S01]  /*3e10*/  @UP2 UIADD3.X UR11, UPT, UPT, UR11, -0x1, URZ, UP0, !UPT ;  /* 0xffffffff0b0b2890 */ /* 0x000fe200087fe4ff */
[----:B------:R-:W-:Y:S05]  /*3e20*/  LDSM.16.M88.4 R16, [R228] ;  /* 0x00000000e410783b */ /* 0x000fea0000000200 */
[----:B-1----:R-:W2:Y:S05]  /*3e30*/  LDSM.16.M88.4 R8, [R227+0x10000] ;  /* 0x01000000e308783b */ /* 0x002eaa0000000200 */
[----:B------:R-:W3:Y:S05]  /*3e40*/  LDSM.16.M88.4 R84, [R227+0x10800] ;  /* 0x01080000e354783b */ /* 0x000eea0000000200 */
[----:B------:R-:W-:Y:S05]  /*3e50*/  LDSM.16.M88.4 R88, [R226] ;  /* 0x00000000e258783b */ /* 0x000fea0000000200 */
[----:B------:R-:W4:Y:S05]  /*3e60*/  LDSM.16.M88.4 R92, [R225+0x10000] ;  /* 0x01000000e15c783b */ /* 0x000f2a0000000200 */
[----:B------:R-:W1:Y:S05]  /*3e70*/  LDSM.16.M88.4 R96, [R225+0x10800] ;  /* 0x01080000e160783b */ /* 0x000e6a0000000200 */
[----:B------:R-:W-:Y:S05]  /*3e80*/  LDSM.16.M88.4 R100, [R224] ;  /* 0x00000000e064783b */ /* 0x000fea0000000200 */
[----:B------:R-:W1:Y:S05]  /*3e90*/  LDSM.16.M88.4 R104, [R222+0x10000] ;  /* 0x01000000de68783b */ /* 0x000e6a0000000200 */
[----:B------:R-:W-:Y:S01]  /*3ea0*/  LDSM.16.M88.4 R108, [R223] ;  /* 0x00000000df6c783b */ /* 0x000fe20000000200 */
[C---:B--2---:R-:W-:Y:S04]  /*3eb0*/  HMMA.16816.F32.BF16 R4, R16.reuse, R8, RZ ;  /* 0x000000081004723c */ /* 0x044fe800000418ff */
[----:B------:R-:W-:Y:S04]  /*3ec0*/  LDSM.16.M88.4 R112, [R221+0x10000] ;  /* 0x01000000dd70783b */ /* 0x000fe80000000200 */
[C---:B------:R-:W-:Y:S08]  /*3ed0*/  HMMA.16816.F32.BF16 R8, R16.reuse, R10, RZ ;  /* 0x0000000a1008723c */ /* 0x040ff000000418ff */
[C---:B---3--:R-:W-:Y:S08]  /*3ee0*/  HMMA.16816.F32.BF16 R12, R16.reuse, R84, RZ ;  /* 0x00000054100c723c */ /* 0x048ff000000418ff */
[----:B------:R-:W-:Y:S01]  /*3ef0*/  HMMA.16816.F32.BF16 R16, R16, R86, RZ ;  /* 0x000000561010723c */ /* 0x000fe200000418ff */
[----:B------:R-:W2:Y:S07]  /*3f00*/  LDSM.16.M88.4 R84, [R222+0x10800] ;  /* 0x01080000de54783b */ /* 0x000eae0000000200 */
[C---:B----4-:R-:W-:Y:S08]  /*3f10*/  HMMA.16816.F32.BF16 R4, R88.reuse, R92, R4 ;  /* 0x0000005c5804723c */ /* 0x050ff00000041804 */
[C---:B------:R-:W-:Y:S01]  /*3f20*/  HMMA.16816.F32.BF16 R8, R88.reuse, R94, R8 ;  /* 0x0000005e5808723c */ /* 0x040fe20000041808 */
[----:B------:R-:W-:Y:S07]  /*3f30*/  LDSM.16.M88.4 R92, [R228+0x2000] ;  /* 0x00200000e45c783b */ /* 0x000fee0000000200 */
[C---:B-1----:R-:W-:Y:S08]  /*3f40*/  HMMA.16816.F32.BF16 R12, R88.reuse, R96, R12 ;  /* 0x00000060580c723c */ /* 0x042ff0000004180c */
[----:B------:R-:W-:Y:S01]  /*3f50*/  HMMA.16816.F32.BF16 R16, R88, R98, R16 ;  /* 0x000000625810723c */ /* 0x000fe20000041810 */
[----:B------:R-:W1:Y:S05]  /*3f60*/  LDSM.16.M88.4 R88, [R221+0x10800] ;  /* 0x01080000dd58783b */ /* 0x000e6a0000000200 */
[----:B------:R-:W3:Y:S02]  /*3f70*/  LDSM.16.M88.4 R96, [R227+0x12000] ;  /* 0x01200000e360783b */ /* 0x000ee40000000200 */
[C---:B------:R-:W-:Y:S08]  /*3f80*/  HMMA.16816.F32.BF16 R4, R100.reuse, R104, R4 ;  /* 0x000000686404723c */ /* 0x040ff00000041804 */
[C---:B------:R-:W-:Y:S01]  /*3f90*/  HMMA.16816.F32.BF16 R8, R100.reuse, R106, R8 ;  /* 0x0000006a6408723c */ /* 0x040fe20000041808 */
[----:B------:R-:W-:Y:S07]  /*3fa0*/  LDSM.16.M88.4 R104, [R225+0x12000] ;  /* 0x01200000e168783b */ /* 0x000fee0000000200 */
[C---:B--2---:R-:W-:Y:S08]  /*3fb0*/  HMMA.16816.F32.BF16 R12, R100.reuse, R84, R12 ;  /* 0x00000054640c723c */ /* 0x044ff0000004180c */
[----:B------:R-:W-:Y:S01]  /*3fc0*/  HMMA.16816.F32.BF16 R16, R100, R86, R16 ;  /* 0x000000566410723c */ /* 0x000fe20000041810 */
[----:B------:R-:W2:Y:S05]  /*3fd0*/  LDSM.16.M88.4 R84, [R227+0x12800] ;  /* 0x01280000e354783b */ /* 0x000eaa0000000200 */
[----:B------:R-:W4:Y:S02]  /*3fe0*/  LDSM.16.M88.4 R100, [R226+0x2000] ;  /* 0x00200000e264783b */ /* 0x000f240000000200 */
[C---:B------:R-:W-:Y:S08]  /*3ff0*/  HMMA.16816.F32.BF16 R4, R108.reuse, R112, R4 ;  /* 0x000000706c04723c */ /* 0x040ff00000041804 */
[C---:B------:R-:W-:Y:S01]  /*4000*/  HMMA.16816.F32.BF16 R8, R108.reuse, R114, R8 ;  /* 0x000000726c08723c */ /* 0x040fe20000041808 */
[----:B------:R-:W-:Y:S07]  /*4010*/  LDSM.16.M88.4 R112, [R222+0x12000] ;  /* 0x01200000de70783b */ /* 0x000fee0000000200 */
[C---:B-1----:R-:W-:Y:S08]  /*4020*/  HMMA.16816.F32.BF16 R12, R108.reuse, R88, R12 ;  /* 0x000000586c0c723c */ /* 0x042ff0000004180c */
[----:B------:R-:W-:Y:S01]  /*4030*/  HMMA.16816.F32.BF16 R16, R108, R90, R16 ;  /* 0x0000005a6c10723c */ /* 0x000fe20000041810 */
[----:B------:R-:W1:Y:S05]  /*4040*/  LDSM.16.M88.4 R88, [R225+0x12800] ;  /* 0x01280000e158783b */ /* 0x000e6a0000000200 */
[----:B------:R-:W1:Y:S02]  /*4050*/  LDSM.16.M88.4 R108, [R224+0x2000] ;  /* 0x00200000e06c783b */ /* 0x000e640000000200 */
[C---:B---3--:R-:W-:Y:S08]  /*4060*/  HMMA.16816.F32.BF16 R4, R92.reuse, R96, R4 ;  /* 0x000000605c04723c */ /* 0x048ff00000041804 */
[C---:B------:R-:W-:Y:S01]  /*4070*/  HMMA.16816.F32.BF16 R8, R92.reuse, R98, R8 ;  /* 0x000000625c08723c */ /* 0x040fe20000041808 */
[----:B------:R-:W-:Y:S07]  /*4080*/  LDSM.16.M88.4 R96, [R221+0x12000] ;  /* 0x01200000dd60783b */ /* 0x000fee0000000200 */
[C---:B--2---:R-:W-:Y:S08]  /*4090*/  HMMA.16816.F32.BF16 R12, R92.reuse, R84, R12 ;  /* 0x000000545c0c723c */ /* 0x044ff0000004180c */
[----:B------:R-:W-:Y:S01]  /*40a0*/  HMMA.16816.F32.BF16 R16, R92, R86, R16 ;  /* 0x000000565c10723c */ /* 0x000fe20000041810 */
[----:B------:R-:W2:Y:S05]  /*40b0*/  LDSM.16.M88.4 R84, [R222+0x12800] ;  /* 0x01280000de54783b */ /* 0x000eaa0000000200 */
[----:B------:R-:W3:Y:S02]  /*40c0*/  LDSM.16.M88.4 R92, [R223+0x2000] ;  /* 0x00200000df5c783b */ /* 0x000ee40000000200 */
[C---:B----4-:R-:W-:Y:S08]  /*40d0*/  HMMA.16816.F32.BF16 R4, R100.reuse, R104, R4 ;  /* 0x000000686404723c */ /* 0x050ff00000041804 */
[C---:B------:R-:W-:Y:S01]  /*40e0*/  HMMA.16816.F32.BF16 R8, R100.reuse, R106, R8 ;  /* 0x0000006a6408723c */ /* 0x040fe20000041808 */
[----:B------:R-:W-:Y:S07]  /*40f0*/  LDSM.16.M88.4 R104, [R227+0x14000] ;  /* 0x01400000e368783b */ /* 0x000fee0000000200 */
[C---:B-1----:R-:W-:Y:S08]  /*4100*/  HMMA.16816.F32.BF16 R12, R100.reuse, R88, R12 ;  /* 0x00000058640c723c */ /* 0x042ff0000004180c */
[----:B------:R-:W-:Y:S01]  /*4110*/  HMMA.16816.F32.BF16 R16, R100, R90, R16 ;  /* 0x0000005a6410723c */ /* 0x000fe20000041810 */
[----:B------:R-:W1:Y:S05]  /*4120*/  LDSM.16.M88.4 R88, [R221+0x12800] ;  /* 0x01280000dd58783b */ /* 0x000e6a0000000200 */
[----:B------:R-:W4:Y:S02]  /*4130*/  LDSM.16.M88.4 R100, [R228+0x4000] ;  /* 0x00400000e464783b */ /* 0x000f240000000200 */
[C---:B------:R-:W-:Y:S08]  /*4140*/  HMMA.16816.F32.BF16 R4, R108.reuse, R112, R4 ;  /* 0x000000706c04723c */ /* 0x040ff00000041804 */
[C---:B------:R-:W-:Y:S01]  /*4150*/  HMMA.16816.F32.BF16 R8, R108.reuse, R114, R8 ;  /* 0x000000726c08723c */ /* 0x040fe20000041808 */
[----:B------:R-:W-:Y:S07]  /*4160*/  LDSM.16.M88.4 R112, [R225+0x14000] ;  /* 0x01400000e170783b */ /* 0x000fee0000000200 */
[C---:B--2---:R-:W-:Y:S08]  /*4170*/  HMMA.16816.F32.BF16 R12, R108.reuse, R84, R12 ;  /* 0x000000546c0c723c */ /* 0x044ff0000004180c */
[----:B------:R-:W-:Y:S01]  /*4180*/  HMMA.16816.F32.BF16 R16, R108, R86, R16 ;  /* 0x000000566c10723c */ /* 0x000fe20000041810 */
[----:B------:R-:W2:Y:S05]  /*4190*/  LDSM.16.M88.4 R84, [R227+0x14800] ;  /* 0x01480000e354783b */ /* 0x000eaa0000000200 */
[----:B------:R-:W2:Y:S02]  /*41a0*/  LDSM.16.M88.4 R108, [R226+0x4000] ;  /* 0x00400000e26c783b */ /* 0x000ea40000000200 */
[C---:B---3--:R-:W-:Y:S08]  /*41b0*/  HMMA.16816.F32.BF16 R4, R92.reuse, R96, R4 ;  /* 0x000000605c04723c */ /* 0x048ff00000041804 */
[C---:B------:R-:W-:Y:S01]  /*41c0*/  HMMA.16816.F32.BF16 R8, R92.reuse, R98, R8 ;  /* 0x000000625c08723c */ /* 0x040fe20000041808 */
[----:B------:R-:W3:Y:S07]  /*41d0*/  LDSM.16.M88.4 R96, [R225+0x14800] ;  /* 0x01480000e160783b */ /* 0x000eee0000000200 */
[C---:B-1----:R-:W-:Y:S08]  /*41e0*/  HMMA.16816.F32.BF16 R12, R92.reuse, R88, R12 ;  /* 0x000000585c0c723c */ /* 0x042ff0000004180c */
[----:B------:R-:W-:Y:S01]  /*41f0*/  HMMA.16816.F32.BF16 R16, R92, R90, R16 ;  /* 0x0000005a5c10723c */ /* 0x000fe20000041810 */
[----:B------:R-:W-:Y:S05]  /*4200*/  LDSM.16.M88.4 R88, [R224+0x4000] ;  /* 0x00400000e058783b */ /* 0x000fea0000000200 */
[----:B------:R-:W1:Y:S02]  /*4210*/  LDSM.16.M88.4 R92, [R222+0x14000] ;  /* 0x01400000de5c783b */ /* 0x000e640000000200 */
[C---:B----4-:R-:W-:Y:S08]  /*4220*/  HMMA.16816.F32.BF16 R4, R100.reuse, R104, R4 ;  /* 0x000000686404723c */ /* 0x050ff00000041804 */
[C---:B------:R-:W-:Y:S01]  /*4230*/  HMMA.16816.F32.BF16 R8, R100.reuse, R106, R8 ;  /* 0x0000006a6408723c */ /* 0x040fe20000041808 */
[----:B------:R-:W4:Y:S07]  /*4240*/  LDSM.16.M88.4 R104, [R222+0x14800] ;  /* 0x01480000de68783b */ /* 0x000f2e0000000200 */
[C---:B--2---:R-:W-:Y:S08]  /*4250*/  HMMA.16816.F32.BF16 R12, R100.reuse, R84, R12 ;  /* 0x00000054640c723c */ /* 0x044ff0000004180c */
[----:B------:R-:W-:Y:S01]  /*4260*/  HMMA.16816.F32.BF16 R16, R100, R86, R16 ;  /* 0x000000566410723c */ /* 0x000fe20000041810 */
[----:B------:R-:W-:Y:S05]  /*4270*/  LDSM.16.M88.4 R84, [R223+0x4000] ;  /* 0x00400000df54783b */ /* 0x000fea0000000200 */
[----:B------:R-:W2:Y:S02]  /*4280*/  LDSM.16.M88.4 R100, [R221+0x14000] ;  /* 0x01400000dd64783b */ /* 0x000ea40000000200 */
[C---:B------:R-:W-:Y:S08]  /*4290*/  HMMA.16816.F32.BF16 R4, R108.reuse, R112, R4 ;  /* 0x000000706c04723c */ /* 0x040ff00000041804 */
[C---:B------:R-:W-:Y:S01]  /*42a0*/  HMMA.16816.F32.BF16 R8, R108.reuse, R114, R8 ;  /* 0x000000726c08723c */ /* 0x040fe20000041808 */
[----:B------:R-:W2:Y:S07]  /*42b0*/  LDSM.16.M88.4 R112, [R221+0x14800] ;  /* 0x01480000dd70783b */ /* 0x000eae0000000200 */
[C---:B---3--:R-:W-:Y:S08]  /*42c0*/  HMMA.16816.F32.BF16 R12, R108.reuse, R96, R12 ;  /* 0x000000606c0c723c */ /* 0x048ff0000004180c */
[----:B------:R-:W-:Y:S01]  /*42d0*/  HMMA.16816.F32.BF16 R16, R108, R98, R16 ;  /* 0x000000626c10723c */ /* 0x000fe20000041810 */
[----:B------:R-:W-:Y:S05]  /*42e0*/  LDSM.16.M88.4 R96, [R227+0x16000] ;  /* 0x01600000e360783b */ /* 0x000fea0000000200 */
[----:B------:R3:W-:Y:S02]  /*42f0*/  LDSM.16.M88.4 R108, [R227+0x16800] ;  /* 0x01680000e36c783b */ /* 0x0007e40000000200 */
[C---:B-1----:R-:W-:Y:S08]  /*4300*/  HMMA.16816.F32.BF16 R4, R88.reuse, R92, R4 ;  /* 0x0000005c5804723c */ /* 0x042ff00000041804 */
[C---:B------:R-:W-:Y:S01]  /*4310*/  HMMA.16816.F32.BF16 R8, R88.reuse, R94, R8 ;  /* 0x0000005e5808723c */ /* 0x040fe20000041808 */
[----:B------:R1:W1:Y:S07]  /*4320*/  LDSM.16.M88.4 R92, [R228+0x6000] ;  /* 0x00600000e45c783b */ /* 0x00026e0000000200 */
[C---:B----4-:R-:W-:Y:S03]  /*4330*/  HMMA.16816.F32.BF16 R12, R88.reuse, R104, R12 ;  /* 0x00000068580c723c */ /* 0x050fe6000004180c */
[----:B---3--:R-:W-:Y:S05]  /*4340*/  LEA R227, R241, UR4, 0x1 ;  /* 0x00000004f1e37c11 */ /* 0x008fea000f8e08ff */
[----:B------:R-:W-:Y:S01]  /*4350*/  HMMA.16816.F32.BF16 R16, R88, R106, R16 ;  /* 0x0000006a5810723c */ /* 0x000fe20000041810 */
[----:B------:R3:W-:Y:S05]  /*4360*/  LDSM.16.M88.4 R88, [R226+0x6000] ;  /* 0x00600000e258783b */ /* 0x0007ea0000000200 */
[----:B------:R-:W-:Y:S02]  /*4370*/  LDSM.16.M88.4 R104, [R225+0x16800] ;  /* 0x01680000e168783b */ /* 0x000fe40000000200 */
[C---:B--2---:R-:W-:Y:S05]  /*4380*/  HMMA.16816.F32.BF16 R4, R84.reuse, R100, R4 ;  /* 0x000000645404723c */ /* 0x044fea0000041804 */
[----:B-1----:R-:W-:Y:S03]  /*4390*/  LEA R228, R249, UR4, 0x1 ;  /* 0x00000004f9e47c11 */ /* 0x002fe6000f8e08ff */
[C---:B------:R-:W-:Y:S01]  /*43a0*/  HMMA.16816.F32.BF16 R8, R84.reuse, R102, R8 ;  /* 0x000000665408723c */ /* 0x040fe20000041808 */
[----:B------:R1:W2:Y:S07]  /*43b0*/  LDSM.16.M88.4 R100, [R225+0x16000] ;  /* 0x01600000e164783b */ /* 0x0002ae0000000200 */
[C---:B------:R-:W-:Y:S03]  /*43c0*/  HMMA.16816.F32.BF16 R12, R84.reuse, R112, R12 ;  /* 0x00000070540c723c */ /* 0x040fe6000004180c */
[----:B---3--:R-:W-:Y:S05]  /*43d0*/  IMAD.IADD R226, R2, 0x1, R228 ;  /* 0x0000000102e27824 */ /* 0x008fea00078e02e4 */
[----:B------:R-:W-:Y:S01]  /*43e0*/  HMMA.16816.F32.BF16 R16, R84, R114, R16 ;  /* 0x000000725410723c */ /* 0x000fe20000041810 */
[----:B------:R3:W-:Y:S05]  /*43f0*/  LDSM.16.M88.4 R84, [R224+0x6000] ;  /* 0x00600000e054783b */ /* 0x0007ea0000000200 */
[----:B------:R-:W-:Y:S02]  /*4400*/  LDSM.16.M88.4 R112, [R222+0x16800] ;  /* 0x01680000de70783b */ /* 0x000fe40000000200 */
[C---:B------:R-:W-:Y:S05]  /*4410*/  HMMA.16816.F32.BF16 R4, R92.reuse, R96, R4 ;  /* 0x000000605c04723c */ /* 0x040fea0000041804 */
[----:B-1----:R-:W-:Y:S03]  /*4420*/  IMAD.IADD R225, R227, 0x1, R2 ;  /* 0x00000001e3e17824 */ /* 0x002fe600078e0202 */
[C---:B------:R-:W-:Y:S01]  /*4430*/  HMMA.16816.F32.BF16 R8, R92.reuse, R98, R8 ;  /* 0x000000625c08723c */ /* 0x040fe20000041808 */
[----:B------:R1:W4:Y:S07]  /*4440*/  LDSM.16.M88.4 R96, [R222+0x16000] ;  /* 0x01600000de60783b */ /* 0x00032e0000000200 */
[C---:B------:R-:W-:Y:S03]  /*4450*/  HMMA.16816.F32.BF16 R12, R92.reuse, R108, R12 ;  /* 0x0000006c5c0c723c */ /* 0x040fe6000004180c */
[C---:B---3--:R-:W-:Y:S05]  /*4460*/  IMAD.IADD R224, R216.reuse, 0x1, R228 ;  /* 0x00000001d8e07824 */ /* 0x048fea00078e02e4 */
[----:B------:R-:W-:Y:S01]  /*4470*/  HMMA.16816.F32.BF16 R16, R92, R110, R16 ;  /* 0x0000006e5c10723c */ /* 0x000fe20000041810 */
[----:B------:R3:W-:Y:S07]  /*4480*/  LDSM.16.M88.4 R92, [R223+0x6000] ;  /* 0x00600000df5c783b */ /* 0x0007ee0000000200 */
[C---:B--2---:R-:W-:Y:S05]  /*4490*/  HMMA.16816.F32.BF16 R4, R88.reuse, R100, R4 ;  /* 0x000000645804723c */ /* 0x044fea0000041804 */
[----:B-1----:R-:W-:Y:S03]  /*44a0*/  IMAD.IADD R222, R216, 0x1, R227 ;  /* 0x00000001d8de7824 */ /* 0x002fe600078e02e3 */
[C---:B------:R-:W-:Y:S01]  /*44b0*/  HMMA.16816.F32.BF16 R8, R88.reuse, R102, R8 ;  /* 0x000000665808723c */ /* 0x040fe20000041808 */
[----:B------:R-:W1:Y:S07]  /*44c0*/  LDSM.16.M88.4 R100, [R221+0x16000] ;  /* 0x01600000dd64783b */ /* 0x000e6e0000000200 */
[C---:B------:R-:W-:Y:S03]  /*44d0*/  HMMA.16816.F32.BF16 R12, R88.reuse, R104, R12 ;  /* 0x00000068580c723c */ /* 0x040fe6000004180c */
[----:B---3--:R-:W-:Y:S05]  /*44e0*/  IMAD.IADD R223, R2, 0x1, R224 ;  /* 0x0000000102df7824 */ /* 0x008fea00078e02e0 */
[----:B------:R-:W-:Y:S01]  /*44f0*/  HMMA.16816.F32.BF16 R16, R88, R106, R16 ;  /* 0x0000006a5810723c */ /* 0x000fe20000041810 */
[----:B------:R-:W-:Y:S02]  /*4500*/  IMAD.U32 R89, RZ, RZ, UR36 ;  /* 0x00000024ff597e24 */ /* 0x000fe4000f8e00ff */
[----:B-----5:R-:W-:Y:S05]  /*4510*/  FMUL.FTZ R88, R236, 1.4426950216293334961 ;  /* 0x3fb8aa3bec587820 */ /* 0x020fea0000410000 */
[C---:B----4-:R-:W-:Y:S08]  /*4520*/  HMMA.16816.F32.BF16 R4, R84.reuse, R96, R4 ;  /* 0x000000605404723c */ /* 0x050ff00000041804 */
[C---:B------:R-:W-:Y:S08]  /*4530*/  HMMA.16816.F32.BF16 R8, R84.reuse, R98, R8 ;  /* 0x000000625408723c */ /* 0x040ff00000041808 */
[C---:B------:R-:W-:Y:S08]  /*4540*/  HMMA.16816.F32.BF16 R12, R84.reuse, R112, R12 ;  /* 0x00000070540c723c */ /* 0x040ff0000004180c */
[----:B------:R-:W-:Y:S03]  /*4550*/  HMMA.16816.F32.BF16 R16, R84, R114, R16 ;  /* 0x000000725410723c */ /* 0x000fe60000041810 */
[----:B------:R-:W-:Y:S02]  /*4560*/  @P2 LOP3.LUT R84, R234, 0x6, RZ, 0xc0, !PT ;  /* 0x00000006ea542812 */ /* 0x000fe400078ec0ff */
[----:B------:R-:W-:Y:S02]  /*4570*/  PLOP3.LUT P2, PT, PT, PT, UP1, 0x80, 0x8 ;  /* 0x000000000008781c */ /* 0x000fe40003f4f018 */
[----:B------:R-:W-:Y:S01]  /*4580*/  @P1 LOP3.LUT R84, R84, 0xe0, R233, 0xf8, !PT ;  /* 0x000000e054541812 */ /* 0x000fe200078ef8e9 */
[C---:B-1----:R-:W-:Y:S01]  /*4590*/  HMMA.16816.F32.BF16 R4, R92.reuse, R100, R4 ;  /* 0x000000645c04723c */ /* 0x042fe20000041804 */
[----:B------:R-:W-:Y:S04]  /*45a0*/  PLOP3.LUT P1, PT, PT, PT, UP1, 0x80, 0x8 ;  /* 0x000000000008781c */ /* 0x000fe80003f2f018 */
[----:B------:R-:W-:Y:S01]  /*45b0*/  @P0 IMAD R89, R89, 0x40, R84 ;  /* 0x0000004059590824 */ /* 0x000fe200078e0254 */
[----:B------:R-:W-:Y:S01]  /*45c0*/  FSETP.NEU.FTZ.AND P0, PT, R236, -INF , PT ;  /* 0xff800000ec00780b */ /* 0x000fe20003f1d000 */
[----:B------:R1:W2:Y:S01]  /*45d0*/  LDSM.16.M88.4 R84, [R221+0x16800] ;  /* 0x01680000dd54783b */ /* 0x0002a20000000200 */
[C---:B------:R-:W-:Y:S03]  /*45e0*/  HMMA.16816.F32.BF16 R8, R92.reuse, R102, R8 ;  /* 0x000000665c08723c */ /* 0x040fe60000041808 */
[----:B------:R-:W-:Y:S01]  /*45f0*/  FSEL R88, R88, RZ, P0 ;  /* 0x000000ff58587208 */ /* 0x000fe20000000000 */
[C---:B------:R-:W-:Y:S01]  /*4600*/  @P2 VIADD R90, R89.reuse, 0x1 ;  /* 0x00000001595a2836 */ /* 0x040fe20000000000 */
[----:B------:R-:W-:Y:S02]  /*4610*/  PLOP3.LUT P0, PT, PT, PT, UP1, 0x80, 0x8 ;  /* 0x000000000008781c */ /* 0x000fe40003f0f018 */
[----:B------:R-:W-:Y:S02]  /*4620*/  PLOP3.LUT P2, PT, PT, PT, UP1, 0x80, 0x8 ;  /* 0x000000000008781c */ /* 0x000fe40003f4f018 */
[----:B------:R-:W-:Y:S02]  /*4630*/  @P5 ISETP.GE.AND P5, PT, R89, UR35, PT ;  /* 0x0000002359005c0c */ /* 0x000fe4000bfa6270 */
[----:B------:R-:W-:Y:S02]  /*4640*/  @P6 ISETP.GE.AND P6, PT, R90, UR35, PT ;  /* 0x000000235a006c0c */ /* 0x000fe4000bfc6270 */
[----:B------:R-:W-:Y:S02]  /*4650*/  @P1 FSEL R4, R4, -INF , !P5 ;  /* 0xff80000004041808 */ /* 0x000fe40006800000 */
[----:B------:R-:W-:Y:S03]  /*4660*/  PLOP3.LUT P1, PT, PT, PT, UP1, 0x80, 0x8 ;  /* 0x000000000008781c */ /* 0x000fe60003f2f018 */
[----:B------:R-:W-:Y:S01]  /*4670*/  @P0 FSEL R5, R5, -INF , !P6 ;  /* 0xff80000005050808 */ /* 0x000fe20007000000 */
[--C-:B------:R-:W-:Y:S01]  /*4680*/  FFMA.FTZ R118, R4, UR12, -R88.reuse ;  /* 0x0000000c04767c23 */ /* 0x100fe20008010858 */
[----:B------:R-:W-:Y:S01]  /*4690*/  PLOP3.LUT P0, PT, PT, PT, UP1, 0x80, 0x8 ;  /* 0x000000000008781c */ /* 0x000fe20003f0f018 */
[----:B------:R-:W-:Y:S01]  /*46a0*/  FMUL.FTZ R4, R235, 1.4426950216293334961 ;  /* 0x3fb8aa3beb047820 */ /* 0x000fe20000410000 */
[----:B------:R-:W-:Y:S01]  /*46b0*/  @P2 FSEL R6, R6, -INF , !P5 ;  /* 0xff80000006062808 */ /* 0x000fe20006800000 */
[----:B------:R-:W-:Y:S01]  /*46c0*/  FFMA.FTZ R119, R5, UR12, -R88 ;  /* 0x0000000c05777c23 */ /* 0x000fe20008010858 */
[----:B------:R-:W-:Y:S01]  /*46d0*/  FSETP.NEU.FTZ.AND P2, PT, R235, -INF , PT ;  /* 0xff800000eb00780b */ /* 0x000fe20003f5d000 */
[----:B------:R-:W-:Y:S01]  /*46e0*/  MUFU.EX2 R118, R118 ;  /* 0x0000007600767308 */ /* 0x000fe20000000800 */
[----:B------:R-:W-:Y:S01]  /*46f0*/  PLOP3.LUT P5, PT, PT, PT, UP1, 0x80, 0x8 ;  /* 0x000000000008781c */ /* 0x000fe20003faf018 */
[----:B-1----:R-:W-:Y:S01]  /*4700*/  IMAD.IADD R221, R2, 0x1, R222 ;  /* 0x0000000102dd7824 */ /* 0x002fe200078e02de */
[----:B------:R-:W-:Y:S01]  /*4710*/  FSEL R4, R4, RZ, P2 ;  /* 0x000000ff04047208 */ /* 0x000fe20001000000 */
[----:B------:R-:W-:Y:S01]  /*4720*/  @P1 VIADD R5, R89, 0x8 ;  /* 0x0000000859051836 */ /* 0x000fe20000000000 */
[----:B------:R-:W-:Y:S02]  /*4730*/  PLOP3.LUT P2, PT, PT, PT, UP1, 0x80, 0x8 ;  /* 0x000000000008781c */ /* 0x000fe40003f4f018 */
[----:B------:R-:W-:Y:S03]  /*4740*/  PLOP3.LUT P1, PT, PT, PT, UP1, 0x80, 0x8 ;  /* 0x000000000008781c */ /* 0x000fe60003f2f018 */
[----:B------:R-:W1:Y:S01]  /*4750*/  MUFU.EX2 R119, R119 ;  /* 0x0000007700777308 */ /* 0x000e620000000800 */
[----:B------:R-:W-:Y:S01]  /*4760*/  @P0 FSEL R7, R7, -INF , !P6 ;  /* 0xff80000007070808 */ /* 0x000fe20007000000 */
[--C-:B------:R-:W-:Y:S01]  /*4770*/  FFMA.FTZ R120, R6, UR12, -R4.reuse ;  /* 0x0000000c06787c23 */ /* 0x100fe20008010804 */
[----:B------:R-:W-:Y:S02]  /*4780*/  PLOP3.LUT P6, PT, PT, PT, UP1, 0x80, 0x8 ;  /* 0x000000000008781c */ /* 0x000fe40003fcf018 */
[----:B------:R-:W-:Y:S01]  /*4790*/  PLOP3.LUT P0, PT, PT, PT, UP1, 0x80, 0x8 ;  /* 0x000000000008781c */ /* 0x000fe20003f0f018 */
[C---:B--2---:R-:W-:Y:S04]  /*47a0*/  HMMA.16816.F32.BF16 R12, R92.reuse, R84, R12 ;  /* 0x000000545c0c723c */ /* 0x044fe8000004180c */
[----:B------:R-:W-:Y:S01]  /*47b0*/  MUFU.EX2 R120, R120 ;  /* 0x0000007800787308 */ /* 0x000fe20000000800 */
[----:B------:R-:W-:Y:S01]  /*47c0*/  @P5 ISETP.GE.AND P5, PT, R5, UR35, PT ;  /* 0x0000002305005c0c */ /* 0x000fe2000bfa6270 */
[----:B------:R-:W-:Y:S01]  /*47d0*/  @P2 VIADD R5, R89, 0x9 ;  /* 0x0000000959052836 */ /* 0x000fe20000000000 */
[----:B------:R-:W-:Y:S01]  /*47e0*/  PLOP3.LUT P2, PT, PT, PT, UP1, 0x80, 0x8 ;  /* 0x000000000008781c */ /* 0x000fe20003f4f018 */
[----:B------:R-:W-:Y:S01]  /*47f0*/  FFMA.FTZ R121, R7, UR12, -R4 ;  /* 0x0000000c07797c23 */ /* 0x000fe20008010804 */
[----:B------:R-:W-:Y:S01]  /*4800*/  @P1 FSEL R8, R8, -INF , !P5 ;  /* 0xff80000008081808 */ /* 0x000fe20006800000 */
[----:B------:R-:W-:Y:S01]  /*4810*/  HMMA.16816.F32.BF16 R16, R92, R86, R16 ;  /* 0x000000565c10723c */ /* 0x000fe20000041810 */
[----:B------:R-:W-:Y:S02]  /*4820*/  PLOP3.LUT P1, PT, PT, PT, UP1, 0x80, 0x8 ;  /* 0x000000000008781c */ /* 0x000fe40003f2f018 */
[----:B------:R-:W-:Y:S01]  /*4830*/  @P6 ISETP.GE.AND P6, PT, R5, UR35, PT ;  /* 0x0000002305006c0c */ /* 0x000fe2000bfc6270 */
[--C-:B------:R-:W-:Y:S01]  /*4840*/  FFMA.FTZ R122, R8, UR12, -R88.reuse ;  /* 0x0000000c087a7c23 */ /* 0x100fe20008010858 */
[----:B------:R-:W2:Y:S01]  /*4850*/  MUFU.EX2 R121, R121 ;  /* 0x0000007900797308 */ /* 0x000ea20000000800 */
[----:B-1----:R-:W-:Y:S02]  /*4860*/  F2FP.BF16.F32.PACK_AB R8, R119, R118 ;  /* 0x000000767708723e */ /* 0x002fe400000010ff */
[----:B------:R-:W-:Y:S02]  /*4870*/  @P0 FSEL R9, R9, -INF , !P6 ;  /* 0xff80000009090808 */ /* 0x000fe40007000000 */
[----:B------:R-:W-:Y:S01]  /*4880*/  PLOP3.LUT P0, PT, PT, PT, UP1, 0x80, 0x8 ;  /* 0x000000000008781c */ /* 0x000fe20003f0f018 */
[----:B------:R-:W-:Y:S01]  /*4890*/  STS [R198+0x22000], R8 ;  /* 0x02200008c6007388 */ /* 0x000fe20000000800 */
[----:B------:R-:W-:Y:S01]  /*48a0*/  @P2 FSEL R10, R10, -INF , !P5 ;  /* 0xff8000000a0a2808 */ /* 0x000fe20006800000 */
[----:B------:R-:W-:Y:S01]  /*48b0*/  FFMA.FTZ R123, R9, UR12, -R88 ;  /* 0x0000000c097b7c23 */ /* 0x000fe20008010858 */
[----:B------:R-:W-:Y:S01]  /*48c0*/  PLOP3.LUT P2, PT, PT, PT, UP1, 0x80, 0x8 ;  /* 0x000000000008781c */ /* 0x000fe20003f4f018 */
[----:B------:R-:W-:Y:S01]  /*48d0*/  MUFU.EX2 R122, R122 ;  /* 0x0000007a007a7308 */ /* 0x000fe20000000800 */
[----:B------:R-:W-:Y:S01]  /*48e0*/  PLOP3.LUT P5, PT, PT, PT, UP1, 0x80, 0x8 ;  /* 0x000000000008781c */ /* 0x000fe20003faf018 */
[--C-:B------:R-:W-:Y:S01]  /*48f0*/  FFMA.FTZ R124, R10, UR12, -R4.reuse ;  /* 0x0000000c0a7c7c23 */ /* 0x100fe20008010804 */
[----:B------:R-:W-:Y:S02]  /*4900*/  @P1 FSEL R11, R11, -INF , !P6 ;  /* 0xff8000000b0b1808 */ /* 0x000fe40007000000 */
[----:B------:R-:W-:Y:S02]  /*4910*/  PLOP3.LUT P1, PT, PT, PT, UP1, 0x80, 0x8 ;  /* 0x000000000008781c */ /* 0x000fe40003f2f018 */
[----:B------:R-:W-:Y:S01]  /*4920*/  PLOP3.LUT P6, PT, PT, PT, UP1, 0x80, 0x8 ;  /* 0x000000000008781c */ /* 0x000fe20003fcf018 */
[----:B------:R-:W-:Y:S01]  /*4930*/  @P0 VIADD R5, R89, 0x10 ;  /* 0x0000001059050836 */ /* 0x000fe20000000000 */
[----:B------:R-:W-:Y:S01]  /*4940*/  PLOP3.LUT P0, PT, PT, PT, UP1, 0x80, 0x8 ;  /* 0x000000000008781c */ /* 0x000fe20003f0f018 */
[----:B------:R-:W-:Y:S01]  /*4950*/  FFMA.FTZ R125, R11, UR12, -R4 ;  /* 0x0000000c0b7d7c23 */ /* 0x000fe20008010804 */
[----:B------:R-:W1:Y:S01]  /*4960*/  MUFU.EX2 R123, R123 ;  /* 0x0000007b007b7308 */ /* 0x000e620000000800 */
[----:B------:R-:W-:Y:S01]  /*4970*/  @P2 VIADD R6, R89, 0x11 ;  /* 0x0000001159062836 */ /* 0x000fe20000000000 */
[----:B------:R-:W-:Y:S02]  /*4980*/  PLOP3.LUT P2, PT, PT, PT, UP1, 0x80, 0x8 ;  /* 0x000000000008781c */ /* 0x000fe40003f4f018 */
[----:B------:R-:W-:Y:S02]  /*4990*/  @P5 ISETP.GE.AND P5, PT, R5, UR35, PT ;  /* 0x0000002305005c0c */ /* 0x000fe4000bfa6270 */
[----:B--2---:R-:W-:Y:S02]  /*49a0*/  F2FP.BF16.F32.PACK_AB R7, R121, R120 ;  /* 0x000000787907723e */ /* 0x004fe400000010ff */
[----:B------:R-:W-:Y:S02]  /*49b0*/  @P1 FSEL R12, R12, -INF , !P5 ;  /* 0xff8000000c0c1808 */ /* 0x000fe40006800000 */
[----:B------:R-:W-:Y:S01]  /*49c0*/  MUFU.EX2 R124, R124 ;  /* 0x0000007c007c7308 */ /* 0x000fe20000000800 */
[----:B------:R-:W-:Y:S01]  /*49d0*/  @P6 ISETP.GE.AND P6, PT, R6, UR35, PT ;  /* 0x0000002306006c0c */ /* 0x000fe2000bfc6270 */
[----:B------:R-:W-:Y:S01]  /*49e0*/  STS [R198+0x22400], R7 ;  /* 0x02240007c6007388 */ /* 0x000fe20000000800 */
[----:B------:R-:W-:Y:S01]  /*49f0*/  PLOP3.LUT P1, PT, PT, PT, UP1, 0x80, 0x8 ;  /* 0x000000000008781c */ /* 0x000fe20003f2f018 */
[--C-:B------:R-:W-:Y:S01]  /*4a00*/  FFMA.FTZ R126, R12, UR12, -R88.reuse ;  /* 0x0000000c0c7e7c23 */ /* 0x100fe20008010858 */
[----:B------:R-:W-:Y:S02]  /*4a10*/  @P0 FSEL R13, R13, -INF , !P6 ;  /* 0xff8000000d0d0808 */ /* 0x000fe40007000000 */
[----:B------:R-:W-:Y:S03]  /*4a20*/  PLOP3.LUT P0, PT, PT, PT, UP1, 0x80, 0x8 ;  /* 0x000000000008781c */ /* 0x000fe60003f0f018 */
[----:B------:R-:W2:Y:S01]  /*4a30*/  MUFU.EX2 R125, R125 ;  /* 0x0000007d007d7308 */ /* 0x000ea20000000800 */
[----:B------:R-:W-:Y:S01]  /*4a40*/  @P2 FSEL R14, R14, -INF , !P5 ;  /* 0xff8000000e0e2808 */ /* 0x000fe20006800000 */
[----:B------:R-:W-:Y:S01]  /*4a50*/  FFMA.FTZ R127, R13, UR12, -R88 ;  /* 0x0000000c0d7f7c23 */ /* 0x000fe20008010858 */
[----:B------:R-:W-:Y:S02]  /*4a60*/  PLOP3.LUT P5, PT, PT, PT, UP1, 0x80, 0x8 ;  /* 0x000000000008781c */ /* 0x000fe40003faf018 */
[----:B------:R-:W-:Y:S01]  /*4a70*/  PLOP3.LUT P2, PT, PT, PT, UP1, 0x80, 0x8 ;  /* 0x000000000008781c */ /* 0x000fe20003f4f018 */
[--C-:B------:R-:W-:Y:S01]  /*4a80*/  FFMA.FTZ R128, R14, UR12, -R4.reuse ;  /* 0x0000000c0e807c23 */ /* 0x100fe20008010804 */
[----:B-1----:R-:W-:Y:S03]  /*4a90*/  F2FP.BF16.F32.PACK_AB R6, R123, R122 ;  /* 0x0000007a7b06723e */ /* 0x002fe600000010ff */
[----:B------:R-:W-:Y:S01]  /*4aa0*/  MUFU.EX2 R126, R126 ;  /* 0x0000007e007e7308 */ /* 0x000fe20000000800 */
[----:B------:R-:W-:Y:S02]  /*4ab0*/  @P1 FSEL R15, R15, -INF , !P6 ;  /* 0xff8000000f0f1808 */ /* 0x000fe40007000000 */
[----:B------:R-:W-:Y:S01]  /*4ac0*/  PLOP3.LUT P1, PT, PT, PT, UP1, 0x80, 0x8 ;  /* 0x000000000008781c */ /* 0x000fe20003f2f018 */
[----:B------:R-:W-:Y:S01]  /*4ad0*/  @P0 VIADD R5, R89, 0x18 ;  /* 0x0000001859050836 */ /* 0x000fe20000000000 */
[----:B------:R-:W-:Y:S01]  /*4ae0*/  PLOP3.LUT P6, PT, PT, PT, UP1, 0x80, 0x8 ;  /* 0x000000000008781c */ /* 0x000fe20003fcf018 */
[----:B------:R-:W-:Y:S01]  /*4af0*/  FFMA.FTZ R129, R15, UR12, -R4 ;  /* 0x0000000c0f817c23 */ /* 0x000fe20008010804 */
[----:B------:R-:W-:Y:S03]  /*4b00*/  PLOP3.LUT P0, PT, PT, PT, UP1, 0x80, 0x8 ;  /* 0x000000000008781c */ /* 0x000fe60003f0f018 */
[----:B------:R-:W-:Y:S01]  /*4b10*/  MUFU.EX2 R127, R127 ;  /* 0x0000007f007f7308 */ /* 0x000fe20000000800 */
[----:B------:R-:W-:Y:S01]  /*4b20*/  @P5 ISETP.GE.AND P5, PT, R5, UR35, PT ;  /* 0x0000002305005c0c */ /* 0x000fe2000bfa6270 */
[----:B------:R-:W-:Y:S01]  /*4b30*/  @P2 VIADD R89, R89, 0x19 ;  /* 0x0000001959592836 */ /* 0x000fe20000000000 */
[----:B------:R-:W-:Y:S01]  /*4b40*/  PLOP3.LUT P2, PT, PT, PT, UP1, 0x80, 0x8 ;  /* 0x000000000008781c */ /* 0x000fe20003f4f018 */
[----:B------:R1:W-:Y:S01]  /*4b50*/  STS [R200], R6 ;  /* 0x00000006c8007388 */ /* 0x0003e20000000800 */
[----:B--2---:R-:W-:Y:S02]  /*4b60*/  F2FP.BF16.F32.PACK_AB R5, R125, R124 ;  /* 0x0000007c7d05723e */ /* 0x004fe400000010ff */
[----:B------:R-:W-:Y:S03]  /*4b70*/  @P1 FSEL R16, R16, -INF , !P5 ;  /* 0xff80000010101808 */ /* 0x000fe60006800000 */
[----:B------:R-:W-:Y:S01]  /*4b80*/  MUFU.EX2 R128, R128 ;  /* 0x0000008000807308 */ /* 0x000fe20000000800 */
[----:B------:R-:W-:Y:S01]  /*4b90*/  PLOP3.LUT P1, PT, PT, PT, UP1, 0x80, 0x8 ;  /* 0x000000000008781c */ /* 0x000fe20003f2f018 */
[----:B------:R2:W-:Y:S01]  /*4ba0*/  STS [R200+0x400], R5 ;  /* 0x00040005c8007388 */ /* 0x0005e20000000800 */
[----:B------:R-:W-:Y:S01]  /*4bb0*/  @P6 ISETP.GE.AND P6, PT, R89, UR35, PT ;  /* 0x0000002359006c0c */ /* 0x000fe2000bfc6270 */
[----:B------:R-:W-:Y:S02]  /*4bc0*/  FFMA.FTZ R130, R16, UR12, -R88 ;  /* 0x0000000c10827c23 */ /* 0x000fe40008010858 */
[----:B------:R-:W-:Y:S04]  /*4bd0*/  @P2 FSEL R18, R18, -INF , !P5 ;  /* 0xff80000012122808 */ /* 0x000fe80006800000 */
[----:B------:R-:W1:Y:S01]  /*4be0*/  MUFU.EX2 R129, R129 ;  /* 0x0000008100817308 */ /* 0x000e620000000800 */
[----:B------:R-:W-:Y:S02]  /*4bf0*/  @P0 FSEL R17, R17, -INF , !P6 ;  /* 0xff80000011110808 */ /* 0x000fe40007000000 */
[----:B------:R-:W-:Y:S01]  /*4c00*/  LEA R202, P0, R237, R116, 0x2 ;  /* 0x00000074edca7211 */ /* 0x000fe200078010ff */
[----:B------:R-:W-:Y:S01]  /*4c10*/  FFMA.FTZ R197, R18, UR12, -R4 ;  /* 0x0000000c12c57c23 */ /* 0x000fe20008010804 */
[----:B------:R-:W-:Y:S01]  /*4c20*/  @P1 FSEL R19, R19, -INF , !P6 ;  /* 0xff80000013131808 */ /* 0x000fe20007000000 */
[----:B------:R-:W-:Y:S04]  /*4c30*/  FFMA.FTZ R88, R17, UR12, -R88 ;  /* 0x0000000c11587c23 */ /* 0x000fe80008010858 */
[----:B------:R-:W-:Y:S01]  /*4c40*/  MUFU.EX2 R130, R130 ;  /* 0x0000008200827308 */ /* 0x000fe20000000800 */
[----:B------:R-:W-:Y:S01]  /*4c50*/  LEA.HI.X R203, R237, R117, RZ, 0x2, P0 ;  /* 0x00000075edcb7211 */ /* 0x000fe200000f14ff */
[----:B------:R-:W-:Y:S04]  /*4c60*/  FFMA.FTZ R4, R19, UR12, -R4 ;  /* 0x0000000c13047c23 */ /* 0x000fe80008010804 */
[----:B------:R-:W3:Y:S04]  /*4c70*/  LDG.E R116, desc[UR32][R202.64] ;  /* 0x00000020ca747981 */ /* 0x000ee8000c1e1900 */
[----:B------:R4:W-:Y:S01]  /*4c80*/  MUFU.EX2 R201, R4 ;  /* 0x0000000400c97308 */ /* 0x0009e20000000800 */
[----:B-1----:R-:W-:Y:S01]  /*4c90*/  F2FP.BF16.F32.PACK_AB R6, R129, R128 ;  /* 0x000000808106723e */ /* 0x002fe200000010ff */
[----:B------:R-:W3:Y:S05]  /*4ca0*/  LDG.E R117, desc[UR32][R202.64+0x20] ;  /* 0x00002020ca757981 */ /* 0x000eea000c1e1900 */
[----:B------:R-:W-:Y:S03]  /*4cb0*/  STS [R199+0x400], R6 ;  /* 0x00040006c7007388 */ /* 0x000fe60000000800 */
[----:B------:R-:W2:Y:S10]  /*4cc0*/  MUFU.EX2 R196, R88 ;  /* 0x0000005800c47308 */ /* 0x000eb40000000800 */
[----:B------:R-:W1:Y:S01]  /*4cd0*/  MUFU.EX2 R197, R197 ;  /* 0x000000c500c57308 */ /* 0x000e620000000800 */
[----:B----4-:R-:W-:Y:S05]  /*4ce0*/  F2FP.BF16.F32.PACK_AB R4, R127, R126 ;  /* 0x0000007e7f04723e */ /* 0x010fea00000010ff */
[----:B------:R1:W-:Y:S01]  /*4cf0*/  STS [R199], R4 ;  /* 0x00000004c7007388 */ /* 0x0003e20000000800 */
[----:B--2---:R-:W-:Y:S05]  /*4d00*/  F2FP.BF16.F32.PACK_AB R5, R196, R130 ;  /* 0x00000082c405723e */ /* 0x004fea00000010ff */
[----:B------:R-:W-:Y:S01]  /*4d10*/  STS [R131], R5 ;  /* 0x0000000583007388 */ /* 0x000fe20000000800 */
[----:B-1----:R-:W-:Y:S05]  /*4d20*/  F2FP.BF16.F32.PACK_AB R4, R201, R197 ;  /* 0x000000c5c904723e */ /* 0x002fea00000010ff */
[----:B------:R-:W-:Y:S05]  /*4d30*/  STS [R131+0x400], R4 ;  /* 0x0004000483007388 */ /* 0x000fea0000000800 */
[----:B------:R-:W-:Y:S05]  /*4d40*/  LDSM.16.M88.4 R16, [R228+0x8000] ;  /* 0x00800000e410783b */ /* 0x000fea0000000200 */
[----:B------:R-:W1:Y:S05]  /*4d50*/  LDSM.16.M88.4 R8, [R227+0x18000] ;  /* 0x01800000e308783b */ /* 0x000e6a0000000200 */
[----:B------:R-:W2:Y:S05]  /*4d60*/  LDSM.16.M88.4 R84, [R227+0x18800] ;  /* 0x01880000e354783b */ /* 0x000eaa0000000200 */
[----:B------:R-:W-:Y:S05]  /*4d70*/  LDSM.16.M88.4 R88, [R226+0x8000] ;  /* 0x00800000e258783b */ /* 0x000fea0000000200 */
[----:B------:R-:W4:Y:S05]  /*4d80*/  LDSM.16.M88.4 R92, [R225+0x18000] ;  /* 0x01800000e15c783b */ /* 0x000f2a0000000200 */
[----:B------:R-:W4:Y:S05]  /*4d90*/  LDSM.16.M88.4 R96, [R225+0x18800] ;  /* 0x01880000e160783b */ /* 0x000f2a0000000200 */
[----:B------:R-:W-:Y:S05]  /*4da0*/  LDSM.16.M88.4 R100, [R224+0x8000] ;  /* 0x00800000e064783b */ /* 0x000fea0000000200 */
[----:B------:R-:W4:Y:S05]  /*4db0*/  LDSM.16.M88.4 R104, [R222+0x18000] ;  /* 0x01800000de68783b */ /* 0x000f2a0000000200 */
[----:B------:R-:W-:Y:S01]  /*4dc0*/  LDSM.16.M88.4 R108, [R221+0x18000] ;  /* 0x01800000dd6c783b */ /* 0x000fe20000000200 */
[C---:B-1----:R-:W-:Y:S04]  /*4dd0*/  HMMA.16816.F32.BF16 R4, R16.reuse, R8, RZ ;  /* 0x000000081004723c */ /* 0x042fe800000418ff */
[----:B------:R-:W-:Y:S04]  /*4de0*/  LDSM.16.M88.4 R112, [R227+0x1a000] ;  /* 0x01a00000e370783b */ /* 0x000fe80000000200 */
[C---:B------:R-:W-:Y:S08]  /*4df0*/  HMMA.16816.F32.BF16 R8, R16.reuse, R10, RZ ;  /* 0x0000000a1008723c */ /* 0x040ff000000418ff */
[C---:B--2---:R-:W-:Y:S08]  /*4e00*/  HMMA.16816.F32.BF16 R12, R16.reuse, R84, RZ ;  /* 0x00000054100c723c */ /* 0x044ff000000418ff */
[----:B------:R-:W-:Y:S01]  /*4e10*/  HMMA.16816.F32.BF16 R16, R16, R86, RZ ;  /* 0x000000561010723c */ /* 0x000fe200000418ff */
[----:B------:R-:W1:Y:S07]  /*4e20*/  LDSM.16.M88.4 R84, [R222+0x18800] ;  /* 0x01880000de54783b */ /* 0x000e6e0000000200 */
[C---:B----4-:R-:W-:Y:S08]  /*4e30*/  HMMA.16816.F32.BF16 R4, R88.reuse, R92, R4 ;  /* 0x0000005c5804723c */ /* 0x050ff00000041804 */
[C---:B------:R-:W-:Y:S01]  /*4e40*/  HMMA.16816.F32.BF16 R8, R88.reuse, R94, R8 ;  /* 0x0000005e5808723c */ /* 0x040fe20000041808 */
[----:B------:R-:W2:Y:S07]  /*4e50*/  LDSM.16.M88.4 R92, [R223+0x8000] ;  /* 0x00800000df5c783b */ /* 0x000eae0000000200 */
[C---:B------:R-:W-:Y:S08]  /*4e60*/  HMMA.16816.F32.BF16 R12, R88.reuse, R96, R12 ;  /* 0x00000060580c723c */ /* 0x040ff0000004180c */
[----:B------:R-:W-:Y:S01]  /*4e70*/  HMMA.16816.F32.BF16 R16, R88, R98, R16 ;  /* 0x000000625810723c */ /* 0x000fe20000041810 */
[----:B------:R-:W4:Y:S05]  /*4e80*/  LDSM.16.M88.4 R88, [R221+0x18800] ;  /* 0x01880000dd58783b */ /* 0x000f2a0000000200 */
        /* <DEDUP_REMOVED lines=8> */
[C---:B--2---:R-:W-:Y:S08]  /*4f10*/  HMMA.16816.F32.BF16 R4, R92.reuse, R108, R4 ;  /* 0x0000006c5c04723c */ /* 0x044ff00000041804 */
[C---:B------:R-:W-:Y:S01]  /*4f20*/  HMMA.16816.F32.BF16 R8, R92.reuse, R110, R8 ;  /* 0x0000006e5c08723c */ /* 0x040fe20000041808 */
[----:B------:R-:W-:Y:S07]  /*4f30*/  LDSM.16.M88.4 R108, [R222+0x1a000] ;  /* 0x01a00000de6c783b */ /* 0x000fee0000000200 */
[C---:B----4-:R-:W-:Y:S08]  /*4f40*/  HMMA.16816.F32.BF16 R12, R92.reuse, R88, R12 ;  /* 0x000000585c0c723c */ /* 0x050ff0000004180c */
        /* <DEDUP_REMOVED lines=16> */
[----:B------:R-:W2:Y:S02]  /*5050*/  LDSM.16.M88.4 R100, [R228+0xc000] ;  /* 0x00c00000e464783b */ /* 0x000ea40000000200 */
[C---:B----4-:R-:W-:Y:S08]  /*5060*/  HMMA.16816.F32.BF16 R4, R92.reuse, R108, R4 ;  /* 0x0000006c5c04723c */ /* 0x050ff00000041804 */
[C---:B------:R-:W-:Y:S01]  /*5070*/  HMMA.16816.F32.BF16 R8, R92.reuse, R110, R8 ;  /* 0x0000006e5c08723c */ /* 0x040fe20000041808 */
[----:B------:R-:W-:Y:S07]  /*5080*/  LDSM.16.M88.4 R108, [R225+0x1c000] ;  /* 0x01c00000e16c783b */ /* 0x000fee0000000200 */
[C---:B-1----:R-:W-:Y:S08]  /*5090*/  HMMA.16816.F32.BF16 R12, R92.reuse, R84, R12 ;  /* 0x000000545c0c723c */ /* 0x042ff0000004180c */
[----:B------:R-:W-:Y:S01]  /*50a0*/  HMMA.16816.F32.BF16 R16, R92, R86, R16 ;  /* 0x000000565c10723c */ /* 0x000fe20000041810 */
[----:B------:R-:W1:Y:S05]  /*50b0*/  LDSM.16.M88.4 R84, [R227+0x1c800] ;  /* 0x01c80000e354783b */ /* 0x000e6a0000000200 */
[----:B------:R-:W4:Y:S02]  /*50c0*/  LDSM.16.M88.4 R92, [R226+0xc000] ;  /* 0x00c00000e25c783b */ /* 0x000f240000000200 */
[C---:B---3--:R-:W-:Y:S08]  /*50d0*/  HMMA.16816.F32.BF16 R4, R96.reuse, R112, R4 ;  /* 0x000000706004723c */ /* 0x048ff00000041804 */
[C---:B------:R-:W-:Y:S01]  /*50e0*/  HMMA.16816.F32.BF16 R8, R96.reuse, R114, R8 ;  /* 0x000000726008723c */ /* 0x040fe20000041808 */
[----:B------:R-:W-:Y:S07]  /*50f0*/  LDSM.16.M88.4 R112, [R222+0x1c000] ;  /* 0x01c00000de70783b */ /* 0x000fee0000000200 */
[C---:B--2---:R-:W-:Y:S08]  /*5100*/  HMMA.16816.F32.BF16 R12, R96.reuse, R88, R12 ;  /* 0x00000058600c723c */ /* 0x044ff0000004180c */
[----:B------:R-:W-:Y:S01]  /*5110*/  HMMA.16816.F32.BF16 R16, R96, R90, R16 ;  /* 0x0000005a6010723c */ /* 0x000fe20000041810 */
[----:B------:R-:W2:Y:S05]  /*5120*/  LDSM.16.M88.4 R88, [R225+0x1c800] ;  /* 0x01c80000e158783b */ /* 0x000eaa0000000200 */
[----:B------:R-:W3:Y:S02]  /*5130*/  LDSM.16.M88.4 R96, [R224+0xc000] ;  /* 0x00c00000e060783b */ /* 0x000ee40000000200 */
[C---:B------:R-:W-:Y:S08]  /*5140*/  HMMA.16816.F32.BF16 R4, R100.reuse, R104, R4 ;  /* 0x000000686404723c */ /* 0x040ff00000041804 */
[C---:B------:R-:W-:Y:S01]  /*5150*/  HMMA.16816.F32.BF16 R8, R100.reuse, R106, R8 ;  /* 0x0000006a6408723c */ /* 0x040fe20000041808 */
[----:B------:R-:W-:Y:S07]  /*5160*/  LDSM.16.M88.4 R104, [R221+0x1c000] ;  /* 0x01c00000dd68783b */ /* 0x000fee0000000200 */
[C---:B-1----:R-:W-:Y:S08]  /*5170*/  HMMA.16816.F32.BF16 R12, R100.reuse, R84, R12 ;  /* 0x00000054640c723c */ /* 0x042ff0000004180c */
[----:B------:R-:W-:Y:S01]  /*5180*/  HMMA.16816.F32.BF16 R16, R100, R86, R16 ;  /* 0x000000566410723c */ /* 0x000fe20000041810 */
[----:B------:R-:W1:Y:S05]  /*5190*/  LDSM.16.M88.4 R84, [R222+0x1c800] ;  /* 0x01c80000de54783b */ /* 0x000e6a0000000200 */
[----:B------:R-:W1:Y:S02]  /*51a0*/  LDSM.16.M88.4 R100, [R223+0xc000] ;  /* 0x00c00000df64783b */ /* 0x000e640000000200 */
[C---:B----4-:R-:W-:Y:S08]  /*51b0*/  HMMA.16816.F32.BF16 R4, R92.reuse, R108, R4 ;  /* 0x0000006c5c04723c */ /* 0x050ff00000041804 */
[C---:B------:R-:W-:Y:S01]  /*51c0*/  HMMA.16816.F32.BF16 R8, R92.reuse, R110, R8 ;  /* 0x0000006e5c08723c */ /* 0x040fe20000041808 */
[----:B------:R-:W-:Y:S07]  /*51d0*/  LDSM.16.M88.4 R108, [R227+0x1e000] ;  /* 0x01e00000e36c783b */ /* 0x000fee0000000200 */
[C---:B--2---:R-:W-:Y:S08]  /*51e0*/  HMMA.16816.F32.BF16 R12, R92.reuse, R88, R12 ;  /* 0x000000585c0c723c */ /* 0x044ff0000004180c */
[----:B------:R-:W-:Y:S01]  /*51f0*/  HMMA.16816.F32.BF16 R16, R92, R90, R16 ;  /* 0x0000005a5c10723c */ /* 0x000fe20000041810 */
[----:B------:R-:W2:Y:S05]  /*5200*/  LDSM.16.M88.4 R88, [R221+0x1c800] ;  /* 0x01c80000dd58783b */ /* 0x000eaa0000000200 */
[----:B------:R-:W4:Y:S02]  /*5210*/  LDSM.16.M88.4 R92, [R228+0xe000] ;  /* 0x00e00000e45c783b */ /* 0x000f240000000200 */
[C---:B---3--:R-:W-:Y:S08]  /*5220*/  HMMA.16816.F32.BF16 R4, R96.reuse, R112, R4 ;  /* 0x000000706004723c */ /* 0x048ff00000041804 */
        /* <DEDUP_REMOVED lines=20> */
[C---:B---3--:R-:W-:Y:S05]  /*5370*/  HMMA.16816.F32.BF16 R4, R96.reuse, R112, R4 ;  /* 0x000000706004723c */ /* 0x048fea0000041804 */
[----:B------:R-:W-:Y:S03]  /*5380*/  LEA R112, R219, UR5, 0x1 ;  /* 0x00000005db707c11 */ /* 0x000fe6000f8e08ff */
[C---:B------:R-:W-:Y:S03]  /*5390*/  HMMA.16816.F32.BF16 R8, R96.reuse, R114, R8 ;  /* 0x000000726008723c */ /* 0x040fe60000041808 */
[----:B------:R-:W-:Y:S05]  /*53a0*/  IMAD.IADD R112, R216, 0x1, R112 ;  /* 0x00000001d8707824 */ /* 0x000fea00078e0270 */
[C---:B--2---:R-:W-:Y:S08]  /*53b0*/  HMMA.16816.F32.BF16 R12, R96.reuse, R88, R12 ;  /* 0x00000058600c723c */ /* 0x044ff0000004180c */
[----:B------:R-:W-:Y:S01]  /*53c0*/  HMMA.16816.F32.BF16 R16, R96, R90, R16 ;  /* 0x0000005a6010723c */ /* 0x000fe20000041810 */
[----:B------:R-:W2:Y:S07]  /*53d0*/  LDSM.16.M88.4 R88, [R221+0x1e800] ;  /* 0x01e80000dd58783b */ /* 0x000eae0000000200 */
[C---:B------:R-:W-:Y:S08]  /*53e0*/  HMMA.16816.F32.BF16 R4, R100.reuse, R104, R4 ;  /* 0x000000686404723c */ /* 0x040ff00000041804 */
[C---:B------:R-:W-:Y:S08]  /*53f0*/  HMMA.16816.F32.BF16 R8, R100.reuse, R106, R8 ;  /* 0x0000006a6408723c */ /* 0x040ff00000041808 */
[C---:B-1----:R-:W-:Y:S08]  /*5400*/  HMMA.16816.F32.BF16 R12, R100.reuse, R84, R12 ;  /* 0x00000054640c723c */ /* 0x042ff0000004180c */
[----:B------:R-:W-:Y:S08]  /*5410*/  HMMA.16816.F32.BF16 R16, R100, R86, R16 ;  /* 0x000000566410723c */ /* 0x000ff00000041810 */
[C---:B----4-:R-:W-:Y:S08]  /*5420*/  HMMA.16816.F32.BF16 R4, R92.reuse, R108, R4 ;  /* 0x0000006c5c04723c */ /* 0x050ff00000041804 */
[C---:B------:R-:W-:Y:S08]  /*5430*/  HMMA.16816.F32.BF16 R8, R92.reuse, R110, R8 ;  /* 0x0000006e5c08723c */ /* 0x040ff00000041808 */
[C---:B--2---:R-:W-:Y:S03]  /*5440*/  HMMA.16816.F32.BF16 R12, R92.reuse, R88, R12 ;  /* 0x000000585c0c723c */ /* 0x044fe6000004180c */
[C---:B------:R-:W-:Y:S01]  /*5450*/  FADD.FTZ R4, -R116.reuse, R4 ;  /* 0x0000000474047221 */ /* 0x040fe20000010100 */
[----:B------:R-:W-:Y:S01]  /*5460*/  FADD.FTZ R5, -R116, R5 ;  /* 0x0000000574057221 */ /* 0x000fe20000010100 */
[C---:B------:R-:W-:Y:S01]  /*5470*/  FADD.FTZ R6, -R117.reuse, R6 ;  /* 0x0000000675067221 */ /* 0x040fe20000010100 */
[----:B------:R-:W-:Y:S01]  /*5480*/  FADD.FTZ R7, -R117, R7 ;  /* 0x0000000775077221 */ /* 0x000fe20000010100 */
[----:B------:R-:W-:Y:S01]  /*5490*/  FMUL.FTZ R4, R118, R4 ;  /* 0x0000000476047220 */ /* 0x000fe20000410000 */
[----:B------:R-:W-:Y:S03]  /*54a0*/  HMMA.16816.F32.BF16 R16, R92, R90, R16 ;  /* 0x0000005a5c10723c */ /* 0x000fe60000041810 */
[----:B------:R-:W-:Y:S01]  /*54b0*/  FMUL.FTZ R5, R119, R5 ;  /* 0x0000000577057220 */ /* 0x000fe20000410000 */
[C---:B------:R-:W-:Y:S01]  /*54c0*/  FADD.FTZ R8, -R116.reuse, R8 ;  /* 0x0000000874087221 */ /* 0x040fe20000010100 */
[----:B------:R-:W-:Y:S01]  /*54d0*/  FADD.FTZ R9, -R116, R9 ;  /* 0x0000000974097221 */ /* 0x000fe20000010100 */
        /* <DEDUP_REMOVED lines=12> */
[----:B------:R-:W-:Y:S01]  /*55a0*/  F2FP.BF16.F32.PACK_AB R4, R5, R4 ;  /* 0x000000040504723e */ /* 0x000fe200000010ff */
[C---:B------:R-:W-:Y:S01]  /*55b0*/  FADD.FTZ R16, -R116.reuse, R16 ;  /* 0x0000001074107221 */ /* 0x040fe20000010100 */
[----:B------:R-:W-:Y:S01]  /*55c0*/  F2FP.BF16.F32.PACK_AB R6, R7, R6 ;  /* 0x000000060706723e */ /* 0x000fe200000010ff */
[----:B------:R-:W-:Y:S01]  /*55d0*/  FADD.FTZ R17, -R116, R17 ;  /* 0x0000001174117221 */ /* 0x000fe20000010100 */
[----:B------:R-:W-:Y:S01]  /*55e0*/  FMUL.FTZ R13, R127, R13 ;  /* 0x0000000d7f0d7220 */ /* 0x000fe20000410000 */
[C---:B------:R-:W-:Y:S01]  /*55f0*/  FADD.FTZ R18, -R117.reuse, R18 ;  /* 0x0000001275127221 */ /* 0x040fe20000010100 */
[----:B------:R-:W-:Y:S01]  /*5600*/  FADD.FTZ R19, -R117, R19 ;  /* 0x0000001375137221 */ /* 0x000fe20000010100 */
[----:B------:R-:W-:Y:S01]  /*5610*/  FMUL.FTZ R15, R129, R15 ;  /* 0x0000000f810f7220 */ /* 0x000fe20000410000 */
[----:B------:R-:W-:Y:S01]  /*5620*/  FMUL.FTZ R12, R126, R12 ;  /* 0x0000000c7e0c7220 */ /* 0x000fe20000410000 */
[----:B------:R-:W-:Y:S01]  /*5630*/  FMUL.FTZ R14, R128, R14 ;  /* 0x0000000e800e7220 */ /* 0x000fe20000410000 */
[----:B------:R-:W-:Y:S01]  /*5640*/  F2FP.BF16.F32.PACK_AB R8, R9, R8 ;  /* 0x000000080908723e */ /* 0x000fe200000010ff */
[----:B------:R-:W-:Y:S01]  /*5650*/  STS [R198+0x20000], R4 ;  /* 0x02000004c6007388 */ /* 0x000fe20000000800 */
[----:B------:R-:W-:Y:S01]  /*5660*/  F2FP.BF16.F32.PACK_AB R10, R11, R10 ;  /* 0x0000000a0b0a723e */ /* 0x000fe200000010ff */
[----:B------:R-:W-:Y:S01]  /*5670*/  FMUL.FTZ R17, R196, R17 ;  /* 0x00000011c4117220 */ /* 0x000fe20000410000 */
[----:B------:R-:W-:Y:S02]  /*5680*/  FMUL.FTZ R19, R201, R19 ;  /* 0x00000013c9137220 */ /* 0x000fe40000410000 */
[----:B------:R-:W-:Y:S01]  /*5690*/  STS [R198+0x20400], R6 ;  /* 0x02040006c6007388 */ /* 0x000fe20000000800 */
[----:B------:R-:W-:Y:S01]  /*56a0*/  FMUL.FTZ R16, R130, R16 ;  /* 0x0000001082107220 */ /* 0x000fe20000410000 */
[----:B------:R-:W-:Y:S01]  /*56b0*/  FMUL.FTZ R18, R197, R18 ;  /* 0x00000012c5127220 */ /* 0x000fe20000410000 */
[----:B------:R-:W-:Y:S02]  /*56c0*/  F2FP.BF16.F32.PACK_AB R12, R13, R12 ;  /* 0x0000000c0d0c723e */ /* 0x000fe400000010ff */
[----:B------:R-:W-:Y:S01]  /*56d0*/  STS [R200+-0x2000], R8 ;  /* 0xffe00008c8007388 */ /* 0x000fe20000000800 */
[----:B------:R-:W-:Y:S02]  /*56e0*/  F2FP.BF16.F32.PACK_AB R14, R15, R14 ;  /* 0x0000000e0f0e723e */ /* 0x000fe400000010ff */
[----:B------:R-:W-:Y:S02]  /*56f0*/  F2FP.BF16.F32.PACK_AB R16, R17, R16 ;  /* 0x000000101110723e */ /* 0x000fe400000010ff */
[----:B------:R-:W-:Y:S01]  /*5700*/  STS [R200+-0x1c00], R10 ;  /* 0xffe4000ac8007388 */ /* 0x000fe20000000800 */
[----:B------:R-:W-:Y:S04]  /*5710*/  F2FP.BF16.F32.PACK_AB R18, R19, R18 ;  /* 0x000000121312723e */ /* 0x000fe800000010ff */
[----:B------:R-:W-:Y:S05]  /*5720*/  STS [R199+-0x2000], R12 ;  /* 0xffe0000cc7007388 */ /* 0x000fea0000000800 */
        /* <DEDUP_REMOVED lines=8> */
[----:B------:R-:W4:Y:S05]  /*57b0*/  LDSM.16.MT88.4 R84, [R229+0xc000] ;  /* 0x00c00000e554783b */ /* 0x000f2a0000004200 */
[----:B------:R-:W4:Y:S05]  /*57c0*/  LDSM.16.MT88.4 R88, [R229+0xe000] ;  /* 0x00e00000e558783b */ /* 0x000f2a0000004200 */
[----:B------:R-:W-:Y:S05]  /*57d0*/  LDSM.16.MT88.4 R92, [R230+0x22800] ;  /* 0x02280000e65c783b */ /* 0x000fea0000004200 */
[----:B------:R-:W4:Y:S05]  /*57e0*/  LDSM.16.MT88.4 R96, [R229+0x8800] ;  /* 0x00880000e560783b */ /* 0x000f2a0000004200 */
[----:B------:R-:W4:Y:S01]  /*57f0*/  LDSM.16.MT88.4 R100, [R112+0x800] ;  /* 0x000800007064783b */ /* 0x000f220000004200 */
[-C--:B-1----:R-:W-:Y:S04]  /*5800*/  HMMA.16816.F32.BF16 R20, R4, R8.reuse, R20 ;  /* 0x000000080414723c */ /* 0x082fe80000041814 */
[----:B------:R-:W1:Y:S05]  /*5810*/  LDSM.16.MT88.4 R104, [R229+0xa800] ;  /* 0x00a80000e568783b */ /* 0x000e6a0000004200 */
[----:B------:R-:W1:Y:S01]  /*5820*/  LDSM.16.MT88.4 R108, [R229+0xc800] ;  /* 0x00c80000e56c783b */ /* 0x000e620000004200 */
[C---:B--2---:R-:W-:Y:S04]  /*5830*/  HMMA.16816.F32.BF16 R24, R12.reuse, R8, R24 ;  /* 0x000000080c18723c */ /* 0x044fe80000041818 */
[----:B------:R-:W-:Y:S04]  /*5840*/  LDSM.16.MT88.4 R116, [R229+0xd800] ;  /* 0x00d80000e574783b */ /* 0x000fe80000004200 */
[-C--:B------:R-:W-:Y:S08]  /*5850*/  HMMA.16816.F32.BF16 R28, R12, R10.reuse, R28 ;  /* 0x0000000a0c1c723c */ /* 0x080ff0000004181c */
[C---:B------:R-:W-:Y:S01]  /*5860*/  HMMA.16816.F32.BF16 R32, R4.reuse, R10, R32 ;  /* 0x0000000a0420723c */ /* 0x040fe20000041820 */
[----:B------:R-:W2:Y:S07]  /*5870*/  LDSM.16.MT88.4 R8, [R229+0xe800] ;  /* 0x00e80000e508783b */ /* 0x000eae0000004200 */
[-C--:B---3--:R-:W-:Y:S08]  /*5880*/  HMMA.16816.F32.BF16 R36, R4, R16.reuse, R36 ;  /* 0x000000100424723c */ /* 0x088ff00000041824 */
[C---:B------:R-:W-:Y:S08]  /*5890*/  HMMA.16816.F32.BF16 R40, R12.reuse, R16, R40 ;  /* 0x000000100c28723c */ /* 0x040ff00000041828 */
[-C--:B------:R-:W-:Y:S08]  /*58a0*/  HMMA.16816.F32.BF16 R44, R12, R18.reuse, R44 ;  /* 0x000000120c2c723c */ /* 0x080ff0000004182c */
[C---:B------:R-:W-:Y:S01]  /*58b0*/  HMMA.16816.F32.BF16 R48, R4.reuse, R18, R48 ;  /* 0x000000120430723c */ /* 0x040fe20000041830 */
[----:B------:R-:W-:Y:S05]  /*58c0*/  LDSM.16.MT88.4 R16, [R112+0x1000] ;  /* 0x001000007010783b */ /* 0x000fea0000004200 */
[----:B------:R-:W-:Y:S02]  /*58d0*/  LDSM.16.MT88.4 R112, [R112+0x1800] ;  /* 0x001800007070783b */ /* 0x000fe40000004200 */
[-C--:B----4-:R-:W-:Y:S08]  /*58e0*/  HMMA.16816.F32.BF16 R52, R4, R84.reuse, R52 ;  /* 0x000000540434723c */ /* 0x090ff00000041834 */
[C---:B------:R-:W-:Y:S08]  /*58f0*/  HMMA.16816.F32.BF16 R56, R12.reuse, R84, R56 ;  /* 0x000000540c38723c */ /* 0x040ff00000041838 */
[-C--:B------:R-:W-:Y:S08]  /*5900*/  HMMA.16816.F32.BF16 R60, R12, R86.reuse, R60 ;  /* 0x000000560c3c723c */ /* 0x080ff0000004183c */
[C---:B------:R-:W-:Y:S01]  /*5910*/  HMMA.16816.F32.BF16 R64, R4.reuse, R86, R64 ;  /* 0x000000560440723c */ /* 0x040fe20000041840 */
[----:B------:R-:W-:Y:S07]  /*5920*/  LDSM.16.MT88.4 R84, [R229+0xb000] ;  /* 0x00b00000e554783b */ /* 0x000fee0000004200 */
[-C--:B------:R-:W-:Y:S08]  /*5930*/  HMMA.16816.F32.BF16 R68, R4, R88.reuse, R68 ;  /* 0x000000580444723c */ /* 0x080ff00000041844 */
[C---:B------:R-:W-:Y:S08]  /*5940*/  HMMA.16816.F32.BF16 R72, R12.reuse, R88, R72 ;  /* 0x000000580c48723c */ /* 0x040ff00000041848 */
[-C--:B------:R-:W-:Y:S01]  /*5950*/  HMMA.16816.F32.BF16 R76, R12, R90.reuse, R76 ;  /* 0x0000005a0c4c723c */ /* 0x080fe2000004184c */
[----:B------:R-:W-:Y:S07]  /*5960*/  LDSM.16.MT88.4 R12, [R229+0x9000] ;  /* 0x00900000e50c783b */ /* 0x000fee0000004200 */
[----:B------:R-:W-:Y:S01]  /*5970*/  HMMA.16816.F32.BF16 R80, R4, R90, R80 ;  /* 0x0000005a0450723c */ /* 0x000fe20000041850 */
[----:B------:R-:W3:Y:S05]  /*5980*/  LDSM.16.MT88.4 R4, [R230+0x23000] ;  /* 0x02300000e604783b */ /* 0x000eea0000004200 */
[----:B------:R-:W4:Y:S02]  /*5990*/  LDSM.16.MT88.4 R88, [R229+0xd000] ;  /* 0x00d00000e558783b */ /* 0x000f240000004200 */
[-C--:B------:R-:W-:Y:S08]  /*59a0*/  HMMA.16816.F32.BF16 R20, R92, R96.reuse, R20 ;  /* 0x000000605c14723c */ /* 0x080ff00000041814 */
[C---:B------:R-:W-:Y:S08]  /*59b0*/  HMMA.16816.F32.BF16 R24, R100.reuse, R96, R24 ;  /* 0x000000606418723c */ /* 0x040ff00000041818 */
[-C--:B------:R-:W-:Y:S08]  /*59c0*/  HMMA.16816.F32.BF16 R28, R100, R98.reuse, R28 ;  /* 0x00000062641c723c */ /* 0x080ff0000004181c */
[C---:B------:R-:W-:Y:S01]  /*59d0*/  HMMA.16816.F32.BF16 R32, R92.reuse, R98, R32 ;  /* 0x000000625c20723c */ /* 0x040fe20000041820 */
[----:B------:R-:W4:Y:S07]  /*59e0*/  LDSM.16.MT88.4 R96, [R229+0xf000] ;  /* 0x00f00000e560783b */ /* 0x000f2e0000004200 */
[-C--:B-1----:R-:W-:Y:S08]  /*59f0*/  HMMA.16816.F32.BF16 R36, R92, R104.reuse, R36 ;  /* 0x000000685c24723c */ /* 0x082ff00000041824 */
[C---:B------:R-:W-:Y:S08]  /*5a00*/  HMMA.16816.F32.BF16 R40, R100.reuse, R104, R40 ;  /* 0x000000686428723c */ /* 0x040ff00000041828 */
[-C--:B------:R-:W-:Y:S08]  /*5a10*/  HMMA.16816.F32.BF16 R44, R100, R106.reuse, R44 ;  /* 0x0000006a642c723c */ /* 0x080ff0000004182c */
[C---:B------:R-:W-:Y:S01]  /*5a20*/  HMMA.16816.F32.BF16 R48, R92.reuse, R106, R48 ;  /* 0x0000006a5c30723c */ /* 0x040fe20000041830 */
[----:B------:R-:W-:Y:S07]  /*5a30*/  LDSM.16.MT88.4 R104, [R230+0x23800] ;  /* 0x02380000e668783b */ /* 0x000fee0000004200 */
[-C--:B------:R-:W-:Y:S08]  /*5a40*/  HMMA.16816.F32.BF16 R52, R92, R108.reuse, R52 ;  /* 0x0000006c5c34723c */ /* 0x080ff00000041834 */
[C---:B------:R-:W-:Y:S08]  /*5a50*/  HMMA.16816.F32.BF16 R56, R100.reuse, R108, R56 ;  /* 0x0000006c6438723c */ /* 0x040ff00000041838 */
[-C--:B------:R-:W-:Y:S08]  /*5a60*/  HMMA.16816.F32.BF16 R60, R100, R110.reuse, R60 ;  /* 0x0000006e643c723c */ /* 0x080ff0000004183c */
[C---:B------:R-:W-:Y:S01]  /*5a70*/  HMMA.16816.F32.BF16 R64, R92.reuse, R110, R64 ;  /* 0x0000006e5c40723c */ /* 0x040fe20000041840 */
[----:B------:R-:W1:Y:S07]  /*5a80*/  LDSM.16.MT88.4 R108, [R229+0x9800] ;  /* 0x00980000e56c783b */ /* 0x000e6e0000004200 */
[-C--:B--2---:R-:W-:Y:S08]  /*5a90*/  HMMA.16816.F32.BF16 R68, R92, R8.reuse, R68 ;  /* 0x000000085c44723c */ /* 0x084ff00000041844 */
[C---:B------:R-:W-:Y:S08]  /*5aa0*/  HMMA.16816.F32.BF16 R72, R100.reuse, R8, R72 ;  /* 0x000000086448723c */ /* 0x040ff00000041848 */
[-C--:B------:R-:W-:Y:S01]  /*5ab0*/  HMMA.16816.F32.BF16 R76, R100, R10.reuse, R76 ;  /* 0x0000000a644c723c */ /* 0x080fe2000004184c */
[----:B------:R-:W2:Y:S07]  /*5ac0*/  LDSM.16.MT88.4 R100, [R229+0xb800] ;  /* 0x00b80000e564783b */ /* 0x000eae0000004200 */
[----:B------:R-:W-:Y:S01]  /*5ad0*/  HMMA.16816.F32.BF16 R80, R92, R10, R80 ;  /* 0x0000000a5c50723c */ /* 0x000fe20000041850 */
[----:B------:R-:W2:Y:S01]  /*5ae0*/  LDSM.16.MT88.4 R8, [R229+0xf800] ;  /* 0x00f80000e508783b */ /* 0x000ea20000004200 */
[----:B------:R-:W-:Y:S06]  /*5af0*/  BAR.SYNC.DEFER_BLOCKING 0x0 ;  /* 0x0000000000007b1d */ /* 0x000fec0000010000 */
[-C--:B---3--:R-:W-:Y:S08]  /*5b00*/  HMMA.16816.F32.BF16 R20, R4, R12.reuse, R20 ;  /* 0x0000000c0414723c */ /* 0x088ff00000041814 */
[C---:B------:R-:W-:Y:S08]  /*5b10*/  HMMA.16816.F32.BF16 R24, R16.reuse, R12, R24 ;  /* 0x0000000c1018723c */ /* 0x040ff00000041818 */
[-C--:B------:R-:W-:Y:S08]  /*5b20*/  HMMA.16816.F32.BF16 R28, R16, R14.reuse, R28 ;  /* 0x0000000e101c723c */ /* 0x080ff0000004181c */
[C---:B------:R-:W-:Y:S08]  /*5b30*/  HMMA.16816.F32.BF16 R32, R4.reuse, R14, R32 ;  /* 0x0000000e0420723c */ /* 0x040ff00000041820 */
[-C--:B------:R-:W-:Y:S08]  /*5b40*/  HMMA.16816.F32.BF16 R36, R4, R84.reuse, R36 ;  /* 0x000000540424723c */ /* 0x080ff00000041824 */
[C---:B------:R-:W-:Y:S08]  /*5b50*/  HMMA.16816.F32.BF16 R40, R16.reuse, R84, R40 ;  /* 0x000000541028723c */ /* 0x040ff00000041828 */
[-C--:B------:R-:W-:Y:S08]  /*5b60*/  HMMA.16816.F32.BF16 R44, R16, R86.reuse, R44 ;  /* 0x00000056102c723c */ /* 0x080ff0000004182c */
[C---:B------:R-:W-:Y:S08]  /*5b70*/  HMMA.16816.F32.BF16 R48, R4.reuse, R86, R48 ;  /* 0x000000560430723c */ /* 0x040ff00000041830 */
[-C--:B----4-:R-:W-:Y:S08]  /*5b80*/  HMMA.16816.F32.BF16 R52, R4, R88.reuse, R52 ;  /* 0x000000580434723c */ /* 0x090ff00000041834 */
[C---:B------:R-:W-:Y:S08]  /*5b90*/  HMMA.16816.F32.BF16 R56, R16.reuse, R88, R56 ;  /* 0x000000581038723c */ /* 0x040ff00000041838 */
[-C--:B------:R-:W-:Y:S08]  /*5ba0*/  HMMA.16816.F32.BF16 R60, R16, R90.reuse, R60 ;  /* 0x0000005a103c723c */ /* 0x080ff0000004183c */
[C---:B------:R-:W-:Y:S08]  /*5bb0*/  HMMA.16816.F32.BF16 R64, R4.reuse, R90, R64 ;  /* 0x0000005a0440723c */ /* 0x040ff00000041840 */
        /* <DEDUP_REMOVED lines=8> */
[-C--:B--2---:R-:W-:Y:S08]  /*5c40*/  HMMA.16816.F32.BF16 R36, R104, R100.reuse, R36 ;  /* 0x000000646824723c */ /* 0x084ff00000041824 */
[C---:B------:R-:W-:Y:S08]  /*5c50*/  HMMA.16816.F32.BF16 R40, R112.reuse, R100, R40 ;  /* 0x000000647028723c */ /* 0x040ff00000041828 */
[-C--:B------:R-:W-:Y:S08]  /*5c60*/  HMMA.16816.F32.BF16 R44, R112, R102.reuse, R44 ;  /* 0x00000066702c723c */ /* 0x080ff0000004182c */
        /* <DEDUP_REMOVED lines=11> */
[----:B------:R-:W-:Y:S02]  /*5d20*/  IADD3 R7, P0, PT, RZ, -UR30, RZ ;  /* 0x8000001eff077c10 */ /* 0x000fe4000ff1e0ff */
[----:B------:R-:W-:Y:S02]  /*5d30*/  LOP3.LUT R8, R232, 0x1f8, RZ, 0xc0, !PT ;  /* 0x000001f8e8087812 */ /* 0x000fe400078ec0ff */
[C---:B------:R-:W-:Y:S01]  /*5d40*/  ISETP.GE.AND P6, PT, R243.reuse, UR8, PT ;  /* 0x00000008f3007c0c */ /* 0x040fe2000bfc6270 */
        /* <DEDUP_REMOVED lines=59> */
.L_x_563:
[----:B------:R-:W-:Y:S01]  /*6100*/  LDSM.16.M88.4 R128, [R231+0x20000] ;  /* 0x02000000e780783b */ /* 0x000fe20000000200 */
[--C-:B------:R-:W-:Y:S01]  /*6110*/  IMAD.IADD R208, R2, 0x1, R231.reuse ;  /* 0x0000000102d07824 */ /* 0x100fe200078e02e7 */
[----:B------:R-:W-:Y:S02]  /*6120*/  PLOP3.LUT P5, PT, PT, PT, UP2, 0x80, 0x8 ;  /* 0x000000000008781c */ /* 0x000fe40003faf028 */
[----:B------:R-:W1:Y:S01]  /*6130*/  LDSM.16.MT88.4 R16, [R229+0x10000] ;  /* 0x01000000e510783b */ /* 0x000e620000004200 */
[----:B------:R-:W-:Y:S03]  /*6140*/  PLOP3.LUT P2, PT, PT, PT, UP2, 0x80, 0x8 ;  /* 0x000000000008781c */ /* 0x000fe60003f4f028 */
[----:B------:R2:W3:Y:S04]  /*6150*/  LDSM.16.M88.4 R124, [R231+0x21000] ;  /* 0x02100000e77c783b */ /* 0x0004e80000000200 */
[----:B------:R-:W4:Y:S04]  /*6160*/  LDSM.16.MT88.4 R96, [R229+0x12000] ;  /* 0x01200000e560783b */ /* 0x000f280000004200 */
[----:B------:R-:W4:Y:S04]  /*6170*/  LDSM.16.MT88.4 R112, [R229+0x14000] ;  /* 0x01400000e570783b */ /* 0x000f280000004200 */
[----:B------:R-:W4:Y:S04]  /*6180*/  LDSM.16.MT88.4 R196, [R229+0x16000] ;  /* 0x01600000e5c4783b */ /* 0x000f280000004200 */
[----:B------:R-:W-:Y:S04]  /*6190*/  LDSM.16.M88.4 R200, [R208+0x20000] ;  /* 0x02000000d0c8783b */ /* 0x000fe80000000200 */
[----:B------:R-:W4:Y:S01]  /*61a0*/  LDSM.16.MT88.4 R204, [R229+0x10800] ;  /* 0x01080000e5cc783b */ /* 0x000f220000004200 */
[----:B--2---:R-:W-:Y:S03]  /*61b0*/  IMAD.IADD R231, R216, 0x1, R231 ;  /* 0x00000001d8e77824 */ /* 0x004fe600078e02e7 */
[----:B------:R-:W2:Y:S04]  /*61c0*/  LDSM.16.M88.4 R208, [R208+0x21000] ;  /* 0x02100000d0d0783b */ /* 0x000ea80000000200 */
[----:B------:R-:W-:Y:S01]  /*61d0*/  LDSM.16.MT88.4 R212, [R229+0x14800] ;  /* 0x01480000e5d4783b */ /* 0x000fe20000004200 */
[-C--:B-1----:R-:W-:Y:S08]  /*61e0*/  HMMA.16816.F32.BF16 R4, R128, R16.reuse, RZ ;  /* 0x000000108004723c */ /* 0x082ff000000418ff */
        /* <DEDUP_REMOVED lines=17> */
[C---:B--2---:R-:W-:Y:S08]  /*6300*/  HMMA.16816.F32.BF16 R8, R208.reuse, R204, R8 ;  /* 0x000000ccd008723c */ /* 0x044ff00000041808 */
[-C--:B------:R-:W-:Y:S08]  /*6310*/  HMMA.16816.F32.BF16 R12, R208, R206.reuse, R12 ;  /* 0x000000ced00c723c */ /* 0x080ff0000004180c */
[C---:B------:R-:W-:Y:S01]  /*6320*/  HMMA.16816.F32.BF16 R16, R200.reuse, R206, R16 ;  /* 0x000000cec810723c */ /* 0x040fe20000041810 */
[----:B------:R-:W2:Y:S07]  /*6330*/  LDSM.16.MT88.4 R204, [R229+0x16800] ;  /* 0x01680000e5cc783b */ /* 0x000eae0000004200 */
[-C--:B-1----:R-:W-:Y:S08]  /*6340*/  HMMA.16816.F32.BF16 R84, R200, R196.reuse, R84 ;  /* 0x000000c4c854723c */ /* 0x082ff00000041854 */
[C---:B------:R-:W-:Y:S08]  /*6350*/  HMMA.16816.F32.BF16 R88, R208.reuse, R196, R88 ;  /* 0x000000c4d058723c */ /* 0x040ff00000041858 */
[-C--:B------:R-:W-:Y:S08]  /*6360*/  HMMA.16816.F32.BF16 R92, R208, R198.reuse, R92 ;  /* 0x000000c6d05c723c */ /* 0x080ff0000004185c */
[C---:B------:R-:W-:Y:S01]  /*6370*/  HMMA.16816.F32.BF16 R96, R200.reuse, R198, R96 ;  /* 0x000000c6c860723c */ /* 0x040fe20000041860 */
[----:B------:R-:W-:Y:S07]  /*6380*/  LDSM.16.M88.4 R196, [R231+0x20000] ;  /* 0x02000000e7c4783b */ /* 0x000fee0000000200 */
[-C--:B------:R-:W-:Y:S08]  /*6390*/  HMMA.16816.F32.BF16 R100, R200, R212.reuse, R100 ;  /* 0x000000d4c864723c */ /* 0x080ff00000041864 */
[C---:B------:R-:W-:Y:S08]  /*63a0*/  HMMA.16816.F32.BF16 R104, R208.reuse, R212, R104 ;  /* 0x000000d4d068723c */ /* 0x040ff00000041868 */
[-C--:B------:R-:W-:Y:S08]  /*63b0*/  HMMA.16816.F32.BF16 R108, R208, R214.reuse, R108 ;  /* 0x000000d6d06c723c */ /* 0x080ff0000004186c */
[C---:B------:R-:W-:Y:S01]  /*63c0*/  HMMA.16816.F32.BF16 R112, R200.reuse, R214, R112 ;  /* 0x000000d6c870723c */ /* 0x040fe20000041870 */
[----:B------:R1:W-:Y:S07]  /*63d0*/  LDSM.16.M88.4 R212, [R231+0x21000] ;  /* 0x02100000e7d4783b */ /* 0x0003ee0000000200 */
[-C--:B--2---:R-:W-:Y:S08]  /*63e0*/  HMMA.16816.F32.BF16 R116, R200, R204.reuse, R116 ;  /* 0x000000ccc874723c */ /* 0x084ff00000041874 */
[C---:B------:R-:W-:Y:S08]  /*63f0*/  HMMA.16816.F32.BF16 R120, R208.reuse, R204, R120 ;  /* 0x000000ccd078723c */ /* 0x040ff00000041878 */
[-C--:B------:R-:W-:Y:S01]  /*6400*/  HMMA.16816.F32.BF16 R124, R208, R206.reuse, R124 ;  /* 0x000000ced07c723c */ /* 0x080fe2000004187c */
[----:B------:R-:W2:Y:S02]  /*6410*/  LDSM.16.MT88.4 R208, [R229+0x11000] ;  /* 0x01100000e5d0783b */ /* 0x000ea40000004200 */
[----:B-1----:R-:W-:Y:S05]  /*6420*/  IMAD.IADD R231, R2, 0x1, R231 ;  /* 0x0000000102e77824 */ /* 0x002fea00078e02e7 */
[----:B------:R-:W-:Y:S01]  /*6430*/  HMMA.16816.F32.BF16 R128, R200, R206, R128 ;  /* 0x000000cec880723c */ /* 0x000fe20000041880 */
[----:B------:R-:W1:Y:S04]  /*6440*/  LDSM.16.MT88.4 R200, [R229+0x13000] ;  /* 0x01300000e5c8783b */ /* 0x000e680000004200 */
[----:B------:R-:W3:Y:S03]  /*6450*/  LDSM.16.MT88.4 R204, [R229+0x15000] ;  /* 0x01500000e5cc783b */ /* 0x000ee60000004200 */
[-C--:B--2---:R-:W-:Y:S08]  /*6460*/  HMMA.16816.F32.BF16 R4, R196, R208.reuse, R4 ;  /* 0x000000d0c404723c */ /* 0x084ff00000041804 */
[C---:B------:R-:W-:Y:S08]  /*6470*/  HMMA.16816.F32.BF16 R8, R212.reuse, R208, R8 ;  /* 0x000000d0d408723c */ /* 0x040ff00000041808 */
        /* <DEDUP_REMOVED lines=8> */
[-C--:B---3--:R-:W-:Y:S08]  /*6500*/  HMMA.16816.F32.BF16 R100, R196, R204.reuse, R100 ;  /* 0x000000ccc464723c */ /* 0x088ff00000041864 */
[C---:B------:R-:W-:Y:S08]  /*6510*/  HMMA.16816.F32.BF16 R104, R212.reuse, R204, R104 ;  /* 0x000000ccd468723c */ /* 0x040ff00000041868 */
[-C--:B------:R-:W-:Y:S08]  /*6520*/  HMMA.16816.F32.BF16 R108, R212, R206.reuse, R108 ;  /* 0x000000ced46c723c */ /* 0x080ff0000004186c */
[C---:B------:R-:W-:Y:S01]  /*6530*/  HMMA.16816.F32.BF16 R112, R196.reuse, R206, R112 ;  /* 0x000000cec470723c */ /* 0x040fe20000041870 */
[----:B------:R-:W1:Y:S07]  /*6540*/  LDSM.16.MT88.4 R204, [R229+0x11800] ;  /* 0x01180000e5cc783b */ /* 0x000e6e0000004200 */
[-C--:B--2---:R-:W-:Y:S08]  /*6550*/  HMMA.16816.F32.BF16 R116, R196, R208.reuse, R116 ;  /* 0x000000d0c474723c */ /* 0x084ff00000041874 */
[C---:B------:R-:W-:Y:S08]  /*6560*/  HMMA.16816.F32.BF16 R120, R212.reuse, R208, R120 ;  /* 0x000000d0d478723c */ /* 0x040ff00000041878 */
[-C--:B------:R-:W-:Y:S01]  /*6570*/  HMMA.16816.F32.BF16 R124, R212, R210.reuse, R124 ;  /* 0x000000d2d47c723c */ /* 0x080fe2000004187c */
[----:B------:R2:W3:Y:S07]  /*6580*/  LDSM.16.M88.4 R212, [R231+0x21000] ;  /* 0x02100000e7d4783b */ /* 0x0004ee0000000200 */
[----:B------:R-:W-:Y:S01]  /*6590*/  HMMA.16816.F32.BF16 R128, R196, R210, R128 ;  /* 0x000000d2c480723c */ /* 0x000fe20000041880 */
[----:B------:R-:W4:Y:S04]  /*65a0*/  LDSM.16.MT88.4 R196, [R229+0x13800] ;  /* 0x01380000e5c4783b */ /* 0x000f280000004200 */
[----:B------:R-:W4:Y:S03]  /*65b0*/  LDSM.16.MT88.4 R208, [R229+0x15800] ;  /* 0x01580000e5d0783b */ /* 0x000f260000004200 */
[-C--:B-1----:R-:W-:Y:S05]  /*65c0*/  HMMA.16816.F32.BF16 R4, R200, R204.reuse, R4 ;  /* 0x000000ccc804723c */ /* 0x082fea0000041804 */
[----:B--2---:R-:W-:Y:S03]  /*65d0*/  IMAD R231, R240, UR9, RZ ;  /* 0x00000009f0e77c24 */ /* 0x004fe6000f8e02ff */
[C---:B---3--:R-:W-:Y:S04]  /*65e0*/  HMMA.16816.F32.BF16 R8, R212.reuse, R204, R8 ;  /* 0x000000ccd408723c */ /* 0x048fe80000041808 */
[C---:B------:R-:W-:Y:S04]  /*65f0*/  IMAD.U32 R204, R231.reuse, -0x40, RZ ;  /* 0xffffffc0e7cc7824 */ /* 0x040fe800078e00ff */
[-C--:B------:R-:W-:Y:S03]  /*6600*/  HMMA.16816.F32.BF16 R12, R212, R206.reuse, R12 ;  /* 0x000000ced40c723c */ /* 0x080fe6000004180c */
[C---:B------:R-:W-:Y:S04]  /*6610*/  LEA R238, P0, R204.reuse, R238, 0x2 ;  /* 0x000000eeccee7211 */ /* 0x040fe800078010ff */
[----:B------:R-:W-:Y:S01]  /*6620*/  LEA.HI.X.SX32 R239, R204, R239, 0x2, P0 ;  /* 0x000000efccef7211 */ /* 0x000fe200000f16ff */
[C---:B------:R-:W-:Y:S01]  /*6630*/  HMMA.16816.F32.BF16 R16, R200.reuse, R206, R16 ;  /* 0x000000cec810723c */ /* 0x040fe20000041810 */
[----:B------:R-:W1:Y:S07]  /*6640*/  LDSM.16.MT88.4 R204, [R229+0x17800] ;  /* 0x01780000e5cc783b */ /* 0x000e6e0000004200 */
[-C--:B----4-:R-:W-:Y:S08]  /*6650*/  HMMA.16816.F32.BF16 R84, R200, R196.reuse, R84 ;  /* 0x000000c4c854723c */ /* 0x090ff00000041854 */
[C---:B------:R-:W-:Y:S04]  /*6660*/  HMMA.16816.F32.BF16 R88, R212.reuse, R196, R88 ;  /* 0x000000c4d458723c */ /* 0x040fe80000041858 */
[----:B------:R-:W-:Y:S04]  /*6670*/  IMAD.SHL.U32 R197, R231, 0x8, RZ ;  /* 0x00000008e7c57824 */ /* 0x000fe800078e00ff */
[-C--:B------:R-:W-:Y:S03]  /*6680*/  HMMA.16816.F32.BF16 R92, R212, R198.reuse, R92 ;  /* 0x000000c6d45c723c */ /* 0x080fe6000004185c */
[C---:B------:R-:W-:Y:S04]  /*6690*/  LEA R196, P0, R197.reuse, R238, 0x2 ;  /* 0x000000eec5c47211 */ /* 0x040fe800078010ff */
[----:B------:R-:W-:Y:S01]  /*66a0*/  LEA.HI.X.SX32 R197, R197, R239, 0x2, P0 ;  /* 0x000000efc5c57211 */ /* 0x000fe200000f16ff */
        /* <DEDUP_REMOVED lines=13> */
[C---:B------:R-:W-:Y:S04]  /*6780*/  LEA R204, P0, R231.reuse, R210, 0x5 ;  /* 0x000000d2e7cc7211 */ /* 0x040fe800078028ff */
[-C--:B------:R-:W-:Y:S03]  /*6790*/  HMMA.16816.F32.BF16 R124, R212, R206.reuse, R124 ;  /* 0x000000ced47c723c */ /* 0x080fe6000004187c */
[C---:B------:R-:W-:Y:S02]  /*67a0*/  LEA.HI.X.SX32 R205, R231.reuse, R211, 0x5, P0 ;  /* 0x000000d3e7cd7211 */ /* 0x040fe400000f2eff */
[----:B------:R-:W-:Y:S02]  /*67b0*/  PLOP3.LUT P0, PT, PT, PT, UP2, 0x80, 0x8 ;  /* 0x000000000008781c */ /* 0x000fe40003f0f028 */
[C---:B------:R-:W-:Y:S01]  /*67c0*/  LEA R214, P1, R231.reuse, R204, 0x5 ;  /* 0x000000cce7d67211 */ /* 0x040fe200078228ff */
[----:B------:R-:W-:Y:S04]  /*67d0*/  HMMA.16816.F32.BF16 R128, R200, R206, R128 ;  /* 0x000000cec880723c */ /* 0x000fe80000041880 */
[C---:B------:R-:W-:Y:S02]  /*67e0*/  LEA.HI.X.SX32 R215, R231.reuse, R205, 0x5, P1 ;  /* 0x000000cde7d77211 */ /* 0x040fe400008f2eff */
[C---:B------:R-:W-:Y:S02]  /*67f0*/  LEA R212, P1, R231.reuse, R214, 0x5 ;  /* 0x000000d6e7d47211 */ /* 0x040fe400078228ff */
[--C-:B------:R-:W-:Y:S02]  /*6800*/  SHF.R.U32.HI R201, RZ, 0x1, R218.reuse ;  /* 0x00000001ffc97819 */ /* 0x100fe400000116da */
[----:B------:R-:W-:Y:S02]  /*6810*/  LEA.HI.X.SX32 R213, R231, R215, 0x5, P1 ;  /* 0x000000d7e7d57211 */ /* 0x000fe400008f2eff */
[----:B------:R-:W-:Y:S02]  /*6820*/  @P0 LOP3.LUT R201, R201, 0x30, RZ, 0xc0, !PT ;  /* 0x00000030c9c90812 */ /* 0x000fe400078ec0ff */
[----:B------:R-:W-:Y:S01]  /*6830*/  SHF.R.U32.HI R200, RZ, 0x2, R218 ;  /* 0x00000002ffc87819 */ /* 0x000fe200000116da */
[----:B------:R-:W-:Y:S01]  /*6840*/  IMAD.WIDE R202, R231, -0xc0, R212 ;  /* 0xffffff40e7ca7825 */ /* 0x000fe200078e02d4 */
[----:B------:R-:W-:Y:S02]  /*6850*/  PLOP3.LUT P0, PT, PT, PT, UP2, 0x80, 0x8 ;  /* 0x000000000008781c */ /* 0x000fe40003f0f028 */
[----:B------:R-:W-:Y:S02]  /*6860*/  PLOP3.LUT P1, PT, PT, PT, UP2, 0x80, 0x8 ;  /* 0x000000000008781c */ /* 0x000fe40003f2f028 */
[----:B------:R-:W-:Y:S01]  /*6870*/  @P5 LOP3.LUT R237, R201, 0x7, R200, 0xf8, !PT ;  /* 0x00000007c9ed5812 */ /* 0x000fe200078ef8c8 */
[----:B------:R-:W-:Y:S01]  /*6880*/  IMAD.MOV.U32 R200, RZ, RZ, 0x4 ;  /* 0x00000004ffc87424 */ /* 0x000fe200078e00ff */
[----:B------:R-:W-:Y:S03]  /*6890*/  LEA R206, P5, R231, R202, 0x5 ;  /* 0x000000cae7ce7211 */ /* 0x000fe600078a28ff */
[----:B------:R-:W-:Y:S01]  /*68a0*/  @P2 IMAD.WIDE.U32 R200, R237, R200, UR16 ;  /* 0x00000010edc82e25 */ /* 0x000fe2000f8e00c8 */
[C---:B------:R-:W-:Y:S01]  /*68b0*/  LEA.HI.X.SX32 R207, R231.reuse, R203, 0x5, P5 ;  /* 0x000000cbe7cf7211 */ /* 0x040fe200028f2eff */
[----:B------:R-:W-:Y:S01]  /*68c0*/  @UP2 UMOV UR16, UR15 ;  /* 0x0000000f00102c82 */ /* 0x000fe20008000000 */
[----:B------:R-:W-:Y:S02]  /*68d0*/  @UP2 UMOV UR17, UR14 ;  /* 0x0000000e00112c82 */ /* 0x000fe40008000000 */
        /* <DEDUP_REMOVED lines=35> */
[C---:B------:R-:W-:Y:S01]  /*6b10*/  LEA R204, P0, R231.reuse, R8, 0x5 ;  /* 0x00000008e7cc7211 */ /* 0x040fe200078028ff */
[----:B------:R-:W-:Y:S03]  /*6b20*/  REDG.E.ADD.F32.FTZ.RN.STRONG.GPU desc[UR32][R210.64+0x100], R86 ;  /* 0x00010056d20079a6 */ /* 0x000fe6000c12f320 */
[C---:B------:R-:W-:Y:S01]  /*6b30*/  LEA.HI.X.SX32 R205, R231.reuse, R9, 0x5, P0 ;  /* 0x00000009e7cd7211 */ /* 0x040fe200000f2eff */
[----:B------:R4:W-:Y:S01]  /*6b40*/  REDG.E.ADD.F32.FTZ.RN.STRONG.GPU desc[UR32][R8.64+0x100], R87 ;  /* 0x00010057080079a6 */ /* 0x0009e2000c12f320 */
[C---:B-1----:R-:W-:Y:S03]  /*6b50*/  LEA R214, P0, R231.reuse, R204, 0x5 ;  /* 0x000000cce7d67211 */ /* 0x042fe600078028ff */
[----:B------:R1:W-:Y:S01]  /*6b60*/  REDG.E.ADD.F32.FTZ.RN.STRONG.GPU desc[UR32][R204.64+0x100], R88 ;  /* 0x00010058cc0079a6 */ /* 0x0003e2000c12f320 */
[C---:B------:R-:W-:Y:S02]  /*6b70*/  LEA.HI.X.SX32 R215, R231.reuse, R205, 0x5, P0 ;  /* 0x000000cde7d77211 */ /* 0x040fe400000f2eff */
[C---:B------:R-:W-:Y:S03]  /*6b80*/  LEA R10, P0, R231.reuse, R214, 0x5 ;  /* 0x000000d6e70a7211 */ /* 0x040fe600078028ff */
[----:B------:R1:W-:Y:S01]  /*6b90*/  REDG.E.ADD.F32.FTZ.RN.STRONG.GPU desc[UR32][R214.64+0x100], R89 ;  /* 0x00010059d60079a6 */ /* 0x0003e2000c12f320 */
[C---:B--2---:R-:W-:Y:S02]  /*6ba0*/  LEA.HI.X.SX32 R11, R231.reuse, R215, 0x5, P0 ;  /* 0x000000d7e70b7211 */ /* 0x044fe400000f2eff */
        /* <DEDUP_REMOVED lines=65> */
[C---:B--2---:R-:W-:Y:S01]  /*6fc0*/  LEA R10, P0, R231.reuse, R214, 0x5 ;  /* 0x000000d6e70a7211 */ /* 0x044fe200078028ff */
[C---:B---3--:R-:W-:Y:S02]  /*6fd0*/  VIADD R112, R230.reuse, 0x40 ;  /* 0x00000040e6707836 */ /* 0x048fe40000000000 */
[----:B------:R-:W-:Y:S01]  /*6fe0*/  REDG.E.ADD.F32.FTZ.RN.STRONG.GPU desc[UR32][R214.64+0x280], R110 ;  /* 0x0002806ed60079a6 */ /* 0x000fe2000c12f320 */
[C---:B------:R-:W-:Y:S01]  /*6ff0*/  LEA.HI.X.SX32 R11, R231.reuse, R215, 0x5, P0 ;  /* 0x000000d7e70b7211 */ /* 0x040fe200000f2eff */
[----:B------:R-:W-:Y:S02]  /*7000*/  @P3 VIADD R112, R230, 0xffffffc0 ;  /* 0xffffffc0e6703836 */ /* 0x000fe40000000000 */
[C---:B------:R-:W-:Y:S02]  /*7010*/  IMAD.WIDE R90, R231.reuse, -0xc0, R10 ;  /* 0xffffff40e75a7825 */ /* 0x040fe400078e020a */
[----:B------:R2:W-:Y:S01]  /*7020*/  REDG.E.ADD.F32.FTZ.RN.STRONG.GPU desc[UR32][R10.64+0x280], R111 ;  /* 0x0002806f0a0079a6 */ /* 0x0005e2000c12f320 */
        /* <DEDUP_REMOVED lines=38> */
[C---:B-1----:R-:W-:Y:S01]  /*7290*/  LEA R8, P0, R231.reuse, R6, 0x5 ;  /* 0x00000006e7087211 */ /* 0x042fe200078028ff */
[----:B------:R-:W-:Y:S03]  /*72a0*/  LDSM.16.MT88.4 R92, [R230+0x20800] ;  /* 0x02080000e65c783b */ /* 0x000fe60000004200 */
[C---:B------:R-:W-:Y:S01]  /*72b0*/  LEA.HI.X.SX32 R9, R231.reuse, R7, 0x5, P0 ;  /* 0x00000007e7097211 */ /* 0x040fe200000f2eff */
[----:B------:R-:W-:Y:S01]  /*72c0*/  REDG.E.ADD.F32.FTZ.RN.STRONG.GPU desc[UR32][R6.64+0x380], R125 ;  /* 0x0003807d060079a6 */ /* 0x000fe2000c12f320 */
[C---:B--2---:R-:W-:Y:S03]  /*72d0*/  LEA R10, P0, R231.reuse, R8, 0x5 ;  /* 0x00000008e70a7211 */ /* 0x044fe600078028ff */
[----:B------:R-:W-:Y:S01]  /*72e0*/  REDG.E.ADD.F32.FTZ.RN.STRONG.GPU desc[UR32][R8.64+0x380], R126 ;  /* 0x0003807e080079a6 */ /* 0x000fe2000c12f320 */
[----:B------:R-:W-:Y:S03]  /*72f0*/  LEA.HI.X.SX32 R11, R231, R9, 0x5, P0 ;  /* 0x00000009e70b7211 */ /* 0x000fe600000f2eff */
[----:B------:R-:W-:Y:S04]  /*7300*/  LDSM.16.MT88.4 R4, [R230+0x20000] ;  /* 0x02000000e604783b */ /* 0x000fe80000004200 */
[----:B------:R-:W-:Y:S04]  /*7310*/  REDG.E.ADD.F32.FTZ.RN.STRONG.GPU desc[UR32][R10.64+0x380], R127 ;  /* 0x0003807f0a0079a6 */ /* 0x000fe8000c12f320 */
[----:B------:R-:W1:Y:S04]  /*7320*/  LDSM.16.MT88.4 R8, [R229] ;  /* 0x00000000e508783b */ /* 0x000e680000004200 */
[----:B------:R-:W2:Y:S04]  /*7330*/  LDSM.16.MT88.4 R100, [R112+0x20800] ;  /* 0x020800007064783b */ /* 0x000ea80000004200 */
[----:B------:R-:W3:Y:S04]  /*7340*/  LDSM.16.MT88.4 R108, [R229+0x4800] ;  /* 0x00480000e56c783b */ /* 0x000ee80000004200 */
[----:B------:R-:W-:Y:S01]  /*7350*/  LDSM.16.MT88.4 R116, [R229+0x5800] ;  /* 0x00580000e574783b */ /* 0x000fe20000004200 */
[-C--:B-1----:R-:W-:Y:S08]  /*7360*/  HMMA.16816.F32.BF16 R132, R4, R8.reuse, R132 ;  /* 0x000000080484723c */ /* 0x082ff00000041884 */
[C---:B------:R-:W-:Y:S08]  /*7370*/  HMMA.16816.F32.BF16 R136, R12.reuse, R8, R136 ;  /* 0x000000080c88723c */ /* 0x040ff00000041888 */
[-C--:B------:R-:W-:Y:S08]  /*7380*/  HMMA.16816.F32.BF16 R140, R12, R10.reuse, R140 ;  /* 0x0000000a0c8c723c */ /* 0x080ff0000004188c */
[C---:B------:R-:W-:Y:S01]  /*7390*/  HMMA.16816.F32.BF16 R144, R4.reuse, R10, R144 ;  /* 0x0000000a0490723c */ /* 0x040fe20000041890 */
[----:B------:R-:W1:Y:S07]  /*73a0*/  LDSM.16.MT88.4 R8, [R229+0x6800] ;  /* 0x00680000e508783b */ /* 0x000e6e0000004200 */
[-C--:B------:R-:W-:Y:S08]  /*73b0*/  HMMA.16816.F32.BF16 R148, R4, R16.reuse, R148 ;  /* 0x000000100494723c */ /* 0x080ff00000041894 */
[C---:B------:R-:W-:Y:S08]  /*73c0*/  HMMA.16816.F32.BF16 R152, R12.reuse, R16, R152 ;  /* 0x000000100c98723c */ /* 0x040ff00000041898 */
[-C--:B------:R-:W-:Y:S08]  /*73d0*/  HMMA.16816.F32.BF16 R156, R12, R18.reuse, R156 ;  /* 0x000000120c9c723c */ /* 0x080ff0000004189c */
[C---:B------:R-:W-:Y:S01]  /*73e0*/  HMMA.16816.F32.BF16 R160, R4.reuse, R18, R160 ;  /* 0x0000001204a0723c */ /* 0x040fe200000418a0 */
[----:B------:R-:W-:Y:S04]  /*73f0*/  LDSM.16.MT88.4 R16, [R112+0x21000] ;  /* 0x021000007010783b */ /* 0x000fe80000004200 */
[----:B------:R-:W-:Y:S03]  /*7400*/  LDSM.16.MT88.4 R112, [R112+0x21800] ;  /* 0x021800007070783b */ /* 0x000fe60000004200 */
[-C--:B------:R-:W-:Y:S08]  /*7410*/  HMMA.16816.F32.BF16 R164, R4, R84.reuse, R164 ;  /* 0x0000005404a4723c */ /* 0x080ff000000418a4 */
        /* <DEDUP_REMOVED lines=9> */
[----:B------:R-:W4:Y:S04]  /*74b0*/  LDSM.16.MT88.4 R4, [R230+0x21000] ;  /* 0x02100000e604783b */ /* 0x000f280000004200 */
        /* <DEDUP_REMOVED lines=9> */
[C---:B------:R-:W-:Y:S01]  /*7550*/  HMMA.16816.F32.BF16 R160, R92.reuse, R106, R160 ;  /* 0x0000006a5ca0723c */ /* 0x040fe200000418a0 */
[----:B------:R-:W-:Y:S07]  /*7560*/  LDSM.16.MT88.4 R104, [R230+0x21800] ;  /* 0x02180000e668783b */ /* 0x000fee0000004200 */
[-C--:B---3--:R-:W-:Y:S08]  /*7570*/  HMMA.16816.F32.BF16 R164, R92, R108.reuse, R164 ;  /* 0x0000006c5ca4723c */ /* 0x088ff000000418a4 */
[C---:B------:R-:W-:Y:S08]  /*7580*/  HMMA.16816.F32.BF16 R168, R100.reuse, R108, R168 ;  /* 0x0000006c64a8723c */ /* 0x040ff000000418a8 */
[-C--:B------:R-:W-:Y:S08]  /*7590*/  HMMA.16816.F32.BF16 R172, R100, R110.reuse, R172 ;  /* 0x0000006e64ac723c */ /* 0x080ff000000418ac */
[C---:B------:R-:W-:Y:S01]  /*75a0*/  HMMA.16816.F32.BF16 R176, R92.reuse, R110, R176 ;  /* 0x0000006e5cb0723c */ /* 0x040fe200000418b0 */
[----:B------:R-:W3:Y:S07]  /*75b0*/  LDSM.16.MT88.4 R108, [R229+0x1800] ;  /* 0x00180000e56c783b */ /* 0x000eee0000004200 */
[-C--:B-1----:R-:W-:Y:S08]  /*75c0*/  HMMA.16816.F32.BF16 R180, R92, R8.reuse, R180 ;  /* 0x000000085cb4723c */ /* 0x082ff000000418b4 */
[C---:B------:R-:W-:Y:S08]  /*75d0*/  HMMA.16816.F32.BF16 R184, R100.reuse, R8, R184 ;  /* 0x0000000864b8723c */ /* 0x040ff000000418b8 */
[-C--:B------:R-:W-:Y:S01]  /*75e0*/  HMMA.16816.F32.BF16 R188, R100, R10.reuse, R188 ;  /* 0x0000000a64bc723c */ /* 0x080fe200000418bc */
[----:B------:R-:W1:Y:S07]  /*75f0*/  LDSM.16.MT88.4 R100, [R229+0x3800] ;  /* 0x00380000e564783b */ /* 0x000e6e0000004200 */
[----:B------:R-:W-:Y:S01]  /*7600*/  HMMA.16816.F32.BF16 R192, R92, R10, R192 ;  /* 0x0000000a5cc0723c */ /* 0x000fe200000418c0 */
[----:B------:R-:W1:Y:S07]  /*7610*/  LDSM.16.MT88.4 R8, [R229+0x7800] ;  /* 0x00780000e508783b */ /* 0x000e6e0000004200 */
[-C--:B----4-:R-:W-:Y:S08]  /*7620*/  HMMA.16816.F32.BF16 R132, R4, R12.reuse, R132 ;  /* 0x0000000c0484723c */ /* 0x090ff00000041884 */
        /* <DEDUP_REMOVED lines=11> */
[-C--:B--2---:R-:W-:Y:S08]  /*76e0*/  HMMA.16816.F32.BF16 R180, R4, R96.reuse, R180 ;  /* 0x0000006004b4723c */ /* 0x084ff000000418b4 */
[C---:B------:R-:W-:Y:S08]  /*76f0*/  HMMA.16816.F32.BF16 R184, R16.reuse, R96, R184 ;  /* 0x0000006010b8723c */ /* 0x040ff000000418b8 */
[-C--:B------:R-:W-:Y:S08]  /*7700*/  HMMA.16816.F32.BF16 R188, R16, R98.reuse, R188 ;  /* 0x0000006210bc723c */ /* 0x080ff000000418bc */
[----:B------:R-:W-:Y:S04]  /*7710*/  HMMA.16816.F32.BF16 R192, R4, R98, R192 ;  /* 0x0000006204c0723c */ /* 0x000fe800000418c0 */
[----:B------:R-:W-:Y:S02]  /*7720*/  LOP3.LUT R6, R232, 0x1f8, RZ, 0xc0, !PT ;  /* 0x000001f8e8067812 */ /* 0x000fe400078ec0ff */
[C---:B------:R-:W-:Y:S02]  /*7730*/  LOP3.LUT R7, R243.reuse, 0x40, RZ, 0xfc, !PT ;  /* 0x00000040f3077812 */ /* 0x040fe400078efcff */
[-C--:B---3--:R-:W-:Y:S05]  /*7740*/  HMMA.16816.F32.BF16 R132, R104, R108.reuse, R132 ;  /* 0x0000006c6884723c */ /* 0x088fea0000041884 */
[----:B------:R-:W-:Y:S03]  /*7750*/  LOP3.LUT R6, R6, 0x38, R218, 0x78, !PT ;  /* 0x0000003806067812 */ /* 0x000fe600078e78da */
[C---:B------:R-:W-:Y:S04]  /*7760*/  HMMA.16816.F32.BF16 R136, R112.reuse, R108, R136 ;  /* 0x0000006c7088723c */ /* 0x040fe80000041888 */
[----:B------:R-:W-:Y:S04]  /*7770*/  LOP3.LUT R6, R6, 0x1e00, R232, 0xf8, !PT ;  /* 0x00001e0006067812 */ /* 0x000fe800078ef8e8 */
[-C--:B------:R-:W-:Y:S03]  /*7780*/  HMMA.16816.F32.BF16 R140, R112, R110.reuse, R140 ;  /* 0x0000006e708c723c */ /* 0x080fe6000004188c */
[----:B------:R-:W-:Y:S05]  /*7790*/  LEA R6, R6, UR4, 0x1 ;  /* 0x0000000406067c11 */ /* 0x000fea000f8e08ff */
[C---:B------:R-:W-:Y:S08]  /*77a0*/  HMMA.16816.F32.BF16 R144, R104.reuse, R110, R144 ;  /* 0x0000006e6890723c */ /* 0x040ff00000041890 */
[-C--:B-1----:R-:W-:Y:S08]  /*77b0*/  HMMA.16816.F32.BF16 R148, R104, R100.reuse, R148 ;  /* 0x000000646894723c */ /* 0x082ff00000041894 */
        /* <DEDUP_REMOVED lines=8> */
[C---:B------:R-:W-:Y:S04]  /*7840*/  HMMA.16816.F32.BF16 R184, R112.reuse, R8, R184 ;  /* 0x0000000870b8723c */ /* 0x040fe800000418b8 */
[C---:B------:R-:W-:Y:S02]  /*7850*/  LOP3.LUT R9, R243.reuse, 0xc0, RZ, 0xfc, !PT ;  /* 0x000000c0f3097812 */ /* 0x040fe400078efcff */
[----:B------:R-:W-:Y:S02]  /*7860*/  LOP3.LUT R8, R243, 0x80, RZ, 0xfc, !PT ;  /* 0x00000080f3087812 */ /* 0x000fe400078efcff */
        /* <DEDUP_REMOVED lines=60> */
.L_x_564:
[----:B------:R-:W-:Y:S02]  /*7c30*/  UISETP.GT.AND UP0, UPT, UR43, URZ, UPT ;  /* 0x000000ff2b00728c */ /* 0x000fe4000bf04270 */
[----:B------:R-:W-:Y:S07]  /*7c40*/  UIADD3 UR14, UPT, UPT, UR43, -0x1, URZ ;  /* 0xffffffff2b0e7890 */ /* 0x000fee000fffe0ff */
[----:B------:R-:W-:Y:S01]  /*7c50*/  UMOV UR43, UR14 ;  /* 0x0000000e002b7c82 */ /* 0x000fe20008000000 */
[----:B------:R-:W-:Y:S05]  /*7c60*/  BRA.U UP0, `(.L_x_565) ;  /* 0xffffffc100047547 */ /* 0x000fea000b83ffff */
[----:B------:R-:W2:Y:S01]  /*7c70*/  S2R R0, SR_TID.X ;  /* 0x0000000000007919 */ /* 0x000ea20000002100 */
[C---:B------:R-:W-:Y:S01]  /*7c80*/  IMAD.SHL.U32 R2, R218.reuse, 0x10, RZ ;  /* 0x00000010da027824 */ /* 0x040fe200078e00ff */
[----:B------:R-:W3:Y:S01]  /*7c90*/  LDCU UR8, c[0x0][0x500] ;  /* 0x0000a000ff0877ac */ /* 0x000ee20008000800 */
[C---:B------:R-:W-:Y:S01]  /*7ca0*/  IMAD.SHL.U32 R3, R218.reuse, 0x20, RZ ;  /* 0x00000020da037824 */ /* 0x040fe200078e00ff */
[C---:B------:R-:W-:Y:S01]  /*7cb0*/  LOP3.LUT P0, RZ, R218.reuse, 0x10, RZ, 0xc0, !PT ;  /* 0x00000010daff7812 */ /* 0x040fe2000780c0ff */
[----:B------:R-:W-:Y:S01]  /*7cc0*/  IMAD.SHL.U32 R218, R218, 0x2, RZ ;  /* 0x00000002dada7824 */ /* 0x000fe200078e00ff */
[----:B------:R-:W-:Y:S01]  /*7cd0*/  LOP3.LUT R2, R2, 0x1c0, RZ, 0xc0, !PT ;  /* 0x000001c002027812 */ /* 0x000fe200078ec0ff */
[----:B------:R-:W-:Y:S01]  /*7ce0*/  UISETP.NE.AND UP0, UPT, UR41, -0x1, UPT ;  /* 0xffffffff2900788c */ /* 0x000fe2000bf05270 */
[----:B------:R-:W-:Y:S01]  /*7cf0*/  LOP3.LUT R3, R3, 0x400, RZ, 0xc0, !PT ;  /* 0x0000040003037812 */ /* 0x000fe200078ec0ff */
[----:B------:R-:W-:Y:S01]  /*7d00*/  UMOV UR40, UR18 ;  /* 0x0000001200287c82 */ /* 0x000fe20008000000 */
[----:B------:R-:W-:-:S02]  /*7d10*/  F2FP.BF16.F32.PACK_AB R20, R21, R20 ;  /* 0x000000141514723e */ /* 0x000fc400000010ff */
[----:B------:R-:W-:Y:S02]  /*7d20*/  LOP3.LUT R3, R3, 0x6, R218, 0xf8, !PT ;  /* 0x0000000603037812 */ /* 0x000fe400078ef8da */
        /* <DEDUP_REMOVED lines=15> */
[----:B--2---:R-:W-:Y:S01]  /*7e20*/  SHF.R.U32.HI R0, RZ, 0x3, R0 ;  /* 0x00000003ff007819 */ /* 0x004fe20000011600 */
        /* <DEDUP_REMOVED lines=11> */
[----:B------:R-:W-:Y:S01]  /*7ee0*/  LOP3.LUT R2, R3, R2, RZ, 0xfc, !PT ;  /* 0x0000000203027212 */ /* 0x000fe200078efcff */
[----:B------:R-:W-:Y:S01]  /*7ef0*/  FMUL.FTZ R161, R161, UR8 ;  /* 0x00000008a1a17c20 */ /* 0x000fe20008410000 */
[----:B------:R-:W-:Y:S01]  /*7f00*/  FMUL.FTZ R162, R162, UR8 ;  /* 0x00000008a2a27c20 */ /* 0x000fe20008410000 */
[----:B------:R-:W-:Y:S01]  /*7f10*/  FMUL.FTZ R163, R163, UR8 ;  /* 0x00000008a3a37c20 */ /* 0x000fe20008410000 */
[----:B------:R-:W-:Y:S01]  /*7f20*/  LEA R2, R2, UR4, 0x1 ;  /* 0x0000000402027c11 */ /* 0x000fe2000f8e08ff */
[----:B------:R-:W-:Y:S01]  /*7f30*/  FMUL.FTZ R152, R152, UR8 ;  /* 0x0000000898987c20 */ /* 0x000fe20008410000 */
[----:B------:R-:W-:Y:S01]  /*7f40*/  F2FP.BF16.F32.PACK_AB R132, R133, R132 ;  /* 0x000000848584723e */ /* 0x000fe200000010ff */
[----:B------:R-:W-:Y:S01]  /*7f50*/  BAR.SYNC.DEFER_BLOCKING 0x0 ;  /* 0x0000000000007b1d */ /* 0x000fe20000010000 */
[----:B------:R-:W-:Y:S01]  /*7f60*/  F2FP.BF16.F32.PACK_AB R134, R135, R134 ;  /* 0x000000868786723e */ /* 0x000fe200000010ff */
[----:B------:R-:W-:-:S02]  /*7f70*/  VIADD R4, R2, 0x10000 ;  /* 0x0001000002047836 */ /* 0x000fc40000000000 */
[----:B------:R-:W-:Y:S01]  /*7f80*/  FMUL.FTZ R153, R153, UR8 ;  /* 0x0000000899997c20 */ /* 0x000fe20008410000 */
[----:B------:R-:W-:Y:S02]  /*7f90*/  VIADD R3, R2, 0x10040 ;  /* 0x0001004002037836 */ /* 0x000fe40000000000 */
[----:B------:R-:W-:Y:S01]  /*7fa0*/  FMUL.FTZ R154, R154, UR8 ;  /* 0x000000089a9a7c20 */ /* 0x000fe20008410000 */
[----:B------:R-:W-:Y:S01]  /*7fb0*/  FMUL.FTZ R155, R155, UR8 ;  /* 0x000000089b9b7c20 */ /* 0x000fe20008410000 */
[----:B------:R-:W-:Y:S01]  /*7fc0*/  F2FP.BF16.F32.PACK_AB R144, R145, R144 ;  /* 0x000000909190723e */ /* 0x000fe200000010ff */
[----:B------:R-:W-:Y:S01]  /*7fd0*/  @P0 VIADD R3, R4, 0xffffffc0 ;  /* 0xffffffc004030836 */ /* 0x000fe20000000000 */
[----:B------:R-:W-:Y:S01]  /*7fe0*/  F2FP.BF16.F32.PACK_AB R146, R147, R146 ;  /* 0x000000929392723e */ /* 0x000fe200000010ff */
[----:B------:R-:W-:Y:S01]  /*7ff0*/  FMUL.FTZ R156, R156, UR8 ;  /* 0x000000089c9c7c20 */ /* 0x000fe20008410000 */
[----:B------:R-:W-:Y:S01]  /*8000*/  FMUL.FTZ R157, R157, UR8 ;  /* 0x000000089d9d7c20 */ /* 0x000fe20008410000 */
[----:B------:R-:W-:Y:S01]  /*8010*/  FMUL.FTZ R158, R158, UR8 ;  /* 0x000000089e9e7c20 */ /* 0x000fe20008410000 */
[----:B------:R-:W-:Y:S01]  /*8020*/  FMUL.FTZ R159, R159, UR8 ;  /* 0x000000089f9f7c20 */ /* 0x000fe20008410000 */
[----:B------:R-:W-:Y:S01]  /*8030*/  F2FP.BF16.F32.PACK_AB R136, R137, R136 ;  /* 0x000000888988723e */ /* 0x000fe200000010ff */
[----:B------:R-:W-:Y:S01]  /*8040*/  FMUL.FTZ R164, R164, UR8 ;  /* 0x00000008a4a47c20 */ /* 0x000fe20008410000 */
[----:B------:R-:W-:Y:S01]  /*8050*/  F2FP.BF16.F32.PACK_AB R138, R139, R138 ;  /* 0x0000008a8b8a723e */ /* 0x000fe200000010ff */
        /* <DEDUP_REMOVED lines=16> */
[----:B------:R2:W-:Y:S01]  /*8160*/  STS [R2+0x10000], R132 ;  /* 0x0100008402007388 */ /* 0x0005e20000000800 */
[----:B------:R-:W-:Y:S01]  /*8170*/  F2FP.BF16.F32.PACK_AB R162, R163, R162 ;  /* 0x000000a2a3a2723e */ /* 0x000fe200000010ff */
[----:B------:R-:W-:Y:S01]  /*8180*/  FMUL.FTZ R172, R172, UR8 ;  /* 0x00000008acac7c20 */ /* 0x000fe20008410000 */
[----:B------:R-:W-:Y:S01]  /*8190*/  FMUL.FTZ R173, R173, UR8 ;  /* 0x00000008adad7c20 */ /* 0x000fe20008410000 */
[----:B------:R2:W-:Y:S01]  /*81a0*/  STS [R2+0x10400], R134 ;  /* 0x0104008602007388 */ /* 0x0005e20000000800 */
[----:B------:R-:W-:Y:S01]  /*81b0*/  FMUL.FTZ R174, R174, UR8 ;  /* 0x00000008aeae7c20 */ /* 0x000fe20008410000 */
[----:B------:R-:W-:Y:S01]  /*81c0*/  FMUL.FTZ R175, R175, UR8 ;  /* 0x00000008afaf7c20 */ /* 0x000fe20008410000 */
[----:B------:R-:W-:Y:S01]  /*81d0*/  F2FP.BF16.F32.PACK_AB R152, R153, R152 ;  /* 0x000000989998723e */ /* 0x000fe200000010ff */
[----:B------:R2:W-:Y:S01]  /*81e0*/  STS [R3], R144 ;  /* 0x0000009003007388 */ /* 0x0005e20000000800 */
[----:B------:R-:W-:Y:S01]  /*81f0*/  F2FP.BF16.F32.PACK_AB R154, R155, R154 ;  /* 0x0000009a9b9a723e */ /* 0x000fe200000010ff */
[----:B------:R-:W-:Y:S01]  /*8200*/  FMUL.FTZ R180, R180, UR8 ;  /* 0x00000008b4b47c20 */ /* 0x000fe20008410000 */
[----:B------:R-:W-:Y:S01]  /*8210*/  FMUL.FTZ R181, R181, UR8 ;  /* 0x00000008b5b57c20 */ /* 0x000fe20008410000 */
[----:B------:R2:W-:Y:S01]  /*8220*/  STS [R3+0x400], R146 ;  /* 0x0004009203007388 */ /* 0x0005e20000000800 */
        /* <DEDUP_REMOVED lines=28> */
[----:B------:R-:W-:-:S02]  /*83f0*/  F2FP.BF16.F32.PACK_AB R170, R171, R170 ;  /* 0x000000aaabaa723e */ /* 0x000fc400000010ff */
[----:B------:R-:W-:Y:S01]  /*8400*/  F2FP.BF16.F32.PACK_AB R172, R173, R172 ;  /* 0x000000acadac723e */ /* 0x000fe200000010ff */
[----:B------:R2:W-:Y:S01]  /*8410*/  STS [R3+0x2400], R162 ;  /* 0x002400a203007388 */ /* 0x0005e20000000800 */
[----:B------:R-:W-:Y:S02]  /*8420*/  F2FP.BF16.F32.PACK_AB R174, R175, R174 ;  /* 0x000000aeafae723e */ /* 0x000fe400000010ff */
[----:B------:R-:W-:Y:S01]  /*8430*/  F2FP.BF16.F32.PACK_AB R180, R181, R180 ;  /* 0x000000b4b5b4723e */ /* 0x000fe200000010ff */
[----:B------:R2:W-:Y:S01]  /*8440*/  STS [R2+0x13000], R152 ;  /* 0x0130009802007388 */ /* 0x0005e20000000800 */
[----:B------:R-:W-:Y:S02]  /*8450*/  F2FP.BF16.F32.PACK_AB R182, R183, R182 ;  /* 0x000000b6b7b6723e */ /* 0x000fe400000010ff */
        /* <DEDUP_REMOVED lines=50> */
[----:B------:R-:W-:-:S03]  /*8780*/  F2FP.BF16.F32.PACK_AB R78, R79, R78 ;  /* 0x0000004e4f4e723e */ /* 0x000fc600000010ff */
        /* <DEDUP_REMOVED lines=45> */
[----:B-1----:R-:W-:Y:S01]  /*8a60*/  MOV R11, UR9 ;  /* 0x00000009000b7c02 */ /* 0x002fe20008000f00 */
[----:B------:R-:W-:Y:S05]  /*8a70*/  BRA `(.L_x_567) ;  /* 0x0000000000187947 */ /* 0x000fea0003800000 */
.L_x_566:
[----:B------:R-:W3:Y:S01]  /*8a80*/  LDCU.64 UR10, c[0x0][0x5c0] ;  /* 0x0000b800ff0a77ac */ /* 0x000ee20008000a00 */
[----:B------:R-:W-:-:S04]  /*8a90*/  UIADD3 UR8, UPT, UPT, UR37, UR41, URZ ;  /* 0x0000002925087290 */ /* 0x000fc8000fffe0ff */
[----:B---3--:R-:W-:Y:S02]  /*8aa0*/  UIMAD.WIDE.U32 UR16, UR8, UR10, URZ ;  /* 0x0000000a081072a5 */ /* 0x008fe4000f8e00ff */
[----:B------:R-:W-:-:S04]  /*8ab0*/  UIMAD UR8, UR8, UR11, URZ ;  /* 0x0000000b080872a4 */ /* 0x000fc8000f8e02ff */
[----:B------:R-:W-:-:S06]  /*8ac0*/  UIADD3 UR8, UPT, UPT, UR17, UR8, URZ ;  /* 0x0000000811087290 */ /* 0x000fcc000fffe0ff */
[----:B-1----:R-:W-:Y:S02]  /*8ad0*/  MOV R11, UR8 ;  /* 0x00000008000b7c02 */ /* 0x002fe40008000f00 */
.L_x_567:
[----:B------:R-:W-:Y:S05]  /*8ae0*/  BRA.U UP0, `(.L_x_568) ;  /* 0x00000001002c7547 */ /* 0x000fea000b800000 */
[----:B------:R-:W1:Y:S01]  /*8af0*/  LDCU.64 UR8, c[0x0][0x5c8] ;  /* 0x0000b900ff0877ac */ /* 0x000e620008000a00 */
[----:B------:R-:W3:Y:S01]  /*8b00*/  LDCU.64 UR12, c[0x0][0x5b0] ;  /* 0x0000b600ff0c77ac */ /* 0x000ee20008000a00 */
[----:B------:R-:W-:-:S04]  /*8b10*/  USHF.R.S32.HI UR14, URZ, 0x1f, UR37 ;  /* 0x0000001fff0e7899 */ /* 0x000fc80008011425 */
[----:B-1----:R-:W-:Y:S02]  /*8b20*/  UIMAD UR14, UR14, UR8, URZ ;  /* 0x000000080e0e72a4 */ /* 0x002fe4000f8e02ff */
[----:B------:R-:W-:Y:S02]  /*8b30*/  UIMAD.WIDE.U32 UR28, UR37, UR8, URZ ;  /* 0x00000008251c72a5 */ /* 0x000fe4000f8e00ff */
[----:B------:R-:W-:-:S04]  /*8b40*/  UIMAD UR14, UR37, UR9, UR14 ;  /* 0x00000009250e72a4 */ /* 0x000fc8000f8e020e */
[----:B------:R-:W-:-:S04]  /*8b50*/  UIADD3 UR29, UPT, UPT, UR29, UR14, URZ ;  /* 0x0000000e1d1d7290 */ /* 0x000fc8000fffe0ff */
[----:B---3--:R-:W-:-:S04]  /*8b60*/  UIMAD.WIDE.U32 UR28, UR40, UR12, UR28 ;  /* 0x0000000c281c72a5 */ /* 0x008fc8000f8e001c */
[----:B------:R-:W-:-:S06]  /*8b70*/  UIMAD UR13, UR40, UR13, UR29 ;  /* 0x0000000d280d72a4 */ /* 0x000fcc000f8e021d */
[----:B------:R-:W-:Y:S01]  /*8b80*/  MOV R10, UR13 ;  /* 0x0000000d000a7c02 */ /* 0x000fe20008000f00 */
[----:B------:R-:W-:Y:S06]  /*8b90*/  BRA `(.L_x_569) ;  /* 0x0000000000187947 */ /* 0x000fec0003800000 */
.L_x_568:
[----:B------:R-:W1:Y:S01]  /*8ba0*/  LDCU.64 UR8, c[0x0][0x5c8] ;  /* 0x0000b900ff0877ac */ /* 0x000e620008000a00 */
[----:B------:R-:W-:-:S04]  /*8bb0*/  UIADD3 UR12, UPT, UPT, UR37, UR41, URZ ;  /* 0x00000029250c7290 */ /* 0x000fc8000fffe0ff */
[----:B-1----:R-:W-:Y:S02]  /*8bc0*/  UIMAD.WIDE.U32 UR28, UR12, UR8, URZ ;  /* 0x000000080c1c72a5 */ /* 0x002fe4000f8e00ff */
[----:B------:R-:W-:-:S04]  /*8bd0*/  UIMAD UR12, UR12, UR9, URZ ;  /* 0x000000090c0c72a4 */ /* 0x000fc8000f8e02ff */
[----:B------:R-:W-:-:S06]  /*8be0*/  UIADD3 UR12, UPT, UPT, UR29, UR12, URZ ;  /* 0x0000000c1d0c7290 */ /* 0x000fcc000fffe0ff */
[----:B------:R-:W-:-:S07]  /*8bf0*/  MOV R10, UR12 ;  /* 0x0000000c000a7c02 */ /* 0x000fce0008000f00 */
.L_x_569:
[----:B------:R-:W-:Y:S01]  /*8c00*/  BAR.SYNC.DEFER_BLOCKING 0x0 ;  /* 0x0000000000007b1d */ /* 0x000fe20000010000 */
[----:B------:R-:W-:Y:S01]  /*8c10*/  USHF.L.U32 UR14, UR36, 0x6, URZ ;  /* 0x00000006240e7899 */ /* 0x000fe200080006ff */
[----:B------:R-:W-:Y:S01]  /*8c20*/  IADD3 R57, PT, PT, R0, 0x20, RZ ;  /* 0x0000002000397810 */ /* 0x000fe20007ffe0ff */
[----:B------:R-:W-:Y:S02]  /*8c30*/  USHF.L.U32 UR13, UR36, 0x6, URZ ;  /* 0x00000006240d7899 */ /* 0x000fe400080006ff */
[----:B------:R-:W-:-:S03]  /*8c40*/  UIMAD.WIDE.U32 UR42, UR14, UR10, URZ ;  /* 0x0000000a0e2a72a5 */ /* 0x000fc6000f8e00ff */
[----:B--2---:R-:W1:Y:S01]  /*8c50*/  LDC.64 R2, c[0x0][0x5d8] ;  /* 0x00017600ff027b82 */ /* 0x004e620000000a00 */
[----:B------:R-:W-:Y:S01]  /*8c60*/  USHF.R.S32.HI UR15, URZ, 0x1f, UR14 ;  /* 0x0000001fff0f7899 */ /* 0x000fe2000801140e */
[----:B------:R-:W-:Y:S01]  /*8c70*/  BSSY.RECONVERGENT B0, `(.L_x_570) ;  /* 0x0000032000007945 */ /* 0x000fe20003800200 */
[----:B------:R-:W-:Y:S01]  /*8c80*/  UIADD3 UR35, UPT, UPT, -UR13, UR35, URZ ;  /* 0x000000230d237290 */ /* 0x000fe2000fffe1ff */
[----:B------:R-:W-:Y:S01]  /*8c90*/  IMAD.U32 R4, RZ, RZ, UR42 ;  /* 0x0000002aff047e24 */ /* 0x000fe2000f8e00ff */
[----:B------:R-:W-:Y:S01]  /*8ca0*/  UIMAD UR12, UR15, UR10, URZ ;  /* 0x0000000a0f0c72a4 */ /* 0x000fe2000f8e02ff */
[----:B------:R-:W-:-:S03]  /*8cb0*/  IMAD.U32 R5, RZ, RZ, UR43 ;  /* 0x0000002bff057e24 */ /* 0x000fc6000f8e00ff */
[----:B------:R-:W-:Y:S01]  /*8cc0*/  ISETP.GE.AND P4, PT, R0, UR35, PT ;  /* 0x0000002300007c0c */ /* 0x000fe2000bf86270 */
[----:B------:R-:W-:Y:S01]  /*8cd0*/  UIMAD UR12, UR14, UR11, UR12 ;  /* 0x0000000b0e0c72a4 */ /* 0x000fe2000f8e020c */
[----:B------:R-:W-:Y:S02]  /*8ce0*/  LOP3.LUT R232, R4, 0x38, R232, 0xf8, !PT ;  /* 0x0000003804e87812 */ /* 0x000fe400078ef8e8 */
[----:B------:R-:W2:Y:S01]  /*8cf0*/  LDC.64 R4, c[0x0][0x5e0] ;  /* 0x00017800ff047b82 */ /* 0x000ea20000000a00 */
[----:B------:R-:W-:Y:S02]  /*8d00*/  ISETP.GE.AND P6, PT, R57, UR35, PT ;  /* 0x0000002339007c0c */ /* 0x000fe4000bfc6270 */
[----:B------:R-:W-:Y:S01]  /*8d10*/  IMAD.U32 R56, RZ, RZ, UR12 ;  /* 0x0000000cff387e24 */ /* 0x000fe2000f8e00ff */
[----:B------:R-:W-:Y:S01]  /*8d20*/  IADD3 R74, P0, PT, R232, UR16, RZ ;  /* 0x00000010e84a7c10 */ /* 0x000fe2000ff1e0ff */
[----:B------:R3:W4:Y:S03]  /*8d30*/  LDS.128 R52, [R6+0x11000] ;  /* 0x0110000006347984 */ /* 0x0007260000000c00 */
[----:B------:R-:W-:Y:S01]  /*8d40*/  IADD3.X R75, PT, PT, R11, UR43, R56, P0, !PT ;  /* 0x0000002b0b4b7c10 */ /* 0x000fe200087fe438 */
[----:B------:R3:W2:Y:S01]  /*8d50*/  LDS.128 R48, [R6+0x13000] ;  /* 0x0130000006307984 */ /* 0x0006a20000000c00 */
[----:B------:R-:W-:-:S03]  /*8d60*/  IADD3 R11, P0, PT, R0, 0x20, RZ ;  /* 0x00000020000b7810 */ /* 0x000fc60007f1e0ff */
[----:B------:R3:W2:Y:S01]  /*8d70*/  LDS.128 R44, [R6+0x15000] ;  /* 0x01500000062c7984 */ /* 0x0006a20000000c00 */
[----:B-1----:R-:W-:Y:S01]  /*8d80*/  IMAD.WIDE.U32 R74, R2, UR20, R74 ;  /* 0x00000014024a7c25 */ /* 0x002fe2000f8e004a */
[----:B------:R-:W-:Y:S02]  /*8d90*/  IADD3.X R72, PT, PT, RZ, RZ, RZ, P0, !PT ;  /* 0x000000ffff487210 */ /* 0x000fe400007fe4ff */
[----:B------:R3:W1:Y:S01]  /*8da0*/  LDS.128 R40, [R6+0x18000] ;  /* 0x0180000006287984 */ /* 0x0006620000000c00 */
[----:B------:R-:W-:Y:S02]  /*8db0*/  IMAD.U32 R2, RZ, RZ, UR8 ;  /* 0x00000008ff027e24 */ /* 0x000fe4000f8e00ff */
[----:B------:R-:W-:Y:S01]  /*8dc0*/  IMAD R3, R3, UR20, R75 ;  /* 0x0000001403037c24 */ /* 0x000fe2000f8e024b */
[----:B------:R3:W1:Y:S04]  /*8dd0*/  LDS.128 R36, [R6+0x19000] ;  /* 0x0190000006247984 */ /* 0x0006680000000c00 */
[----:B------:R3:W1:Y:S04]  /*8de0*/  LDS.128 R32, [R6+0x1a000] ;  /* 0x01a0000006207984 */ /* 0x0006680000000c00 */
[----:B------:R3:W1:Y:S04]  /*8df0*/  LDS.128 R28, [R6+0x1b000] ;  /* 0x01b00000061c7984 */ /* 0x0006680000000c00 */
[----:B------:R3:W1:Y:S04]  /*8e00*/  LDS.128 R24, [R6+0x1c000] ;  /* 0x01c0000006187984 */ /* 0x0006680000000c00 */
[----:B------:R3:W1:Y:S04]  /*8e10*/  LDS.128 R20, [R6+0x1d000] ;  /* 0x01d0000006147984 */ /* 0x0006680000000c00 */
[----:B------:R3:W1:Y:S04]  /*8e20*/  LDS.128 R16, [R6+0x1e000] ;  /* 0x01e0000006107984 */ /* 0x0006680000000c00 */
[----:B------:R3:W1:Y:S01]  /*8e30*/  LDS.128 R12, [R6+0x1f000] ;  /* 0x01f00000060c7984 */ /* 0x0006620000000c00 */
[----:B--2-4-:R-:W-:Y:S05]  /*8e40*/  @P4 BRA `(.L_x_571) ;  /* 0x0000000000504947 */ /* 0x014fea0003800000 */
[----:B------:R-:W2:Y:S01]  /*8e50*/  LDCU UR16, c[0x0][0x440] ;  /* 0x00008800ff1077ac */ /* 0x000ea20008000800 */
[----:B------:R-:W4:Y:S01]  /*8e60*/  LDS.128 R68, [R6+0x12000] ;  /* 0x0120000006447984 */ /* 0x000f220000000c00 */
[----:B------:R-:W-:Y:S01]  /*8e70*/  IMAD.MOV.U32 R76, RZ, RZ, R74 ;  /* 0x000000ffff4c7224 */ /* 0x000fe200078e004a */
[----:B------:R-:W3:Y:S02]  /*8e80*/  LDCU.64 UR12, c[0x0][0x560] ;  /* 0x0000ac00ff0c77ac */ /* 0x000ee40008000a00 */
[----:B------:R-:W1:Y:S01]  /*8e90*/  LDS.128 R64, [R6+0x14000] ;  /* 0x0140000006407984 */ /* 0x000e620000000c00 */
[----:B------:R-:W-:-:S03]  /*8ea0*/  IMAD.MOV.U32 R77, RZ, RZ, R3 ;  /* 0x000000ffff4d7224 */ /* 0x000fc600078e0003 */
[----:B------:R-:W1:Y:S01]  /*8eb0*/  LDS.128 R60, [R6+0x16000] ;  /* 0x01600000063c7984 */ /* 0x000e620000000c00 */
[----:B------:R-:W-:-:S04]  /*8ec0*/  IMAD.WIDE.U32 R78, R0, UR10, R76 ;  /* 0x0000000a004e7c25 */ /* 0x000fc8000f8e004c */
[----:B------:R-:W-:Y:S01]  /*8ed0*/  IMAD R73, R0, UR11, R79 ;  /* 0x0000000b00497c24 */ /* 0x000fe2000f8e024f */
[----:B--2---:R-:W-:Y:S02]  /*8ee0*/  ISETP.GE.AND P3, PT, R243, UR16, PT ;  /* 0x00000010f3007c0c */ /* 0x004fe4000bf66270 */
[----:B------:R-:W-:Y:S02]  /*8ef0*/  ISETP.GE.AND P2, PT, R7, UR16, PT ;  /* 0x0000001007007c0c */ /* 0x000fe4000bf46270 */
[----:B------:R-:W-:Y:S02]  /*8f00*/  ISETP.GE.AND P1, PT, R8, UR16, PT ;  /* 0x0000001008007c0c */ /* 0x000fe4000bf26270 */
[----:B------:R-:W-:Y:S02]  /*8f10*/  ISETP.GE.AND P0, PT, R9, UR16, PT ;  /* 0x0000001009007c0c */ /* 0x000fe4000bf06270 */
[----:B---3--:R-:W-:-:S04]  /*8f20*/  LEA R76, P5, R78, UR12, 0x1 ;  /* 0x0000000c4e4c7c11 */ /* 0x008fc8000f8a08ff */
[----:B------:R-:W-:Y:S01]  /*8f30*/  LEA.HI.X R77, R78, UR13, R73, 0x1, P5 ;  /* 0x0000000d4e4d7c11 */ /* 0x000fe2000a8f0c49 */
[----:B------:R-:W2:Y:S04]  /*8f40*/  @!P3 LDS.128 R56, [R6+0x10000] ;  /* 0x010000000638b984 */ /* 0x000ea80000000c00 */
[----:B----4-:R4:W-:Y:S04]  /*8f50*/  @!P2 STG.E.128 desc[UR32][R76.64+0x80], R68 ;  /* 0x000080444c00a986 */ /* 0x0109e8000c101d20 */
[----:B-1----:R4:W-:Y:S04]  /*8f60*/  @!P1 STG.E.128 desc[UR32][R76.64+0x100], R64 ;  /* 0x000100404c009986 */ /* 0x0029e8000c101d20 */
[----:B------:R4:W-:Y:S04]  /*8f70*/  @!P0 STG.E.128 desc[UR32][R76.64+0x180], R60 ;  /* 0x0001803c4c008986 */ /* 0x0009e8000c101d20 */
[----:B--2---:R4:W-:Y:S02]  /*8f80*/  @!P3 STG.E.128 desc[UR32][R76.64], R56 ;  /* 0x000000384c00b986 */ /* 0x0049e4000c101d20 */
.L_x_571:
[----:B------:R-:W-:Y:S05]  /*8f90*/  BSYNC.RECONVERGENT B0 ;  /* 0x0000000000007941 */ /* 0x000fea0003800200 */
.L_x_570:
[----:B----4-:R2:W4:Y:S01]  /*8fa0*/  LDS.128 R56, [R6+0x17000] ;  /* 0x0170000006387984 */ /* 0x0105220000000c00 */
[----:B------:R-:W-:Y:S04]  /*8fb0*/  BSSY.RECONVERGENT B0, `(.L_x_572) ;  /* 0x0000014000007945 */ /* 0x000fe80003800200 */
[----:B------:R-:W-:Y:S05]  /*8fc0*/  @P6 BRA `(.L_x_573) ;  /* 0x0000000000486947 */ /* 0x000fea0003800000 */
[----:B------:R-:W1:Y:S01]  /*8fd0*/  LDCU UR16, c[0x0][0x440] ;  /* 0x00008800ff1077ac */ /* 0x000e620008000800 */
[----:B--23--:R-:W-:Y:S02]  /*8fe0*/  IMAD R6, R72, UR10, RZ ;  /* 0x0000000a48067c24 */ /* 0x00cfe4000f8e02ff */
[----:B------:R-:W-:Y:S01]  /*8ff0*/  IMAD.MOV.U32 R60, RZ, RZ, R74 ;  /* 0x000000ffff3c7224 */ /* 0x000fe200078e004a */
[----:B------:R-:W2:Y:S01]  /*9000*/  LDCU.64 UR12, c[0x0][0x560] ;  /* 0x0000ac00ff0c77ac */ /* 0x000ea20008000a00 */
[----:B------:R-:W-:Y:S02]  /*9010*/  IMAD.MOV.U32 R61, RZ, RZ, R3 ;  /* 0x000000ffff3d7224 */ /* 0x000fe400078e0003 */
[C---:B------:R-:W-:Y:S02]  /*9020*/  IMAD R6, R11.reuse, UR11, R6 ;  /* 0x0000000b0b067c24 */ /* 0x040fe4000f8e0206 */
[----:B------:R-:W-:-:S04]  /*9030*/  IMAD.WIDE.U32 R60, R11, UR10, R60 ;  /* 0x0000000a0b3c7c25 */ /* 0x000fc8000f8e003c */
[----:B------:R-:W-:Y:S01]  /*9040*/  IMAD.IADD R6, R6, 0x1, R61 ;  /* 0x0000000106067824 */ /* 0x000fe200078e023d */
[----:B-1----:R-:W-:Y:S02]  /*9050*/  ISETP.GE.AND P3, PT, R243, UR16, PT ;  /* 0x00000010f3007c0c */ /* 0x002fe4000bf66270 */
[----:B------:R-:W-:Y:S02]  /*9060*/  ISETP.GE.AND P2, PT, R7, UR16, PT ;  /* 0x0000001007007c0c */ /* 0x000fe4000bf46270 */
[----:B------:R-:W-:Y:S02]  /*9070*/  ISETP.GE.AND P1, PT, R8, UR16, PT ;  /* 0x0000001008007c0c */ /* 0x000fe4000bf26270 */
[----:B------:R-:W-:Y:S02]  /*9080*/  ISETP.GE.AND P0, PT, R9, UR16, PT ;  /* 0x0000001009007c0c */ /* 0x000fe4000bf06270 */
[----:B--2---:R-:W-:-:S04]  /*9090*/  LEA R62, P5, R60, UR12, 0x1 ;  /* 0x0000000c3c3e7c11 */ /* 0x004fc8000f8a08ff */
[----:B------:R-:W-:-:S05]  /*90a0*/  LEA.HI.X R63, R60, UR13, R6, 0x1, P5 ;  /* 0x0000000d3c3f7c11 */ /* 0x000fca000a8f0c06 */
[----:B------:R1:W-:Y:S04]  /*90b0*/  @!P3 STG.E.128 desc[UR32][R62.64], R52 ;  /* 0x000000343e00b986 */ /* 0x0003e8000c101d20 */
[----:B------:R1:W-:Y:S04]  /*90c0*/  @!P2 STG.E.128 desc[UR32][R62.64+0x80], R48 ;  /* 0x000080303e00a986 */ /* 0x0003e8000c101d20 */
[----:B------:R1:W-:Y:S04]  /*90d0*/  @!P1 STG.E.128 desc[UR32][R62.64+0x100], R44 ;  /* 0x0001002c3e009986 */ /* 0x0003e8000c101d20 */
[----:B----4-:R1:W-:Y:S02]  /*90e0*/  @!P0 STG.E.128 desc[UR32][R62.64+0x180], R56 ;  /* 0x000180383e008986 */ /* 0x0103e4000c101d20 */
.L_x_573:
[----:B------:R-:W-:Y:S05]  /*90f0*/  BSYNC.RECONVERGENT B0 ;  /* 0x0000000000007941 */ /* 0x000fea0003800200 */
.L_x_572:
[----:B-1----:R-:W-:Y:S01]  /*9100*/  MOV R44, R243 ;  /* 0x000000f3002c7202 */ /* 0x002fe20000000f00 */
[----:B------:R-:W-:Y:S01]  /*9110*/  UIMAD UR15, UR15, UR8, URZ ;  /* 0x000000080f0f72a4 */ /* 0x000fe2000f8e02ff */
[----:B------:R-:W-:Y:S01]  /*9120*/  MOV R45, RZ ;  /* 0x000000ff002d7202 */ /* 0x000fe20000000f00 */
[----:B------:R-:W-:Y:S02]  /*9130*/  BSSY.RECONVERGENT B0, `(.L_x_574) ;  /* 0x0000017000007945 */ /* 0x000fe40003800200 */
[----:B------:R-:W-:Y:S01]  /*9140*/  UIMAD UR15, UR14, UR9, UR15 ;  /* 0x000000090e0f72a4 */ /* 0x000fe2000f8e020f */
[----:B------:R-:W-:-:S03]  /*9150*/  IMAD.WIDE.U32 R2, R2, UR14, R44 ;  /* 0x0000000e02027c25 */ /* 0x000fc6000f8e002c */
[----:B------:R-:W-:-:S04]  /*9160*/  IADD3 R2, P0, PT, R2, UR28, RZ ;  /* 0x0000001c02027c10 */ /* 0x000fc8000ff1e0ff */
[----:B------:R-:W-:-:S03]  /*9170*/  IADD3.X R3, PT, PT, R10, UR15, R3, P0, !PT ;  /* 0x0000000f0a037c10 */ /* 0x000fc600087fe403 */
[----:B------:R-:W-:-:S04]  /*9180*/  IMAD.WIDE.U32 R2, R4, UR20, R2 ;  /* 0x0000001404027c25 */ /* 0x000fc8000f8e0002 */
        /* <DEDUP_REMOVED lines=16> */
[----:B------:R1:W-:Y:S02]  /*9290*/  @!P0 STG.E.128 desc[UR32][R46.64+0x180], R16 ;  /* 0x000180102e008986 */ /* 0x0003e4000c101d20 */
.L_x_575:
[----:B------:R-:W-:Y:S05]  /*92a0*/  BSYNC.RECONVERGENT B0 ;  /* 0x0000000000007941 */ /* 0x000fea0003800200 */
.L_x_574:
[----:B------:R-:W-:Y:S05]  /*92b0*/  @P6 BRA `(.L_x_542) ;  /* 0x0000000000446947 */ /* 0x000fea0003800000 */
[----:B------:R-:W2:Y:S01]  /*92c0*/  LDCU UR12, c[0x0][0x440] ;  /* 0x00008800ff0c77ac */ /* 0x000ea20008000800 */
[----:B------:R-:W-:Y:S02]  /*92d0*/  IMAD R72, R72, UR8, RZ ;  /* 0x0000000848487c24 */ /* 0x000fe4000f8e02ff */
[----:B------:R-:W-:Y:S01]  /*92e0*/  IMAD.MOV.U32 R3, RZ, RZ, R5 ;  /* 0x000000ffff037224 */ /* 0x000fe200078e0005 */
[----:B------:R-:W3:Y:S01]  /*92f0*/  LDCU.64 UR10, c[0x0][0x568] ;  /* 0x0000ad00ff0a77ac */ /* 0x000ee20008000a00 */
[C---:B------:R-:W-:Y:S02]  /*9300*/  IMAD R72, R11.reuse, UR9, R72 ;  /* 0x000000090b487c24 */ /* 0x040fe4000f8e0248 */
[----:B------:R-:W-:-:S04]  /*9310*/  IMAD.WIDE.U32 R2, R11, UR8, R2 ;  /* 0x000000080b027c25 */ /* 0x000fc8000f8e0002 */
[----:B------:R-:W-:Y:S01]  /*9320*/  IMAD.IADD R72, R72, 0x1, R3 ;  /* 0x0000000148487824 */ /* 0x000fe200078e0203 */
[----:B--2---:R-:W-:Y:S02]  /*9330*/  ISETP.GE.AND P3, PT, R243, UR12, PT ;  /* 0x0000000cf3007c0c */ /* 0x004fe4000bf66270 */
[----:B------:R-:W-:Y:S02]  /*9340*/  ISETP.GE.AND P2, PT, R7, UR12, PT ;  /* 0x0000000c07007c0c */ /* 0x000fe4000bf46270 */
[----:B------:R-:W-:Y:S02]  /*9350*/  ISETP.GE.AND P1, PT, R8, UR12, PT ;  /* 0x0000000c08007c0c */ /* 0x000fe4000bf26270 */
[----:B------:R-:W-:Y:S02]  /*9360*/  ISETP.GE.AND P0, PT, R9, UR12, PT ;  /* 0x0000000c09007c0c */ /* 0x000fe4000bf06270 */
[----:B---3--:R-:W-:-:S04]  /*9370*/  LEA R4, P4, R2, UR10, 0x1 ;  /* 0x0000000a02047c11 */ /* 0x008fc8000f8808ff */
[----:B------:R-:W-:-:S05]  /*9380*/  LEA.HI.X R5, R2, UR11, R72, 0x1, P4 ;  /* 0x0000000b02057c11 */ /* 0x000fca000a0f0c48 */
[----:B------:R2:W-:Y:S04]  /*9390*/  @!P3 STG.E.128 desc[UR32][R4.64], R36 ;  /* 0x000000240400b986 */ /* 0x0005e8000c101d20 */
[----:B------:R2:W-:Y:S04]  /*93a0*/  @!P2 STG.E.128 desc[UR32][R4.64+0x80], R28 ;  /* 0x0000801c0400a986 */ /* 0x0005e8000c101d20 */
[----:B------:R2:W-:Y:S04]  /*93b0*/  @!P1 STG.E.128 desc[UR32][R4.64+0x100], R20 ;  /* 0x0001001404009986 */ /* 0x0005e8000c101d20 */
[----:B------:R2:W-:Y:S02]  /*93c0*/  @!P0 STG.E.128 desc[UR32][R4.64+0x180], R12 ;  /* 0x0001800c04008986 */ /* 0x0005e4000c101d20 */
.L_x_542:
[----:B------:R-:W-:Y:S05]  /*93d0*/  BSYNC.RECONVERGENT B1 ;  /* 0x0000000000017941 */ /* 0x000fea0003800200 */
.L_x_520:
[----:B------:R-:W4:Y:S01]  /*93e0*/  LDCU UR9, c[0x0][0x438] ;  /* 0x00008700ff0977ac */ /* 0x000f220008000800 */
[----:B------:R-:W3:Y:S01]  /*93f0*/  LDCU UR10, c[0x0][0x370] ;  /* 0x00006e00ff0a77ac */ /* 0x000ee20008000800 */
[----:B----4-:R-:W-:-:S04]  /*9400*/  UIADD3 UR9, UPT, UPT, UR9, 0x3f, URZ ;  /* 0x0000003f09097890 */ /* 0x010fc8000fffe0ff */
        /* <DEDUP_REMOVED lines=8> */
.L_x_577:
        /* <DEDUP_REMOVED lines=15> */
.L_x_2498:


//--------------------- .text._ZN5flash44flash_bwd_dq_dk_dv_loop_seqk_parallel_kernelI23Flash_bwd_kernel_traitsILi256ELi64ELi64ELi8ELi4ELi2ELi2ELb0ELb1EN7cutlass10bfloat16_tE19Flash_kernel_traitsILi256ELi64ELi64ELi8ES3_EELb0ELb0ELb1ELb0ELb0ELb0ELb0EEEvNS_16Flash_bwd_paramsE --------------------------
	.section	.text._ZN5flash44flash_bwd_dq_dk_dv_loop_seqk_parallel_kernelI23Flash_bwd_kernel_traitsILi256ELi64ELi64ELi8ELi4ELi2ELi2ELb0ELb1EN7cutlass10bfloat16_tE19Flash_kernel_traitsILi256ELi64ELi64ELi8ES3_EELb0ELb0ELb1ELb0ELb0ELb0ELb0EEEvNS_16Flash_bwd_paramsE,"ax",@progbits
	.align	128
        .global         _ZN5flash44flash_bwd_dq_dk_dv_loop_seqk_parallel_kernelI23Flash_bwd_kernel_traitsILi256ELi64ELi64ELi8ELi4ELi2ELi2ELb0ELb1EN7cutlass10bfloat16_tE19Flash_kernel_traitsILi256ELi64ELi64ELi8ES3_EELb0ELb0ELb1ELb0ELb0ELb0ELb0EEEvNS_16Flash_bwd_paramsE
        .type           _ZN5flash44flash_bwd_dq_dk_dv_loop_seqk_parallel_kernelI23Flash_bwd_kernel_traitsILi256ELi64ELi64ELi8ELi4ELi2ELi2ELb0ELb1EN7cutlass10bfloat16_tE19Flash_kernel_traitsILi256ELi64ELi64ELi8ES3_EELb0ELb0ELb1ELb0ELb0ELb0ELb0EEEvNS_16Flash_bwd_paramsE,@function
        .size           _ZN5flash44flash_bwd_dq_dk_dv_loop_seqk_parallel_kernelI23Flash_bwd_kernel_traitsILi256ELi64ELi64ELi8ELi4ELi2ELi2ELb0ELb1EN7cutlass10bfloat16_tE19Flash_kernel_traitsILi256ELi64ELi64ELi8ES3_EELb0ELb0ELb1ELb0ELb0ELb0ELb0EEEvNS_16Flash_bwd_paramsE,(.L_x_2499 - _ZN5flash44flash_bwd_dq_dk_dv_loop_seqk_parallel_kernelI23Flash_bwd_kernel_traitsILi256ELi64ELi64ELi8ELi4ELi2ELi2ELb0ELb1EN7cutlass10bfloat16_tE19Flash_kernel_traitsILi256ELi64ELi64ELi8ES3_EELb0ELb0ELb1ELb0ELb0ELb0ELb0EEEvNS_16Flash_bwd_paramsE)
        .other          _ZN5flash44flash_bwd_dq_dk_dv_loop_seqk_parallel_kernelI23Flash_bwd_kernel_traitsILi256ELi64ELi64ELi8ELi4ELi2ELi2ELb0ELb1EN7cutlass10bfloat16_tE19Flash_kernel_traitsILi256ELi64ELi64ELi8ES3_EELb0ELb0ELb1ELb0ELb0ELb0ELb0EEEvNS_16Flash_bwd_paramsE,@"STO_CUDA_ENTRY STV_DEFAULT"
_ZN5flash44flash_bwd_dq_dk_dv_loop_seqk_parallel_kernelI23Flash_bwd_kernel_traitsILi256ELi64ELi64ELi8ELi4ELi2ELi2ELb0ELb1EN7cutlass10bfloat16_tE19Flash_kernel_traitsILi256ELi64ELi64ELi8ES3_EELb0ELb0ELb1ELb0ELb0ELb0ELb0EEEvNS_16Flash_bwd_paramsE:
.text._ZN5flash44flash_bwd_dq_dk_dv_loop_seqk_parallel_kernelI23Flash_bwd_kernel_traitsILi256ELi64ELi64ELi8ELi4ELi2ELi2ELb0ELb1EN7cutlass10bfloat16_tE19Flash_kernel_traitsILi256ELi64ELi64ELi8ES3_EELb0ELb0ELb1ELb0ELb0ELb0ELb0EEEvNS_16Flash_bwd_paramsE:
        /* <DEDUP_REMOVED lines=49> */
.L_x_636:
[----:B--2---:R-:W2:Y:S01]  /*0310*/  LDCU.64 UR8, c[0x0][0x478] ;  /* 0x00008f00ff0877ac */ /* 0x004ea20008000a00 */
[----:B------:R-:W-:Y:S02]  /*0320*/  PLOP3.LUT P1, PT, PT, PT, UP3, 0x80, 0x8 ;  /* 0x000000000008781c */ /* 0x000fe40003f2f038 */
[----:B------:R-:W-:Y:S01]  /*0330*/  PLOP3.LUT P4, PT, PT, PT, UP5, 0x80, 0x8 ;  /* 0x000000000008781c */ /* 0x000fe20003f8f058 */
[----:B------:R-:W-:Y:S01]  /*0340*/  @UP3 ULEA UR12, UP0, UR42, UR6, 0x2 ;  /* 0x000000062a0c3291 */ /* 0x000fe2000f8010ff */
[----:B------:R-:W-:Y:S01]  /*0350*/  PLOP3.LUT P2, PT, PT, PT, UP4, 0x80, 0x8 ;  /* 0x000000000008781c */ /* 0x000fe20003f4f048 */
[----:B------:R-:W-:Y:S02]  /*0360*/  UISETP.NE.AND UP2, UPT, UR25, URZ, UPT ;  /* 0x000000ff1900728c */ /* 0x000fe4000bf45270 */
[----:B------:R-:W-:Y:S02]  /*0370*/  @UP3 ULEA.HI.X UR13, UR42, UR7, URZ, 0x2, UP0 ;  /* 0x000000072a0d3291 */ /* 0x000fe400080f14ff */
[----:B------:R-:W-:-:S04]  /*0380*/  IMAD.U32 R2, RZ, RZ, UR12 ;  /* 0x0000000cff027e24 */ /* 0x000fc8000f8e00ff */
        /* <DEDUP_REMOVED lines=8> */
[----:B---3--:R-:W-:Y:S01]  /*0410*/  IMAD.U32 R6, RZ, RZ, UR12 ;  /* 0x0000000cff067e24 */ /* 0x008fe2000f8e00ff */
[----:B------:R-:W1:Y:S02]  /*0420*/  @!UP0 LDCU UR11, c[0x0][0x43c] ;  /* 0x00008780ff0b87ac */ /* 0x000e640008000800 */
[----:B------:R-:W-:Y:S02]  /*0430*/  @UP0 ULEA.HI.X UR15, UR42, UR9, URZ, 0x2, UP1 ;  /* 0x000000092a0f0291 */ /* 0x000fe400088f14ff */
[----:B------:R-:W-:Y:S01]  /*0440*/  IMAD.U32 R4, RZ, RZ, UR14 ;  /* 0x0000000eff047e24 */ /* 0x000fe2000f8e00ff */
[----:B------:R-:W5:Y:S01]  /*0450*/  @!UP0 LDCU.64 UR8, c[0x0][0x488] ;  /* 0x00009100ff0887ac */ /* 0x000f620008000a00 */
        /* <DEDUP_REMOVED lines=31> */
.L_x_578:
        /* <DEDUP_REMOVED lines=44> */
.L_x_580:
[----:B------:R-:W1:Y:S01]  /*0910*/  LDCU.64 UR14, c[0x0][0x3b8] ;  /* 0x00007700ff0e77ac */ /* 0x000e620008000a00 */
[----:B------:R-:W-:-:S04]  /*0920*/  UIADD3 UR8, UPT, UPT, UR36, UR40, URZ ;  /* 0x0000002824087290 */ /* 0x000fc8000fffe0ff */
[----:B-1----:R-:W-:Y:S02]  /*0930*/  UIMAD.WIDE.U32 UR10, UR8, UR14, URZ ;  /* 0x0000000e080a72a5 */ /* 0x002fe4000f8e00ff */
[----:B------:R-:W-:-:S04]  /*0940*/  UIMAD UR8, UR8, UR15, URZ ;  /* 0x0000000f080872a4 */ /* 0x000fc8000f8e02ff */
[----:B------:R-:W-:Y:S01]  /*0950*/  UIADD3 UR8, UPT, UPT, UR11, UR8, URZ ;  /* 0x000000080b087290 */ /* 0x000fe2000fffe0ff */
[----:B------:R-:W-:-:S05]  /*0960*/  UMOV UR52, UR10 ;  /* 0x0000000a00347c82 */ /* 0x000fca0008000000 */
[----:B------:R-:W-:Y:S02]  /*0970*/  MOV R5, UR8 ;  /* 0x0000000800057c02 */ /* 0x000fe40008000f00 */
.L_x_581:
        /* <DEDUP_REMOVED lines=42> */
.L_x_582:
[----:B------:R-:W1:Y:S01]  /*0c20*/  LDCU.64 UR12, c[0x0][0x3c0] ;  /* 0x00007800ff0c77ac */ /* 0x000e620008000a00 */
[----:B------:R-:W-:-:S04]  /*0c30*/  UIADD3 UR8, UPT, UPT, UR36, UR40, URZ ;  /* 0x0000002824087290 */ /* 0x000fc8000fffe0ff */
[----:B-1----:R-:W-:Y:S02]  /*0c40*/  UIMAD.WIDE.U32 UR46, UR8, UR12, URZ ;  /* 0x0000000c082e72a5 */ /* 0x002fe4000f8e00ff */
[----:B------:R-:W-:-:S04]  /*0c50*/  UIMAD UR8, UR8, UR13, URZ ;  /* 0x0000000d080872a4 */ /* 0x000fc8000f8e02ff */
[----:B------:R-:W-:-:S06]  /*0c60*/  UIADD3 UR8, UPT, UPT, UR47, UR8, URZ ;  /* 0x000000082f087290 */ /* 0x000fcc000fffe0ff */
[----:B------:R-:W-:-:S07]  /*0c70*/  MOV R6, UR8 ;  /* 0x0000000800067c02 */ /* 0x000fce0008000f00 */
.L_x_583:
        /* <DEDUP_REMOVED lines=27> */
.L_x_584:
[----:B------:R-:W-:Y:S02]  /*0e30*/  UIMAD.WIDE.U32 UR56, UR66, UR17, URZ ;  /* 0x00000011423872a5 */ /* 0x000fe4000f8e00ff */
[----:B------:R-:W-:-:S04]  /*0e40*/  UIMAD UR8, UR67, UR17, URZ ;  /* 0x00000011430872a4 */ /* 0x000fc8000f8e02ff */
[----:B------:R-:W-:Y:S02]  /*0e50*/  UIADD3 UR8, UPT, UPT, UR57, UR8, URZ ;  /* 0x0000000839087290 */ /* 0x000fe4000fffe0ff */
.L_x_585:
        /* <DEDUP_REMOVED lines=20> */
.L_x_586:
[----:B------:R-:W1:Y:S01]  /*0fa0*/  LDCU UR58, c[0x0][0x434] ;  /* 0x00008680ff3a77ac */ /* 0x000e620008000800 */
[----:B------:R-:W-:-:S04]  /*0fb0*/  UIMAD UR10, UR42, UR16, UR23 ;  /* 0x000000102a0a72a4 */ /* 0x000fc8000f8e0217 */
[----:B-1----:R-:W-:Y:S02]  /*0fc0*/  UIMAD UR58, UR10, UR58, URZ ;  /* 0x0000003a0a3a72a4 */ /* 0x002fe4000f8e02ff */
.L_x_587:
        /* <DEDUP_REMOVED lines=11> */
.L_x_588:
[----:B------:R-:W1:Y:S01]  /*1080*/  LDCU UR57, c[0x0][0x444] ;  /* 0x00008880ff3977ac */ /* 0x000e620008000800 */
[----:B------:R-:W-:-:S04]  /*1090*/  UIMAD UR10, UR42, UR16, UR23 ;  /* 0x000000102a0a72a4 */ /* 0x000fc8000f8e0217 */
[----:B-1----:R-:W-:-:S12]  /*10a0*/  UIMAD UR57, UR10, UR57, URZ ;  /* 0x000000390a3972a4 */ /* 0x002fd8000f8e02ff */
.L_x_589:
[----:B------:R-:W1:Y:S01]  /*10b0*/  LDCU UR47, c[0x0][0x508] ;  /* 0x0000a100ff2f77ac */ /* 0x000e620008000800 */
[----:B------:R-:W2:Y:S01]  /*10c0*/  S2R R7, SR_TID.X ;  /* 0x0000000000077919 */ /* 0x000ea20000002100 */
[----:B------:R-:W-:Y:S01]  /*10d0*/  IMAD.MOV.U32 R21, RZ, RZ, RZ ;  /* 0x000000ffff157224 */ /* 0x000fe200078e00ff */
[----:B------:R-:W-:Y:S01]  /*10e0*/  ISETP.NE.AND P3, PT, RZ, UR60, PT ;  /* 0x0000003cff007c0c */ /* 0x000fe2000bf65270 */
[----:B------:R-:W-:Y:S01]  /*10f0*/  USHF.R.S32.HI UR10, URZ, 0x1f, UR9 ;  /* 0x0000001fff0a7899 */ /* 0x000fe20008011409 */
[----:B------:R-:W-:Y:S01]  /*1100*/  BSSY.RECONVERGENT B1, `(.L_x_579) ;  /* 0x0000861000017945 */ /* 0x000fe20003800200 */
[----:B------:R-:W-:Y:S02]  /*1110*/  UIADD3 UR56, UP1, UP0, UR64, UR56, UR9 ;  /* 0x0000003840387290 */ /* 0x000fe4000f83e009 */
[----:B------:R-:W-:Y:S02]  /*1120*/  UIMAD UR59, UR16, UR59, URZ ;  /* 0x0000003b103b72a4 */ /* 0x000fe4000f8e02ff */
[----:B------:R-:W-:Y:S01]  /*1130*/  UIADD3.X UR55, UPT, UPT, UR55, UR8, UR10, UP1, UP0 ;  /* 0x0000000837377290 */ /* 0x000fe20008fe040a */
[----:B------:R-:W3:Y:S01]  /*1140*/  LDCU.64 UR60, c[0x0][0x420] ;  /* 0x00008400ff3c77ac */ /* 0x000ee20008000a00 */
[----:B------:R-:W-:-:S02]  /*1150*/  ULEA UR57, UR48, UR57, 0x6 ;  /* 0x0000003930397291 */ /* 0x000fc4000f8e30ff */
[----:B-1----:R-:W-:Y:S02]  /*1160*/  UIADD3 UR47, UPT, UPT, UR35, UR47, URZ ;  /* 0x0000002f232f7290 */ /* 0x002fe4000fffe0ff */
[----:B------:R-:W-:Y:S02]  /*1170*/  ULEA UR58, UR48, UR58, 0x6 ;  /* 0x0000003a303a7291 */ /* 0x000fe4000f8e30ff */
[----:B------:R-:W-:-:S04]  /*1180*/  UIADD3 UR9, UPT, UPT, UR41, -0x40, -UR47 ;  /* 0xffffffc029097890 */ /* 0x000fc8000fffe82f */
[----:B------:R-:W-:-:S04]  /*1190*/  USHF.R.S32.HI UR8, URZ, 0x1f, UR9 ;  /* 0x0000001fff087899 */ /* 0x000fc80008011409 */
[----:B------:R-:W-:Y:S01]  /*11a0*/  ULEA.HI UR8, UR8, UR9, URZ, 0x6 ;  /* 0x0000000908087291 */ /* 0x000fe2000f8f30ff */
[----:B--2---:R-:W-:-:S03]  /*11b0*/  IMAD.SHL.U32 R9, R7, 0x8, RZ ;  /* 0x0000000807097824 */ /* 0x004fc600078e00ff */
[----:B------:R-:W-:Y:S01]  /*11c0*/  USHF.R.S32.HI UR44, URZ, 0x6, UR8 ;  /* 0x00000006ff2c7899 */ /* 0x000fe20008011408 */
[----:B------:R-:W-:Y:S02]  /*11d0*/  SHF.R.U32.HI R8, RZ, 0x3, R7 ;  /* 0x00000003ff087819 */ /* 0x000fe40000011607 */
[----:B------:R-:W-:Y:S01]  /*11e0*/  LOP3.LUT R20, R9, 0x38, RZ, 0xc0, !PT ;  /* 0x0000003809147812 */ /* 0x000fe200078ec0ff */
[----:B------:R-:W-:-:S03]  /*11f0*/  UISETP.LT.AND UP0, UPT, URZ, UR44, UPT ;  /* 0x0000002cff00728c */ /* 0x000fc6000bf01270 */
[----:B------:R-:W1:Y:S01]  /*1200*/  LDCU.128 UR8, c[0x0][0x590] ;  /* 0x0000b200ff0877ac */ /* 0x000e620008000c00 */
[----:B------:R-:W-:Y:S01]  /*1210*/  IADD3 R2, P0, PT, R20, UR62, RZ ;  /* 0x0000003e14027c10 */ /* 0x000fe2000ff1e0ff */
[----:B------:R-:W-:-:S04]  /*1220*/  USEL UR44, URZ, UR44, !UP0 ;  /* 0x0000002cff2c7287 */ /* 0x000fc8000c000000 */
[----:B------:R-:W-:Y:S01]  /*1230*/  IMAD.X R3, RZ, RZ, UR49, P0 ;  /* 0x00000031ff037e24 */ /* 0x000fe200080e06ff */
[----:B------:R-:W2:Y:S01]  /*1240*/  LDCU.64 UR62, c[0x0][0x5e8] ;  /* 0x0000bd00ff3e77ac */ /* 0x000ea20008000a00 */
[----:B------:R-:W-:Y:S02]  /*1250*/  UISETP.GT.AND UP0, UPT, UR45, UR44, UPT ;  /* 0x0000002c2d00728c */ /* 0x000fe4000bf04270 */
[----:B-1----:R-:W-:Y:S01]  /*1260*/  UIMAD UR17, UR53, UR8, URZ ;  /* 0x00000008351172a4 */ /* 0x002fe2000f8e02ff */
[----:B------:R-:W-:Y:S01]  /*1270*/  IMAD.U32 R10, RZ, RZ, UR8 ;  /* 0x00000008ff0a7e24 */ /* 0x000fe2000f8e00ff */
[----:B------:R-:W-:Y:S01]  /*1280*/  MOV R16, UR11 ;  /* 0x0000000b00107c02 */ /* 0x000fe20008000f00 */
[----:B------:R-:W-:Y:S01]  /*1290*/  IMAD.U32 R12, RZ, RZ, UR10 ;  /* 0x0000000aff0c7e24 */ /* 0x000fe2000f8e00ff */
[----:B------:R-:W-:Y:S01]  /*12a0*/  UIMAD UR17, UR50, UR9, UR17 ;  /* 0x00000009321172a4 */ /* 0x000fe2000f8e0211 */
[----:B------:R-:W-:Y:S01]  /*12b0*/  IMAD.WIDE.U32 R10, R10, UR50, R2 ;  /* 0x000000320a0a7c25 */ /* 0x000fe2000f8e0002 */
[----:B------:R-:W1:Y:S01]  /*12c0*/  LDCU.64 UR10, c[0x0][0x550] ;  /* 0x0000aa00ff0a77ac */ /* 0x000e620008000a00 */
[----:B------:R-:W4:Y:S03]  /*12d0*/  LDC.64 R2, c[0x0][0x3b0] ;  /* 0x0000ec00ff027b82 */ /* 0x000f260000000a00 */
[----:B------:R-:W-:Y:S01]  /*12e0*/  VIADD R11, R11, UR17 ;  /* 0x000000110b0b7c36 */ /* 0x000fe20008000000 */
[----:B------:R-:W-:Y:S01]  /*12f0*/  USHF.L.U64.HI UR49, UR8, 0x5, UR9 ;  /* 0x0000000508317899 */ /* 0x000fe20008010209 */
[----:B------:R-:W-:-:S03]  /*1300*/  IMAD.WIDE.U32 R12, R12, UR23, R10 ;  /* 0x000000170c0c7c25 */ /* 0x000fc6000f8e000a */
[----:B------:R-:W5:Y:S01]  /*1310*/  LDCU.64 UR16, c[0x0][0x3c8] ;  /* 0x00007900ff1077ac */ /* 0x000f620008000a00 */
[----:B------:R-:W3:Y:S01]  /*1320*/  LDC.64 R10, c[0x0][0x5f8] ;  /* 0x00017e00ff0a7b82 */ /* 0x000ee20000000a00 */
[----:B------:R-:W-:Y:S01]  /*1330*/  IMAD R17, R16, UR23, R13 ;  /* 0x0000001710117c24 */ /* 0x000fe2000f8e020d */
[----:B------:R-:W-:Y:S01]  /*1340*/  LOP3.LUT R13, R7, 0x1f, RZ, 0xc0, !PT ;  /* 0x0000001f070d7812 */ /* 0x000fe200078ec0ff */
[----:B------:R-:W-:Y:S01]  /*1350*/  IMAD.MOV.U32 R16, RZ, RZ, R12 ;  /* 0x000000ffff107224 */ /* 0x000fe200078e000c */
[----:B------:R-:W-:-:S03]  /*1360*/  SHF.R.U32.HI R12, RZ, 0x5, R7 ;  /* 0x00000005ff0c7819 */ /* 0x000fc60000011607 */
[----:B------:R-:W-:-:S04]  /*1370*/  IMAD.WIDE.U32 R16, R8, UR8, R16 ;  /* 0x0000000808107c25 */ /* 0x000fc8000f8e0010 */
[----:B------:R-:W-:Y:S01]  /*1380*/  IMAD R13, R12, UR59, R13 ;  /* 0x0000003b0c0d7c24 */ /* 0x000fe2000f8e020d */
[----:B------:R-:W-:Y:S01]  /*1390*/  USHF.L.U32 UR59, UR59, 0x6, URZ ;  /* 0x000000063b3b7899 */ /* 0x000fe200080006ff */
[----:B------:R-:W-:Y:S01]  /*13a0*/  IMAD R12, R8, UR9, R17 ;  /* 0x00000009080c7c24 */ /* 0x000fe2000f8e0211 */
[----:B-1----:R-:W-:Y:S01]  /*13b0*/  LEA R246, P2, R16, UR10, 0x1 ;  /* 0x0000000a10f67c11 */ /* 0x002fe2000f8408ff */
[----:B----4-:R-:W-:Y:S01]  /*13c0*/  IMAD R14, R2, UR53, RZ ;  /* 0x00000035020e7c24 */ /* 0x010fe2000f8e02ff */
[----:B------:R-:W-:Y:S01]  /*13d0*/  LOP3.LUT R17, R20, 0xc0, RZ, 0xfc, !PT ;  /* 0x000000c014117812 */ /* 0x000fe200078efcff */
[----:B------:R-:W-:Y:S01]  /*13e0*/  IMAD.WIDE.U32 R18, R2, UR50, R20 ;  /* 0x0000003202127c25 */ /* 0x000fe2000f8e0014 */
[----:B------:R-:W-:Y:S01]  /*13f0*/  LEA.HI.X R247, R16, UR11, R12, 0x1, P2 ;  /* 0x0000000b10f77c11 */ /* 0x000fe200090f0c0c */
[----:B--2---:R-:W-:Y:S01]  /*1400*/  UIMAD.WIDE UR10, UR57, 0x4, UR62 ;  /* 0x00000004390a78a5 */ /* 0x004fe2000f8e023e */
[----:B------:R-:W-:Y:S01]  /*1410*/  LOP3.LUT R16, R20, 0x40, RZ, 0xfc, !PT ;  /* 0x0000004014107812 */ /* 0x000fe200078efcff */
[----:B------:R-:W-:Y:S01]  /*1420*/  IMAD R14, R3, UR50, R14 ;  /* 0x00000032030e7c24 */ /* 0x000fe2000f8e020e */
[----:B------:R-:W-:Y:S01]  /*1430*/  IADD3 R24, P0, PT, R18, UR54, RZ ;  /* 0x0000003612187c10 */ /* 0x000fe2000ff1e0ff */
[----:B---3--:R-:W-:Y:S01]  /*1440*/  IMAD.WIDE.U32 R22, R10, UR21, RZ ;  /* 0x000000150a167c25 */ /* 0x008fe2000f8e00ff */
        /* <DEDUP_REMOVED lines=13> */
[----:B------:R-:W-:Y:S01]  /*1520*/  IMAD.MOV.U32 R14, RZ, RZ, R18 ;  /* 0x000000ffff0e7224 */ /* 0x000fe200078e0012 */
[----:B------:R-:W-:Y:S01]  /*1530*/  LOP3.LUT R18, R20, 0x80, RZ, 0xfc, !PT ;  /* 0x0000008014127812 */ /* 0x000fe200078efcff */
[----:B------:R-:W-:Y:S01]  /*1540*/  IMAD.U32 R12, RZ, RZ, UR59 ;  /* 0x0000003bff0c7e24 */ /* 0x000fe2000f8e00ff */
[----:B------:R-:W-:Y:S01]  /*1550*/  IADD3.X R13, PT, PT, R13, UR55, R11, P1, P0 ;  /* 0x000000370d0d7c10 */ /* 0x000fe20008fe040b */
[----:B------:R-:W-:Y:S01]  /*1560*/  IMAD.WIDE.U32 R14, R8, R2, R14 ;  /* 0x00000002080e7225 */ /* 0x000fe200078e000e */
[----:B------:R-:W-:-:S03]  /*1570*/  IADD3 R11, P0, PT, R10, UR59, RZ ;  /* 0x0000003b0a0b7c10 */ /* 0x000fc6000ff1e0ff */
[----:B------:R-:W-:Y:S01]  /*1580*/  IMAD R10, R8, R3, R15 ;  /* 0x00000003080a7224 */ /* 0x000fe200078e020f */
[----:B------:R-:W-:Y:S02]  /*1590*/  LEA.HI.X.SX32 R12, R12, R13, 0x1, P0 ;  /* 0x0000000d0c0c7211 */ /* 0x000fe400000f0eff */
[C---:B-1----:R-:W-:Y:S02]  /*15a0*/  LEA R248, P1, R14.reuse, UR8, 0x1 ;  /* 0x000000080ef87c11 */ /* 0x042fe4000f8208ff */
[C---:B--2---:R-:W-:Y:S02]  /*15b0*/  LEA R244, P0, R11.reuse, UR16, 0x2 ;  /* 0x000000100bf47c11 */ /* 0x044fe4000f8010ff */
[----:B------:R-:W-:Y:S02]  /*15c0*/  LEA.HI.X R249, R14, UR9, R10, 0x1, P1 ;  /* 0x000000090ef97c11 */ /* 0x000fe400088f0c0a */
[----:B------:R-:W-:Y:S01]  /*15d0*/  LEA.HI.X R245, R11, UR17, R12, 0x2, P0 ;  /* 0x000000110bf57c11 */ /* 0x000fe200080f140c */
[----:B------:R-:W-:Y:S01]  /*15e0*/  IMAD.SHL.U32 R11, R2, 0x20, RZ ;  /* 0x00000020020b7824 */ /* 0x000fe200078e00ff */
[----:B------:R-:W-:Y:S01]  /*15f0*/  IADD3 R10, P0, PT, R8, 0x20, RZ ;  /* 0x00000020080a7810 */ /* 0x000fe20007f1e0ff */
[----:B------:R-:W-:Y:S01]  /*1600*/  UIMAD.WIDE UR16, UR58, 0x4, UR60 ;  /* 0x000000043a1078a5 */ /* 0x000fe2000f8e023c */
[----:B------:R-:W-:-:S02]  /*1610*/  SHF.L.U64.HI R3, R2, 0x5, R3 ;  /* 0x0000000502037819 */ /* 0x000fc40000010203 */
[----:B------:R-:W-:Y:S01]  /*1620*/  IADD3 R15, PT, PT, R8, 0x20, RZ ;  /* 0x00000020080f7810 */ /* 0x000fe20007ffe0ff */
[----:B------:R-:W-:Y:S01]  /*1630*/  IMAD.X R2, RZ, RZ, RZ, P0 ;  /* 0x000000ffff027224 */ /* 0x000fe200000e06ff */
[----:B------:R-:W-:Y:S07]  /*1640*/  BRA.U UP0, `(.L_x_590) ;  /* 0x0000000900347547 */ /* 0x000fee000b800000 */
        /* <DEDUP_REMOVED lines=13> */
.L_x_591:
[----:B------:R-:W1:Y:S01]  /*1720*/  LDCU.64 UR12, c[0x0][0x5c0] ;  /* 0x0000b800ff0c77ac */ /* 0x000e620008000a00 */
[----:B------:R-:W-:-:S04]  /*1730*/  UIADD3 UR8, UPT, UPT, UR36, UR40, URZ ;  /* 0x0000002824087290 */ /* 0x000fc8000fffe0ff */
[----:B-1----:R-:W-:Y:S02]  /*1740*/  UIMAD.WIDE.U32 UR16, UR8, UR12, URZ ;  /* 0x0000000c081072a5 */ /* 0x002fe4000f8e00ff */
[----:B------:R-:W-:-:S04]  /*1750*/  UIMAD UR8, UR8, UR13, URZ ;  /* 0x0000000d080872a4 */ /* 0x000fc8000f8e02ff */
[----:B------:R-:W-:-:S06]  /*1760*/  UIADD3 UR8, UPT, UPT, UR17, UR8, URZ ;  /* 0x0000000811087290 */ /* 0x000fcc000fffe0ff */
[----:B------:R-:W-:Y:S02]  /*1770*/  MOV R3, UR8 ;  /* 0x0000000800037c02 */ /* 0x000fe40008000f00 */
.L_x_592:
        /* <DEDUP_REMOVED lines=13> */
.L_x_593:
[----:B------:R-:W1:Y:S01]  /*1850*/  LDCU.64 UR10, c[0x0][0x5c8] ;  /* 0x0000b900ff0a77ac */ /* 0x000e620008000a00 */
[----:B------:R-:W-:-:S04]  /*1860*/  UIADD3 UR36, UPT, UPT, UR36, UR40, URZ ;  /* 0x0000002824247290 */ /* 0x000fc8000fffe0ff */
[----:B-1----:R-:W-:Y:S02]  /*1870*/  UIMAD.WIDE.U32 UR14, UR36, UR10, URZ ;  /* 0x0000000a240e72a5 */ /* 0x002fe4000f8e00ff */
[----:B------:R-:W-:-:S04]  /*1880*/  UIMAD UR36, UR36, UR11, URZ ;  /* 0x0000000b242472a4 */ /* 0x000fc8000f8e02ff */
[----:B------:R-:W-:-:S06]  /*1890*/  UIADD3 UR36, UPT, UPT, UR15, UR36, URZ ;  /* 0x000000240f247290 */ /* 0x000fcc000fffe0ff */
[----:B------:R-:W-:-:S07]  /*18a0*/  MOV R0, UR36 ;  /* 0x0000002400007c02 */ /* 0x000fce0008000f00 */
.L_x_594:
        /* <DEDUP_REMOVED lines=32> */
.L_x_596:
[----:B------:R-:W-:Y:S05]  /*1ab0*/  BSYNC.RECONVERGENT B0 ;  /* 0x0000000000007941 */ /* 0x000fea0003800200 */
.L_x_595:
        /* <DEDUP_REMOVED lines=19> */
.L_x_598:
[----:B------:R-:W-:Y:S05]  /*1bf0*/  BSYNC.RECONVERGENT B0 ;  /* 0x0000000000007941 */ /* 0x000fea0003800200 */
.L_x_597:
        /* <DEDUP_REMOVED lines=21> */
[----:B------:R-:W-:Y:S02]  /*1d50*/  ISETP.GE.AND P1, PT, R18, UR12, PT ;  /* 0x0000000c12007c0c */ /* 0x000fe4000bf26270 */
[----:B------:R-:W-:Y:S02]  /*1d60*/  ISETP.GE.AND P0, PT, R17, UR12, PT ;  /* 0x0000000c11007c0c */ /* 0x000fe4000bf06270 */
[----:B-12---:R-:W-:-:S04]  /*1d70*/  LEA R12, P4, R6, UR8, 0x1 ;  /* 0x00000008060c7c11 */ /* 0x006fc8000f8808ff */
[----:B------:R-:W-:-:S05]  /*1d80*/  LEA.HI.X R13, R6, UR9, R8, 0x1, P4 ;  /* 0x00000009060d7c11 */ /* 0x000fca000a0f0c08 */
[----:B------:R3:W-:Y:S04]  /*1d90*/  @!P3 STG.E.128 desc[UR32][R12.64], RZ ;  /* 0x000000ff0c00b986 */ /* 0x0007e8000c101d20 */
[----:B------:R3:W-:Y:S04]  /*1da0*/  @!P2 STG.E.128 desc[UR32][R12.64+0x80], RZ ;  /* 0x000080ff0c00a986 */ /* 0x0007e8000c101d20 */
[----:B------:R3:W-:Y:S04]  /*1db0*/  @!P1 STG.E.128 desc[UR32][R12.64+0x100], RZ ;  /* 0x000100ff0c009986 */ /* 0x0007e8000c101d20 */
[----:B------:R3:W-:Y:S02]  /*1dc0*/  @!P0 STG.E.128 desc[UR32][R12.64+0x180], RZ ;  /* 0x000180ff0c008986 */ /* 0x0007e4000c101d20 */
.L_x_600:
[----:B------:R-:W-:Y:S05]  /*1dd0*/  BSYNC.RECONVERGENT B0 ;  /* 0x0000000000007941 */ /* 0x000fea0003800200 */
.L_x_599:
        /* <DEDUP_REMOVED lines=20> */
.L_x_590:
        /* <DEDUP_REMOVED lines=35> */
.L_x_603:
[----:B------:R2:W-:Y:S04]  /*2150*/  STS.128 [R14+0x8000], RZ ;  /* 0x008000ff0e007388 */ /* 0x0005e80000000c00 */
[----:B------:R2:W-:Y:S04]  /*2160*/  STS.128 [R14+0xa000], RZ ;  /* 0x00a000ff0e007388 */ /* 0x0005e80000000c00 */
[----:B------:R2:W-:Y:S04]  /*2170*/  STS.128 [R14+0xc000], RZ ;  /* 0x00c000ff0e007388 */ /* 0x0005e80000000c00 */
[----:B------:R2:W-:Y:S02]  /*2180*/  STS.128 [R14+0xe000], RZ ;  /* 0x00e000ff0e007388 */ /* 0x0005e40000000c00 */
.L_x_604:
[----:B------:R-:W-:Y:S05]  /*2190*/  BSYNC.RECONVERGENT B0 ;  /* 0x0000000000007941 */ /* 0x000fea0003800200 */
.L_x_602:
        /* <DEDUP_REMOVED lines=37> */
.L_x_606:
[----:B------:R-:W-:Y:S05]  /*23f0*/  BSYNC.RECONVERGENT B0 ;  /* 0x0000000000007941 */ /* 0x000fea0003800200 */
.L_x_605:
        /* <DEDUP_REMOVED lines=28> */
.L_x_608:
[----:B------:R1:W-:Y:S04]  /*25c0*/  STS.128 [R14], RZ ;  /* 0x000000ff0e007388 */ /* 0x0003e80000000c00 */
[----:B------:R1:W-:Y:S04]  /*25d0*/  STS.128 [R14+0x2000], RZ ;  /* 0x002000ff0e007388 */ /* 0x0003e80000000c00 */
[----:B------:R1:W-:Y:S04]  /*25e0*/  STS.128 [R14+0x4000], RZ ;  /* 0x004000ff0e007388 */ /* 0x0003e80000000c00 */
[----:B------:R1:W-:Y:S02]  /*25f0*/  STS.128 [R14+0x6000], RZ ;  /* 0x006000ff0e007388 */ /* 0x0003e40000000c00 */
.L_x_609:
[----:B------:R-:W-:Y:S05]  /*2600*/  BSYNC.RECONVERGENT B0 ;  /* 0x0000000000007941 */ /* 0x000fea0003800200 */
.L_x_607:
        /* <DEDUP_REMOVED lines=10> */
[----:B----4-:R-:W-:-:S05]  /*26b0*/  IMAD.WIDE.U32 R22, R242, R19, UR16 ;  /* 0x00000010f2167e25 */ /* 0x010fca000f8e0013 */
        /* <DEDUP_REMOVED lines=9> */
[----:B----4-:R-:W-:-:S04]  /*2750*/  LEA R22, P4, R11, R248, 0x1 ;  /* 0x000000f80b167211 */ /* 0x010fc800078808ff */
        /* <DEDUP_REMOVED lines=25> */
.L_x_611:
[----:B------:R-:W-:Y:S05]  /*28f0*/  BSYNC.RECONVERGENT B0 ;  /* 0x0000000000007941 */ /* 0x000fea0003800200 */
.L_x_610:
[----:B------:R-:W2:Y:S01]  /*2900*/  LDCU.64 UR8, c[0x0][0x3d0] ;  /* 0x00007a00ff0877ac */ /* 0x000ea20008000a00 */
[----:B------:R-:W-:Y:S01]  /*2910*/  MOV R3, UR14 ;  /* 0x0000000e00037c02 */ /* 0x000fe20008000f00 */
[----:B------:R-:W-:Y:S01]  /*2920*/  BSSY.RECONVERGENT B0, `(.L_x_612) ;  /* 0x0000032000007945 */ /* 0x000fe20003800200 */
[----:B------:R-:W-:Y:S02]  /*2930*/  UIADD3 UR42, UPT, UPT, -UR29, UR35, URZ ;  /* 0x000000231d2a7290 */ /* 0x000fe4000fffe1ff */
[----:B------:R-:W-:Y:S01]  /*2940*/  UIMAD UR45, UR28, UR14, URZ ;  /* 0x0000000e1c2d72a4 */ /* 0x000fe2000f8e02ff */
[----:B-1--4-:R-:W-:-:S03]  /*2950*/  IMAD.WIDE.U32 R22, R3, UR29, R20 ;  /* 0x0000001d03167c25 */ /* 0x012fc6000f8e0014 */
        /* <DEDUP_REMOVED lines=42> */
.L_x_613:
[----:B------:R2:W-:Y:S04]  /*2c00*/  STS.128 [R14+0x10000], RZ ;  /* 0x010000ff0e007388 */ /* 0x0005e80000000c00 */
[----:B------:R2:W-:Y:S04]  /*2c10*/  STS.128 [R14+0x12000], RZ ;  /* 0x012000ff0e007388 */ /* 0x0005e80000000c00 */
[----:B------:R2:W-:Y:S04]  /*2c20*/  STS.128 [R14+0x14000], RZ ;  /* 0x014000ff0e007388 */ /* 0x0005e80000000c00 */
[----:B------:R2:W-:Y:S02]  /*2c30*/  STS.128 [R14+0x16000], RZ ;  /* 0x016000ff0e007388 */ /* 0x0005e40000000c00 */
.L_x_614:
[----:B------:R-:W-:Y:S05]  /*2c40*/  BSYNC.RECONVERGENT B0 ;  /* 0x0000000000007941 */ /* 0x000fea0003800200 */
.L_x_612:
[----:B------:R-:W-:Y:S01]  /*2c50*/  ISETP.GE.AND P5, PT, R15, UR42, PT ;  /* 0x0000002a0f007c0c */ /* 0x000fe2000bfa6270 */
[----:B------:R-:W-:-:S12]  /*2c60*/  BSSY.RECONVERGENT B0, `(.L_x_615) ;  /* 0x0000027000007945 */ /* 0x000fd80003800200 */
[----:B------:R4:W-:Y:S04]  /*2c70*/  @P5 STS.128 [R14+0x11000], RZ ;  /* 0x011000ff0e005388 */ /* 0x0009e80000000c00 */
[----:B------:R4:W-:Y:S04]  /*2c80*/  @P5 STS.128 [R14+0x13000], RZ ;  /* 0x013000ff0e005388 */ /* 0x0009e80000000c00 */
[----:B------:R4:W-:Y:S04]  /*2c90*/  @P5 STS.128 [R14+0x15000], RZ ;  /* 0x015000ff0e005388 */ /* 0x0009e80000000c00 */
[----:B------:R4:W-:Y:S01]  /*2ca0*/  @P5 STS.128 [R14+0x17000], RZ ;  /* 0x017000ff0e005388 */ /* 0x0009e20000000c00 */
[----:B------:R-:W-:Y:S05]  /*2cb0*/  @P5 BRA `(.L_x_616) ;  /* 0x0000000000845947 */ /* 0x000fea0003800000 */
[----:B------:R-:W1:Y:S01]  /*2cc0*/  LDCU UR42, c[0x0][0x440] ;  /* 0x00008800ff2a77ac */ /* 0x000e620008000800 */
[----:B------:R-:W-:Y:S02]  /*2cd0*/  IMAD R5, R2, UR14, RZ ;  /* 0x0000000e02057c24 */ /* 0x000fe4000f8e02ff */
[----:B------:R-:W-:Y:S01]  /*2ce0*/  IMAD.MOV.U32 R23, RZ, RZ, R3 ;  /* 0x000000ffff177224 */ /* 0x000fe200078e0003 */
[----:B------:R-:W2:Y:S01]  /*2cf0*/  LDCU.64 UR8, c[0x0][0x388] ;  /* 0x00007100ff0877ac */ /* 0x000ea20008000a00 */
[C---:B------:R-:W-:Y:S02]  /*2d00*/  IMAD R5, R10.reuse, UR15, R5 ;  /* 0x0000000f0a057c24 */ /* 0x040fe4000f8e0205 */
[----:B------:R-:W-:-:S04]  /*2d10*/  IMAD.WIDE.U32 R22, R10, UR14, R22 ;  /* 0x0000000e0a167c25 */ /* 0x000fc8000f8e0016 */
[----:B------:R-:W-:Y:S01]  /*2d20*/  IMAD.IADD R5, R23, 0x1, R5 ;  /* 0x0000000117057824 */ /* 0x000fe200078e0205 */
        /* <DEDUP_REMOVED lines=26> */
.L_x_616:
[----:B------:R-:W-:Y:S05]  /*2ed0*/  BSYNC.RECONVERGENT B0 ;  /* 0x0000000000007941 */ /* 0x000fea0003800200 */
.L_x_615:
[----:B------:R-:W2:Y:S01]  /*2ee0*/  LDCU.64 UR8, c[0x0][0x3d8] ;  /* 0x00007b00ff0877ac */ /* 0x000ea20008000a00 */
[----:B------:R-:W-:Y:S01]  /*2ef0*/  MOV R3, UR12 ;  /* 0x0000000c00037c02 */ /* 0x000fe20008000f00 */
[----:B------:R-:W-:Y:S01]  /*2f00*/  BSSY.RECONVERGENT B0, `(.L_x_617) ;  /* 0x0000030000007945 */ /* 0x000fe20003800200 */
[----:B------:R-:W-:-:S03]  /*2f10*/  UIMAD UR28, UR28, UR12, URZ ;  /* 0x0000000c1c1c72a4 */ /* 0x000fc6000f8e02ff */
[----:B------:R-:W-:Y:S01]  /*2f20*/  IMAD.WIDE.U32 R22, R3, UR29, R20 ;  /* 0x0000001d03167c25 */ /* 0x000fe2000f8e0014 */
[----:B------:R-:W-:Y:S02]  /*2f30*/  UIMAD UR28, UR29, UR13, UR28 ;  /* 0x0000000d1d1c72a4 */ /* 0x000fe4000f8e021c */
[----:B------:R-:W-:-:S04]  /*2f40*/  IADD3 R22, P0, PT, R22, UR46, RZ ;  /* 0x0000002e16167c10 */ /* 0x000fc8000ff1e0ff */
[----:B------:R-:W-:Y:S01]  /*2f50*/  IADD3.X R23, PT, PT, R6, UR28, R23, P0, !PT ;  /* 0x0000001c06177c10 */ /* 0x000fe200087fe417 */
[----:B--2---:R-:W-:Y:S02]  /*2f60*/  IMAD R0, R0, UR8, RZ ;  /* 0x0000000800007c24 */ /* 0x004fe4000f8e02ff */
[----:B------:R-:W-:-:S04]  /*2f70*/  IMAD.WIDE.U32 R22, R4, UR8, R22 ;  /* 0x0000000804167c25 */ /* 0x000fc8000f8e0016 */
[----:B------:R-:W-:-:S05]  /*2f80*/  IMAD R0, R4, UR9, R0 ;  /* 0x0000000904007c24 */ /* 0x000fca000f8e0200 */
[----:B------:R-:W-:Y:S01]  /*2f90*/  IADD3 R0, PT, PT, R23, R0, RZ ;  /* 0x0000000017007210 */ /* 0x000fe20007ffe0ff */
[----:B------:R-:W-:Y:S06]  /*2fa0*/  @P6 BRA `(.L_x_618) ;  /* 0x0000000000846947 */ /* 0x000fec0003800000 */
[----:B------:R-:W2:Y:S01]  /*2fb0*/  LDCU UR14, c[0x0][0x440] ;  /* 0x00008800ff0e77ac */ /* 0x000ea20008000800 */
[----:B------:R-:W-:Y:S02]  /*2fc0*/  IMAD.MOV.U32 R4, RZ, RZ, R22 ;  /* 0x000000ffff047224 */ /* 0x000fe400078e0016 */
[----:B------:R-:W-:Y:S01]  /*2fd0*/  IMAD.MOV.U32 R5, RZ, RZ, R0 ;  /* 0x000000ffff057224 */ /* 0x000fe200078e0000 */
[----:B------:R-:W1:Y:S01]  /*2fe0*/  LDCU.64 UR8, c[0x0][0x390] ;  /* 0x00007200ff0877ac */ /* 0x000e620008000a00 */
[----:B------:R-:W-:-:S04]  /*2ff0*/  IMAD.WIDE.U32 R4, R8, UR12, R4 ;  /* 0x0000000c08047c25 */ /* 0x000fc8000f8e0004 */
[----:B------:R-:W-:Y:S01]  /*3000*/  IMAD R8, R8, UR13, R5 ;  /* 0x0000000d08087c24 */ /* 0x000fe2000f8e0205 */
        /* <DEDUP_REMOVED lines=27> */
.L_x_618:
[----:B------:R2:W-:Y:S04]  /*31c0*/  STS.128 [R14+0x18000], RZ ;  /* 0x018000ff0e007388 */ /* 0x0005e80000000c00 */
[----:B------:R2:W-:Y:S04]  /*31d0*/  STS.128 [R14+0x1a000], RZ ;  /* 0x01a000ff0e007388 */ /* 0x0005e80000000c00 */
[----:B------:R2:W-:Y:S04]  /*31e0*/  STS.128 [R14+0x1c000], RZ ;  /* 0x01c000ff0e007388 */ /* 0x0005e80000000c00 */
[----:B------:R2:W-:Y:S02]  /*31f0*/  STS.128 [R14+0x1e000], RZ ;  /* 0x01e000ff0e007388 */ /* 0x0005e40000000c00 */
.L_x_619:
[----:B------:R-:W-:Y:S05]  /*3200*/  BSYNC.RECONVERGENT B0 ;  /* 0x0000000000007941 */ /* 0x000fea0003800200 */
.L_x_617:
[----:B------:R1:W-:Y:S01]  /*3210*/  @P5 STS.128 [R14+0x19000], RZ ;  /* 0x019000ff0e005388 */ /* 0x0003e20000000c00 */
[----:B------:R-:W-:Y:S01]  /*3220*/  SHF.L.U32 R4, R7, 0x6, RZ ;  /* 0x0000000607047819 */ /* 0x000fe200000006ff */
[----:B------:R-:W1:Y:S01]  /*3230*/  LDCU UR14, c[0x0][0x440] ;  /* 0x00008800ff0e77ac */ /* 0x000e620008000800 */
[----:B------:R-:W-:Y:S01]  /*3240*/  BSSY.RECONVERGENT B0, `(.L_x_620) ;  /* 0x0000027000007945 */ /* 0x000fe20003800200 */
[----:B------:R1:W-:Y:S01]  /*3250*/  @P5 STS.128 [R14+0x1b000], RZ ;  /* 0x01b000ff0e005388 */ /* 0x0003e20000000c00 */
[----:B------:R-:W-:-:S03]  /*3260*/  LOP3.LUT R3, R4, 0x1c0, RZ, 0xc0, !PT ;  /* 0x000001c004037812 */ /* 0x000fc600078ec0ff */
[----:B------:R1:W-:Y:S04]  /*3270*/  @P5 STS.128 [R14+0x1d000], RZ ;  /* 0x01d000ff0e005388 */ /* 0x0003e80000000c00 */
[----:B------:R1:W-:Y:S01]  /*3280*/  @P5 STS.128 [R14+0x1f000], RZ ;  /* 0x01f000ff0e005388 */ /* 0x0003e20000000c00 */
        /* <DEDUP_REMOVED lines=34> */
.L_x_621:
[----:B-1----:R-:W-:Y:S05]  /*34b0*/  BSYNC.RECONVERGENT B0 ;  /* 0x0000000000007941 */ /* 0x002fea0003800200 */
.L_x_620:
[----:B------:R-:W-:Y:S01]  /*34c0*/  IMAD.SHL.U32 R6, R7, 0x20, RZ ;  /* 0x0000002007067824 */ /* 0x000fe200078e00ff */
[----:B------:R-:W-:Y:S01]  /*34d0*/  LOP3.LUT R3, R3, 0x38, R9, 0xf8, !PT ;  /* 0x0000003803037812 */ /* 0x000fe200078ef809 */
[C---:B------:R-:W-:Y:S01]  /*34e0*/  IMAD.SHL.U32 R2, R7.reuse, 0x10, RZ ;  /* 0x0000001007027824 */ /* 0x040fe200078e00ff */
[----:B------:R-:W-:Y:S01]  /*34f0*/  LOP3.LUT R4, R4, 0x200, RZ, 0xc0, !PT ;  /* 0x0000020004047812 */ /* 0x000fe200078ec0ff */
[----:B------:R-:W0:Y:S01]  /*3500*/  LDGDEPBAR ;  /* 0x00000000000079af */ /* 0x000e220000000000 */
[----:B------:R-:W-:Y:S01]  /*3510*/  LOP3.LUT R5, R6, 0x200, RZ, 0xc0, !PT ;  /* 0x0000020006057812 */ /* 0x000fe200078ec0ff */
[----:B------:R-:W-:Y:S01]  /*3520*/  IMAD.SHL.U32 R0, R7, 0x2, RZ ;  /* 0x0000000207007824 */ /* 0x000fe200078e00ff */
[----:B------:R-:W-:Y:S01]  /*3530*/  LOP3.LUT R231, R3, 0x8, R7, 0x78, !PT ;  /* 0x0000000803e77812 */ /* 0x000fe200078e7807 */
[----:B------:R-:W1:Y:S01]  /*3540*/  LDCU UR15, c[0x0][0x590] ;  /* 0x0000b200ff0f77ac */ /* 0x000e620008000800 */
[----:B------:R-:W-:Y:S01]  /*3550*/  LOP3.LUT R2, R5, 0x3800, R2, 0xf8, !PT ;  /* 0x0000380005027812 */ /* 0x000fe200078ef802 */
[----:B------:R-:W-:Y:S01]  /*3560*/  IMAD.MOV.U32 R228, RZ, RZ, 0x40 ;  /* 0x00000040ffe47424 */ /* 0x000fe200078e00ff */
[----:B------:R-:W-:Y:S01]  /*3570*/  LOP3.LUT R4, R4, 0xc00, R6, 0xf8, !PT ;  /* 0x00000c0004047812 */ /* 0x000fe200078ef806 */
[----:B------:R-:W-:Y:S01]  /*3580*/  IMAD.U32 R239, RZ, RZ, UR37 ;  /* 0x00000025ffef7e24 */ /* 0x000fe2000f8e00ff */
[----:B------:R-:W-:-:S02]  /*3590*/  LOP3.LUT R232, R3, 0x8, R13, 0x78, !PT ;  /* 0x0000000803e87812 */ /* 0x000fc400078e780d */
[----:B------:R-:W-:Y:S02]  /*35a0*/  CS2R R190, SRZ ;  /* 0x0000000000be7805 */ /* 0x000fe4000001ff00 */
[----:B------:R-:W-:Y:S02]  /*35b0*/  R2P PR, R7, 0x6 ;  /* 0x0000000607007804 */ /* 0x000fe40000000000 */
[----:B------:R-:W-:Y:S02]  /*35c0*/  CS2R R188, SRZ ;  /* 0x0000000000bc7805 */ /* 0x000fe4000001ff00 */
[----:B------:R-:W-:Y:S01]  /*35d0*/  LOP3.LUT R231, R2, R231, RZ, 0xfc, !PT ;  /* 0x000000e702e77212 */ /* 0x000fe200078efcff */
[----:B------:R-:W-:Y:S01]  /*35e0*/  IMAD.MOV.U32 R2, RZ, RZ, 0x20 ;  /* 0x00000020ff027424 */ /* 0x000fe200078e00ff */
[----:B------:R-:W-:Y:S02]  /*35f0*/  LOP3.LUT R232, R4, R232, RZ, 0xfc, !PT ;  /* 0x000000e804e87212 */ /* 0x000fe400078efcff */
[----:B------:R-:W-:-:S02]  /*3600*/  CS2R R194, SRZ ;  /* 0x0000000000c27805 */ /* 0x000fc4000001ff00 */
[----:B------:R-:W-:Y:S02]  /*3610*/  LOP3.LUT R0, R0, 0x6, RZ, 0xc0, !PT ;  /* 0x0000000600007812 */ /* 0x000fe400078ec0ff */
[----:B------:R-:W-:Y:S02]  /*3620*/  CS2R R192, SRZ ;  /* 0x0000000000c07805 */ /* 0x000fe4000001ff00 */
[----:B------:R-:W-:Y:S02]  /*3630*/  SEL R228, R228, 0xffffffc0, !P2 ;  /* 0xffffffc0e4e47807 */ /* 0x000fe40005000000 */
[----:B------:R-:W-:Y:S02]  /*3640*/  CS2R R186, SRZ ;  /* 0x0000000000ba7805 */ /* 0x000fe4000001ff00 */
[----:B------:R-:W-:Y:S02]  /*3650*/  LEA R231, R231, UR34, 0x1 ;  /* 0x00000022e7e77c11 */ /* 0x000fe4000f8e08ff */
[----:B------:R-:W-:-:S02]  /*3660*/  CS2R R184, SRZ ;  /* 0x0000000000b87805 */ /* 0x000fc4000001ff00 */
[----:B------:R-:W-:Y:S02]  /*3670*/  LEA R232, R232, UR34, 0x1 ;  /* 0x00000022e8e87c11 */ /* 0x000fe4000f8e08ff */
[----:B------:R-:W-:Y:S02]  /*3680*/  CS2R R182, SRZ ;  /* 0x0000000000b67805 */ /* 0x000fe4000001ff00 */
[----:B------:R-:W-:Y:S01]  /*3690*/  LOP3.LUT R0, R0, 0xe0, R12, 0xf8, !PT ;  /* 0x000000e000007812 */ /* 0x000fe200078ef80c */
[----:B------:R-:W-:Y:S01]  /*36a0*/  IMAD.IADD R3, R228, 0x1, R231 ;  /* 0x00000001e4037824 */ /* 0x000fe200078e02e7 */
[----:B------:R-:W-:Y:S01]  /*36b0*/  SEL R2, R2, 0xffffffe0, !P1 ;  /* 0xffffffe002027807 */ /* 0x000fe20004800000 */
[----:B------:R-:W-:Y:S01]  /*36c0*/  IMAD.IADD R228, R228, 0x1, R232 ;  /* 0x00000001e4e47824 */ /* 0x000fe200078e02e8 */
[----:B------:R-:W-:Y:S01]  /*36d0*/  CS2R R180, SRZ ;  /* 0x0000000000b47805 */ /* 0x000fe2000001ff00 */
[----:B------:R-:W-:Y:S01]  /*36e0*/  IMAD.U32 R239, R239, 0x40, R0 ;  /* 0x00000040efef7824 */ /* 0x000fe200078e0000 */
[----:B------:R-:W-:Y:S01]  /*36f0*/  CS2R R174, SRZ ;  /* 0x0000000000ae7805 */ /* 0x000fe2000001ff00 */
[----:B------:R-:W-:Y:S01]  /*3700*/  IMAD.IADD R229, R231, 0x1, R2 ;  /* 0x00000001e7e57824 */ /* 0x000fe200078e0202 */
[----:B------:R-:W-:Y:S01]  /*3710*/  CS2R R172, SRZ ;  /* 0x0000000000ac7805 */ /* 0x000fe2000001ff00 */
[C---:B------:R-:W-:Y:S01]  /*3720*/  IMAD.IADD R230, R2.reuse, 0x1, R232 ;  /* 0x0000000102e67824 */ /* 0x040fe200078e02e8 */
[----:B------:R-:W-:Y:S01]  /*3730*/  CS2R R178, SRZ ;  /* 0x0000000000b27805 */ /* 0x000fe2000001ff00 */
[----:B------:R-:W-:Y:S01]  /*3740*/  IMAD.IADD R0, R2, 0x1, R3 ;  /* 0x0000000102007824 */ /* 0x000fe200078e0203 */
        /* <DEDUP_REMOVED lines=53> */
[----:B------:R-:W-:Y:S01]  /*3aa0*/  IMAD.IADD R2, R2, 0x1, R228 ;  /* 0x0000000102027824 */ /* 0x000fe200078e02e4 */
[----:B------:R-:W2:Y:S01]  /*3ab0*/  LDCU UR12, c[0x0][0x504] ;  /* 0x0000a080ff0c77ac */ /* 0x000ea20008000800 */
[----:B------:R-:W2:Y:S01]  /*3ac0*/  LDCU UR9, c[0x0][0x508] ;  /* 0x0000a100ff0977ac */ /* 0x000ea20008000800 */
[----:B------:R-:W2:Y:S01]  /*3ad0*/  LDCU UR8, c[0x0][0x3e0] ;  /* 0x00007c00ff0877ac */ /* 0x000ea20008000800 */
[----:B------:R-:W2:Y:S01]  /*3ae0*/  LDCU UR13, c[0x0][0x45c] ;  /* 0x00008b80ff0d77ac */ /* 0x000ea20008000800 */
[----:B-1----:R-:W-:-:S02]  /*3af0*/  USHF.L.U32 UR15, UR15, 0x6, URZ ;  /* 0x000000060f0f7899 */ /* 0x002fc400080006ff */
[----:B------:R-:W-:-:S12]  /*3b00*/  UIADD3 UR41, UPT, UPT, -UR47, UR41, URZ ;  /* 0x000000292f297290 */ /* 0x000fd8000fffe1ff */
.L_x_626:
[----:B------:R-:W0:Y:S01]  /*3b10*/  LDGDEPBAR ;  /* 0x00000000000079af */ /* 0x000e220000000000 */
[----:B------:R-:W-:Y:S04]  /*3b20*/  USHF.L.U32 UR29, UR48, 0x6, URZ ;  /* 0x00000006301d7899 */ /* 0x000fe800080006ff */
[----:B------:R-:W-:Y:S01]  /*3b30*/  UISETP.GE.AND UP0, UPT, UR29, UR41, UPT ;  /* 0x000000291d00728c */ /* 0x000fe2000bf06270 */
[----:B------:R-:W-:Y:S04]  /*3b40*/  DEPBAR.LE SB0, 0x0 ;  /* 0x000080000000791a */ /* 0x000fe80000000000 */
[----:B------:R-:W-:Y:S06]  /*3b50*/  BAR.SYNC.DEFER_BLOCKING 0x0 ;  /* 0x0000000000007b1d */ /* 0x000fec0000010000 */
[----:B------:R-:W-:Y:S04]  /*3b60*/  LDSM.16.M88.4 R16, [R232] ;  /* 0x00000000e810783b */ /* 0x000fe80000000200 */
[----:B-12---:R-:W1:Y:S04]  /*3b70*/  LDSM.16.M88.4 R8, [R231+0x10000] ;  /* 0x01000000e708783b */ /* 0x006e680000000200 */
[----:B------:R-:W3:Y:S04]  /*3b80*/  LDSM.16.M88.4 R84, [R231+0x10800] ;  /* 0x01080000e754783b */ /* 0x000ee80000000200 */
[----:B------:R-:W-:Y:S04]  /*3b90*/  LDSM.16.M88.4 R88, [R230] ;  /* 0x00000000e658783b */ /* 0x000fe80000000200 */
[----:B------:R-:W2:Y:S04]  /*3ba0*/  LDSM.16.M88.4 R92, [R229+0x10000] ;  /* 0x01000000e55c783b */ /* 0x000ea80000000200 */
[----:B------:R-:W2:Y:S04]  /*3bb0*/  LDSM.16.M88.4 R96, [R229+0x10800] ;  /* 0x01080000e560783b */ /* 0x000ea80000000200 */
[----:B------:R-:W-:Y:S04]  /*3bc0*/  LDSM.16.M88.4 R100, [R228] ;  /* 0x00000000e464783b */ /* 0x000fe80000000200 */
[----:B-----5:R-:W2:Y:S04]  /*3bd0*/  LDSM.16.M88.4 R104, [R3+0x10000] ;  /* 0x010000000368783b */ /* 0x020ea80000000200 */
[----:B------:R-:W-:Y:S04]  /*3be0*/  LDSM.16.M88.4 R108, [R0+0x10000] ;  /* 0x01000000006c783b */ /* 0x000fe80000000200 */
[----:B------:R-:W-:Y:S01]  /*3bf0*/  LDSM.16.M88.4 R112, [R231+0x12800] ;  /* 0x01280000e770783b */ /* 0x000fe20000000200 */
[C---:B-1----:R-:W-:Y:S08]  /*3c00*/  HMMA.16816.F32.BF16 R4, R16.reuse, R8, RZ ;  /* 0x000000081004723c */ /* 0x042ff000000418ff */
[C---:B------:R-:W-:Y:S08]  /*3c10*/  HMMA.16816.F32.BF16 R8, R16.reuse, R10, RZ ;  /* 0x0000000a1008723c */ /* 0x040ff000000418ff */
[C---:B---34-:R-:W-:Y:S08]  /*3c20*/  HMMA.16816.F32.BF16 R12, R16.reuse, R84, RZ ;  /* 0x00000054100c723c */ /* 0x058ff000000418ff */
[----:B------:R-:W-:Y:S01]  /*3c30*/  HMMA.16816.F32.BF16 R16, R16, R86, RZ ;  /* 0x000000561010723c */ /* 0x000fe200000418ff */
[----:B------:R-:W1:Y:S07]  /*3c40*/  LDSM.16.M88.4 R84, [R3+0x10800] ;  /* 0x010800000354783b */ /* 0x000e6e0000000200 */
[C---:B--2---:R-:W-:Y:S08]  /*3c50*/  HMMA.16816.F32.BF16 R4, R88.reuse, R92, R4 ;  /* 0x0000005c5804723c */ /* 0x044ff00000041804 */
[C---:B------:R-:W-:Y:S01]  /*3c60*/  HMMA.16816.F32.BF16 R8, R88.reuse, R94, R8 ;  /* 0x0000005e5808723c */ /* 0x040fe20000041808 */
[----:B------:R-:W2:Y:S07]  /*3c70*/  LDSM.16.M88.4 R92, [R2] ;  /* 0x00000000025c783b */ /* 0x000eae0000000200 */
[C---:B------:R-:W-:Y:S01]  /*3c80*/  HMMA.16816.F32.BF16 R12, R88.reuse, R96, R12 ;  /* 0x00000060580c723c */ /* 0x040fe2000004180c */
[----:B------:R-:W-:Y:S02]  /*3c90*/  IMAD.U32 R96, RZ, RZ, UR10 ;  /* 0x0000000aff607e24 */ /* 0x000fe4000f8e00ff */
[----:B------:R-:W-:Y:S03]  /*3ca0*/  IMAD.U32 R97, RZ, RZ, UR11 ;  /* 0x0000000bff617e24 */ /* 0x000fe6000f8e00ff */
[C---:B------:R-:W-:Y:S02]  /*3cb0*/  LEA R96, P0, R242.reuse, R96, 0x2 ;  /* 0x00000060f2607211 */ /* 0x040fe400078010ff */
[----:B------:R-:W-:Y:S01]  /*3cc0*/  HMMA.16816.F32.BF16 R16, R88, R98, R16 ;  /* 0x000000625810723c */ /* 0x000fe20000041810 */
[----:B------:R-:W3:Y:S02]  /*3cd0*/  LDSM.16.M88.4 R88, [R0+0x10800] ;  /* 0x010800000058783b */ /* 0x000ee40000000200 */
[----:B------:R-:W-:Y:S05]  /*3ce0*/  LEA.HI.X R97, R242, R97, RZ, 0x2, P0 ;  /* 0x00000061f2617211 */ /* 0x000fea00000f14ff */
[C---:B------:R-:W-:Y:S01]  /*3cf0*/  HMMA.16816.F32.BF16 R4, R100.reuse, R104, R4 ;  /* 0x000000686404723c */ /* 0x040fe20000041804 */
[----:B-----5:R-:W5:Y:S04]  /*3d00*/  LDG.E R124, desc[UR32][R96.64] ;  /* 0x00000020607c7981 */ /* 0x020f68000c1e1900 */
[----:B------:R4:W5:Y:S03]  /*3d10*/  LDG.E R123, desc[UR32][R96.64+0x20] ;  /* 0x00002020607b7981 */ /* 0x000966000c1e1900 */
[C---:B------:R-:W-:Y:S01]  /*3d20*/  HMMA.16816.F32.BF16 R8, R100.reuse, R106, R8 ;  /* 0x0000006a6408723c */ /* 0x040fe20000041808 */
[----:B------:R-:W-:Y:S07]  /*3d30*/  LDSM.16.M88.4 R104, [R231+0x12000] ;  /* 0x01200000e768783b */ /* 0x000fee0000000200 */
[C---:B-1----:R-:W-:Y:S08]  /*3d40*/  HMMA.16816.F32.BF16 R12, R100.reuse, R84, R12 ;  /* 0x00000054640c723c */ /* 0x042ff0000004180c */
[----:B------:R-:W-:Y:S01]  /*3d50*/  HMMA.16816.F32.BF16 R16, R100, R86, R16 ;  /* 0x000000566410723c */ /* 0x000fe20000041810 */
[----:B------:R-:W-:Y:S04]  /*3d60*/  LDSM.16.M88.4 R84, [R230+0x2000] ;  /* 0x00200000e654783b */ /* 0x000fe80000000200 */
[----:B------:R-:W-:Y:S03]  /*3d70*/  LDSM.16.M88.4 R100, [R229+0x12000] ;  /* 0x01200000e564783b */ /* 0x000fe60000000200 */
[C---:B--2---:R-:W-:Y:S01]  /*3d80*/  HMMA.16816.F32.BF16 R4, R92.reuse, R108, R4 ;  /* 0x0000006c5c04723c */ /* 0x044fe20000041804 */
[----:B----4-:R-:W1:Y:S07]  /*3d90*/  LDSM.16.M88.4 R96, [R232+0x2000] ;  /* 0x00200000e860783b */ /* 0x010e6e0000000200 */
[C---:B------:R-:W-:Y:S01]  /*3da0*/  HMMA.16816.F32.BF16 R8, R92.reuse, R110, R8 ;  /* 0x0000006e5c08723c */ /* 0x040fe20000041808 */
[----:B------:R-:W2:Y:S07]  /*3db0*/  LDSM.16.M88.4 R108, [R229+0x12800] ;  /* 0x01280000e56c783b */ /* 0x000eae0000000200 */
[C---:B---3--:R-:W-:Y:S08]  /*3dc0*/  HMMA.16816.F32.BF16 R12, R92.reuse, R88, R12 ;  /* 0x000000585c0c723c */ /* 0x048ff0000004180c */
[----:B------:R-:W-:Y:S01]  /*3dd0*/  HMMA.16816.F32.BF16 R16, R92, R90, R16 ;  /* 0x0000005a5c10723c */ /* 0x000fe20000041810 */
[----:B------:R-:W-:Y:S04]  /*3de0*/  LDSM.16.M88.4 R88, [R228+0x2000] ;  /* 0x00200000e458783b */ /* 0x000fe80000000200 */
[----:B------:R-:W3:Y:S03]  /*3df0*/  LDSM.16.M88.4 R92, [R3+0x12000] ;  /* 0x01200000035c783b */ /* 0x000ee60000000200 */
[C---:B-1----:R-:W-:Y:S08]  /*3e00*/  HMMA.16816.F32.BF16 R4, R96.reuse, R104, R4 ;  /* 0x000000686004723c */ /* 0x042ff00000041804 */
[C---:B------:R-:W-:Y:S01]  /*3e10*/  HMMA.16816.F32.BF16 R8, R96.reuse, R106, R8 ;  /* 0x0000006a6008723c */ /* 0x040fe20000041808 */
[----:B------:R-:W1:Y:S07]  /*3e20*/  LDSM.16.M88.4 R104, [R3+0x12800] ;  /* 0x012800000368783b */ /* 0x000e6e0000000200 */
[C---:B------:R-:W-:Y:S08]  /*3e30*/  HMMA.16816.F32.BF16 R12, R96.reuse, R112, R12 ;  /* 0x00000070600c723c */ /* 0x040ff0000004180c */
[----:B------:R-:W-:Y:S01]  /*3e40*/  HMMA.16816.F32.BF16 R16, R96, R114, R16 ;  /* 0x000000726010723c */ /* 0x000fe20000041810 */
[----:B------:R-:W-:Y:S04]  /*3e50*/  LDSM.16.M88.4 R96, [R2+0x2000] ;  /* 0x002000000260783b */ /* 0x000fe80000000200 */
[----:B------:R-:W-:Y:S03]  /*3e60*/  LDSM.16.M88.4 R112, [R0+0x12800] ;  /* 0x012800000070783b */ /* 0x000fe60000000200 */
[C---:B------:R-:W-:Y:S08]  /*3e70*/  HMMA.16816.F32.BF16 R4, R84.reuse, R100, R4 ;  /* 0x000000645404723c */ /* 0x040ff00000041804 */
[C---:B------:R-:W-:Y:S01]  /*3e80*/  HMMA.16816.F32.BF16 R8, R84.reuse, R102, R8 ;  /* 0x000000665408723c */ /* 0x040fe20000041808 */
[----:B------:R-:W4:Y:S07]  /*3e90*/  LDSM.16.M88.4 R100, [R0+0x12000] ;  /* 0x012000000064783b */ /* 0x000f2e0000000200 */
[C---:B--2---:R-:W-:Y:S08]  /*3ea0*/  HMMA.16816.F32.BF16 R12, R84.reuse, R108, R12 ;  /* 0x0000006c540c723c */ /* 0x044ff0000004180c */
[----:B------:R-:W-:Y:S01]  /*3eb0*/  HMMA.16816.F32.BF16 R16, R84, R110, R16 ;  /* 0x0000006e5410723c */ /* 0x000fe20000041810 */
[----:B------:R-:W-:Y:S04]  /*3ec0*/  LDSM.16.M88.4 R84, [R232+0x4000] ;  /* 0x00400000e854783b */ /* 0x000fe80000000200 */
[----:B------:R-:W-:Y:S03]  /*3ed0*/  LDSM.16.M88.4 R108, [R231+0x14800] ;  /* 0x01480000e76c783b */ /* 0x000fe60000000200 */
[C---:B---3--:R-:W-:Y:S08]  /*3ee0*/  HMMA.16816.F32.BF16 R4, R88.reuse, R92, R4 ;  /* 0x0000005c5804723c */ /* 0x048ff00000041804 */
[C---:B------:R-:W-:Y:S01]  /*3ef0*/  HMMA.16816.F32.BF16 R8, R88.reuse, R94, R8 ;  /* 0x0000005e5808723c */ /* 0x040fe20000041808 */
[----:B------:R-:W2:Y:S07]  /*3f00*/  LDSM.16.M88.4 R92, [R231+0x14000] ;  /* 0x01400000e75c783b */ /* 0x000eae0000000200 */
[C---:B-1----:R-:W-:Y:S08]  /*3f10*/  HMMA.16816.F32.BF16 R12, R88.reuse, R104, R12 ;  /* 0x00000068580c723c */ /* 0x042ff0000004180c */
[----:B------:R-:W-:Y:S01]  /*3f20*/  HMMA.16816.F32.BF16 R16, R88, R106, R16 ;  /* 0x0000006a5810723c */ /* 0x000fe20000041810 */
[----:B------:R-:W-:Y:S04]  /*3f30*/  LDSM.16.M88.4 R88, [R230+0x4000] ;  /* 0x00400000e658783b */ /* 0x000fe80000000200 */
[----:B------:R-:W-:Y:S03]  /*3f40*/  LDSM.16.M88.4 R104, [R229+0x14800] ;  /* 0x01480000e568783b */ /* 0x000fe60000000200 */
[C---:B----4-:R-:W-:Y:S08]  /*3f50*/  HMMA.16816.F32.BF16 R4, R96.reuse, R100, R4 ;  /* 0x000000646004723c */ /* 0x050ff00000041804 */
[C---:B------:R-:W-:Y:S01]  /*3f60*/  HMMA.16816.F32.BF16 R8, R96.reuse, R102, R8 ;  /* 0x000000666008723c */ /* 0x040fe20000041808 */
[----:B------:R-:W1:Y:S07]  /*3f70*/  LDSM.16.M88.4 R100, [R229+0x14000] ;  /* 0x01400000e564783b */ /* 0x000e6e0000000200 */
[C---:B------:R-:W-:Y:S08]  /*3f80*/  HMMA.16816.F32.BF16 R12, R96.reuse, R112, R12 ;  /* 0x00000070600c723c */ /* 0x040ff0000004180c */
[----:B------:R-:W-:Y:S01]  /*3f90*/  HMMA.16816.F32.BF16 R16, R96, R114, R16 ;  /* 0x000000726010723c */ /* 0x000fe20000041810 */
[----:B------:R-:W-:Y:S04]  /*3fa0*/  LDSM.16.M88.4 R96, [R3+0x14000] ;  /* 0x014000000360783b */ /* 0x000fe80000000200 */
[----:B------:R-:W-:Y:S03]  /*3fb0*/  LDSM.16.M88.4 R112, [R3+0x14800] ;  /* 0x014800000370783b */ /* 0x000fe60000000200 */
[C---:B--2---:R-:W-:Y:S08]  /*3fc0*/  HMMA.16816.F32.BF16 R4, R84.reuse, R92, R4 ;  /* 0x0000005c5404723c */ /* 0x044ff00000041804 */
[C---:B------:R-:W-:Y:S01]  /*3fd0*/  HMMA.16816.F32.BF16 R8, R84.reuse, R94, R8 ;  /* 0x0000005e5408723c */ /* 0x040fe20000041808 */
[----:B------:R-:W2:Y:S07]  /*3fe0*/  LDSM.16.M88.4 R92, [R228+0x4000] ;  /* 0x00400000e45c783b */ /* 0x000eae0000000200 */
[C---:B------:R-:W-:Y:S08]  /*3ff0*/  HMMA.16816.F32.BF16 R12, R84.reuse, R108, R12 ;  /* 0x0000006c540c723c */ /* 0x040ff0000004180c */
[----:B------:R-:W-:Y:S01]  /*4000*/  HMMA.16816.F32.BF16 R16, R84, R110, R16 ;  /* 0x0000006e5410723c */ /* 0x000fe20000041810 */
[----:B------:R-:W-:Y:S04]  /*4010*/  LDSM.16.M88.4 R84, [R2+0x4000] ;  /* 0x004000000254783b */ /* 0x000fe80000000200 */
[----:B------:R-:W-:Y:S03]  /*4020*/  LDSM.16.M88.4 R108, [R0+0x14800] ;  /* 0x01480000006c783b */ /* 0x000fe60000000200 */
[C---:B-1----:R-:W-:Y:S08]  /*4030*/  HMMA.16816.F32.BF16 R4, R88.reuse, R100, R4 ;  /* 0x000000645804723c */ /* 0x042ff00000041804 */
        /* <DEDUP_REMOVED lines=31> */
[----:B------:R-:W-:Y:S08]  /*4230*/  HMMA.16816.F32.BF16 R16, R92, R114, R16 ;  /* 0x000000725c10723c */ /* 0x000ff00000041810 */
[C---:B--2---:R-:W-:Y:S08]  /*4240*/  HMMA.16816.F32.BF16 R4, R84.reuse, R96, R4 ;  /* 0x000000605404723c */ /* 0x044ff00000041804 */
[C---:B------:R-:W-:Y:S08]  /*4250*/  HMMA.16816.F32.BF16 R8, R84.reuse, R98, R8 ;  /* 0x000000625408723c */ /* 0x040ff00000041808 */
[C---:B------:R-:W-:Y:S08]  /*4260*/  HMMA.16816.F32.BF16 R12, R84.reuse, R108, R12 ;  /* 0x0000006c540c723c */ /* 0x040ff0000004180c */
[----:B------:R-:W-:Y:S08]  /*4270*/  HMMA.16816.F32.BF16 R16, R84, R110, R16 ;  /* 0x0000006e5410723c */ /* 0x000ff00000041810 */
[C---:B-1----:R-:W-:Y:S08]  /*4280*/  HMMA.16816.F32.BF16 R4, R88.reuse, R100, R4 ;  /* 0x000000645804723c */ /* 0x042ff00000041804 */
[C---:B------:R-:W-:Y:S08]  /*4290*/  HMMA.16816.F32.BF16 R8, R88.reuse, R102, R8 ;  /* 0x000000665808723c */ /* 0x040ff00000041808 */
[C---:B------:R-:W-:Y:S08]  /*42a0*/  HMMA.16816.F32.BF16 R12, R88.reuse, R104, R12 ;  /* 0x00000068580c723c */ /* 0x040ff0000004180c */
[----:B------:R-:W-:Y:S01]  /*42b0*/  HMMA.16816.F32.BF16 R16, R88, R106, R16 ;  /* 0x0000006a5810723c */ /* 0x000fe20000041810 */
[----:B------:R-:W-:Y:S08]  /*42c0*/  @!UPT UIADD3 URZ, UPT, UPT, URZ, URZ, URZ ;  /* 0x000000fffffff290 */ /* 0x000ff0000fffe0ff */
[----:B------:R-:W-:Y:S11]  /*42d0*/  BRA.U !UP0, `(.L_x_622) ;  /* 0x0000000108347547 */ /* 0x000ff6000b800000 */
        /* <DEDUP_REMOVED lines=13> */
.L_x_622:
[----:B------:R-:W-:Y:S01]  /*43b0*/  UIADD3 UR42, UPT, UPT, UR35, -UR12, -UR43 ;  /* 0x8000000c232a7290 */ /* 0x000fe2000fffe82b */
[----:B------:R-:W-:Y:S01]  /*43c0*/  VIADD R85, R242, UR29 ;  /* 0x0000001df2557c36 */ /* 0x000fe20008000000 */
[----:B------:R-:W-:Y:S01]  /*43d0*/  UIADD3 UR28, UPT, UPT, UR35, UR9, -UR43 ;  /* 0x00000009231c7290 */ /* 0x000fe2000fffe82b */
[----:B------:R-:W-:Y:S02]  /*43e0*/  VIADD R2, R239, 0x9 ;  /* 0x00000009ef027836 */ /* 0x000fe40000000000 */
[----:B------:R-:W-:Y:S02]  /*43f0*/  IMAD.MOV.U32 R84, RZ, RZ, 0x1 ;  /* 0x00000001ff547424 */ /* 0x000fe400078e00ff */
[C---:B------:R-:W-:Y:S02]  /*4400*/  VIADD R89, R85.reuse, UR42 ;  /* 0x0000002a55597c36 */ /* 0x040fe40008000000 */
[----:B------:R-:W-:Y:S02]  /*4410*/  IMAD.MOV.U32 R0, RZ, RZ, 0x9 ;  /* 0x00000009ff007424 */ /* 0x000fe400078e00ff */
[----:B------:R-:W-:Y:S01]  /*4420*/  VIADD R85, R85, UR28 ;  /* 0x0000001c55557c36 */ /* 0x000fe20008000000 */
[----:B------:R-:W-:Y:S01]  /*4430*/  VIMNMX R91, PT, PT, RZ, R89, !PT ;  /* 0x00000059ff5b7248 */ /* 0x000fe20007fe0100 */
[----:B------:R-:W-:Y:S01]  /*4440*/  VIADD R3, R239, 0x8 ;  /* 0x00000008ef037836 */ /* 0x000fe20000000000 */
[----:B------:R-:W-:Y:S01]  /*4450*/  VIADDMNMX R89, R89, 0x8, RZ, !PT ;  /* 0x0000000859597846 */ /* 0x000fe200078001ff */
[----:B------:R-:W-:Y:S01]  /*4460*/  VIADD R88, R239, 0x10 ;  /* 0x00000010ef587836 */ /* 0x000fe20000000000 */
[----:B------:R-:W-:Y:S01]  /*4470*/  VIADDMNMX R84, R85, R84, UR35, PT ;  /* 0x0000002355547e46 */ /* 0x000fe2000b800154 */
[C---:B------:R-:W-:Y:S01]  /*4480*/  VIADD R87, R239.reuse, 0x11 ;  /* 0x00000011ef577836 */ /* 0x040fe20000000000 */
[C---:B------:R-:W-:Y:S01]  /*4490*/  ISETP.GE.AND P0, PT, R2.reuse, R89, PT ;  /* 0x000000590200720c */ /* 0x040fe20003f06270 */
[----:B------:R-:W-:Y:S01]  /*44a0*/  VIADD R90, R239, 0x1 ;  /* 0x00000001ef5a7836 */ /* 0x000fe20000000000 */
[----:B------:R-:W-:Y:S01]  /*44b0*/  VIADDMNMX R0, R85, R0, UR35, PT ;  /* 0x0000002355007e46 */ /* 0x000fe2000b800100 */
[----:B------:R-:W-:Y:S01]  /*44c0*/  VIADD R85, R239, 0x19 ;  /* 0x00000019ef557836 */ /* 0x000fe20000000000 */
[----:B------:R-:W-:Y:S01]  /*44d0*/  FSEL R11, R11, -INF , P0 ;  /* 0xff8000000b0b7808 */ /* 0x000fe20000000000 */
[----:B------:R-:W-:Y:S01]  /*44e0*/  VIADD R86, R239, 0x18 ;  /* 0x00000018ef567836 */ /* 0x000fe20000000000 */
[CC--:B------:R-:W-:Y:S02]  /*44f0*/  ISETP.GE.AND P3, PT, R3.reuse, R91.reuse, PT ;  /* 0x0000005b0300720c */ /* 0x0c0fe40003f66270 */
[----:B------:R-:W-:Y:S02]  /*4500*/  ISETP.GE.AND P2, PT, R2, R91, PT ;  /* 0x0000005b0200720c */ /* 0x000fe40003f46270 */
[----:B------:R-:W-:Y:S02]  /*4510*/  ISETP.GE.AND P1, PT, R3, R89, PT ;  /* 0x000000590300720c */ /* 0x000fe40003f26270 */
[-C--:B------:R-:W-:Y:S02]  /*4520*/  ISETP.GE.AND P0, PT, R239, R91.reuse, PT ;  /* 0x0000005bef00720c */ /* 0x080fe40003f06270 */
[----:B------:R-:W-:Y:S02]  /*4530*/  FSEL R8, R8, -INF , P3 ;  /* 0xff80000008087808 */ /* 0x000fe40001800000 */
[----:B------:R-:W-:Y:S02]  /*4540*/  FSEL R9, R9, -INF , P2 ;  /* 0xff80000009097808 */ /* 0x000fe40001000000 */
[----:B------:R-:W-:Y:S02]  /*4550*/  FSEL R10, R10, -INF , P1 ;  /* 0xff8000000a0a7808 */ /* 0x000fe40000800000 */
[----:B------:R-:W-:Y:S02]  /*4560*/  FSEL R4, R4, -INF , P0 ;  /* 0xff80000004047808 */ /* 0x000fe40000000000 */
[CC--:B------:R-:W-:Y:S02]  /*4570*/  ISETP.GE.AND P4, PT, R88.reuse, R91.reuse, PT ;  /* 0x0000005b5800720c */ /* 0x0c0fe40003f86270 */
[C---:B------:R-:W-:Y:S02]  /*4580*/  ISETP.GE.AND P3, PT, R87.reuse, R91, PT ;  /* 0x0000005b5700720c */ /* 0x040fe40003f66270 */
[-C--:B------:R-:W-:Y:S02]  /*4590*/  ISETP.GE.AND P2, PT, R88, R89.reuse, PT ;  /* 0x000000595800720c */ /* 0x080fe40003f46270 */
[----:B------:R-:W-:Y:S02]  /*45a0*/  ISETP.GE.AND P1, PT, R87, R89, PT ;  /* 0x000000595700720c */ /* 0x000fe40003f26270 */
[----:B------:R-:W-:Y:S02]  /*45b0*/  ISETP.GE.AND P6, PT, R90, R91, PT ;  /* 0x0000005b5a00720c */ /* 0x000fe40003fc6270 */
[----:B------:R-:W-:Y:S02]  /*45c0*/  ISETP.GE.AND P0, PT, R85, R89, PT ;  /* 0x000000595500720c */ /* 0x000fe40003f06270 */
[----:B------:R-:W-:Y:S02]  /*45d0*/  FSEL R12, R12, -INF , P4 ;  /* 0xff8000000c0c7808 */ /* 0x000fe40002000000 */
[----:B------:R-:W-:Y:S02]  /*45e0*/  FSEL R13, R13, -INF , P3 ;  /* 0xff8000000d0d7808 */ /* 0x000fe40001800000 */
[----:B------:R-:W-:Y:S02]  /*45f0*/  FSEL R14, R14, -INF , P2 ;  /* 0xff8000000e0e7808 */ /* 0x000fe40001000000 */
[----:B------:R-:W-:Y:S02]  /*4600*/  FSEL R15, R15, -INF , P1 ;  /* 0xff8000000f0f7808 */ /* 0x000fe40000800000 */
[----:B------:R-:W-:Y:S02]  /*4610*/  FSEL R5, R5, -INF , P6 ;  /* 0xff80000005057808 */ /* 0x000fe40003000000 */
[----:B------:R-:W-:Y:S02]  /*4620*/  FSEL R19, R19, -INF , P0 ;  /* 0xff80000013137808 */ /* 0x000fe40000000000 */
[-C--:B------:R-:W-:Y:S02]  /*4630*/  ISETP.GE.AND P5, PT, R86, R91.reuse, PT ;  /* 0x0000005b5600720c */ /* 0x080fe40003fa6270 */
[----:B------:R-:W-:Y:S02]  /*4640*/  ISETP.GE.AND P4, PT, R85, R91, PT ;  /* 0x0000005b5500720c */ /* 0x000fe40003f86270 */
[-C--:B------:R-:W-:Y:S02]  /*4650*/  ISETP.GE.AND P2, PT, R90, R89.reuse, PT ;  /* 0x000000595a00720c */ /* 0x080fe40003f46270 */
[CC--:B------:R-:W-:Y:S02]  /*4660*/  ISETP.GE.AND P3, PT, R239.reuse, R89.reuse, PT ;  /* 0x00000059ef00720c */ /* 0x0c0fe40003f66270 */
[----:B------:R-:W-:Y:S02]  /*4670*/  ISETP.GE.AND P1, PT, R86, R89, PT ;  /* 0x000000595600720c */ /* 0x000fe40003f26270 */
[-C--:B------:R-:W-:Y:S02]  /*4680*/  ISETP.GE.AND P0, PT, R239, R84.reuse, PT ;  /* 0x00000054ef00720c */ /* 0x080fe40003f06270 */
[-C--:B------:R-:W-:Y:S02]  /*4690*/  ISETP.GE.AND P6, PT, R90, R84.reuse, PT ;  /* 0x000000545a00720c */ /* 0x080fe40003fc6270 */
[----:B------:R-:W-:Y:S02]  /*46a0*/  FSEL R7, R7, -INF , P2 ;  /* 0xff80000007077808 */ /* 0x000fe40001000000 */
[----:B------:R-:W-:Y:S02]  /*46b0*/  FSEL R6, R6, -INF , P3 ;  /* 0xff80000006067808 */ /* 0x000fe40001800000 */
[----:B------:R-:W-:Y:S02]  /*46c0*/  FSEL R16, R16, -INF , P5 ;  /* 0xff80000010107808 */ /* 0x000fe40002800000 */
[----:B------:R-:W-:Y:S02]  /*46d0*/  FSEL R17, R17, -INF , P4 ;  /* 0xff80000011117808 */ /* 0x000fe40002000000 */
[----:B------:R-:W-:Y:S02]  /*46e0*/  FSEL R18, R18, -INF , P1 ;  /* 0xff80000012127808 */ /* 0x000fe40000800000 */
[----:B------:R-:W-:Y:S02]  /*46f0*/  FSEL R4, R4, -INF , !P0 ;  /* 0xff80000004047808 */ /* 0x000fe40004000000 */
[----:B------:R-:W-:Y:S02]  /*4700*/  FSEL R5, R5, -INF , !P6 ;  /* 0xff80000005057808 */ /* 0x000fe40007000000 */
[-C--:B------:R-:W-:Y:S02]  /*4710*/  ISETP.GE.AND P5, PT, R3, R84.reuse, PT ;  /* 0x000000540300720c */ /* 0x080fe40003fa6270 */
[-C--:B------:R-:W-:Y:S02]  /*4720*/  ISETP.GE.AND P4, PT, R2, R84.reuse, PT ;  /* 0x000000540200720c */ /* 0x080fe40003f86270 */
[-C--:B------:R-:W-:Y:S02]  /*4730*/  ISETP.GE.AND P3, PT, R88, R84.reuse, PT ;  /* 0x000000545800720c */ /* 0x080fe40003f66270 */
[-C--:B------:R-:W-:Y:S02]  /*4740*/  ISETP.GE.AND P2, PT, R87, R84.reuse, PT ;  /* 0x000000545700720c */ /* 0x080fe40003f46270 */
[-C--:B------:R-:W-:Y:S02]  /*4750*/  ISETP.GE.AND P1, PT, R86, R84.reuse, PT ;  /* 0x000000545600720c */ /* 0x080fe40003f26270 */
[----:B------:R-:W-:Y:S02]  /*4760*/  ISETP.GE.AND P0, PT, R85, R84, PT ;  /* 0x000000545500720c */ /* 0x000fe40003f06270 */
[-C--:B------:R-:W-:Y:S02]  /*4770*/  ISETP.GE.AND P6, PT, R90, R0.reuse, PT ;  /* 0x000000005a00720c */ /* 0x080fe40003fc6270 */
[----:B------:R-:W-:Y:S02]  /*4780*/  FSEL R8, R8, -INF , !P5 ;  /* 0xff80000008087808 */ /* 0x000fe40006800000 */
[----:B------:R-:W-:Y:S02]  /*4790*/  FSEL R9, R9, -INF , !P4 ;  /* 0xff80000009097808 */ /* 0x000fe40006000000 */
[----:B------:R-:W-:Y:S02]  /*47a0*/  FSEL R12, R12, -INF , !P3 ;  /* 0xff8000000c0c7808 */ /* 0x000fe40005800000 */
[----:B------:R-:W-:Y:S02]  /*47b0*/  FSEL R13, R13, -INF , !P2 ;  /* 0xff8000000d0d7808 */ /* 0x000fe40005000000 */
[----:B------:R-:W-:Y:S02]  /*47c0*/  FSEL R16, R16, -INF , !P1 ;  /* 0xff80000010107808 */ /* 0x000fe40004800000 */
[----:B------:R-:W-:Y:S02]  /*47d0*/  FSEL R17, R17, -INF , !P0 ;  /* 0xff80000011117808 */ /* 0x000fe40004000000 */
[----:B------:R-:W-:Y:S02]  /*47e0*/  FSEL R7, R7, -INF , !P6 ;  /* 0xff80000007077808 */ /* 0x000fe40007000000 */
[-C--:B------:R-:W-:Y:S02]  /*47f0*/  ISETP.GE.AND P5, PT, R3, R0.reuse, PT ;  /* 0x000000000300720c */ /* 0x080fe40003fa6270 */
[-C--:B------:R-:W-:Y:S02]  /*4800*/  ISETP.GE.AND P4, PT, R2, R0.reuse, PT ;  /* 0x000000000200720c */ /* 0x080fe40003f86270 */
[-C--:B------:R-:W-:Y:S02]  /*4810*/  ISETP.GE.AND P3, PT, R88, R0.reuse, PT ;  /* 0x000000005800720c */ /* 0x080fe40003f66270 */
[-C--:B------:R-:W-:Y:S02]  /*4820*/  ISETP.GE.AND P2, PT, R87, R0.reuse, PT ;  /* 0x000000005700720c */ /* 0x080fe40003f46270 */
        /* <DEDUP_REMOVED lines=10> */
.L_x_623:
[----:B------:R-:W1:Y:S01]  /*48d0*/  S2R R233, SR_TID.X ;  /* 0x0000000000e97919 */ /* 0x000e620000002100 */
[C---:B------:R-:W-:Y:S01]  /*48e0*/  FMUL.FTZ R2, R241.reuse, 1.4426950216293334961 ;  /* 0x3fb8aa3bf1027820 */ /* 0x040fe20000410000 */
[----:B------:R-:W-:Y:S01]  /*48f0*/  FSETP.NEU.FTZ.AND P0, PT, R241, -INF , PT ;  /* 0xff800000f100780b */ /* 0x000fe20003f1d000 */
[----:B------:R-:W-:Y:S01]  /*4900*/  FMUL.FTZ R0, R240, 1.4426950216293334961 ;  /* 0x3fb8aa3bf0007820 */ /* 0x000fe20000410000 */
[----:B------:R-:W-:Y:S01]  /*4910*/  IMAD.MOV.U32 R200, RZ, RZ, 0x10 ;  /* 0x00000010ffc87424 */ /* 0x000fe200078e00ff */
[----:B------:R-:W-:Y:S01]  /*4920*/  UISETP.GT.AND UP0, UPT, UR48, UR44, UPT ;  /* 0x0000002c3000728c */ /* 0x000fe2000bf04270 */
[----:B------:R-:W-:Y:S01]  /*4930*/  FSEL R2, R2, RZ, P0 ;  /* 0x000000ff02027208 */ /* 0x000fe20000000000 */
[----:B------:R-:W-:Y:S01]  /*4940*/  IMAD.MOV.U32 R235, RZ, RZ, 0x20 ;  /* 0x00000020ffeb7424 */ /* 0x000fe200078e00ff */
[----:B------:R-:W-:Y:S01]  /*4950*/  FSETP.NEU.FTZ.AND P0, PT, R240, -INF , PT ;  /* 0xff800000f000780b */ /* 0x000fe20003f1d000 */
[----:B------:R-:W-:Y:S02]  /*4960*/  IMAD.MOV.U32 R220, RZ, RZ, 0x40 ;  /* 0x00000040ffdc7424 */ /* 0x000fe400078e00ff */
[--C-:B------:R-:W-:Y:S01]  /*4970*/  FFMA.FTZ R127, R8, UR13, -R2.reuse ;  /* 0x0000000d087f7c23 */ /* 0x100fe20008010802 */
[--C-:B------:R-:W-:Y:S01]  /*4980*/  FFMA.FTZ R129, R9, UR13, -R2.reuse ;  /* 0x0000000d09817c23 */ /* 0x100fe20008010802 */
[--C-:B------:R-:W-:Y:S01]  /*4990*/  FFMA.FTZ R202, R16, UR13, -R2.reuse ;  /* 0x0000000d10ca7c23 */ /* 0x100fe20008010802 */
[--C-:B------:R-:W-:Y:S01]  /*49a0*/  FFMA.FTZ R128, R4, UR13, -R2.reuse ;  /* 0x0000000d04807c23 */ /* 0x100fe20008010802 */
[--C-:B------:R-:W-:Y:S01]  /*49b0*/  FFMA.FTZ R130, R5, UR13, -R2.reuse ;  /* 0x0000000d05827c23 */ /* 0x100fe20008010802 */
[--C-:B------:R-:W-:Y:S01]  /*49c0*/  FFMA.FTZ R197, R12, UR13, -R2.reuse ;  /* 0x0000000d0cc57c23 */ /* 0x100fe20008010802 */
[--C-:B------:R-:W-:Y:S01]  /*49d0*/  FFMA.FTZ R198, R13, UR13, -R2.reuse ;  /* 0x0000000d0dc67c23 */ /* 0x100fe20008010802 */
[----:B------:R-:W-:Y:S01]  /*49e0*/  FFMA.FTZ R2, R17, UR13, -R2 ;  /* 0x0000000d11027c23 */ /* 0x000fe20008010802 */
[----:B------:R-:W-:Y:S01]  /*49f0*/  FSEL R0, R0, RZ, P0 ;  /* 0x000000ff00007208 */ /* 0x000fe20000000000 */
[----:B------:R-:W-:Y:S01]  /*4a00*/  MUFU.EX2 R128, R128 ;  /* 0x0000008000807308 */ /* 0x000fe20000000800 */
[----:B------:R-:W-:Y:S03]  /*4a10*/  @UP0 UIADD3 UR29, UP1, UPT, UR16, -0x100, URZ ;  /* 0xffffff00101d0890 */ /* 0x000fe6000ff3e0ff */
[--C-:B------:R-:W-:Y:S01]  /*4a20*/  FFMA.FTZ R125, R6, UR13, -R0.reuse ;  /* 0x0000000d067d7c23 */ /* 0x100fe20008010800 */
[--C-:B------:R-:W-:Y:S01]  /*4a30*/  FFMA.FTZ R126, R7, UR13, -R0.reuse ;  /* 0x0000000d077e7c23 */ /* 0x100fe20008010800 */
[--C-:B------:R-:W-:Y:S01]  /*4a40*/  FFMA.FTZ R131, R10, UR13, -R0.reuse ;  /* 0x0000000d0a837c23 */ /* 0x100fe20008010800 */
[--C-:B------:R-:W-:Y:S03]  /*4a50*/  FFMA.FTZ R196, R11, UR13, -R0.reuse ;  /* 0x0000000d0bc47c23 */ /* 0x100fe60008010800 */
[----:B------:R2:W-:Y:S01]  /*4a60*/  MUFU.EX2 R203, R2 ;  /* 0x0000000200cb7308 */ /* 0x0005e20000000800 */
[--C-:B------:R-:W-:Y:S01]  /*4a70*/  FFMA.FTZ R208, R18, UR13, -R0.reuse ;  /* 0x0000000d12d07c23 */ /* 0x100fe20008010800 */
[--C-:B------:R-:W-:Y:S01]  /*4a80*/  FFMA.FTZ R199, R14, UR13, -R0.reuse ;  /* 0x0000000d0ec77c23 */ /* 0x100fe20008010800 */
[--C-:B------:R-:W-:Y:S01]  /*4a90*/  FFMA.FTZ R201, R15, UR13, -R0.reuse ;  /* 0x0000000d0fc97c23 */ /* 0x100fe20008010800 */
[----:B------:R-:W-:Y:S01]  /*4aa0*/  FFMA.FTZ R0, R19, UR13, -R0 ;  /* 0x0000000d13007c23 */ /* 0x000fe20008010800 */
[----:B------:R-:W-:Y:S02]  /*4ab0*/  @UP0 UIADD3.X UR28, UPT, UPT, UR17, -0x1, URZ, UP1, !UPT ;  /* 0xffffffff111c0890 */ /* 0x000fe40008ffe4ff */
[----:B------:R-:W-:Y:S03]  /*4ac0*/  @UP0 UIADD3 UR10, UP1, UPT, UR10, -0x100, URZ ;  /* 0xffffff000a0a0890 */ /* 0x000fe6000ff3e0ff */
[----:B------:R-:W-:Y:S01]  /*4ad0*/  MUFU.EX2 R125, R125 ;  /* 0x0000007d007d7308 */ /* 0x000fe20000000800 */
[----:B------:R-:W-:Y:S09]  /*4ae0*/  @UP0 UIADD3.X UR11, UPT, UPT, UR11, -0x1, URZ, UP1, !UPT ;  /* 0xffffffff0b0b0890 */ /* 0x000ff20008ffe4ff */
[----:B------:R-:W3:Y:S10]  /*4af0*/  MUFU.EX2 R126, R126 ;  /* 0x0000007e007e7308 */ /* 0x000ef40000000800 */
[----:B------:R-:W4:Y:S10]  /*4b00*/  MUFU.EX2 R130, R130 ;  /* 0x0000008200827308 */ /* 0x000f340000000800 */
[----:B------:R-:W-:Y:S10]  /*4b10*/  MUFU.EX2 R127, R127 ;  /* 0x0000007f007f7308 */ /* 0x000ff40000000800 */
[----:B------:R-:W-:Y:S10]  /*4b20*/  MUFU.EX2 R129, R129 ;  /* 0x0000008100817308 */ /* 0x000ff40000000800 */
[----:B------:R-:W-:Y:S10]  /*4b30*/  MUFU.EX2 R131, R131 ;  /* 0x0000008300837308 */ /* 0x000ff40000000800 */
[----:B------:R-:W4:Y:S10]  /*4b40*/  MUFU.EX2 R196, R196 ;  /* 0x000000c400c47308 */ /* 0x000f340000000800 */
[----:B------:R-:W-:Y:S10]  /*4b50*/  MUFU.EX2 R197, R197 ;  /* 0x000000c500c57308 */ /* 0x000ff40000000800 */
[----:B------:R-:W4:Y:S10]  /*4b60*/  MUFU.EX2 R198, R198 ;  /* 0x000000c600c67308 */ /* 0x000f340000000800 */
[----:B------:R4:W-:Y:S10]  /*4b70*/  MUFU.EX2 R207, R0 ;  /* 0x0000000000cf7308 */ /* 0x0009f40000000800 */
[----:B------:R-:W-:Y:S10]  /*4b80*/  MUFU.EX2 R199, R199 ;  /* 0x000000c700c77308 */ /* 0x000ff40000000800 */
[----:B------:R-:W-:Y:S10]  /*4b90*/  MUFU.EX2 R201, R201 ;  /* 0x000000c900c97308 */ /* 0x000ff40000000800 */
        /* <DEDUP_REMOVED lines=11> */
[C---:B------:R-:W-:Y:S02]  /*4c50*/  LOP3.LUT R3, R120.reuse, 0x200, RZ, 0xc0, !PT ;  /* 0x0000020078037812 */ /* 0x040fe400078ec0ff */
[----:B------:R-:W-:Y:S02]  /*4c60*/  LOP3.LUT R6, R5, 0x20, R6, 0x78, !PT ;  /* 0x0000002005067812 */ /* 0x000fe400078e7806 */
[----:B------:R-:W-:Y:S02]  /*4c70*/  LOP3.LUT R5, R120, 0xc00, RZ, 0xc0, !PT ;  /* 0x00000c0078057812 */ /* 0x000fe400078ec0ff */
[----:B------:R-:W-:Y:S02]  /*4c80*/  LOP3.LUT R117, R117, 0x38, R234, 0xf8, !PT ;  /* 0x0000003875757812 */ /* 0x000fe400078ef8ea */
[--C-:B------:R-:W-:Y:S02]  /*4c90*/  LOP3.LUT R3, R3, 0x3800, R4.reuse, 0xf8, !PT ;  /* 0x0000380003037812 */ /* 0x100fe400078ef804 */
[----:B------:R-:W-:Y:S02]  /*4ca0*/  LOP3.LUT R4, R6, 0x1c0, R4, 0xf8, !PT ;  /* 0x000001c006047812 */ /* 0x000fe400078ef804 */
[----:B--2---:R-:W-:Y:S02]  /*4cb0*/  LOP3.LUT R2, R5, 0x6, R118, 0xf8, !PT ;  /* 0x0000000605027812 */ /* 0x004fe400078ef876 */
[--C-:B------:R-:W-:Y:S02]  /*4cc0*/  LOP3.LUT R231, R117, 0x8, R233.reuse, 0x78, !PT ;  /* 0x0000000875e77812 */ /* 0x100fe400078e78e9 */
[----:B------:R-:W-:Y:S02]  /*4cd0*/  LOP3.LUT R2, R2, R4, RZ, 0xfc, !PT ;  /* 0x0000000402027212 */ /* 0x000fe400078efcff */
[----:B------:R-:W-:Y:S02]  /*4ce0*/  LOP3.LUT R231, R3, R231, RZ, 0xfc, !PT ;  /* 0x000000e703e77212 */ /* 0x000fe400078efcff */
[----:B------:R-:W-:Y:S02]  /*4cf0*/  LEA R205, R2, UR4, 0x1 ;  /* 0x0000000402cd7c11 */ /* 0x000fe4000f8e08ff */
[----:B---3--:R-:W-:Y:S02]  /*4d00*/  F2FP.BF16.F32.PACK_AB R3, R126, R125 ;  /* 0x0000007d7e03723e */ /* 0x008fe400000010ff */
[----:B------:R-:W-:Y:S02]  /*4d10*/  LOP3.LUT P1, RZ, R233, 0x4, RZ, 0xc0, !PT ;  /* 0x00000004e9ff7812 */ /* 0x000fe4000782c0ff */
[----:B------:R-:W-:Y:S01]  /*4d20*/  LEA R206, R2, UR5, 0x1 ;  /* 0x0000000502ce7c11 */ /* 0x000fe2000f8e08ff */
[----:B------:R1:W-:Y:S01]  /*4d30*/  STS [R205+0x22400], R3 ;  /* 0x02240003cd007388 */ /* 0x0003e20000000800 */
[----:B------:R-:W-:Y:S02]  /*4d40*/  SEL R200, R200, 0xfffffff0, !P1 ;  /* 0xfffffff0c8c87807 */ /* 0x000fe40004800000 */
[----:B----4-:R-:W-:Y:S02]  /*4d50*/  F2FP.BF16.F32.PACK_AB R4, R130, R128 ;  /* 0x000000808204723e */ /* 0x010fe400000010ff */
[C---:B------:R-:W-:Y:S01]  /*4d60*/  IADD3 R204, PT, PT, R206.reuse, 0x20, RZ ;  /* 0x00000020cecc7810 */ /* 0x040fe20007ffe0ff */
[----:B------:R-:W-:Y:S01]  /*4d70*/  @P0 VIADD R204, R206, 0xffffffe0 ;  /* 0xffffffe0cecc0836 */ /* 0x000fe20000000000 */
[----:B------:R-:W-:Y:S01]  /*4d80*/  F2FP.BF16.F32.PACK_AB R2, R196, R131 ;  /* 0x00000083c402723e */ /* 0x000fe200000010ff */
[----:B------:R-:W-:Y:S01]  /*4d90*/  IMAD.IADD R206, R206, 0x1, R200 ;  /* 0x00000001cece7824 */ /* 0x000fe200078e02c8 */
[----:B------:R-:W-:Y:S01]  /*4da0*/  STS [R205+0x22000], R4 ;  /* 0x02200004cd007388 */ /* 0x000fe20000000800 */
[----:B------:R-:W-:Y:S01]  /*4db0*/  F2FP.BF16.F32.PACK_AB R0, R198, R197 ;  /* 0x000000c5c600723e */ /* 0x000fe200000010ff */
[----:B------:R-:W-:Y:S01]  /*4dc0*/  IMAD.IADD R200, R200, 0x1, R204 ;  /* 0x00000001c8c87824 */ /* 0x000fe200078e02cc */
[----:B------:R-:W-:Y:S03]  /*4dd0*/  LOP3.LUT R122, R116, 0x200, RZ, 0xc0, !PT ;  /* 0x00000200747a7812 */ /* 0x000fe600078ec0ff */
[----:B------:R2:W-:Y:S01]  /*4de0*/  STS [R206+0x400], R2 ;  /* 0x00040002ce007388 */ /* 0x0005e20000000800 */
[----:B------:R-:W-:Y:S02]  /*4df0*/  SHF.R.U32.HI R119, RZ, 0x1, R233 ;  /* 0x00000001ff777819 */ /* 0x000fe400000116e9 */
[----:B------:R-:W-:Y:S02]  /*4e00*/  LOP3.LUT R232, R122, 0xc00, R120, 0xf8, !PT ;  /* 0x00000c007ae87812 */ /* 0x000fe400078ef878 */
[----:B------:R-:W-:Y:S02]  /*4e10*/  LOP3.LUT R121, R117, 0x8, R119, 0x78, !PT ;  /* 0x0000000875797812 */ /* 0x000fe400078e7877 */
[----:B------:R-:W-:Y:S02]  /*4e20*/  LEA R231, R231, UR4, 0x1 ;  /* 0x00000004e7e77c11 */ /* 0x000fe4000f8e08ff */
[----:B------:R-:W-:Y:S02]  /*4e30*/  LOP3.LUT R232, R232, R121, RZ, 0xfc, !PT ;  /* 0x00000079e8e87212 */ /* 0x000fe400078efcff */
[----:B------:R-:W-:Y:S02]  /*4e40*/  LOP3.LUT P0, RZ, R233, 0x2, RZ, 0xc0, !PT ;  /* 0x00000002e9ff7812 */ /* 0x000fe4000780c0ff */
[----:B-1----:R-:W-:Y:S02]  /*4e50*/  F2FP.BF16.F32.PACK_AB R3, R129, R127 ;  /* 0x0000007f8103723e */ /* 0x002fe400000010ff */
[----:B------:R-:W-:Y:S02]  /*4e60*/  LEA R232, R232, UR4, 0x1 ;  /* 0x00000004e8e87c11 */ /* 0x000fe4000f8e08ff */
[----:B------:R-:W-:Y:S01]  /*4e70*/  SEL R235, R235, 0xffffffe0, !P0 ;  /* 0xffffffe0ebeb7807 */ /* 0x000fe20004000000 */
[----:B------:R1:W-:Y:S01]  /*4e80*/  STS [R206], R3 ;  /* 0x00000003ce007388 */ /* 0x0003e20000000800 */
[----:B------:R-:W-:Y:S02]  /*4e90*/  SEL R220, R220, 0xffffffc0, !P1 ;  /* 0xffffffc0dcdc7807 */ /* 0x000fe40004800000 */
[----:B------:R-:W-:Y:S03]  /*4ea0*/  IADD3 R230, PT, PT, R235, R232, RZ ;  /* 0x000000e8ebe67210 */ /* 0x000fe60007ffe0ff */
[----:B------:R3:W-:Y:S01]  /*4eb0*/  STS [R204], R0 ;  /* 0x00000000cc007388 */ /* 0x0007e20000000800 */
[----:B------:R-:W-:Y:S01]  /*4ec0*/  IMAD.IADD R229, R231, 0x1, R235 ;  /* 0x00000001e7e57824 */ /* 0x000fe200078e02eb */
[----:B------:R-:W-:Y:S01]  /*4ed0*/  LOP3.LUT R118, R118, 0x20, RZ, 0xc0, !PT ;  /* 0x0000002076767812 */ /* 0x000fe200078ec0ff */
[----:B------:R-:W-:Y:S01]  /*4ee0*/  IMAD.IADD R228, R220, 0x1, R232 ;  /* 0x00000001dce47824 */ /* 0x000fe200078e02e8 */
[----:B--2---:R-:W-:Y:S02]  /*4ef0*/  F2FP.BF16.F32.PACK_AB R2, R203, R202 ;  /* 0x000000cacb02723e */ /* 0x004fe400000010ff */
[----:B------:R-:W-:Y:S02]  /*4f00*/  LOP3.LUT R119, R119, 0x10, RZ, 0xc0, !PT ;  /* 0x0000001077777812 */ /* 0x000fe400078ec0ff */
[--C-:B------:R-:W-:Y:S02]  /*4f10*/  LOP3.LUT R238, R122, 0x400, R120.reuse, 0xf8, !PT ;  /* 0x000004007aee7812 */ /* 0x100fe400078ef878 */
[----:B------:R-:W-:Y:S02]  /*4f20*/  LOP3.LUT R119, R119, 0x8, R233, 0xf8, !PT ;  /* 0x0000000877777812 */ /* 0x000fe400078ef8e9 */
[----:B------:R-:W-:Y:S02]  /*4f30*/  LOP3.LUT R238, R238, R121, RZ, 0xfc, !PT ;  /* 0x00000079eeee7212 */ /* 0x000fe400078efcff */
[----:B------:R-:W-:Y:S02]  /*4f40*/  LOP3.LUT R117, R119, R117, RZ, 0x3c, !PT ;  /* 0x0000007577757212 */ /* 0x000fe400078e3cff */
[----:B------:R-:W-:Y:S02]  /*4f50*/  LOP3.LUT R243, R234, 0x38, RZ, 0xc0, !PT ;  /* 0x00000038eaf37812 */ /* 0x000fe400078ec0ff */
[----:B------:R-:W-:Y:S02]  /*4f60*/  LOP3.LUT R117, R117, 0x200, R120, 0xf8, !PT ;  /* 0x0000020075757812 */ /* 0x000fe400078ef878 */
[----:B------:R-:W-:Y:S02]  /*4f70*/  LEA R238, R238, UR4, 0x1 ;  /* 0x00000004eeee7c11 */ /* 0x000fe4000f8e08ff */
[----:B-1----:R-:W-:Y:S02]  /*4f80*/  F2FP.BF16.F32.PACK_AB R3, R201, R199 ;  /* 0x000000c7c903723e */ /* 0x002fe400000010ff */
[----:B------:R-:W-:Y:S02]  /*4f90*/  LEA R237, R117, UR4, 0x1 ;  /* 0x0000000475ed7c11 */ /* 0x000fe4000f8e08ff */
[----:B---3--:R-:W-:Y:S01]  /*4fa0*/  F2FP.BF16.F32.PACK_AB R0, R207, R208 ;  /* 0x000000d0cf00723e */ /* 0x008fe200000010ff */
[----:B------:R1:W-:Y:S06]  /*4fb0*/  STS [R204+0x400], R3 ;  /* 0x00040003cc007388 */ /* 0x0003ec0000000800 */
[----:B------:R2:W-:Y:S06]  /*4fc0*/  STS [R200], R2 ;  /* 0x00000002c8007388 */ /* 0x0005ec0000000800 */
[----:B------:R3:W-:Y:S06]  /*4fd0*/  STS [R200+0x400], R0 ;  /* 0x00040000c8007388 */ /* 0x0007ec0000000800 */
[----:B------:R-:W-:Y:S06]  /*4fe0*/  LDSM.16.M88.4 R16, [R232+0x8000] ;  /* 0x00800000e810783b */ /* 0x000fec0000000200 */
[----:B------:R-:W4:Y:S06]  /*4ff0*/  LDSM.16.M88.4 R8, [R231+0x18000] ;  /* 0x01800000e708783b */ /* 0x000f2c0000000200 */
[----:B------:R-:W4:Y:S01]  /*5000*/  LDSM.16.M88.4 R84, [R231+0x18800] ;  /* 0x01880000e754783b */ /* 0x000f220000000200 */
[----:B-1----:R-:W-:Y:S01]  /*5010*/  IMAD.IADD R3, R220, 0x1, R231 ;  /* 0x00000001dc037824 */ /* 0x002fe200078e02e7 */
[C---:B--2---:R-:W-:Y:S04]  /*5020*/  IADD3 R2, PT, PT, R235.reuse, R228, RZ ;  /* 0x000000e4eb027210 */ /* 0x044fe80007ffe0ff */
[----:B------:R-:W-:Y:S01]  /*5030*/  LDSM.16.M88.4 R88, [R230+0x8000] ;  /* 0x00800000e658783b */ /* 0x000fe20000000200 */
[----:B---3--:R-:W-:Y:S05]  /*5040*/  IMAD.IADD R0, R235, 0x1, R3 ;  /* 0x00000001eb007824 */ /* 0x008fea00078e0203 */
[----:B------:R-:W1:Y:S06]  /*5050*/  LDSM.16.M88.4 R92, [R229+0x18000] ;  /* 0x01800000e55c783b */ /* 0x000e6c0000000200 */
[----:B------:R-:W2:Y:S06]  /*5060*/  LDSM.16.M88.4 R96, [R229+0x18800] ;  /* 0x01880000e560783b */ /* 0x000eac0000000200 */
[----:B------:R-:W-:Y:S06]  /*5070*/  LDSM.16.M88.4 R100, [R228+0x8000] ;  /* 0x00800000e464783b */ /* 0x000fec0000000200 */
[----:B------:R-:W3:Y:S01]  /*5080*/  LDSM.16.M88.4 R104, [R3+0x18000] ;  /* 0x018000000368783b */ /* 0x000ee20000000200 */
[C---:B----4-:R-:W-:Y:S05]  /*5090*/  HMMA.16816.F32.BF16 R4, R16.reuse, R8, RZ ;  /* 0x000000081004723c */ /* 0x050fea00000418ff */
[----:B------:R-:W-:Y:S03]  /*50a0*/  LDSM.16.M88.4 R108, [R2+0x8000] ;  /* 0x00800000026c783b */ /* 0x000fe60000000200 */
[C---:B------:R-:W-:Y:S03]  /*50b0*/  HMMA.16816.F32.BF16 R8, R16.reuse, R10, RZ ;  /* 0x0000000a1008723c */ /* 0x040fe600000418ff */
[----:B------:R-:W-:Y:S05]  /*50c0*/  LDSM.16.M88.4 R112, [R0+0x18000] ;  /* 0x018000000070783b */ /* 0x000fea0000000200 */
[C---:B------:R-:W-:Y:S08]  /*50d0*/  HMMA.16816.F32.BF16 R12, R16.reuse, R84, RZ ;  /* 0x00000054100c723c */ /* 0x040ff000000418ff */
[----:B------:R-:W-:Y:S01]  /*50e0*/  HMMA.16816.F32.BF16 R16, R16, R86, RZ ;  /* 0x000000561010723c */ /* 0x000fe200000418ff */
[----:B------:R-:W4:Y:S07]  /*50f0*/  LDSM.16.M88.4 R84, [R3+0x18800] ;  /* 0x018800000354783b */ /* 0x000f2e0000000200 */
[C---:B-1----:R-:W-:Y:S08]  /*5100*/  HMMA.16816.F32.BF16 R4, R88.reuse, R92, R4 ;  /* 0x0000005c5804723c */ /* 0x042ff00000041804 */
[C---:B------:R-:W-:Y:S01]  /*5110*/  HMMA.16816.F32.BF16 R8, R88.reuse, R94, R8 ;  /* 0x0000005e5808723c */ /* 0x040fe20000041808 */
[----:B------:R-:W-:Y:S07]  /*5120*/  LDSM.16.M88.4 R92, [R232+0xa000] ;  /* 0x00a00000e85c783b */ /* 0x000fee0000000200 */
[C---:B--2---:R-:W-:Y:S08]  /*5130*/  HMMA.16816.F32.BF16 R12, R88.reuse, R96, R12 ;  /* 0x00000060580c723c */ /* 0x044ff0000004180c */
[----:B------:R-:W-:Y:S01]  /*5140*/  HMMA.16816.F32.BF16 R16, R88, R98, R16 ;  /* 0x000000625810723c */ /* 0x000fe20000041810 */
[----:B------:R-:W1:Y:S06]  /*5150*/  LDSM.16.M88.4 R88, [R0+0x18800] ;  /* 0x018800000058783b */ /* 0x000e6c0000000200 */
[----:B------:R-:W2:Y:S01]  /*5160*/  LDSM.16.M88.4 R96, [R231+0x1a000] ;  /* 0x01a00000e760783b */ /* 0x000ea20000000200 */
[C---:B---3--:R-:W-:Y:S08]  /*5170*/  HMMA.16816.F32.BF16 R4, R100.reuse, R104, R4 ;  /* 0x000000686404723c */ /* 0x048ff00000041804 */
[C---:B------:R-:W-:Y:S01]  /*5180*/  HMMA.16816.F32.BF16 R8, R100.reuse, R106, R8 ;  /* 0x0000006a6408723c */ /* 0x040fe20000041808 */
[----:B------:R-:W-:Y:S07]  /*5190*/  LDSM.16.M88.4 R104, [R229+0x1a000] ;  /* 0x01a00000e568783b */ /* 0x000fee0000000200 */
[C---:B----4-:R-:W-:Y:S08]  /*51a0*/  HMMA.16816.F32.BF16 R12, R100.reuse, R84, R12 ;  /* 0x00000054640c723c */ /* 0x050ff0000004180c */
[----:B------:R-:W-:Y:S01]  /*51b0*/  HMMA.16816.F32.BF16 R16, R100, R86, R16 ;  /* 0x000000566410723c */ /* 0x000fe20000041810 */
[----:B------:R-:W3:Y:S06]  /*51c0*/  LDSM.16.M88.4 R84, [R231+0x1a800] ;  /* 0x01a80000e754783b */ /* 0x000eec0000000200 */
[----:B------:R-:W4:Y:S01]  /*51d0*/  LDSM.16.M88.4 R100, [R230+0xa000] ;  /* 0x00a00000e664783b */ /* 0x000f220000000200 */
[C---:B------:R-:W-:Y:S08]  /*51e0*/  HMMA.16816.F32.BF16 R4, R108.reuse, R112, R4 ;  /* 0x000000706c04723c */ /* 0x040ff00000041804 */
[C---:B------:R-:W-:Y:S01]  /*51f0*/  HMMA.16816.F32.BF16 R8, R108.reuse, R114, R8 ;  /* 0x000000726c08723c */ /* 0x040fe20000041808 */
[----:B------:R-:W-:Y:S07]  /*5200*/  LDSM.16.M88.4 R112, [R3+0x1a000] ;  /* 0x01a000000370783b */ /* 0x000fee0000000200 */
[C---:B-1----:R-:W-:Y:S08]  /*5210*/  HMMA.16816.F32.BF16 R12, R108.reuse, R88, R12 ;  /* 0x000000586c0c723c */ /* 0x042ff0000004180c */
[----:B------:R-:W-:Y:S01]  /*5220*/  HMMA.16816.F32.BF16 R16, R108, R90, R16 ;  /* 0x0000005a6c10723c */ /* 0x000fe20000041810 */
[----:B------:R-:W1:Y:S06]  /*5230*/  LDSM.16.M88.4 R88, [R229+0x1a800] ;  /* 0x01a80000e558783b */ /* 0x000e6c0000000200 */
[----:B------:R-:W1:Y:S01]  /*5240*/  LDSM.16.M88.4 R108, [R228+0xa000] ;  /* 0x00a00000e46c783b */ /* 0x000e620000000200 */
[C---:B--2---:R-:W-:Y:S08]  /*5250*/  HMMA.16816.F32.BF16 R4, R92.reuse, R96, R4 ;  /* 0x000000605c04723c */ /* 0x044ff00000041804 */
[C---:B------:R-:W-:Y:S01]  /*5260*/  HMMA.16816.F32.BF16 R8, R92.reuse, R98, R8 ;  /* 0x000000625c08723c */ /* 0x040fe20000041808 */
[----:B------:R-:W-:Y:S07]  /*5270*/  LDSM.16.M88.4 R96, [R0+0x1a000] ;  /* 0x01a000000060783b */ /* 0x000fee0000000200 */
[C---:B---3--:R-:W-:Y:S08]  /*5280*/  HMMA.16816.F32.BF16 R12, R92.reuse, R84, R12 ;  /* 0x000000545c0c723c */ /* 0x048ff0000004180c */
[----:B------:R-:W-:Y:S01]  /*5290*/  HMMA.16816.F32.BF16 R16, R92, R86, R16 ;  /* 0x000000565c10723c */ /* 0x000fe20000041810 */
[----:B------:R-:W2:Y:S06]  /*52a0*/  LDSM.16.M88.4 R84, [R3+0x1a800] ;  /* 0x01a800000354783b */ /* 0x000eac0000000200 */
[----:B------:R-:W3:Y:S01]  /*52b0*/  LDSM.16.M88.4 R92, [R2+0xa000] ;  /* 0x00a00000025c783b */ /* 0x000ee20000000200 */
[C---:B----4-:R-:W-:Y:S08]  /*52c0*/  HMMA.16816.F32.BF16 R4, R100.reuse, R104, R4 ;  /* 0x000000686404723c */ /* 0x050ff00000041804 */
[C---:B------:R-:W-:Y:S01]  /*52d0*/  HMMA.16816.F32.BF16 R8, R100.reuse, R106, R8 ;  /* 0x0000006a6408723c */ /* 0x040fe20000041808 */
[----:B------:R-:W-:Y:S07]  /*52e0*/  LDSM.16.M88.4 R104, [R231+0x1c000] ;  /* 0x01c00000e768783b */ /* 0x000fee0000000200 */
[C---:B-1----:R-:W-:Y:S08]  /*52f0*/  HMMA.16816.F32.BF16 R12, R100.reuse, R88, R12 ;  /* 0x00000058640c723c */ /* 0x042ff0000004180c */
[----:B------:R-:W-:Y:S01]  /*5300*/  HMMA.16816.F32.BF16 R16, R100, R90, R16 ;  /* 0x0000005a6410723c */ /* 0x000fe20000041810 */
[----:B------:R-:W1:Y:S06]  /*5310*/  LDSM.16.M88.4 R88, [R0+0x1a800] ;  /* 0x01a800000058783b */ /* 0x000e6c0000000200 */
[----:B------:R-:W4:Y:S01]  /*5320*/  LDSM.16.M88.4 R100, [R232+0xc000] ;  /* 0x00c00000e864783b */ /* 0x000f220000000200 */
[C---:B------:R-:W-:Y:S08]  /*5330*/  HMMA.16816.F32.BF16 R4, R108.reuse, R112, R4 ;  /* 0x000000706c04723c */ /* 0x040ff00000041804 */
[C---:B------:R-:W-:Y:S01]  /*5340*/  HMMA.16816.F32.BF16 R8, R108.reuse, R114, R8 ;  /* 0x000000726c08723c */ /* 0x040fe20000041808 */
[----:B------:R-:W-:Y:S07]  /*5350*/  LDSM.16.M88.4 R112, [R229+0x1c000] ;  /* 0x01c00000e570783b */ /* 0x000fee0000000200 */
[C---:B--2---:R-:W-:Y:S08]  /*5360*/  HMMA.16816.F32.BF16 R12, R108.reuse, R84, R12 ;  /* 0x000000546c0c723c */ /* 0x044ff0000004180c */
[----:B------:R-:W-:Y:S01]  /*5370*/  HMMA.16816.F32.BF16 R16, R108, R86, R16 ;  /* 0x000000566c10723c */ /* 0x000fe20000041810 */
[----:B------:R-:W2:Y:S06]  /*5380*/  LDSM.16.M88.4 R84, [R231+0x1c800] ;  /* 0x01c80000e754783b */ /* 0x000eac0000000200 */
[----:B------:R-:W2:Y:S01]  /*5390*/  LDSM.16.M88.4 R108, [R230+0xc000] ;  /* 0x00c00000e66c783b */ /* 0x000ea20000000200 */
[C---:B---3--:R-:W-:Y:S08]  /*53a0*/  HMMA.16816.F32.BF16 R4, R92.reuse, R96, R4 ;  /* 0x000000605c04723c */ /* 0x048ff00000041804 */
[C---:B------:R-:W-:Y:S01]  /*53b0*/  HMMA.16816.F32.BF16 R8, R92.reuse, R98, R8 ;  /* 0x000000625c08723c */ /* 0x040fe20000041808 */
[----:B------:R-:W-:Y:S07]  /*53c0*/  LDSM.16.M88.4 R96, [R3+0x1c000] ;  /* 0x01c000000360783b */ /* 0x000fee0000000200 */
[C---:B-1----:R-:W-:Y:S08]  /*53d0*/  HMMA.16816.F32.BF16 R12, R92.reuse, R88, R12 ;  /* 0x000000585c0c723c */ /* 0x042ff0000004180c */
[----:B------:R-:W-:Y:S01]  /*53e0*/  HMMA.16816.F32.BF16 R16, R92, R90, R16 ;  /* 0x0000005a5c10723c */ /* 0x000fe20000041810 */
[----:B------:R-:W1:Y:S06]  /*53f0*/  LDSM.16.M88.4 R88, [R229+0x1c800] ;  /* 0x01c80000e558783b */ /* 0x000e6c0000000200 */
[----:B------:R-:W3:Y:S01]  /*5400*/  LDSM.16.M88.4 R92, [R228+0xc000] ;  /* 0x00c00000e45c783b */ /* 0x000ee20000000200 */
[C---:B----4-:R-:W-:Y:S08]  /*5410*/  HMMA.16816.F32.BF16 R4, R100.reuse, R104, R4 ;  /* 0x000000686404723c */ /* 0x050ff00000041804 */
[C---:B------:R-:W-:Y:S01]  /*5420*/  HMMA.16816.F32.BF16 R8, R100.reuse, R106, R8 ;  /* 0x0000006a6408723c */ /* 0x040fe20000041808 */
[----:B------:R-:W-:Y:S07]  /*5430*/  LDSM.16.M88.4 R104, [R0+0x1c000] ;  /* 0x01c000000068783b */ /* 0x000fee0000000200 */
[C---:B--2---:R-:W-:Y:S08]  /*5440*/  HMMA.16816.F32.BF16 R12, R100.reuse, R84, R12 ;  /* 0x00000054640c723c */ /* 0x044ff0000004180c */
[----:B------:R-:W-:Y:S01]  /*5450*/  HMMA.16816.F32.BF16 R16, R100, R86, R16 ;  /* 0x000000566410723c */ /* 0x000fe20000041810 */
[----:B------:R-:W2:Y:S06]  /*5460*/  LDSM.16.M88.4 R84, [R3+0x1c800] ;  /* 0x01c800000354783b */ /* 0x000eac0000000200 */
        /* <DEDUP_REMOVED lines=8> */
[C---:B---3--:R-:W-:Y:S08]  /*54f0*/  HMMA.16816.F32.BF16 R4, R92.reuse, R96, R4 ;  /* 0x000000605c04723c */ /* 0x048ff00000041804 */
[C---:B------:R-:W-:Y:S01]  /*5500*/  HMMA.16816.F32.BF16 R8, R92.reuse, R98, R8 ;  /* 0x000000625c08723c */ /* 0x040fe20000041808 */
[----:B------:R-:W-:Y:S07]  /*5510*/  LDSM.16.M88.4 R96, [R229+0x1e000] ;  /* 0x01e00000e560783b */ /* 0x000fee0000000200 */
[C---:B--2---:R-:W-:Y:S08]  /*5520*/  HMMA.16816.F32.BF16 R12, R92.reuse, R84, R12 ;  /* 0x000000545c0c723c */ /* 0x044ff0000004180c */
        /* <DEDUP_REMOVED lines=18> */
[C---:B------:R-:W-:Y:S08]  /*5650*/  HMMA.16816.F32.BF16 R8, R92.reuse, R98, R8 ;  /* 0x000000625c08723c */ /* 0x040ff00000041808 */
[C---:B-1----:R-:W-:Y:S08]  /*5660*/  HMMA.16816.F32.BF16 R12, R92.reuse, R88, R12 ;  /* 0x000000585c0c723c */ /* 0x042ff0000004180c */
[----:B------:R-:W-:Y:S01]  /*5670*/  HMMA.16816.F32.BF16 R16, R92, R90, R16 ;  /* 0x0000005a5c10723c */ /* 0x000fe20000041810 */
[----:B------:R-:W1:Y:S07]  /*5680*/  LDSM.16.M88.4 R88, [R0+0x1e800] ;  /* 0x01e800000058783b */ /* 0x000e6e0000000200 */
[C---:B----4-:R-:W-:Y:S08]  /*5690*/  HMMA.16816.F32.BF16 R4, R100.reuse, R104, R4 ;  /* 0x000000686404723c */ /* 0x050ff00000041804 */
[C---:B------:R-:W-:Y:S08]  /*56a0*/  HMMA.16816.F32.BF16 R8, R100.reuse, R106, R8 ;  /* 0x0000006a6408723c */ /* 0x040ff00000041808 */
[C---:B--2---:R-:W-:Y:S03]  /*56b0*/  HMMA.16816.F32.BF16 R12, R100.reuse, R84, R12 ;  /* 0x00000054640c723c */ /* 0x044fe6000004180c */
[----:B------:R-:W-:Y:S04]  /*56c0*/  SHF.R.U32.HI R84, RZ, 0x3, R233 ;  /* 0x00000003ff547819 */ /* 0x000fe800000116e9 */
[----:B------:R-:W-:Y:S01]  /*56d0*/  LOP3.LUT R84, R118, 0x18, R84, 0xf8, !PT ;  /* 0x0000001876547812 */ /* 0x000fe200078ef854 */
[----:B------:R-:W-:Y:S03]  /*56e0*/  HMMA.16816.F32.BF16 R16, R100, R86, R16 ;  /* 0x000000566410723c */ /* 0x000fe60000041810 */
[----:B------:R-:W-:Y:S04]  /*56f0*/  LOP3.LUT R84, R84, 0x1c0, R116, 0xf8, !PT ;  /* 0x000001c054547812 */ /* 0x000fe800078ef874 */
[----:B------:R-:W-:Y:S01]  /*5700*/  LOP3.LUT R84, R84, 0x38, R234, 0x78, !PT ;  /* 0x0000003854547812 */ /* 0x000fe200078e78ea */
[C---:B------:R-:W-:Y:S05]  /*5710*/  HMMA.16816.F32.BF16 R4, R108.reuse, R112, R4 ;  /* 0x000000706c04723c */ /* 0x040fea0000041804 */
[----:B------:R-:W-:Y:S02]  /*5720*/  LOP3.LUT R84, R84, 0x200, R116, 0xf8, !PT ;  /* 0x0000020054547812 */ /* 0x000fe400078ef874 */
[----:B------:R-:W-:Y:S01]  /*5730*/  LEA R112, R117, UR5, 0x1 ;  /* 0x0000000575707c11 */ /* 0x000fe2000f8e08ff */
[C---:B------:R-:W-:Y:S03]  /*5740*/  HMMA.16816.F32.BF16 R8, R108.reuse, R114, R8 ;  /* 0x000000726c08723c */ /* 0x040fe60000041808 */
[----:B------:R-:W-:Y:S01]  /*5750*/  LEA R236, R84, UR4, 0x1 ;  /* 0x0000000454ec7c11 */ /* 0x000fe2000f8e08ff */
[----:B------:R-:W-:Y:S04]  /*5760*/  IMAD.IADD R112, R220, 0x1, R112 ;  /* 0x00000001dc707824 */ /* 0x000fe800078e0270 */
[C---:B-1----:R-:W-:Y:S03]  /*5770*/  HMMA.16816.F32.BF16 R12, R108.reuse, R88, R12 ;  /* 0x000000586c0c723c */ /* 0x042fe6000004180c */
[C---:B-----5:R-:W-:Y:S01]  /*5780*/  FADD.FTZ R4, -R124.reuse, R4 ;  /* 0x000000047c047221 */ /* 0x060fe20000010100 */
[C---:B------:R-:W-:Y:S01]  /*5790*/  FADD.FTZ R7, -R123.reuse, R7 ;  /* 0x000000077b077221 */ /* 0x040fe20000010100 */
[----:B------:R-:W-:Y:S01]  /*57a0*/  FADD.FTZ R5, -R124, R5 ;  /* 0x000000057c057221 */ /* 0x000fe20000010100 */
[----:B------:R-:W-:Y:S01]  /*57b0*/  FADD.FTZ R6, -R123, R6 ;  /* 0x000000067b067221 */ /* 0x000fe20000010100 */
[----:B------:R-:W-:Y:S01]  /*57c0*/  FMUL.FTZ R128, R128, R4 ;  /* 0x0000000480807220 */ /* 0x000fe20000410000 */
[----:B------:R-:W-:Y:S03]  /*57d0*/  HMMA.16816.F32.BF16 R16, R108, R90, R16 ;  /* 0x0000005a6c10723c */ /* 0x000fe60000041810 */
[----:B------:R-:W-:Y:S01]  /*57e0*/  FMUL.FTZ R7, R126, R7 ;  /* 0x000000077e077220 */ /* 0x000fe20000410000 */
[----:B------:R-:W-:Y:S01]  /*57f0*/  FMUL.FTZ R5, R130, R5 ;  /* 0x0000000582057220 */ /* 0x000fe20000410000 */
[----:B------:R-:W-:Y:S01]  /*5800*/  FMUL.FTZ R6, R125, R6 ;  /* 0x000000067d067220 */ /* 0x000fe20000410000 */
[C---:B------:R-:W-:Y:S01]  /*5810*/  FADD.FTZ R9, -R124.reuse, R9 ;  /* 0x000000097c097221 */ /* 0x040fe20000010100 */
[C---:B------:R-:W-:Y:S01]  /*5820*/  FADD.FTZ R11, -R123.reuse, R11 ;  /* 0x0000000b7b0b7221 */ /* 0x040fe20000010100 */
[----:B------:R-:W-:Y:S01]  /*5830*/  FADD.FTZ R8, -R124, R8 ;  /* 0x000000087c087221 */ /* 0x000fe20000010100 */
[----:B------:R-:W-:Y:S01]  /*5840*/  FADD.FTZ R10, -R123, R10 ;  /* 0x0000000a7b0a7221 */ /* 0x000fe20000010100 */
[----:B------:R-:W-:Y:S01]  /*5850*/  FMUL.FTZ R9, R129, R9 ;  /* 0x0000000981097220 */ /* 0x000fe20000410000 */
[----:B------:R-:W-:Y:S01]  /*5860*/  FMUL.FTZ R11, R196, R11 ;  /* 0x0000000bc40b7220 */ /* 0x000fe20000410000 */
[----:B------:R-:W-:Y:S01]  /*5870*/  FMUL.FTZ R8, R127, R8 ;  /* 0x000000087f087220 */ /* 0x000fe20000410000 */
[----:B------:R-:W-:Y:S01]  /*5880*/  FMUL.FTZ R10, R131, R10 ;  /* 0x0000000a830a7220 */ /* 0x000fe20000410000 */
[C---:B------:R-:W-:Y:S01]  /*5890*/  FADD.FTZ R13, -R124.reuse, R13 ;  /* 0x0000000d7c0d7221 */ /* 0x040fe20000010100 */
[C---:B------:R-:W-:Y:S01]  /*58a0*/  FADD.FTZ R15, -R123.reuse, R15 ;  /* 0x0000000f7b0f7221 */ /* 0x040fe20000010100 */
[----:B------:R-:W-:Y:S01]  /*58b0*/  FADD.FTZ R12, -R124, R12 ;  /* 0x0000000c7c0c7221 */ /* 0x000fe20000010100 */
[----:B------:R-:W-:Y:S01]  /*58c0*/  FADD.FTZ R14, -R123, R14 ;  /* 0x0000000e7b0e7221 */ /* 0x000fe20000010100 */
[----:B------:R-:W-:Y:S01]  /*58d0*/  F2FP.BF16.F32.PACK_AB R5, R5, R128 ;  /* 0x000000800505723e */ /* 0x000fe200000010ff */
[----:B------:R-:W-:Y:S01]  /*58e0*/  FMUL.FTZ R13, R198, R13 ;  /* 0x0000000dc60d7220 */ /* 0x000fe20000410000 */
[----:B------:R-:W-:Y:S01]  /*58f0*/  F2FP.BF16.F32.PACK_AB R6, R7, R6 ;  /* 0x000000060706723e */ /* 0x000fe200000010ff */
[----:B------:R-:W-:Y:S01]  /*5900*/  FMUL.FTZ R15, R201, R15 ;  /* 0x0000000fc90f7220 */ /* 0x000fe20000410000 */
[C---:B------:R-:W-:Y:S01]  /*5910*/  FADD.FTZ R17, -R124.reuse, R17 ;  /* 0x000000117c117221 */ /* 0x040fe20000010100 */
[----:B------:R-:W-:Y:S01]  /*5920*/  FADD.FTZ R19, -R123, R19 ;  /* 0x000000137b137221 */ /* 0x000fe20000010100 */
[----:B------:R-:W-:Y:S01]  /*5930*/  FMUL.FTZ R12, R197, R12 ;  /* 0x0000000cc50c7220 */ /* 0x000fe20000410000 */
[----:B------:R-:W-:Y:S01]  /*5940*/  FMUL.FTZ R14, R199, R14 ;  /* 0x0000000ec70e7220 */ /* 0x000fe20000410000 */
[----:B------:R-:W-:Y:S01]  /*5950*/  FADD.FTZ R16, -R124, R16 ;  /* 0x000000107c107221 */ /* 0x000fe20000010100 */
[----:B------:R-:W-:Y:S01]  /*5960*/  FADD.FTZ R18, -R123, R18 ;  /* 0x000000127b127221 */ /* 0x000fe20000010100 */
[----:B------:R-:W-:Y:S01]  /*5970*/  F2FP.BF16.F32.PACK_AB R8, R9, R8 ;  /* 0x000000080908723e */ /* 0x000fe200000010ff */
[----:B------:R-:W-:Y:S01]  /*5980*/  STS [R205+0x20000], R5 ;  /* 0x02000005cd007388 */ /* 0x000fe20000000800 */
[----:B------:R-:W-:Y:S01]  /*5990*/  F2FP.BF16.F32.PACK_AB R10, R11, R10 ;  /* 0x0000000a0b0a723e */ /* 0x000fe200000010ff */
[----:B------:R-:W-:Y:S01]  /*59a0*/  FMUL.FTZ R17, R203, R17 ;  /* 0x00000011cb117220 */ /* 0x000fe20000410000 */
[----:B------:R-:W-:Y:S03]  /*59b0*/  FMUL.FTZ R19, R207, R19 ;  /* 0x00000013cf137220 */ /* 0x000fe60000410000 */
[----:B------:R-:W-:Y:S01]  /*59c0*/  STS [R205+0x20400], R6 ;  /* 0x02040006cd007388 */ /* 0x000fe20000000800 */
[----:B------:R-:W-:Y:S01]  /*59d0*/  FMUL.FTZ R16, R202, R16 ;  /* 0x00000010ca107220 */ /* 0x000fe20000410000 */
[----:B------:R-:W-:Y:S01]  /*59e0*/  FMUL.FTZ R18, R208, R18 ;  /* 0x00000012d0127220 */ /* 0x000fe20000410000 */
[----:B------:R-:W-:Y:S03]  /*59f0*/  F2FP.BF16.F32.PACK_AB R12, R13, R12 ;  /* 0x0000000c0d0c723e */ /* 0x000fe600000010ff */
[----:B------:R-:W-:Y:S01]  /*5a00*/  STS [R206+-0x2000], R8 ;  /* 0xffe00008ce007388 */ /* 0x000fe20000000800 */
[----:B------:R-:W-:Y:S02]  /*5a10*/  F2FP.BF16.F32.PACK_AB R14, R15, R14 ;  /* 0x0000000e0f0e723e */ /* 0x000fe400000010ff */
[----:B------:R-:W-:Y:S03]  /*5a20*/  F2FP.BF16.F32.PACK_AB R16, R17, R16 ;  /* 0x000000101110723e */ /* 0x000fe600000010ff */
[----:B------:R-:W-:Y:S01]  /*5a30*/  STS [R206+-0x1c00], R10 ;  /* 0xffe4000ace007388 */ /* 0x000fe20000000800 */
[----:B------:R-:W-:Y:S05]  /*5a40*/  F2FP.BF16.F32.PACK_AB R18, R19, R18 ;  /* 0x000000121312723e */ /* 0x000fea00000010ff */
[----:B------:R-:W-:Y:S06]  /*5a50*/  STS [R204+-0x2000], R12 ;  /* 0xffe0000ccc007388 */ /* 0x000fec0000000800 */
[----:B------:R-:W-:Y:S06]  /*5a60*/  STS [R204+-0x1c00], R14 ;  /* 0xffe4000ecc007388 */ /* 0x000fec0000000800 */
[----:B------:R-:W-:Y:S06]  /*5a70*/  STS [R200+-0x2000], R16 ;  /* 0xffe00010c8007388 */ /* 0x000fec0000000800 */
[----:B------:R-:W-:Y:S01]  /*5a80*/  STS [R200+-0x1c00], R18 ;  /* 0xffe40012c8007388 */ /* 0x000fe20000000800 */
[----:B------:R-:W-:Y:S06]  /*5a90*/  BAR.SYNC.DEFER_BLOCKING 0x0 ;  /* 0x0000000000007b1d */ /* 0x000fec0000010000 */
[----:B------:R-:W-:Y:S06]  /*5aa0*/  LDSM.16.MT88.4 R4, [R237+0x22000] ;  /* 0x02200000ed04783b */ /* 0x000fec0000004200 */
[----:B------:R-:W1:Y:S06]  /*5ab0*/  LDSM.16.MT88.4 R8, [R236+0x8000] ;  /* 0x00800000ec08783b */ /* 0x000e6c0000004200 */
[----:B------:R-:W2:Y:S06]  /*5ac0*/  LDSM.16.MT88.4 R12, [R112] ;  /* 0x00000000700c783b */ /* 0x000eac0000004200 */
[----:B------:R-:W3:Y:S06]  /*5ad0*/  LDSM.16.MT88.4 R16, [R236+0xa000] ;  /* 0x00a00000ec10783b */ /* 0x000eec0000004200 */
[----:B------:R-:W4:Y:S06]  /*5ae0*/  LDSM.16.MT88.4 R84, [R236+0xc000] ;  /* 0x00c00000ec54783b */ /* 0x000f2c0000004200 */
[----:B------:R-:W4:Y:S06]  /*5af0*/  LDSM.16.MT88.4 R88, [R236+0xe000] ;  /* 0x00e00000ec58783b */ /* 0x000f2c0000004200 */
[----:B------:R-:W-:Y:S06]  /*5b00*/  LDSM.16.MT88.4 R92, [R237+0x22800] ;  /* 0x02280000ed5c783b */ /* 0x000fec0000004200 */
[----:B------:R-:W4:Y:S01]  /*5b10*/  LDSM.16.MT88.4 R96, [R236+0x8800] ;  /* 0x00880000ec60783b */ /* 0x000f220000004200 */
[-C--:B-1----:R-:W-:Y:S05]  /*5b20*/  HMMA.16816.F32.BF16 R20, R4, R8.reuse, R20 ;  /* 0x000000080414723c */ /* 0x082fea0000041814 */
[----:B------:R-:W1:Y:S03]  /*5b30*/  LDSM.16.MT88.4 R100, [R112+0x800] ;  /* 0x000800007064783b */ /* 0x000e660000004200 */
[C---:B--2---:R-:W-:Y:S03]  /*5b40*/  HMMA.16816.F32.BF16 R24, R12.reuse, R8, R24 ;  /* 0x000000080c18723c */ /* 0x044fe60000041818 */
[----:B------:R-:W2:Y:S06]  /*5b50*/  LDSM.16.MT88.4 R104, [R236+0xa800] ;  /* 0x00a80000ec68783b */ /* 0x000eac0000004200 */
[----:B------:R-:W2:Y:S01]  /*5b60*/  LDSM.16.MT88.4 R108, [R236+0xc800] ;  /* 0x00c80000ec6c783b */ /* 0x000ea20000004200 */
[-C--:B------:R-:W-:Y:S05]  /*5b70*/  HMMA.16816.F32.BF16 R28, R12, R10.reuse, R28 ;  /* 0x0000000a0c1c723c */ /* 0x080fea000004181c */
[----:B------:R-:W-:Y:S03]  /*5b80*/  LDSM.16.MT88.4 R116, [R236+0xd800] ;  /* 0x00d80000ec74783b */ /* 0x000fe60000004200 */
[C---:B------:R-:W-:Y:S03]  /*5b90*/  HMMA.16816.F32.BF16 R32, R4.reuse, R10, R32 ;  /* 0x0000000a0420723c */ /* 0x040fe60000041820 */
[----:B------:R-:W2:Y:S05]  /*5ba0*/  LDSM.16.MT88.4 R8, [R236+0xe800] ;  /* 0x00e80000ec08783b */ /* 0x000eaa0000004200 */
[-C--:B---3--:R-:W-:Y:S08]  /*5bb0*/  HMMA.16816.F32.BF16 R36, R4, R16.reuse, R36 ;  /* 0x000000100424723c */ /* 0x088ff00000041824 */
[C---:B------:R-:W-:Y:S08]  /*5bc0*/  HMMA.16816.F32.BF16 R40, R12.reuse, R16, R40 ;  /* 0x000000100c28723c */ /* 0x040ff00000041828 */
[-C--:B------:R-:W-:Y:S08]  /*5bd0*/  HMMA.16816.F32.BF16 R44, R12, R18.reuse, R44 ;  /* 0x000000120c2c723c */ /* 0x080ff0000004182c */
[C---:B------:R-:W-:Y:S01]  /*5be0*/  HMMA.16816.F32.BF16 R48, R4.reuse, R18, R48 ;  /* 0x000000120430723c */ /* 0x040fe20000041830 */
[----:B------:R-:W-:Y:S06]  /*5bf0*/  LDSM.16.MT88.4 R16, [R112+0x1000] ;  /* 0x001000007010783b */ /* 0x000fec0000004200 */
[----:B------:R-:W-:Y:S01]  /*5c00*/  LDSM.16.MT88.4 R112, [R112+0x1800] ;  /* 0x001800007070783b */ /* 0x000fe20000004200 */
        /* <DEDUP_REMOVED lines=10> */
[----:B------:R-:W3:Y:S06]  /*5cb0*/  LDSM.16.MT88.4 R4, [R237+0x23000] ;  /* 0x02300000ed04783b */ /* 0x000eec0000004200 */
[----:B------:R-:W4:Y:S01]  /*5cc0*/  LDSM.16.MT88.4 R88, [R236+0xd000] ;  /* 0x00d00000ec58783b */ /* 0x000f220000004200 */
[-C--:B------:R-:W-:Y:S08]  /*5cd0*/  HMMA.16816.F32.BF16 R20, R92, R96.reuse, R20 ;  /* 0x000000605c14723c */ /* 0x080ff00000041814 */
[C---:B-1----:R-:W-:Y:S08]  /*5ce0*/  HMMA.16816.F32.BF16 R24, R100.reuse, R96, R24 ;  /* 0x000000606418723c */ /* 0x042ff00000041818 */
[-C--:B------:R-:W-:Y:S08]  /*5cf0*/  HMMA.16816.F32.BF16 R28, R100, R98.reuse, R28 ;  /* 0x00000062641c723c */ /* 0x080ff0000004181c */
[C---:B------:R-:W-:Y:S01]  /*5d00*/  HMMA.16816.F32.BF16 R32, R92.reuse, R98, R32 ;  /* 0x000000625c20723c */ /* 0x040fe20000041820 */
[----:B------:R-:W1:Y:S07]  /*5d10*/  LDSM.16.MT88.4 R96, [R236+0xf000] ;  /* 0x00f00000ec60783b */ /* 0x000e6e0000004200 */
[-C--:B--2---:R-:W-:Y:S08]  /*5d20*/  HMMA.16816.F32.BF16 R36, R92, R104.reuse, R36 ;  /* 0x000000685c24723c */ /* 0x084ff00000041824 */
        /* <DEDUP_REMOVED lines=8> */
[----:B------:R-:W2:Y:S07]  /*5db0*/  LDSM.16.MT88.4 R108, [R236+0x9800] ;  /* 0x00980000ec6c783b */ /* 0x000eae0000004200 */
[-C--:B------:R-:W-:Y:S08]  /*5dc0*/  HMMA.16816.F32.BF16 R68, R92, R8.reuse, R68 ;  /* 0x000000085c44723c */ /* 0x080ff00000041844 */
        /* <DEDUP_REMOVED lines=18> */
[-C--:B-1----:R-:W-:Y:S08]  /*5ef0*/  HMMA.16816.F32.BF16 R68, R4, R96.reuse, R68 ;  /* 0x000000600444723c */ /* 0x082ff00000041844 */
[C---:B------:R-:W-:Y:S08]  /*5f00*/  HMMA.16816.F32.BF16 R72, R16.reuse, R96, R72 ;  /* 0x000000601048723c */ /* 0x040ff00000041848 */
[-C--:B------:R-:W-:Y:S08]  /*5f10*/  HMMA.16816.F32.BF16 R76, R16, R98.reuse, R76 ;  /* 0x00000062104c723c */ /* 0x080ff0000004184c */
[----:B------:R-:W-:Y:S08]  /*5f20*/  HMMA.16816.F32.BF16 R80, R4, R98, R80 ;  /* 0x000000620450723c */ /* 0x000ff00000041850 */
        /* <DEDUP_REMOVED lines=80> */
.L_x_624:
[----:B------:R-:W-:Y:S01]  /*6430*/  LDSM.16.M88.4 R128, [R238+0x20000] ;  /* 0x02000000ee80783b */ /* 0x000fe20000000200 */
[C-C-:B------:R-:W-:Y:S01]  /*6440*/  IMAD.IADD R208, R235.reuse, 0x1, R238.reuse ;  /* 0x00000001ebd07824 */ /* 0x140fe200078e02ee */
[----:B------:R-:W-:Y:S02]  /*6450*/  PLOP3.LUT P2, PT, PT, PT, UP0, 0x80, 0x8 ;  /* 0x000000000008781c */ /* 0x000fe40003f4f008 */
[----:B------:R-:W1:Y:S04]  /*6460*/  LDSM.16.MT88.4 R16, [R236+0x10000] ;  /* 0x01000000ec10783b */ /* 0x000e680000004200 */
        /* <DEDUP_REMOVED lines=8> */
[----:B------:R-:W2:Y:S04]  /*64f0*/  LDSM.16.MT88.4 R212, [R236+0x12800] ;  /* 0x01280000ecd4783b */ /* 0x000ea80000004200 */
[----:B------:R-:W2:Y:S01]  /*6500*/  LDSM.16.MT88.4 R216, [R236+0x14800] ;  /* 0x01480000ecd8783b */ /* 0x000ea20000004200 */
[-C--:B-1----:R-:W-:Y:S03]  /*6510*/  HMMA.16816.F32.BF16 R4, R128, R16.reuse, RZ ;  /* 0x000000108004723c */ /* 0x082fe600000418ff */
[----:B------:R-:W-:Y:S04]  /*6520*/  LDSM.16.M88.4 R220, [R238+0x21000] ;  /* 0x02100000eedc783b */ /* 0x000fe80000000200 */
[----:B------:R-:W-:Y:S01]  /*6530*/  LDSM.16.MT88.4 R224, [R236+0x13000] ;  /* 0x01300000ece0783b */ /* 0x000fe20000004200 */
[C---:B---3--:R-:W-:Y:S03]  /*6540*/  HMMA.16816.F32.BF16 R8, R124.reuse, R16, RZ ;  /* 0x000000107c08723c */ /* 0x048fe600000418ff */
[----:B------:R-:W-:Y:S05]  /*6550*/  STL.64 [R1], R2 ;  /* 0x0000000201007387 */ /* 0x000fea0000100a00 */
        /* <DEDUP_REMOVED lines=19> */
[----:B------:R-:W-:Y:S07]  /*6690*/  LDSM.16.M88.4 R204, [R238+0x20000] ;  /* 0x02000000eecc783b */ /* 0x000fee0000000200 */
[-C--:B------:R-:W-:Y:S08]  /*66a0*/  HMMA.16816.F32.BF16 R84, R200, R212.reuse, R84 ;  /* 0x000000d4c854723c */ /* 0x080ff00000041854 */
[C---:B------:R-:W-:Y:S08]  /*66b0*/  HMMA.16816.F32.BF16 R88, R208.reuse, R212, R88 ;  /* 0x000000d4d058723c */ /* 0x040ff00000041858 */
[-C--:B------:R-:W-:Y:S08]  /*66c0*/  HMMA.16816.F32.BF16 R92, R208, R214.reuse, R92 ;  /* 0x000000d6d05c723c */ /* 0x080ff0000004185c */
[C---:B------:R-:W-:Y:S01]  /*66d0*/  HMMA.16816.F32.BF16 R96, R200.reuse, R214, R96 ;  /* 0x000000d6c860723c */ /* 0x040fe20000041860 */
[----:B------:R-:W2:Y:S07]  /*66e0*/  LDSM.16.MT88.4 R212, [R236+0x11000] ;  /* 0x01100000ecd4783b */ /* 0x000eae0000004200 */
[-C--:B------:R-:W-:Y:S08]  /*66f0*/  HMMA.16816.F32.BF16 R100, R200, R216.reuse, R100 ;  /* 0x000000d8c864723c */ /* 0x080ff00000041864 */
        /* <DEDUP_REMOVED lines=9> */
[----:B------:R-:W-:Y:S07]  /*6790*/  LDSM.16.MT88.4 R200, [R236+0x11800] ;  /* 0x01180000ecc8783b */ /* 0x000fee0000004200 */
[-C--:B--2---:R-:W-:Y:S08]  /*67a0*/  HMMA.16816.F32.BF16 R4, R204, R212.reuse, R4 ;  /* 0x000000d4cc04723c */ /* 0x084ff00000041804 */
[C---:B------:R-:W-:Y:S04]  /*67b0*/  HMMA.16816.F32.BF16 R8, R220.reuse, R212, R8 ;  /* 0x000000d4dc08723c */ /* 0x040fe80000041808 */
[----:B------:R-:W-:Y:S04]  /*67c0*/  IMAD.IADD R212, R235, 0x1, R238 ;  /* 0x00000001ebd47824 */ /* 0x000fe800078e02ee */
[-C--:B------:R-:W-:Y:S01]  /*67d0*/  HMMA.16816.F32.BF16 R12, R220, R214.reuse, R12 ;  /* 0x000000d6dc0c723c */ /* 0x080fe2000004180c */
[----:B------:R-:W2:Y:S07]  /*67e0*/  LDSM.16.M88.4 R196, [R212+0x20000] ;  /* 0x02000000d4c4783b */ /* 0x000eae0000000200 */
[C---:B------:R-:W-:Y:S01]  /*67f0*/  HMMA.16816.F32.BF16 R16, R204.reuse, R214, R16 ;  /* 0x000000d6cc10723c */ /* 0x040fe20000041810 */
[----:B------:R-:W4:Y:S07]  /*6800*/  LDSM.16.M88.4 R212, [R212+0x21000] ;  /* 0x02100000d4d4783b */ /* 0x000f2e0000000200 */
[-C--:B------:R-:W-:Y:S08]  /*6810*/  HMMA.16816.F32.BF16 R84, R204, R224.reuse, R84 ;  /* 0x000000e0cc54723c */ /* 0x080ff00000041854 */
[C---:B------:R-:W-:Y:S08]  /*6820*/  HMMA.16816.F32.BF16 R88, R220.reuse, R224, R88 ;  /* 0x000000e0dc58723c */ /* 0x040ff00000041858 */
[-C--:B------:R-:W-:Y:S08]  /*6830*/  HMMA.16816.F32.BF16 R92, R220, R226.reuse, R92 ;  /* 0x000000e2dc5c723c */ /* 0x080ff0000004185c */
[C---:B------:R-:W-:Y:S08]  /*6840*/  HMMA.16816.F32.BF16 R96, R204.reuse, R226, R96 ;  /* 0x000000e2cc60723c */ /* 0x040ff00000041860 */
[-C--:B---3--:R-:W-:Y:S08]  /*6850*/  HMMA.16816.F32.BF16 R100, R204, R216.reuse, R100 ;  /* 0x000000d8cc64723c */ /* 0x088ff00000041864 */
[C---:B------:R-:W-:Y:S01]  /*6860*/  HMMA.16816.F32.BF16 R104, R220.reuse, R216, R104 ;  /* 0x000000d8dc68723c */ /* 0x040fe20000041868 */
[----:B------:R-:W3:Y:S07]  /*6870*/  LDC R216, c[0x0][0x44c] ;  /* 0x00011300ffd87b82 */ /* 0x000eee0000000800 */
[-C--:B------:R-:W-:Y:S08]  /*6880*/  HMMA.16816.F32.BF16 R108, R220, R218.reuse, R108 ;  /* 0x000000dadc6c723c */ /* 0x080ff0000004186c */
[C---:B------:R-:W-:Y:S08]  /*6890*/  HMMA.16816.F32.BF16 R112, R204.reuse, R218, R112 ;  /* 0x000000dacc70723c */ /* 0x040ff00000041870 */
[-C--:B-1----:R-:W-:Y:S03]  /*68a0*/  HMMA.16816.F32.BF16 R116, R204, R208.reuse, R116 ;  /* 0x000000d0cc74723c */ /* 0x082fe60000041874 */
[----:B---3--:R-:W-:Y:S05]  /*68b0*/  IMAD R216, R216, UR8, RZ ;  /* 0x00000008d8d87c24 */ /* 0x008fea000f8e02ff */
[C---:B------:R-:W-:Y:S04]  /*68c0*/  HMMA.16816.F32.BF16 R120, R220.reuse, R208, R120 ;  /* 0x000000d0dc78723c */ /* 0x040fe80000041878 */
[----:B------:R-:W-:Y:S04]  /*68d0*/  IMAD.U32 R208, R216, -0x40, RZ ;  /* 0xffffffc0d8d07824 */ /* 0x000fe800078e00ff */
[-C--:B------:R-:W-:Y:S03]  /*68e0*/  HMMA.16816.F32.BF16 R124, R220, R210.reuse, R124 ;  /* 0x000000d2dc7c723c */ /* 0x080fe6000004187c */
[C---:B------:R-:W-:Y:S04]  /*68f0*/  LEA R244, P0, R208.reuse, R244, 0x2 ;  /* 0x000000f4d0f47211 */ /* 0x040fe800078010ff */
[----:B------:R-:W-:Y:S01]  /*6900*/  LEA.HI.X.SX32 R245, R208, R245, 0x2, P0 ;  /* 0x000000f5d0f57211 */ /* 0x000fe200000f16ff */
[----:B------:R-:W-:Y:S01]  /*6910*/  HMMA.16816.F32.BF16 R128, R204, R210, R128 ;  /* 0x000000d2cc80723c */ /* 0x000fe20000041880 */
[----:B------:R-:W1:Y:S03]  /*6920*/  LDSM.16.MT88.4 R204, [R236+0x13800] ;  /* 0x01380000eccc783b */ /* 0x000e660000004200 */
[----:B------:R-:W-:Y:S04]  /*6930*/  IMAD.SHL.U32 R208, R216, 0x8, RZ ;  /* 0x00000008d8d07824 */ /* 0x000fe800078e00ff */
[-C--:B--2---:R-:W-:Y:S05]  /*6940*/  HMMA.16816.F32.BF16 R4, R196, R200.reuse, R4 ;  /* 0x000000c8c404723c */ /* 0x084fea0000041804 */
[C---:B------:R-:W-:Y:S03]  /*6950*/  LEA R218, P0, R208.reuse, R244, 0x2 ;  /* 0x000000f4d0da7211 */ /* 0x040fe600078010ff */
[C---:B----4-:R-:W-:Y:S04]  /*6960*/  HMMA.16816.F32.BF16 R8, R212.reuse, R200, R8 ;  /* 0x000000c8d408723c */ /* 0x050fe80000041808 */
[----:B------:R-:W-:Y:S02]  /*6970*/  LEA.HI.X.SX32 R219, R208, R245, 0x2, P0 ;  /* 0x000000f5d0db7211 */ /* 0x000fe400000f16ff */
[----:B------:R-:W2:Y:S01]  /*6980*/  LDSM.16.MT88.4 R208, [R236+0x15800] ;  /* 0x01580000ecd0783b */ /* 0x000ea20000004200 */
[C---:B------:R-:W-:Y:S01]  /*6990*/  LEA R220, P0, R216.reuse, R218, 0x5 ;  /* 0x000000dad8dc7211 */ /* 0x040fe200078028ff */
[-C--:B------:R-:W-:Y:S03]  /*69a0*/  HMMA.16816.F32.BF16 R12, R212, R202.reuse, R12 ;  /* 0x000000cad40c723c */ /* 0x080fe6000004180c */
[C---:B------:R-:W-:Y:S02]  /*69b0*/  LEA.HI.X.SX32 R221, R216.reuse, R219, 0x5, P0 ;  /* 0x000000dbd8dd7211 */ /* 0x040fe400000f2eff */
[C---:B------:R-:W-:Y:S03]  /*69c0*/  LEA R222, P0, R216.reuse, R220, 0x5 ;  /* 0x000000dcd8de7211 */ /* 0x040fe600078028ff */
[C---:B------:R-:W-:Y:S01]  /*69d0*/  HMMA.16816.F32.BF16 R16, R196.reuse, R202, R16 ;  /* 0x000000cac410723c */ /* 0x040fe20000041810 */
[----:B------:R-:W3:Y:S03]  /*69e0*/  LDSM.16.MT88.4 R200, [R236+0x17800] ;  /* 0x01780000ecc8783b */ /* 0x000ee60000004200 */
[C---:B------:R-:W-:Y:S02]  /*69f0*/  LEA.HI.X.SX32 R223, R216.reuse, R221, 0x5, P0 ;  /* 0x000000ddd8df7211 */ /* 0x040fe400000f2eff */
[C---:B------:R-:W-:Y:S02]  /*6a00*/  LEA R224, P0, R216.reuse, R222, 0x5 ;  /* 0x000000ded8e07211 */ /* 0x040fe400078028ff */
[-C--:B-1----:R-:W-:Y:S03]  /*6a10*/  HMMA.16816.F32.BF16 R84, R196, R204.reuse, R84 ;  /* 0x000000ccc454723c */ /* 0x082fe60000041854 */
[C---:B------:R-:W-:Y:S02]  /*6a20*/  LEA.HI.X.SX32 R225, R216.reuse, R223, 0x5, P0 ;  /* 0x000000dfd8e17211 */ /* 0x040fe400000f2eff */
        /* <DEDUP_REMOVED lines=11> */
[C---:B------:R-:W-:Y:S04]  /*6ae0*/  IMAD.WIDE R250, R216.reuse, -0xc0, R206 ;  /* 0xffffff40d8fa7825 */ /* 0x040fe800078e02ce */
[-C--:B------:R-:W-:Y:S03]  /*6af0*/  HMMA.16816.F32.BF16 R108, R212, R210.reuse, R108 ;  /* 0x000000d2d46c723c */ /* 0x080fe6000004186c */
[C---:B------:R-:W-:Y:S04]  /*6b00*/  LEA R208, P0, R216.reuse, R250, 0x5 ;  /* 0x000000fad8d07211 */ /* 0x040fe800078028ff */
[C---:B------:R-:W-:Y:S01]  /*6b10*/  LEA.HI.X.SX32 R209, R216.reuse, R251, 0x5, P0 ;  /* 0x000000fbd8d17211 */ /* 0x040fe200000f2eff */
[C---:B------:R-:W-:Y:S04]  /*6b20*/  HMMA.16816.F32.BF16 R112, R196.reuse, R210, R112 ;  /* 0x000000d2c470723c */ /* 0x040fe80000041870 */
[C---:B------:R-:W-:Y:S04]  /*6b30*/  LEA R210, P0, R216.reuse, R208, 0x5 ;  /* 0x000000d0d8d27211 */ /* 0x040fe800078028ff */
[-C--:B---3--:R-:W-:Y:S03]  /*6b40*/  HMMA.16816.F32.BF16 R116, R196, R200.reuse, R116 ;  /* 0x000000c8c474723c */ /* 0x088fe60000041874 */
[C---:B------:R-:W-:Y:S02]  /*6b50*/  LEA.HI.X.SX32 R211, R216.reuse, R209, 0x5, P0 ;  /* 0x000000d1d8d37211 */ /* 0x040fe400000f2eff */
[C---:B------:R-:W-:Y:S03]  /*6b60*/  LEA R2, P0, R216.reuse, R210, 0x5 ;  /* 0x000000d2d8027211 */ /* 0x040fe600078028ff */
[C---:B------:R-:W-:Y:S04]  /*6b70*/  HMMA.16816.F32.BF16 R120, R212.reuse, R200, R120 ;  /* 0x000000c8d478723c */ /* 0x040fe80000041878 */
[C---:B------:R-:W-:Y:S02]  /*6b80*/  LEA.HI.X.SX32 R3, R216.reuse, R211, 0x5, P0 ;  /* 0x000000d3d8037211 */ /* 0x040fe400000f2eff */
[C---:B------:R-:W-:Y:S02]  /*6b90*/  LEA R200, P0, R216.reuse, R2, 0x5 ;  /* 0x00000002d8c87211 */ /* 0x040fe400078028ff */
[-C--:B------:R-:W-:Y:S03]  /*6ba0*/  HMMA.16816.F32.BF16 R124, R212, R202.reuse, R124 ;  /* 0x000000cad47c723c */ /* 0x080fe6000004187c */
[C---:B------:R-:W-:Y:S02]  /*6bb0*/  LEA.HI.X.SX32 R201, R216.reuse, R3, 0x5, P0 ;  /* 0x00000003d8c97211 */ /* 0x040fe400000f2eff */
[C---:B------:R-:W-:Y:S03]  /*6bc0*/  LEA R212, P0, R216.reuse, R200, 0x5 ;  /* 0x000000c8d8d47211 */ /* 0x040fe600078028ff */
[----:B------:R-:W-:Y:S04]  /*6bd0*/  HMMA.16816.F32.BF16 R128, R196, R202, R128 ;  /* 0x000000cac480723c */ /* 0x000fe80000041880 */
[--C-:B------:R-:W-:Y:S02]  /*6be0*/  SHF.R.U32.HI R197, RZ, 0x1, R233.reuse ;  /* 0x00000001ffc57819 */ /* 0x100fe400000116e9 */
[----:B------:R-:W-:Y:S02]  /*6bf0*/  SHF.R.U32.HI R196, RZ, 0x2, R233 ;  /* 0x00000002ffc47819 */ /* 0x000fe400000116e9 */
[----:B------:R-:W-:Y:S02]  /*6c00*/  @P2 LOP3.LUT R197, R197, 0x30, RZ, 0xc0, !PT ;  /* 0x00000030c5c52812 */ /* 0x000fe400078ec0ff */
[C---:B------:R-:W-:Y:S02]  /*6c10*/  LEA.HI.X.SX32 R213, R216.reuse, R201, 0x5, P0 ;  /* 0x000000c9d8d57211 */ /* 0x040fe400000f2eff */
[----:B------:R-:W-:Y:S01]  /*6c20*/  @P2 LOP3.LUT R242, R197, 0x7, R196, 0xf8, !PT ;  /* 0x00000007c5f22812 */ /* 0x000fe200078ef8c4 */
[----:B------:R-:W-:Y:S01]  /*6c30*/  IMAD.MOV.U32 R196, RZ, RZ, 0x4 ;  /* 0x00000004ffc47424 */ /* 0x000fe200078e00ff */
[----:B------:R-:W-:Y:S03]  /*6c40*/  LEA R198, P0, R216, R212, 0x5 ;  /* 0x000000d4d8c67211 */ /* 0x000fe600078028ff */
[----:B------:R-:W-:Y:S01]  /*6c50*/  @P2 IMAD.WIDE.U32 R196, R242, R196, UR16 ;  /* 0x00000010f2c42e25 */ /* 0x000fe2000f8e00c4 */
[C---:B------:R-:W-:Y:S01]  /*6c60*/  LEA.HI.X.SX32 R199, R216.reuse, R213, 0x5, P0 ;  /* 0x000000d5d8c77211 */ /* 0x040fe200000f2eff */
[----:B------:R-:W-:Y:S01]  /*6c70*/  @UP0 UMOV UR16, UR29 ;  /* 0x0000001d00100c82 */ /* 0x000fe20008000000 */
[----:B------:R-:W-:Y:S02]  /*6c80*/  @UP0 UMOV UR17, UR28 ;  /* 0x0000001c00110c82 */ /* 0x000fe40008000000 */
[----:B------:R-:W5:Y:S01]  /*6c90*/  @P2 LDG.E R241, desc[UR32][R196.64+-0x100] ;  /* 0xffff0020c4f12981 */ /* 0x000f62000c1e1900 */
[C---:B------:R-:W-:Y:S03]  /*6ca0*/  IMAD.WIDE R202, R216.reuse, -0xc0, R198 ;  /* 0xffffff40d8ca7825 */ /* 0x040fe600078e02c6 */
[----:B------:R1:W5:Y:S01]  /*6cb0*/  @P2 LDG.E R240, desc[UR32][R196.64+-0xe0] ;  /* 0xffff2020c4f02981 */ /* 0x000362000c1e1900 */
[C---:B------:R-:W-:Y:S03]  /*6cc0*/  LEA R214, P0, R216.reuse, R202, 0x5 ;  /* 0x000000cad8d67211 */ /* 0x040fe600078028ff */
[----:B------:R-:W-:Y:S01]  /*6cd0*/  REDG.E.ADD.F32.FTZ.RN.STRONG.GPU desc[UR32][R244.64], R4 ;  /* 0x00000004f40079a6 */ /* 0x000fe2000c12f320 */
[C---:B------:R-:W-:Y:S03]  /*6ce0*/  LEA.HI.X.SX32 R215, R216.reuse, R203, 0x5, P0 ;  /* 0x000000cbd8d77211 */ /* 0x040fe600000f2eff */
        /* <DEDUP_REMOVED lines=13> */
[C---:B------:R-:W-:Y:S03]  /*6dc0*/  LEA R4, P0, R216.reuse, R218, 0x5 ;  /* 0x000000dad8047211 */ /* 0x040fe600078028ff */
[----:B------:R2:W-:Y:S01]  /*6dd0*/  REDG.E.ADD.F32.FTZ.RN.STRONG.GPU desc[UR32][R208.64+0x80], R18 ;  /* 0x00008012d00079a6 */ /* 0x0005e2000c12f320 */
[C---:B------:R-:W-:Y:S02]  /*6de0*/  LEA.HI.X.SX32 R5, R216.reuse, R219, 0x5, P0 ;  /* 0x000000dbd8057211 */ /* 0x040fe400000f2eff */
[C---:B---3--:R-:W-:Y:S01]  /*6df0*/  LEA R220, P0, R216.reuse, R4, 0x5 ;  /* 0x00000004d8dc7211 */ /* 0x048fe200078028ff */
[----:B------:R3:W-:Y:S03]  /*6e00*/  REDG.E.ADD.F32.FTZ.RN.STRONG.GPU desc[UR32][R210.64+0x80], R19 ;  /* 0x00008013d20079a6 */ /* 0x0007e6000c12f320 */
[C---:B------:R-:W-:Y:S01]  /*6e10*/  LEA.HI.X.SX32 R221, R216.reuse, R5, 0x5, P0 ;  /* 0x00000005d8dd7211 */ /* 0x040fe200000f2eff */
[----:B------:R3:W-:Y:S01]  /*6e20*/  REDG.E.ADD.F32.FTZ.RN.STRONG.GPU desc[UR32][R2.64+0x80], R12 ;  /* 0x0000800c020079a6 */ /* 0x0007e2000c12f320 */
[C---:B------:R-:W-:Y:S03]  /*6e30*/  LEA R6, P0, R216.reuse, R220, 0x5 ;  /* 0x000000dcd8067211 */ /* 0x040fe600078028ff */
[----:B------:R3:W-:Y:S01]  /*6e40*/  REDG.E.ADD.F32.FTZ.RN.STRONG.GPU desc[UR32][R200.64+0x80], R13 ;  /* 0x0000800dc80079a6 */ /* 0x0007e2000c12f320 */
[C---:B----4-:R-:W-:Y:S03]  /*6e50*/  LEA.HI.X.SX32 R7, R216.reuse, R221, 0x5, P0 ;  /* 0x000000ddd8077211 */ /* 0x050fe600000f2eff */
[----:B------:R4:W-:Y:S01]  /*6e60*/  REDG.E.ADD.F32.FTZ.RN.STRONG.GPU desc[UR32][R212.64+0x80], R14 ;  /* 0x0000800ed40079a6 */ /* 0x0009e2000c12f320 */
[C---:B------:R-:W-:Y:S03]  /*6e70*/  IMAD.WIDE R224, R216.reuse, -0xc0, R6 ;  /* 0xffffff40d8e07825 */ /* 0x040fe600078e0206 */
[----:B------:R4:W-:Y:S01]  /*6e80*/  REDG.E.ADD.F32.FTZ.RN.STRONG.GPU desc[UR32][R198.64+0x80], R15 ;  /* 0x0000800fc60079a6 */ /* 0x0009e2000c12f320 */
[C---:B------:R-:W-:Y:S03]  /*6e90*/  LEA R222, P0, R216.reuse, R224, 0x5 ;  /* 0x000000e0d8de7211 */ /* 0x040fe600078028ff */
[----:B------:R-:W-:Y:S01]  /*6ea0*/  REDG.E.ADD.F32.FTZ.RN.STRONG.GPU desc[UR32][R244.64+0x100], R84 ;  /* 0x00010054f40079a6 */ /* 0x000fe2000c12f320 */
        /* <DEDUP_REMOVED lines=20> */
[C---:B--2---:R-:W-:Y:S03]  /*6ff0*/  IMAD.WIDE R250, R216.reuse, -0xc0, R10 ;  /* 0xffffff40d8fa7825 */ /* 0x044fe600078e020a */
        /* <DEDUP_REMOVED lines=23> */
[C---:B----4-:R-:W-:Y:S03]  /*7170*/  IMAD.WIDE R212, R216.reuse, -0xc0, R12 ;  /* 0xffffff40d8d47825 */ /* 0x050fe600078e020c */
        /* <DEDUP_REMOVED lines=21> */
[C---:B------:R-:W-:Y:S01]  /*72d0*/  LEA.HI.X.SX32 R215, R216.reuse, R85, 0x5, P0 ;  /* 0x00000055d8d77211 */ /* 0x040fe200000f2eff */
[C---:B-1----:R-:W-:Y:S02]  /*72e0*/  VIADD R112, R237.reuse, 0x40 ;  /* 0x00000040ed707836 */ /* 0x042fe40000000000 */
[----:B------:R-:W-:Y:S01]  /*72f0*/  LDSM.16.MT88.4 R16, [R236+0x2000] ;  /* 0x00200000ec10783b */ /* 0x000fe20000004200 */
[----:B------:R-:W-:Y:S02]  /*7300*/  @P1 VIADD R112, R237, 0xffffffc0 ;  /* 0xffffffc0ed701836 */ /* 0x000fe40000000000 */
[C---:B------:R-:W-:Y:S01]  /*7310*/  IMAD.WIDE R196, R216.reuse, -0xc0, R214 ;  /* 0xffffff40d8c47825 */ /* 0x040fe200078e02d6 */
[----:B------:R-:W-:Y:S02]  /*7320*/  REDG.E.ADD.F32.FTZ.RN.STRONG.GPU desc[UR32][R214.64+0x280], R111 ;  /* 0x0002806fd60079a6 */ /* 0x000fe4000c12f320 */
[C---:B------:R-:W-:Y:S02]  /*7330*/  LEA R86, P0, R216.reuse, R196, 0x5 ;  /* 0x000000c4d8567211 */ /* 0x040fe400078028ff */
[----:B------:R-:W-:Y:S02]  /*7340*/  REDG.E.ADD.F32.FTZ.RN.STRONG.GPU desc[UR32][R244.64+0x300], R116 ;  /* 0x00030074f40079a6 */ /* 0x000fe4000c12f320 */
[C---:B------:R-:W-:Y:S02]  /*7350*/  LEA.HI.X.SX32 R87, R216.reuse, R197, 0x5, P0 ;  /* 0x000000c5d8577211 */ /* 0x040fe400000f2eff */
        /* <DEDUP_REMOVED lines=39> */
[C---:B-1----:R-:W-:Y:S03]  /*75d0*/  LEA R4, P0, R216.reuse, R12, 0x5 ;  /* 0x0000000cd8047211 */ /* 0x042fe600078028ff */
[----:B------:R-:W-:Y:S01]  /*75e0*/  REDG.E.ADD.F32.FTZ.RN.STRONG.GPU desc[UR32][R12.64+0x380], R126 ;  /* 0x0003807e0c0079a6 */ /* 0x000fe2000c12f320 */
[----:B------:R-:W-:Y:S03]  /*75f0*/  LEA.HI.X.SX32 R5, R216, R13, 0x5, P0 ;  /* 0x0000000dd8057211 */ /* 0x000fe600000f2eff */
[----:B------:R-:W-:Y:S04]  /*7600*/  LDSM.16.MT88.4 R8, [R236] ;  /* 0x00000000ec08783b */ /* 0x000fe80000004200 */
[----:B------:R-:W-:Y:S04]  /*7610*/  REDG.E.ADD.F32.FTZ.RN.STRONG.GPU desc[UR32][R4.64+0x380], R127 ;  /* 0x0003807f040079a6 */ /* 0x000fe8000c12f320 */
[----:B------:R-:W1:Y:S04]  /*7620*/  LDSM.16.MT88.4 R4, [R237+0x20000] ;  /* 0x02000000ed04783b */ /* 0x000e680000004200 */
[----:B------:R-:W2:Y:S04]  /*7630*/  LDSM.16.MT88.4 R12, [R112+0x20000] ;  /* 0x02000000700c783b */ /* 0x000ea80000004200 */
[----:B------:R-:W3:Y:S04]  /*7640*/  LDSM.16.MT88.4 R104, [R236+0x2800] ;  /* 0x00280000ec68783b */ /* 0x000ee80000004200 */
[----:B------:R-:W4:Y:S04]  /*7650*/  LDSM.16.MT88.4 R108, [R236+0x4800] ;  /* 0x00480000ec6c783b */ /* 0x000f280000004200 */
[----:B------:R-:W-:Y:S04]  /*7660*/  LDSM.16.MT88.4 R116, [R236+0x5800] ;  /* 0x00580000ec74783b */ /* 0x000fe80000004200 */
[----:B------:R2:W5:Y:S01]  /*7670*/  LDL.LU.64 R2, [R1] ;  /* 0x0000000001027983 */ /* 0x0005620000300a00 */
[-C--:B-1----:R-:W-:Y:S08]  /*7680*/  HMMA.16816.F32.BF16 R132, R4, R8.reuse, R132 ;  /* 0x000000080484723c */ /* 0x082ff00000041884 */
[C---:B--2---:R-:W-:Y:S08]  /*7690*/  HMMA.16816.F32.BF16 R136, R12.reuse, R8, R136 ;  /* 0x000000080c88723c */ /* 0x044ff00000041888 */
        /* <DEDUP_REMOVED lines=19> */
[----:B------:R-:W2:Y:S04]  /*77d0*/  LDSM.16.MT88.4 R4, [R237+0x21000] ;  /* 0x02100000ed04783b */ /* 0x000ea80000004200 */
[----:B------:R-:W2:Y:S03]  /*77e0*/  LDSM.16.MT88.4 R88, [R236+0x5000] ;  /* 0x00500000ec58783b */ /* 0x000ea60000004200 */
[-C--:B------:R-:W-:Y:S08]  /*77f0*/  HMMA.16816.F32.BF16 R132, R92, R96.reuse, R132 ;  /* 0x000000605c84723c */ /* 0x080ff00000041884 */
[C---:B------:R-:W-:Y:S08]  /*7800*/  HMMA.16816.F32.BF16 R136, R100.reuse, R96, R136 ;  /* 0x000000606488723c */ /* 0x040ff00000041888 */
[-C--:B------:R-:W-:Y:S08]  /*7810*/  HMMA.16816.F32.BF16 R140, R100, R98.reuse, R140 ;  /* 0x00000062648c723c */ /* 0x080ff0000004188c */
[C---:B------:R-:W-:Y:S01]  /*7820*/  HMMA.16816.F32.BF16 R144, R92.reuse, R98, R144 ;  /* 0x000000625c90723c */ /* 0x040fe20000041890 */
[----:B------:R-:W2:Y:S07]  /*7830*/  LDSM.16.MT88.4 R96, [R236+0x7000] ;  /* 0x00700000ec60783b */ /* 0x000eae0000004200 */
[-C--:B---3--:R-:W-:Y:S08]  /*7840*/  HMMA.16816.F32.BF16 R148, R92, R104.reuse, R148 ;  /* 0x000000685c94723c */ /* 0x088ff00000041894 */
[C---:B------:R-:W-:Y:S08]  /*7850*/  HMMA.16816.F32.BF16 R152, R100.reuse, R104, R152 ;  /* 0x000000686498723c */ /* 0x040ff00000041898 */
[-C--:B------:R-:W-:Y:S08]  /*7860*/  HMMA.16816.F32.BF16 R156, R100, R106.reuse, R156 ;  /* 0x0000006a649c723c */ /* 0x080ff0000004189c */
[C---:B------:R-:W-:Y:S01]  /*7870*/  HMMA.16816.F32.BF16 R160, R92.reuse, R106, R160 ;  /* 0x0000006a5ca0723c */ /* 0x040fe200000418a0 */
[----:B------:R-:W-:Y:S07]  /*7880*/  LDSM.16.MT88.4 R104, [R237+0x21800] ;  /* 0x02180000ed68783b */ /* 0x000fee0000004200 */
[-C--:B----4-:R-:W-:Y:S08]  /*7890*/  HMMA.16816.F32.BF16 R164, R92, R108.reuse, R164 ;  /* 0x0000006c5ca4723c */ /* 0x090ff000000418a4 */
        /* <DEDUP_REMOVED lines=9> */
[----:B------:R-:W4:Y:S07]  /*7930*/  LDSM.16.MT88.4 R8, [R236+0x7800] ;  /* 0x00780000ec08783b */ /* 0x000f2e0000004200 */
        /* <DEDUP_REMOVED lines=97> */
.L_x_625:
[----:B------:R-:W-:Y:S02]  /*7f50*/  UISETP.GT.AND UP0, UPT, UR48, UR44, UPT ;  /* 0x0000002c3000728c */ /* 0x000fe4000bf04270 */
[----:B------:R-:W-:Y:S07]  /*7f60*/  UIADD3 UR48, UPT, UPT, UR48, -0x1, URZ ;  /* 0xffffffff30307890 */ /* 0x000fee000fffe0ff */
[----:B------:R-:W-:Y:S05]  /*7f70*/  BRA.U UP0, `(.L_x_626) ;  /* 0xffffffb900e47547 */ /* 0x000fea000b83ffff */
[----:B------:R-:W2:Y:S01]  /*7f80*/  S2R R0, SR_TID.X ;  /* 0x0000000000007919 */ /* 0x000ea20000002100 */
[C---:B-----5:R-:W-:Y:S01]  /*7f90*/  IMAD.SHL.U32 R2, R233.reuse, 0x10, RZ ;  /* 0x00000010e9027824 */ /* 0x060fe200078e00ff */
        /* <DEDUP_REMOVED lines=8> */
[----:B------:R-:W-:Y:S01]  /*8020*/  F2FP.BF16.F32.PACK_AB R20, R21, R20 ;  /* 0x000000141514723e */ /* 0x000fe200000010ff */
[----:B------:R-:W-:Y:S01]  /*8030*/  UISETP.NE.AND UP1, UPT, UR40, -0x1, UPT ;  /* 0xffffffff2800788c */ /* 0x000fe2000bf25270 */
[----:B------:R-:W-:-:S02]  /*8040*/  LOP3.LUT R3, R3, 0x6, R233, 0xf8, !PT ;  /* 0x0000000603037812 */ /* 0x000fc400078ef8e9 */
[----:B------:R-:W-:Y:S02]  /*8050*/  F2FP.BF16.F32.PACK_AB R22, R23, R22 ;  /* 0x000000161716723e */ /* 0x000fe400000010ff */
[----:B------:R-:W-:Y:S02]  /*8060*/  F2FP.BF16.F32.PACK_AB R32, R33, R32 ;  /* 0x000000202120723e */ /* 0x000fe400000010ff */
[----:B------:R-:W-:Y:S01]  /*8070*/  F2FP.BF16.F32.PACK_AB R34, R35, R34 ;  /* 0x000000222322723e */ /* 0x000fe200000010ff */
[----:B------:R-:W4:Y:S01]  /*8080*/  @UP0 LDCU.64 UR10, c[0x0][0x5c0] ;  /* 0x0000b800ff0a07ac */ /* 0x000f220008000a00 */
        /* <DEDUP_REMOVED lines=106> */
[----:B------:R-:W-:Y:S01]  /*8730*/  @UP0 UIADD3 UR16, UPT, UPT, UR36, UR40, URZ ;  /* 0x0000002824100290 */ /* 0x000fe2000fffe0ff */
[----:B------:R-:W-:Y:S01]  /*8740*/  F2FP.BF16.F32.PACK_AB R172, R173, R172 ;  /* 0x000000acadac723e */ /* 0x000fe200000010ff */
[----:B------:R2:W-:Y:S01]  /*8750*/  STS [R3+0x2400], R162 ;  /* 0x002400a203007388 */ /* 0x0005e20000000800 */
[----:B------:R-:W-:Y:S01]  /*8760*/  F2FP.BF16.F32.PACK_AB R174, R175, R174 ;  /* 0x000000aeafae723e */ /* 0x000fe200000010ff */
[----:B----4-:R-:W-:Y:S01]  /*8770*/  @UP0 UIMAD.WIDE.U32 UR28, UR16, UR10, URZ ;  /* 0x0000000a101c02a5 */ /* 0x010fe2000f8e00ff */
[----:B------:R-:W-:Y:S01]  /*8780*/  F2FP.BF16.F32.PACK_AB R180, R181, R180 ;  /* 0x000000b4b5b4723e */ /* 0x000fe200000010ff */
[----:B------:R2:W-:Y:S01]  /*8790*/  STS [R2+0x13000], R152 ;  /* 0x0130009802007388 */ /* 0x0005e20000000800 */
[----:B------:R-:W-:Y:S01]  /*87a0*/  F2FP.BF16.F32.PACK_AB R182, R183, R182 ;  /* 0x000000b6b7b6723e */ /* 0x000fe200000010ff */
[----:B------:R-:W-:Y:S01]  /*87b0*/  @UP0 UIMAD UR16, UR16, UR11, URZ ;  /* 0x0000000b101002a4 */ /* 0x000fe2000f8e02ff */
[----:B------:R-:W-:Y:S01]  /*87c0*/  F2FP.BF16.F32.PACK_AB R192, R193, R192 ;  /* 0x000000c0c1c0723e */ /* 0x000fe200000010ff */
[----:B------:R2:W-:Y:S01]  /*87d0*/  STS [R2+0x13400], R154 ;  /* 0x0134009a02007388 */ /* 0x0005e20000000800 */
[----:B------:R-:W-:Y:S01]  /*87e0*/  F2FP.BF16.F32.PACK_AB R194, R195, R194 ;  /* 0x000000c2c3c2723e */ /* 0x000fe200000010ff */
[----:B------:R-:W-:Y:S01]  /*87f0*/  @UP0 UIADD3 UR16, UPT, UPT, UR29, UR16, URZ ;  /* 0x000000101d100290 */ /* 0x000fe2000fffe0ff */
        /* <DEDUP_REMOVED lines=92> */
[----:B------:R-:W-:-:S12]  /*8dc0*/  UIMAD UR16, UR42, UR9, UR29 ;  /* 0x000000092a1072a4 */ /* 0x000fd8000f8e021d */
.L_x_627:
        /* <DEDUP_REMOVED lines=10> */
[----:B------:R-:W-:-:S03]  /*8e70*/  UIMAD UR13, UR42, UR13, UR15 ;  /* 0x0000000d2a0d72a4 */ /* 0x000fc6000f8e020f */
[----:B------:R-:W-:-:S03]  /*8e80*/  UMOV UR36, UR14 ;  /* 0x0000000e00247c82 */ /* 0x000fc60008000000 */
[----:B-1----:R-:W-:Y:S01]  /*8e90*/  MOV R10, UR13 ;  /* 0x0000000d000a7c02 */ /* 0x002fe20008000f00 */
[----:B------:R-:W-:Y:S06]  /*8ea0*/  BRA `(.L_x_629) ;  /* 0x00000000001c7947 */ /* 0x000fec0003800000 */
.L_x_628:
[----:B------:R-:W3:Y:S01]  /*8eb0*/  LDCU.64 UR8, c[0x0][0x5c8] ;  /* 0x0000b900ff0877ac */ /* 0x000ee20008000a00 */
[----:B------:R-:W-:-:S04]  /*8ec0*/  UIADD3 UR12, UPT, UPT, UR36, UR40, URZ ;  /* 0x00000028240c7290 */ /* 0x000fc8000fffe0ff */
[----:B---3--:R-:W-:Y:S02]  /*8ed0*/  UIMAD.WIDE.U32 UR14, UR12, UR8, URZ ;  /* 0x000000080c0e72a5 */ /* 0x008fe4000f8e00ff */
[----:B------:R-:W-:-:S04]  /*8ee0*/  UIMAD UR12, UR12, UR9, URZ ;  /* 0x000000090c0c72a4 */ /* 0x000fc8000f8e02ff */
[----:B------:R-:W-:Y:S01]  /*8ef0*/  UIADD3 UR12, UPT, UPT, UR15, UR12, URZ ;  /* 0x0000000c0f0c7290 */ /* 0x000fe2000fffe0ff */
[----:B------:R-:W-:-:S05]  /*8f00*/  UMOV UR36, UR14 ;  /* 0x0000000e00247c82 */ /* 0x000fca0008000000 */
[----:B-1----:R-:W-:-:S07]  /*8f10*/  MOV R10, UR12 ;  /* 0x0000000c000a7c02 */ /* 0x002fce0008000f00 */
.L_x_629:
[----:B------:R-:W-:Y:S01]  /*8f20*/  BAR.SYNC.DEFER_BLOCKING 0x0 ;  /* 0x0000000000007b1d */ /* 0x000fe20000010000 */
[----:B------:R-:W-:Y:S02]  /*8f30*/  USHF.L.U32 UR14, UR37, 0x6, URZ ;  /* 0x00000006250e7899 */ /* 0x000fe400080006ff */
        /* <DEDUP_REMOVED lines=8> */
[----:B------:R-:W-:Y:S01]  /*8fc0*/  IMAD.U32 R5, RZ, RZ, UR41 ;  /* 0x00000029ff057e24 */ /* 0x000fe2000f8e00ff */
[----:B------:R-:W-:Y:S01]  /*8fd0*/  MOV R56, UR40 ;  /* 0x0000002800387c02 */ /* 0x000fe20008000f00 */
[----:B------:R-:W-:Y:S01]  /*8fe0*/  IMAD.U32 R57, RZ, RZ, UR41 ;  /* 0x00000029ff397e24 */ /* 0x000fe2000f8e00ff */
[----:B------:R-:W-:Y:S01]  /*8ff0*/  LOP3.LUT R234, R4, 0x38, R234, 0xf8, !PT ;  /* 0x0000003804ea7812 */ /* 0x000fe200078ef8ea */
[----:B------:R-:W-:Y:S01]  /*9000*/  UIMAD UR12, UR14, UR11, UR12 ;  /* 0x0000000b0e0c72a4 */ /* 0x000fe2000f8e020c */
[----:B------:R-:W-:Y:S01]  /*9010*/  ISETP.GE.AND P4, PT, R0, UR35, PT ;  /* 0x0000002300007c0c */ /* 0x000fe2000bf86270 */
[----:B------:R-:W2:Y:S01]  /*9020*/  LDC.64 R4, c[0x0][0x5e0] ;  /* 0x00017800ff047b82 */ /* 0x000ea20000000a00 */
[----:B------:R-:W-:-:S02]  /*9030*/  IADD3 R74, P0, PT, R234, UR28, RZ ;  /* 0x0000001cea4a7c10 */ /* 0x000fc4000ff1e0ff */
[----:B------:R-:W-:Y:S01]  /*9040*/  IADD3 R56, PT, PT, R0, 0x20, RZ ;  /* 0x0000002000387810 */ /* 0x000fe20007ffe0ff */
[----:B------:R-:W-:Y:S01]  /*9050*/  IMAD.U32 R11, RZ, RZ, UR12 ;  /* 0x0000000cff0b7e24 */ /* 0x000fe2000f8e00ff */
[----:B------:R3:W4:Y:S02]  /*9060*/  LDS.128 R52, [R6+0x11000] ;  /* 0x0110000006347984 */ /* 0x0007240000000c00 */
[----:B------:R-:W-:Y:S02]  /*9070*/  ISETP.GE.AND P6, PT, R56, UR35, PT ;  /* 0x0000002338007c0c */ /* 0x000fe4000bfc6270 */
[----:B------:R3:W2:Y:S01]  /*9080*/  LDS.128 R48, [R6+0x13000] ;  /* 0x0130000006307984 */ /* 0x0006a20000000c00 */
[----:B------:R-:W-:Y:S02]  /*9090*/  IADD3.X R75, PT, PT, R57, UR16, R11, P0, !PT ;  /* 0x00000010394b7c10 */ /* 0x000fe400087fe40b */
[----:B------:R-:W-:Y:S01]  /*90a0*/  IADD3 R11, P0, PT, R0, 0x20, RZ ;  /* 0x00000020000b7810 */ /* 0x000fe20007f1e0ff */
[----:B------:R3:W2:Y:S01]  /*90b0*/  LDS.128 R44, [R6+0x15000] ;  /* 0x01500000062c7984 */ /* 0x0006a20000000c00 */
[----:B-1----:R-:W-:-:S02]  /*90c0*/  IMAD.WIDE.U32 R74, R2, UR20, R74 ;  /* 0x00000014024a7c25 */ /* 0x002fc4000f8e004a */
[----:B------:R-:W-:Y:S01]  /*90d0*/  IADD3.X R72, PT, PT, RZ, RZ, RZ, P0, !PT ;  /* 0x000000ffff487210 */ /* 0x000fe200007fe4ff */
[----:B------:R3:W1:Y:S01]  /*90e0*/  LDS.128 R40, [R6+0x18000] ;  /* 0x0180000006287984 */ /* 0x0006620000000c00 */
[----:B------:R-:W-:-:S03]  /*90f0*/  IMAD.U32 R2, RZ, RZ, UR8 ;  /* 0x00000008ff027e24 */ /* 0x000fc6000f8e00ff */
[----:B------:R3:W1:Y:S01]  /*9100*/  LDS.128 R36, [R6+0x19000] ;  /* 0x0190000006247984 */ /* 0x0006620000000c00 */
[----:B------:R-:W-:-:S03]  /*9110*/  IMAD R3, R3, UR20, R75 ;  /* 0x0000001403037c24 */ /* 0x000fc6000f8e024b */
        /* <DEDUP_REMOVED lines=10> */
[----:B------:R-:W5:Y:S02]  /*91c0*/  LDCU.64 UR12, c[0x0][0x560] ;  /* 0x0000ac00ff0c77ac */ /* 0x000f640008000a00 */
[----:B------:R-:W3:Y:S01]  /*91d0*/  LDS.128 R64, [R6+0x14000] ;  /* 0x0140000006407984 */ /* 0x000ee20000000c00 */
        /* <DEDUP_REMOVED lines=8> */
[----:B-----5:R-:W-:-:S04]  /*9260*/  LEA R76, P5, R78, UR12, 0x1 ;  /* 0x0000000c4e4c7c11 */ /* 0x020fc8000f8a08ff */
[----:B------:R-:W-:Y:S01]  /*9270*/  LEA.HI.X R77, R78, UR13, R73, 0x1, P5 ;  /* 0x0000000d4e4d7c11 */ /* 0x000fe2000a8f0c49 */
[----:B------:R-:W2:Y:S04]  /*9280*/  @!P3 LDS.128 R56, [R6+0x10000] ;  /* 0x010000000638b984 */ /* 0x000ea80000000c00 */
[----:B----4-:R4:W-:Y:S04]  /*9290*/  @!P2 STG.E.128 desc[UR32][R76.64+0x80], R68 ;  /* 0x000080444c00a986 */ /* 0x0109e8000c101d20 */
[----:B---3--:R4:W-:Y:S04]  /*92a0*/  @!P1 STG.E.128 desc[UR32][R76.64+0x100], R64 ;  /* 0x000100404c009986 */ /* 0x0089e8000c101d20 */
[----:B-1----:R4:W-:Y:S04]  /*92b0*/  @!P0 STG.E.128 desc[UR32][R76.64+0x180], R60 ;  /* 0x0001803c4c008986 */ /* 0x0029e8000c101d20 */
[----:B--2---:R4:W-:Y:S02]  /*92c0*/  @!P3 STG.E.128 desc[UR32][R76.64], R56 ;  /* 0x000000384c00b986 */ /* 0x0049e4000c101d20 */
.L_x_631:
[----:B------:R-:W-:Y:S05]  /*92d0*/  BSYNC.RECONVERGENT B0 ;  /* 0x0000000000007941 */ /* 0x000fea0003800200 */
.L_x_630:
[----:B----4-:R2:W4:Y:S01]  /*92e0*/  LDS.128 R56, [R6+0x17000] ;  /* 0x0170000006387984 */ /* 0x0105220000000c00 */
[----:B------:R-:W-:Y:S04]  /*92f0*/  BSSY.RECONVERGENT B0, `(.L_x_632) ;  /* 0x0000014000007945 */ /* 0x000fe80003800200 */
[----:B------:R-:W-:Y:S05]  /*9300*/  @P6 BRA `(.L_x_633) ;  /* 0x0000000000486947 */ /* 0x000fea0003800000 */
[----:B------:R-:W5:Y:S01]  /*9310*/  LDCU UR16, c[0x0][0x440] ;  /* 0x00008800ff1077ac */ /* 0x000f620008000800 */
[----:B--23--:R-:W-:Y:S02]  /*9320*/  IMAD R6, R72, UR10, RZ ;  /* 0x0000000a48067c24 */ /* 0x00cfe4000f8e02ff */
[----:B------:R-:W-:Y:S01]  /*9330*/  IMAD.MOV.U32 R60, RZ, RZ, R74 ;  /* 0x000000ffff3c7224 */ /* 0x000fe200078e004a */
[----:B------:R-:W2:Y:S01]  /*9340*/  LDCU.64 UR12, c[0x0][0x560] ;  /* 0x0000ac00ff0c77ac */ /* 0x000ea20008000a00 */
[----:B------:R-:W-:Y:S02]  /*9350*/  IMAD.MOV.U32 R61, RZ, RZ, R3 ;  /* 0x000000ffff3d7224 */ /* 0x000fe400078e0003 */
[C---:B------:R-:W-:Y:S02]  /*9360*/  IMAD R6, R11.reuse, UR11, R6 ;  /* 0x0000000b0b067c24 */ /* 0x040fe4000f8e0206 */
[----:B------:R-:W-:-:S04]  /*9370*/  IMAD.WIDE.U32 R60, R11, UR10, R60 ;  /* 0x0000000a0b3c7c25 */ /* 0x000fc8000f8e003c */
[----:B------:R-:W-:Y:S01]  /*9380*/  IMAD.IADD R6, R6, 0x1, R61 ;  /* 0x0000000106067824 */ /* 0x000fe200078e023d */
[----:B-----5:R-:W-:Y:S02]  /*9390*/  ISETP.GE.AND P3, PT, R243, UR16, PT ;  /* 0x00000010f3007c0c */ /* 0x020fe4000bf66270 */
        /* <DEDUP_REMOVED lines=9> */
.L_x_633:
[----:B------:R-:W-:Y:S05]  /*9430*/  BSYNC.RECONVERGENT B0 ;  /* 0x0000000000007941 */ /* 0x000fea0003800200 */
.L_x_632:
[----:B--2---:R-:W-:Y:S01]  /*9440*/  MOV R44, R243 ;  /* 0x000000f3002c7202 */ /* 0x004fe20000000f00 */
        /* <DEDUP_REMOVED lines=10> */
[----:B------:R-:W2:Y:S01]  /*94f0*/  LDCU UR12, c[0x0][0x440] ;  /* 0x00008800ff0c77ac */ /* 0x000ea20008000800 */
[----:B------:R-:W-:Y:S01]  /*9500*/  IMAD.MOV.U32 R4, RZ, RZ, R2 ;  /* 0x000000ffff047224 */ /* 0x000fe200078e0002 */
[----:B------:R-:W5:Y:S03]  /*9510*/  LDCU.64 UR10, c[0x0][0x568] ;  /* 0x0000ad00ff0a77ac */ /* 0x000f660008000a00 */
[----:B------:R-:W-:-:S04]  /*9520*/  IMAD.WIDE.U32 R44, R0, UR8, R4 ;  /* 0x00000008002c7c25 */ /* 0x000fc8000f8e0004 */
[----:B------:R-:W-:Y:S01]  /*9530*/  IMAD R0, R0, UR9, R45 ;  /* 0x0000000900007c24 */ /* 0x000fe2000f8e022d */
[----:B--2---:R-:W-:Y:S02]  /*9540*/  ISETP.GE.AND P3, PT, R243, UR12, PT ;  /* 0x0000000cf3007c0c */ /* 0x004fe4000bf66270 */
[----:B------:R-:W-:Y:S02]  /*9550*/  ISETP.GE.AND P2, PT, R7, UR12, PT ;  /* 0x0000000c07007c0c */ /* 0x000fe4000bf46270 */
[----:B------:R-:W-:Y:S02]  /*9560*/  ISETP.GE.AND P1, PT, R9, UR12, PT ;  /* 0x0000000c09007c0c */ /* 0x000fe4000bf26270 */
[----:B------:R-:W-:Y:S02]  /*9570*/  ISETP.GE.AND P0, PT, R8, UR12, PT ;  /* 0x0000000c08007c0c */ /* 0x000fe4000bf06270 */
[----:B-----5:R-:W-:-:S04]  /*9580*/  LEA R46, P4, R44, UR10, 0x1 ;  /* 0x0000000a2c2e7c11 */ /* 0x020fc8000f8808ff */
[----:B------:R-:W-:-:S05]  /*9590*/  LEA.HI.X R47, R44, UR11, R0, 0x1, P4 ;  /* 0x0000000b2c2f7c11 */ /* 0x000fca000a0f0c00 */
[----:B-1----:R2:W-:Y:S04]  /*95a0*/  @!P3 STG.E.128 desc[UR32][R46.64], R40 ;  /* 0x000000282e00b986 */ /* 0x0025e8000c101d20 */
[----:B------:R2:W-:Y:S04]  /*95b0*/  @!P2 STG.E.128 desc[UR32][R46.64+0x80], R32 ;  /* 0x000080202e00a986 */ /* 0x0005e8000c101d20 */
[----:B------:R2:W-:Y:S04]  /*95c0*/  @!P1 STG.E.128 desc[UR32][R46.64+0x100], R24 ;  /* 0x000100182e009986 */ /* 0x0005e8000c101d20 */
[----:B------:R2:W-:Y:S02]  /*95d0*/  @!P0 STG.E.128 desc[UR32][R46.64+0x180], R16 ;  /* 0x000180102e008986 */ /* 0x0005e4000c101d20 */
.L_x_635:
[----:B------:R-:W-:Y:S05]  /*95e0*/  BSYNC.RECONVERGENT B0 ;  /* 0x0000000000007941 */ /* 0x000fea0003800200 */
.L_x_634:
[----:B------:R-:W-:Y:S05]  /*95f0*/  @P6 BRA `(.L_x_601) ;  /* 0x0000000000446947 */ /* 0x000fea0003800000 */
[----:B------:R-:W5:Y:S01]  /*9600*/  LDCU UR12, c[0x0][0x440] ;  /* 0x00008800ff0c77ac */ /* 0x000f620008000800 */
[----:B------:R-:W-:Y:S02]  /*9610*/  IMAD R72, R72, UR8, RZ ;  /* 0x0000000848487c24 */ /* 0x000fe4000f8e02ff */
[----:B------:R-:W-:Y:S01]  /*9620*/  IMAD.MOV.U32 R3, RZ, RZ, R5 ;  /* 0x000000ffff037224 */ /* 0x000fe200078e0005 */
[----:B------:R-:W1:Y:S01]  /*9630*/  LDCU.64 UR10, c[0x0][0x568] ;  /* 0x0000ad00ff0a77ac */ /* 0x000e620008000a00 */
[C---:B------:R-:W-:Y:S02]  /*9640*/  IMAD R72, R11.reuse, UR9, R72 ;  /* 0x000000090b487c24 */ /* 0x040fe4000f8e0248 */
[----:B------:R-:W-:-:S04]  /*9650*/  IMAD.WIDE.U32 R2, R11, UR8, R2 ;  /* 0x000000080b027c25 */ /* 0x000fc8000f8e0002 */
[----:B------:R-:W-:Y:S01]  /*9660*/  IMAD.IADD R72, R72, 0x1, R3 ;  /* 0x0000000148487824 */ /* 0x000fe200078e0203 */
[----:B-----5:R-:W-:Y:S02]  /*9670*/  ISETP.GE.AND P3, PT, R243, UR12, PT ;  /* 0x0000000cf3007c0c */ /* 0x020fe4000bf66270 */
[----:B------:R-:W-:Y:S02]  /*9680*/  ISETP.GE.AND P2, PT, R7, UR12, PT ;  /* 0x0000000c07007c0c */ /* 0x000fe4000bf46270 */
[----:B------:R-:W-:Y:S02]  /*9690*/  ISETP.GE.AND P1, PT, R9, UR12, PT ;  /* 0x0000000c09007c0c */ /* 0x000fe4000bf26270 */
[----:B------:R-:W-:Y:S02]  /*96a0*/  ISETP.GE.AND P0, PT, R8, UR12, PT ;  /* 0x0000000c08007c0c */ /* 0x000fe4000bf06270 */
[----:B-1----:R-:W-:-:S04]  /*96b0*/  LEA R4, P4, R2, UR10, 0x1 ;  /* 0x0000000a02047c11 */ /* 0x002fc8000f8808ff */
[----:B------:R-:W-:-:S05]  /*96c0*/  LEA.HI.X R5, R2, UR11, R72, 0x1, P4 ;  /* 0x0000000b02057c11 */ /* 0x000fca000a0f0c48 */
[----:B------:R1:W-:Y:S04]  /*96d0*/  @!P3 STG.E.128 desc[UR32][R4.64], R36 ;  /* 0x000000240400b986 */ /* 0x0003e8000c101d20 */
[----:B------:R1:W-:Y:S04]  /*96e0*/  @!P2 STG.E.128 desc[UR32][R4.64+0x80], R28 ;  /* 0x0000801c0400a986 */ /* 0x0003e8000c101d20 */
[----:B------:R1:W-:Y:S04]  /*96f0*/  @!P1 STG.E.128 desc[UR32][R4.64+0x100], R20 ;  /* 0x0001001404009986 */ /* 0x0003e8000c101d20 */
[----:B------:R1:W-:Y:S02]  /*9700*/  @!P0 STG.E.128 desc[UR32][R4.64+0x180], R12 ;  /* 0x0001800c04008986 */ /* 0x0003e4000c101d20 */
.L_x_601:
[----:B------:R-:W-:Y:S05]  /*9710*/  BSYNC.RECONVERGENT B1 ;  /* 0x0000000000017941 */ /* 0x000fea0003800200 */
.L_x_579:
[----:B------:R-:W5:Y:S01]  /*9720*/  LDCU UR9, c[0x0][0x438] ;  /* 0x00008700ff0977ac */ /* 0x000f620008000800 */
[----:B------:R-:W4:Y:S01]  /*9730*/  LDCU UR10, c[0x0][0x370] ;  /* 0x00006e00ff0a77ac */ /* 0x000f220008000800 */
[----:B-----5:R-:W-:-:S04]  /*9740*/  UIADD3 UR9, UPT, UPT, UR9, 0x3f, URZ ;  /* 0x0000003f09097890 */ /* 0x020fc8000fffe0ff */
[----:B------:R-:W-:Y:S02]  /*9750*/  USHF.R.S32.HI UR8, URZ, 0x1f, UR9 ;  /* 0x0000001fff087899 */ /* 0x000fe40008011409 */
[----:B----4-:R-:W-:Y:S02]  /*9760*/  UIADD3 UR37, UPT, UPT, UR10, UR37, URZ ;  /* 0x000000250a257290 */ /* 0x010fe4000fffe0ff */
[----:B------:R-:W-:Y:S01]  /*9770*/  ULEA.HI UR8, UR8, UR9, URZ, 0x6 ;  /* 0x0000000908087291 */ /* 0x000fe2000f8f30ff */
[----:B------:R-:W-:-:S03]  /*9780*/  UMOV UR10, UR19 ;  /* 0x00000013000a7c82 */ /* 0x000fc60008000000 */
[----:B------:R-:W-:-:S04]  /*9790*/  USHF.R.S32.HI UR8, URZ, 0x6, UR8 ;  /* 0x00000006ff087899 */ /* 0x000fc80008011408 */
[----:B------:R-:W-:-:S09]  /*97a0*/  UISETP.GE.AND UP0, UPT, UR37, UR8, UPT ;  /* 0x000000082500728c */ /* 0x000fd2000bf06270 */
[----:B------:R-:W-:Y:S05]  /*97b0*/  BRA.U !UP0, `(.L_x_636) ;  /* 0xffffff6908d47547 */ /* 0x000fea000b83ffff */
[----:B------:R-:W-:Y:S05]  /*97c0*/  EXIT ;  /* 0x000000000000794d */ /* 0x000fea0003800000 */
.L_x_637:
        /* <DEDUP_REMOVED lines=11> */
.L_x_2499:


//--------------------- .text._ZN5flash44flash_bwd_dq_dk_dv_loop_seqk_parallel_kernelI23Flash_bwd_kernel_traitsILi256ELi64ELi64ELi8ELi4ELi2ELi2ELb0ELb1EN7cutlass10bfloat16_tE19Flash_kernel_traitsILi256ELi64ELi64ELi8ES3_EELb0ELb0ELb0ELb0ELb0ELb1ELb0EEEvNS_16Flash_bwd_paramsE --------------------------
	.section	.text._ZN5flash44flash_bwd_dq_dk_dv_loop_seqk_parallel_kernelI23Flash_bwd_kernel_traitsILi256ELi64ELi64ELi8ELi4ELi2ELi2ELb0ELb1EN7cutlass10bfloat16_tE19Flash_kernel_traitsILi256ELi64ELi64ELi8ES3_EELb0ELb0ELb0ELb0ELb0ELb1ELb0EEEvNS_16Flash_bwd_paramsE,"ax",@progbits
	.align	128
        .global         _ZN5flash44flash_bwd_dq_dk_dv_loop_seqk_parallel_kernelI23Flash_bwd_kernel_traitsILi256ELi64ELi64ELi8ELi4ELi2ELi2ELb0ELb1EN7cutlass10bfloat16_tE19Flash_kernel_traitsILi256ELi64ELi64ELi8ES3_EELb0ELb0ELb0ELb0ELb0ELb1ELb0EEEvNS_16Flash_bwd_paramsE
        .type           _ZN5flash44flash_bwd_dq_dk_dv_loop_seqk_parallel_kernelI23Flash_bwd_kernel_traitsILi256ELi64ELi64ELi8ELi4ELi2ELi2ELb0ELb1EN7cutlass10bfloat16_tE19Flash_kernel_traitsILi256ELi64ELi64ELi8ES3_EELb0ELb0ELb0ELb0ELb0ELb1ELb0EEEvNS_16Flash_bwd_paramsE,@function
        .size           _ZN5flash44flash_bwd_dq_dk_dv_loop_seqk_parallel_kernelI23Flash_bwd_kernel_traitsILi256ELi64ELi64ELi8ELi4ELi2ELi2ELb0ELb1EN7cutlass10bfloat16_tE19Flash_kernel_traitsILi256ELi64ELi64ELi8ES3_EELb0ELb0ELb0ELb0ELb0ELb1ELb0EEEvNS_16Flash_bwd_paramsE,(.L_x_2500 - _ZN5flash44flash_bwd_dq_dk_dv_loop_seqk_parallel_kernelI23Flash_bwd_kernel_traitsILi256ELi64ELi64ELi8ELi4ELi2ELi2ELb0ELb1EN7cutlass10bfloat16_tE19Flash_kernel_traitsILi256ELi64ELi64ELi8ES3_EELb0ELb0ELb0ELb0ELb0ELb1ELb0EEEvNS_16Flash_bwd_paramsE)
        .other          _ZN5flash44flash_bwd_dq_dk_dv_loop_seqk_parallel_kernelI23Flash_bwd_kernel_traitsILi256ELi64ELi64ELi8ELi4ELi2ELi2ELb0ELb1EN7cutlass10bfloat16_tE19Flash_kernel_traitsILi256ELi64ELi64ELi8ES3_EELb0ELb0ELb0ELb0ELb0ELb1ELb0EEEvNS_16Flash_bwd_paramsE,@"STO_CUDA_ENTRY STV_DEFAULT"
_ZN5flash44flash_bwd_dq_dk_dv_loop_seqk_parallel_kernelI23Flash_bwd_kernel_traitsILi256ELi64ELi64ELi8ELi4ELi2ELi2ELb0ELb1EN7cutlass10bfloat16_tE19Flash_kernel_traitsILi256ELi64ELi64ELi8ES3_EELb0ELb0ELb0ELb0ELb0ELb1ELb0EEEvNS_16Flash_bwd_paramsE:
.text._ZN5flash44flash_bwd_dq_dk_dv_loop_seqk_parallel_kernelI23Flash_bwd_kernel_traitsILi256ELi64ELi64ELi8ELi4ELi2ELi2ELb0ELb1EN7cutlass10bfloat16_tE19Flash_kernel_traitsILi256ELi64ELi64ELi8ES3_EELb0ELb0ELb0ELb0ELb0ELb1ELb0EEEvNS_16Flash_bwd_paramsE:
        /* <DEDUP_REMOVED lines=48> */
.L_x_675:
[----:B--2---:R-:W2:Y:S01]  /*0300*/  LDCU.64 UR8, c[0x0][0x478] ;  /* 0x00008f00ff0877ac */ /* 0x004ea20008000a00 */
[----:B------:R-:W-:Y:S02]  /*0310*/  PLOP3.LUT P1, PT, PT, PT, UP3, 0x80, 0x8 ;  /* 0x000000000008781c */ /* 0x000fe40003f2f038 */
[----:B------:R-:W-:Y:S01]  /*0320*/  PLOP3.LUT P4, PT, PT, PT, UP5, 0x80, 0x8 ;  /* 0x000000000008781c */ /* 0x000fe20003f8f058 */
[----:B------:R-:W-:Y:S01]  /*0330*/  @UP3 ULEA UR12, UP0, UR38, UR6, 0x2 ;  /* 0x00000006260c3291 */ /* 0x000fe2000f8010ff */
[----:B------:R-:W-:Y:S01]  /*0340*/  PLOP3.LUT P2, PT, PT, PT, UP4, 0x80, 0x8 ;  /* 0x000000000008781c */ /* 0x000fe20003f4f048 */
[----:B------:R-:W-:Y:S02]  /*0350*/  UISETP.NE.AND UP2, UPT, UR25, URZ, UPT ;  /* 0x000000ff1900728c */ /* 0x000fe4000bf45270 */
[----:B------:R-:W-:Y:S02]  /*0360*/  @UP3 ULEA.HI.X UR13, UR38, UR7, URZ, 0x2, UP0 ;  /* 0x00000007260d3291 */ /* 0x000fe400080f14ff */
[----:B---3--:R-:W-:-:S02]  /*0370*/  IMAD.U32 R12, RZ, RZ, UR12 ;  /* 0x0000000cff0c7e24 */ /* 0x008fc4000f8e00ff */
[----:B------:R-:W-:Y:S02]  /*0380*/  PLOP3.LUT P3, PT, PT, PT, UP2, 0x80, 0x8 ;  /* 0x000000000008781c */ /* 0x000fe40003f6f028 */
[----:B------:R-:W-:Y:S01]  /*0390*/  IMAD.U32 R13, RZ, RZ, UR13 ;  /* 0x0000000dff0d7e24 */ /* 0x000fe2000f8e00ff */
[----:B-1----:R-:W-:Y:S02]  /*03a0*/  UIMAD.WIDE.U32 UR12, UR38, 0x4, UR26 ;  /* 0x00000004260c78a5 */ /* 0x002fe4000f8e001a */
[----:B--2---:R-:W-:Y:S01]  /*03b0*/  UISETP.NE.U32.AND UP0, UPT, UR8, URZ, UPT ;  /* 0x000000ff0800728c */ /* 0x004fe2000bf05070 */
[----:B------:R-:W-:Y:S01]  /*03c0*/  IMAD.U32 R6, RZ, RZ, UR36 ;  /* 0x00000024ff067e24 */ /* 0x000fe2000f8e00ff */
[----:B------:R-:W2:Y:S02]  /*03d0*/  @P1 LDG.E R3, desc[UR30][R12.64] ;  /* 0x0000001e0c031981 */ /* 0x000ea4000c1e1900 */
        /* <DEDUP_REMOVED lines=9> */
[----:B------:R-:W-:-:S02]  /*0470*/  IMAD.U32 R7, RZ, RZ, UR37 ;  /* 0x00000025ff077e24 */ /* 0x000fc4000f8e00ff */
[----:B------:R-:W-:Y:S01]  /*0480*/  IMAD.U32 R11, RZ, RZ, UR15 ;  /* 0x0000000fff0b7e24 */ /* 0x000fe2000f8e00ff */
[----:B------:R-:W4:Y:S04]  /*0490*/  @P4 LDG.E R4, desc[UR30][R8.64] ;  /* 0x0000001e08044981 */ /* 0x000f28000c1e1900 */
[----:B------:R-:W3:Y:S04]  /*04a0*/  @P0 LDG.E R0, desc[UR30][R10.64] ;  /* 0x0000001e0a000981 */ /* 0x000ee8000c1e1900 */
[----:B------:R-:W3:Y:S04]  /*04b0*/  @P2 LDG.E R2, desc[UR30][R8.64+0x4] ;  /* 0x0000041e08022981 */ /* 0x000ee8000c1e1900 */
[----:B------:R-:W3:Y:S01]  /*04c0*/  @!P3 LDG.E R6, desc[UR30][R6.64] ;  /* 0x0000001e0606b981 */ /* 0x000ee2000c1e1900 */
[----:B------:R-:W-:Y:S01]  /*04d0*/  UMOV UR34, URZ ;  /* 0x000000ff00227c82 */ /* 0x000fe20008000000 */
[----:B-----5:R-:W-:Y:S01]  /*04e0*/  @!UP0 UISETP.NE.U32.AND UP1, UPT, UR8, URZ, UPT ;  /* 0x000000ff0800828c */ /* 0x020fe2000bf25070 */
[----:B------:R-:W-:Y:S01]  /*04f0*/  UMOV UR16, 0xffffffff ;  /* 0xffffffff00107882 */ /* 0x000fe20000000000 */
[----:B------:R-:W-:-:S02]  /*0500*/  UMOV UR40, 0xffffffff ;  /* 0xffffffff00287882 */ /* 0x000fc40000000000 */
[----:B------:R-:W-:Y:S02]  /*0510*/  @!UP0 UISETP.NE.AND.EX UP1, UPT, UR9, URZ, UPT, UP1 ;  /* 0x000000ff0900828c */ /* 0x000fe4000bf25310 */
[----:B------:R-:W-:Y:S02]  /*0520*/  USHF.L.U32 UR39, UR35, 0x6, URZ ;  /* 0x0000000623277899 */ /* 0x000fe400080006ff */
[----:B-1----:R-:W-:Y:S01]  /*0530*/  @!UP0 USEL UR9, UR11, URZ, UP1 ;  /* 0x000000ff0b098287 */ /* 0x002fe20008800000 */
[----:B--2---:R-:W-:Y:S02]  /*0540*/  @P1 R2UR UR34, R3 ;  /* 0x00000000032212ca */ /* 0x004fe400000e0000 */
[----:B----4-:R-:W-:Y:S02]  /*0550*/  @P4 R2UR UR16, R4 ;  /* 0x00000000041042ca */ /* 0x010fe400000e0000 */
[----:B---3--:R-:W-:Y:S02]  /*0560*/  @P0 R2UR UR33, R0 ;  /* 0x00000000002102ca */ /* 0x008fe400000e0000 */
[----:B------:R-:W-:-:S02]  /*0570*/  @P2 R2UR UR8, R2 ;  /* 0x00000000020822ca */ /* 0x000fc400000e0000 */
[----:B------:R-:W-:-:S09]  /*0580*/  @!P3 R2UR UR40, R6 ;  /* 0x000000000628b2ca */ /* 0x000fd200000e0000 */
[----:B------:R-:W-:Y:S01]  /*0590*/  @UP0 UIADD3 UR33, UPT, UPT, UR33, -UR34, URZ ;  /* 0x8000002221210290 */ /* 0x000fe2000fffe0ff */
[----:B------:R-:W-:Y:S11]  /*05a0*/  BRA.U !UP6, `(.L_x_638) ;  /* 0x000000010e2c7547 */ /* 0x000ff6000b800000 */
[----:B------:R-:W-:Y:S01]  /*05b0*/  UISETP.NE.AND UP1, UPT, UR24, URZ, UPT ;  /* 0x000000ff1800728c */ /* 0x000fe2000bf25270 */
[----:B------:R-:W-:Y:S02]  /*05c0*/  IMAD.U32 R4, RZ, RZ, UR36 ;  /* 0x00000024ff047e24 */ /* 0x000fe4000f8e00ff */
[----:B------:R-:W-:-:S03]  /*05d0*/  IMAD.U32 R5, RZ, RZ, UR37 ;  /* 0x00000025ff057e24 */ /* 0x000fc6000f8e00ff */
[----:B------:R-:W-:-:S13]  /*05e0*/  PLOP3.LUT P0, PT, PT, PT, UP1, 0x80, 0x8 ;  /* 0x000000000008781c */ /* 0x000fda0003f0f018 */
[----:B------:R-:W2:Y:S01]  /*05f0*/  @P0 LDG.E R0, desc[UR30][R4.64+0x4] ;  /* 0x0000041e04000981 */ /* 0x000ea2000c1e1900 */
[----:B------:R-:W-:Y:S01]  /*0600*/  MOV R2, UR36 ;  /* 0x0000002400027c02 */ /* 0x000fe20008000f00 */
[----:B------:R-:W-:-:S05]  /*0610*/  IMAD.U32 R3, RZ, RZ, UR37 ;  /* 0x00000025ff037e24 */ /* 0x000fca000f8e00ff */
[----:B------:R-:W3:Y:S01]  /*0620*/  @!P0 LDG.E R2, desc[UR30][R2.64] ;  /* 0x0000001e02028981 */ /* 0x000ee2000c1e1900 */
[----:B--2---:R-:W-:-:S13]  /*0630*/  @P0 R2UR UR10, R0 ;  /* 0x00000000000a02ca */ /* 0x004fda00000e0000 */
[----:B------:R-:W-:-:S07]  /*0640*/  @UP1 UIADD3 UR10, UPT, UPT, UR10, -UR40, URZ ;  /* 0x800000280a0a1290 */ /* 0x000fce000fffe0ff */
[----:B---3--:R-:W-:-:S15]  /*0650*/  @!P0 R2UR UR10, R2 ;  /* 0x00000000020a82ca */ /* 0x008fde00000e0000 */
.L_x_638:
        /* <DEDUP_REMOVED lines=17> */
[----:B------:R-:W-:-:S03]  /*0770*/  @!UP1 UIMAD UR45, UR38, UR11, UR45 ;  /* 0x0000000b262d92a4 */ /* 0x000fc6000f8e022d */
[----:B------:R-:W-:Y:S01]  /*0780*/  @!UP1 UMOV UR48, UR44 ;  /* 0x0000002c00309c82 */ /* 0x000fe20008000000 */
[----:B------:R-:W-:Y:S01]  /*0790*/  @UP1 UIMAD UR45, UR16, UR9, UR15 ;  /* 0x00000009102d12a4 */ /* 0x000fe2000f8e020f */
        /* <DEDUP_REMOVED lines=15> */
.L_x_640:
[----:B------:R-:W1:Y:S01]  /*0890*/  LDCU.64 UR14, c[0x0][0x3b8] ;  /* 0x00007700ff0e77ac */ /* 0x000e620008000a00 */
[----:B------:R-:W-:-:S04]  /*08a0*/  UIADD3 UR8, UPT, UPT, UR34, UR40, URZ ;  /* 0x0000002822087290 */ /* 0x000fc8000fffe0ff */
[----:B-1----:R-:W-:Y:S02]  /*08b0*/  UIMAD.WIDE.U32 UR10, UR8, UR14, URZ ;  /* 0x0000000e080a72a5 */ /* 0x002fe4000f8e00ff */
[----:B------:R-:W-:-:S04]  /*08c0*/  UIMAD UR8, UR8, UR15, URZ ;  /* 0x0000000f080872a4 */ /* 0x000fc8000f8e02ff */
[----:B------:R-:W-:Y:S01]  /*08d0*/  UIADD3 UR8, UPT, UPT, UR11, UR8, URZ ;  /* 0x000000080b087290 */ /* 0x000fe2000fffe0ff */
[----:B------:R-:W-:-:S05]  /*08e0*/  UMOV UR44, UR10 ;  /* 0x0000000a002c7c82 */ /* 0x000fca0008000000 */
[----:B------:R-:W-:Y:S02]  /*08f0*/  MOV R5, UR8 ;  /* 0x0000000800057c02 */ /* 0x000fe40008000f00 */
.L_x_641:
        /* <DEDUP_REMOVED lines=42> */
.L_x_642:
[----:B------:R-:W1:Y:S01]  /*0ba0*/  LDCU.64 UR12, c[0x0][0x3c0] ;  /* 0x00007800ff0c77ac */ /* 0x000e620008000a00 */
[----:B------:R-:W-:-:S04]  /*0bb0*/  UIADD3 UR8, UPT, UPT, UR34, UR40, URZ ;  /* 0x0000002822087290 */ /* 0x000fc8000fffe0ff */
[----:B-1----:R-:W-:Y:S02]  /*0bc0*/  UIMAD.WIDE.U32 UR10, UR8, UR12, URZ ;  /* 0x0000000c080a72a5 */ /* 0x002fe4000f8e00ff */
[----:B------:R-:W-:-:S04]  /*0bd0*/  UIMAD UR8, UR8, UR13, URZ ;  /* 0x0000000d080872a4 */ /* 0x000fc8000f8e02ff */
[----:B------:R-:W-:Y:S01]  /*0be0*/  UIADD3 UR8, UPT, UPT, UR11, UR8, URZ ;  /* 0x000000080b087290 */ /* 0x000fe2000fffe0ff */
[----:B------:R-:W-:-:S05]  /*0bf0*/  UMOV UR46, UR10 ;  /* 0x0000000a002e7c82 */ /* 0x000fca0008000000 */
[----:B------:R-:W-:-:S07]  /*0c00*/  MOV R6, UR8 ;  /* 0x0000000800067c02 */ /* 0x000fce0008000f00 */
.L_x_643:
        /* <DEDUP_REMOVED lines=27> */
.L_x_644:
[----:B------:R-:W-:Y:S02]  /*0dc0*/  UIMAD.WIDE.U32 UR52, UR62, UR16, URZ ;  /* 0x000000103e3472a5 */ /* 0x000fe4000f8e00ff */
[----:B------:R-:W-:-:S04]  /*0dd0*/  UIMAD UR8, UR63, UR16, URZ ;  /* 0x000000103f0872a4 */ /* 0x000fc8000f8e02ff */
[----:B------:R-:W-:Y:S02]  /*0de0*/  UIADD3 UR8, UPT, UPT, UR53, UR8, URZ ;  /* 0x0000000835087290 */ /* 0x000fe4000fffe0ff */
.L_x_645:
        /* <DEDUP_REMOVED lines=20> */
.L_x_646:
[----:B------:R-:W1:Y:S01]  /*0f30*/  LDCU UR54, c[0x0][0x434] ;  /* 0x00008680ff3677ac */ /* 0x000e620008000800 */
[----:B------:R-:W-:-:S04]  /*0f40*/  UIMAD UR11, UR38, UR17, UR23 ;  /* 0x00000011260b72a4 */ /* 0x000fc8000f8e0217 */
[----:B-1----:R-:W-:Y:S02]  /*0f50*/  UIMAD UR54, UR11, UR54, URZ ;  /* 0x000000360b3672a4 */ /* 0x002fe4000f8e02ff */
.L_x_647:
        /* <DEDUP_REMOVED lines=11> */
.L_x_648:
[----:B------:R-:W1:Y:S01]  /*1010*/  LDCU UR53, c[0x0][0x444] ;  /* 0x00008880ff3577ac */ /* 0x000e620008000800 */
[----:B------:R-:W-:-:S04]  /*1020*/  UIMAD UR10, UR38, UR17, UR23 ;  /* 0x00000011260a72a4 */ /* 0x000fc8000f8e0217 */
[----:B-1----:R-:W-:-:S12]  /*1030*/  UIMAD UR53, UR10, UR53, URZ ;  /* 0x000000350a3572a4 */ /* 0x002fd8000f8e02ff */
.L_x_649:
        /* <DEDUP_REMOVED lines=12> */
[----:B------:R-:W-:-:S04]  /*1100*/  ULEA UR54, UR49, UR54, 0x6 ;  /* 0x0000003631367291 */ /* 0x000fc8000f8e30ff */
[----:B--2---:R-:W-:Y:S02]  /*1110*/  UIMAD.WIDE UR56, UR54, 0x4, UR56 ;  /* 0x00000004363878a5 */ /* 0x004fe4000f8e0238 */
[----:B---3--:R-:W-:Y:S01]  /*1120*/  UIMAD UR16, UR47, UR8, URZ ;  /* 0x000000082f1072a4 */ /* 0x008fe2000f8e02ff */
[----:B-1----:R-:W-:Y:S01]  /*1130*/  IMAD.SHL.U32 R9, R0, 0x8, RZ ;  /* 0x0000000800097824 */ /* 0x002fe200078e00ff */
[----:B------:R-:W-:Y:S01]  /*1140*/  SHF.R.U32.HI R8, RZ, 0x5, R0 ;  /* 0x00000005ff087819 */ /* 0x000fe20000011600 */
[----:B------:R-:W-:Y:S01]  /*1150*/  IMAD.U32 R10, RZ, RZ, UR8 ;  /* 0x00000008ff0a7e24 */ /* 0x000fe2000f8e00ff */
[----:B------:R-:W-:Y:S01]  /*1160*/  UIMAD UR16, UR43, UR9, UR16 ;  /* 0x000000092b1072a4 */ /* 0x000fe2000f8e0210 */
[----:B------:R-:W-:Y:S01]  /*1170*/  IMAD.U32 R12, RZ, RZ, UR10 ;  /* 0x0000000aff0c7e24 */ /* 0x000fe2000f8e00ff */
[----:B------:R-:W-:Y:S01]  /*1180*/  LOP3.LUT R14, R9, 0x38, RZ, 0xc0, !PT ;  /* 0x00000038090e7812 */ /* 0x000fe200078ec0ff */
[----:B------:R-:W-:Y:S01]  /*1190*/  IMAD.U32 R18, RZ, RZ, UR11 ;  /* 0x0000000bff127e24 */ /* 0x000fe2000f8e00ff */
[----:B------:R-:W1:Y:S02]  /*11a0*/  LDCU.64 UR10, c[0x0][0x550] ;  /* 0x0000aa00ff0a77ac */ /* 0x000e640008000a00 */
[----:B------:R-:W-:Y:S01]  /*11b0*/  IADD3 R2, P0, PT, R14, UR58, RZ ;  /* 0x0000003a0e027c10 */ /* 0x000fe2000ff1e0ff */
[----:B------:R-:W2:Y:S04]  /*11c0*/  LDCU.64 UR58, c[0x0][0x5e8] ;  /* 0x0000bd00ff3a77ac */ /* 0x000ea80008000a00 */
[----:B------:R-:W-:Y:S01]  /*11d0*/  IMAD.X R3, RZ, RZ, UR50, P0 ;  /* 0x00000032ff037e24 */ /* 0x000fe200080e06ff */
[----:B------:R-:W-:Y:S01]  /*11e0*/  USHF.L.U64.HI UR50, UR8, 0x5, UR9 ;  /* 0x0000000508327899 */ /* 0x000fe20008010209 */
[----:B------:R-:W-:-:S04]  /*11f0*/  IMAD.WIDE.U32 R10, R10, UR43, R2 ;  /* 0x0000002b0a0a7c25 */ /* 0x000fc8000f8e0002 */
[----:B------:R-:W3:Y:S01]  /*1200*/  LDC.64 R2, c[0x0][0x3b0] ;  /* 0x0000ec00ff027b82 */ /* 0x000ee20000000a00 */
[----:B------:R-:W-:Y:S01]  /*1210*/  IADD3 R11, PT, PT, R11, UR16, RZ ;  /* 0x000000100b0b7c10 */ /* 0x000fe2000fffe0ff */
[----:B------:R-:W4:Y:S02]  /*1220*/  LDCU.64 UR16, c[0x0][0x3c8] ;  /* 0x00007900ff1077ac */ /* 0x000f240008000a00 */
[----:B------:R-:W-:Y:S01]  /*1230*/  IMAD.WIDE.U32 R12, R12, UR23, R10 ;  /* 0x000000170c0c7c25 */ /* 0x000fe2000f8e000a */
[----:B--2---:R-:W-:-:S03]  /*1240*/  UIMAD.WIDE UR58, UR53, 0x4, UR58 ;  /* 0x00000004353a78a5 */ /* 0x004fc6000f8e023a */
[----:B------:R-:W2:Y:S01]  /*1250*/  LDC.64 R10, c[0x0][0x5f8] ;  /* 0x00017e00ff0a7b82 */ /* 0x000ea20000000a00 */
[----:B------:R-:W-:Y:S01]  /*1260*/  IMAD R19, R18, UR23, R13 ;  /* 0x0000001712137c24 */ /* 0x000fe2000f8e020d */
[----:B------:R-:W-:Y:S02]  /*1270*/  MOV R18, R12 ;  /* 0x0000000c00127202 */ /* 0x000fe40000000f00 */
[----:B------:R-:W-:Y:S02]  /*1280*/  SHF.R.U32.HI R12, RZ, 0x3, R0 ;  /* 0x00000003ff0c7819 */ /* 0x000fe40000011600 */
[----:B------:R-:W-:-:S03]  /*1290*/  LOP3.LUT R13, R0, 0x1f, RZ, 0xc0, !PT ;  /* 0x0000001f000d7812 */ /* 0x000fc600078ec0ff */
[----:B------:R-:W-:-:S04]  /*12a0*/  IMAD.WIDE.U32 R18, R12, UR8, R18 ;  /* 0x000000080c127c25 */ /* 0x000fc8000f8e0012 */
[----:B---3--:R-:W-:Y:S01]  /*12b0*/  IMAD R16, R2, UR47, RZ ;  /* 0x0000002f02107c24 */ /* 0x008fe2000f8e02ff */
[----:B-1----:R-:W-:Y:S01]  /*12c0*/  LEA R248, P2, R18, UR10, 0x1 ;  /* 0x0000000a12f87c11 */ /* 0x002fe2000f8408ff */
[----:B------:R-:W-:-:S04]  /*12d0*/  IMAD.WIDE.U32 R20, R2, UR43, R14 ;  /* 0x0000002b02147c25 */ /* 0x000fc8000f8e000e */
[----:B------:R-:W-:Y:S01]  /*12e0*/  IMAD R16, R3, UR43, R16 ;  /* 0x0000002b03107c24 */ /* 0x000fe2000f8e0210 */
[----:B------:R-:W-:Y:S01]  /*12f0*/  IADD3 R24, P0, PT, R20, UR48, RZ ;  /* 0x0000003014187c10 */ /* 0x000fe2000ff1e0ff */
[----:B------:R-:W-:Y:S01]  /*1300*/  IMAD R13, R8, UR55, R13 ;  /* 0x00000037080d7c24 */ /* 0x000fe2000f8e020d */
[----:B------:R-:W-:Y:S01]  /*1310*/  USHF.L.U32 UR43, UR8, 0x5, URZ ;  /* 0x00000005082b7899 */ /* 0x000fe200080006ff */
[----:B--2---:R-:W-:Y:S01]  /*1320*/  IMAD.WIDE.U32 R22, R10, UR21, RZ ;  /* 0x000000150a167c25 */ /* 0x004fe2000f8e00ff */
[----:B------:R-:W-:Y:S01]  /*1330*/  IADD3.X R25, PT, PT, R21, UR45, R16, P0, !PT ;  /* 0x0000002d15197c10 */ /* 0x000fe200087fe410 */
[----:B------:R-:W-:Y:S01]  /*1340*/  USHF.L.U32 UR55, UR55, 0x6, URZ ;  /* 0x0000000637377899 */ /* 0x000fe200080006ff */
[----:B----4-:R-:W-:Y:S01]  /*1350*/  MOV R16, UR17 ;  /* 0x0000001100107c02 */ /* 0x010fe20008000f00 */
[----:B------:R-:W-:Y:S01]  /*1360*/  IMAD R8, R12, UR9, R19 ;  /* 0x000000090c087c24 */ /* 0x000fe2000f8e0213 */
[----:B------:R-:W1:Y:S01]  /*1370*/  LDCU.64 UR8, c[0x0][0x380] ;  /* 0x00007000ff0877ac */ /* 0x000e620008000a00 */
[----:B------:R-:W-:Y:S01]  /*1380*/  IMAD.U32 R20, RZ, RZ, UR16 ;  /* 0x00000010ff147e24 */ /* 0x000fe2000f8e00ff */
[----:B------:R-:W-:Y:S01]  /*1390*/  SEL R10, R22, RZ, P5 ;  /* 0x000000ff160a7207 */ /* 0x000fe20002800000 */
[----:B------:R-:W-:Y:S01]  /*13a0*/  IMAD R11, R11, UR21, R23 ;  /* 0x000000150b0b7c24 */ /* 0x000fe2000f8e0217 */
[----:B------:R-:W2:Y:S01]  /*13b0*/  LDCU.64 UR16, c[0x0][0x570] ;  /* 0x0000ae00ff1077ac */ /* 0x000ea20008000a00 */
[----:B------:R-:W-:Y:S01]  /*13c0*/  IMAD.WIDE.U32 R20, R20, UR23, R24 ;  /* 0x0000001714147c25 */ /* 0x000fe2000f8e0018 */
[----:B------:R-:W-:-:S02]  /*13d0*/  IADD3 R10, P1, P0, R13, UR52, R10 ;  /* 0x000000340d0a7c10 */ /* 0x000fc4000f83e00a */
[----:B------:R-:W-:Y:S01]  /*13e0*/  SHF.R.S32.HI R13, RZ, 0x1f, R13 ;  /* 0x0000001fff0d7819 */ /* 0x000fe2000001140d */
[----:B------:R-:W-:Y:S01]  /*13f0*/  IMAD R21, R16, UR23, R21 ;  /* 0x0000001710157c24 */ /* 0x000fe2000f8e0215 */
[----:B------:R-:W-:Y:S01]  /*1400*/  SEL R16, R11, RZ, P5 ;  /* 0x000000ff0b107207 */ /* 0x000fe20002800000 */
[----:B------:R-:W-:Y:S01]  /*1410*/  IMAD.U32 R11, RZ, RZ, UR55 ;  /* 0x00000037ff0b7e24 */ /* 0x000fe2000f8e00ff */
[----:B------:R-:W-:Y:S01]  /*1420*/  LEA.HI.X R249, R18, UR11, R8, 0x1, P2 ;  /* 0x0000000b12f97c11 */ /* 0x000fe200090f0c08 */
[----:B------:R-:W-:Y:S01]  /*1430*/  IMAD.WIDE.U32 R18, R12, R2, R20 ;  /* 0x000000020c127225 */ /* 0x000fe200078e0014 */
[----:B------:R-:W-:Y:S02]  /*1440*/  IADD3.X R16, PT, PT, R13, UR51, R16, P1, P0 ;  /* 0x000000330d107c10 */ /* 0x000fe40008fe0410 */
[----:B------:R-:W-:Y:S01]  /*1450*/  IADD3 R10, P0, PT, R10, UR55, RZ ;  /* 0x000000370a0a7c10 */ /* 0x000fe2000ff1e0ff */
[----:B------:R-:W-:Y:S01]  /*1460*/  IMAD R8, R12, R3, R19 ;  /* 0x000000030c087224 */ /* 0x000fe200078e0213 */
[----:B-1----:R-:W-:-:S02]  /*1470*/  LEA R250, P1, R18, UR8, 0x1 ;  /* 0x0000000812fa7c11 */ /* 0x002fc4000f8208ff */
[----:B------:R-:W-:Y:S02]  /*1480*/  LEA.HI.X.SX32 R11, R11, R16, 0x1, P0 ;  /* 0x000000100b0b7211 */ /* 0x000fe400000f0eff */
[----:B--2---:R-:W-:Y:S01]  /*1490*/  LEA R242, P0, R10, UR16, 0x2 ;  /* 0x000000100af27c11 */ /* 0x004fe2000f8010ff */
[----:B------:R-:W-:Y:S01]  /*14a0*/  UMOV UR16, UR58 ;  /* 0x0000003a00107c82 */ /* 0x000fe20008000000 */
[----:B------:R-:W-:Y:S02]  /*14b0*/  LEA.HI.X R251, R18, UR9, R8, 0x1, P1 ;  /* 0x0000000912fb7c11 */ /* 0x000fe400088f0c08 */
[----:B------:R-:W-:Y:S01]  /*14c0*/  LEA.HI.X R243, R10, UR17, R11, 0x2, P0 ;  /* 0x000000110af37c11 */ /* 0x000fe200080f140b */
[----:B------:R-:W-:Y:S01]  /*14d0*/  IMAD.SHL.U32 R11, R2, 0x20, RZ ;  /* 0x00000020020b7824 */ /* 0x000fe200078e00ff */
[----:B------:R-:W-:Y:S01]  /*14e0*/  IADD3 R18, P0, PT, R12, 0x20, RZ ;  /* 0x000000200c127810 */ /* 0x000fe20007f1e0ff */
[----:B------:R-:W-:Y:S01]  /*14f0*/  UMOV UR17, UR59 ;  /* 0x0000003b00117c82 */ /* 0x000fe20008000000 */
        /* <DEDUP_REMOVED lines=17> */
.L_x_651:
[----:B------:R-:W1:Y:S01]  /*1610*/  LDCU.64 UR12, c[0x0][0x5c0] ;  /* 0x0000b800ff0c77ac */ /* 0x000e620008000a00 */
[----:B------:R-:W-:-:S04]  /*1620*/  UIADD3 UR8, UPT, UPT, UR34, UR40, URZ ;  /* 0x0000002822087290 */ /* 0x000fc8000fffe0ff */
[----:B-1----:R-:W-:Y:S02]  /*1630*/  UIMAD.WIDE.U32 UR16, UR8, UR12, URZ ;  /* 0x0000000c081072a5 */ /* 0x002fe4000f8e00ff */
[----:B------:R-:W-:-:S04]  /*1640*/  UIMAD UR8, UR8, UR13, URZ ;  /* 0x0000000d080872a4 */ /* 0x000fc8000f8e02ff */
[----:B------:R-:W-:-:S06]  /*1650*/  UIADD3 UR8, UPT, UPT, UR17, UR8, URZ ;  /* 0x0000000811087290 */ /* 0x000fcc000fffe0ff */
[----:B------:R-:W-:Y:S02]  /*1660*/  MOV R0, UR8 ;  /* 0x0000000800007c02 */ /* 0x000fe40008000f00 */
.L_x_652:
        /* <DEDUP_REMOVED lines=13> */
.L_x_653:
[----:B------:R-:W1:Y:S01]  /*1740*/  LDCU.64 UR10, c[0x0][0x5c8] ;  /* 0x0000b900ff0a77ac */ /* 0x000e620008000a00 */
[----:B------:R-:W-:-:S04]  /*1750*/  UIADD3 UR34, UPT, UPT, UR34, UR40, URZ ;  /* 0x0000002822227290 */ /* 0x000fc8000fffe0ff */
[----:B-1----:R-:W-:Y:S02]  /*1760*/  UIMAD.WIDE.U32 UR14, UR34, UR10, URZ ;  /* 0x0000000a220e72a5 */ /* 0x002fe4000f8e00ff */
[----:B------:R-:W-:-:S04]  /*1770*/  UIMAD UR34, UR34, UR11, URZ ;  /* 0x0000000b222272a4 */ /* 0x000fc8000f8e02ff */
[----:B------:R-:W-:-:S06]  /*1780*/  UIADD3 UR34, UPT, UPT, UR15, UR34, URZ ;  /* 0x000000220f227290 */ /* 0x000fcc000fffe0ff */
[----:B------:R-:W-:-:S07]  /*1790*/  MOV R3, UR34 ;  /* 0x0000002200037c02 */ /* 0x000fce0008000f00 */
.L_x_654:
        /* <DEDUP_REMOVED lines=16> */
[----:B------:R-:W1:Y:S01]  /*18a0*/  LDCU.64 UR8, c[0x0][0x560] ;  /* 0x0000ac00ff0877ac */ /* 0x000e620008000a00 */
[----:B------:R-:W-:-:S05]  /*18b0*/  MOV R4, R6 ;  /* 0x0000000600047202 */ /* 0x000fca0000000f00 */
[----:B------:R-:W-:-:S04]  /*18c0*/  IMAD.WIDE.U32 R8, R12, UR12, R4 ;  /* 0x0000000c0c087c25 */ /* 0x000fc8000f8e0004 */
[----:B------:R-:W-:Y:S01]  /*18d0*/  IMAD R0, R12, UR13, R9 ;  /* 0x0000000d0c007c24 */ /* 0x000fe2000f8e0209 */
[----:B-1----:R-:W-:-:S04]  /*18e0*/  LEA R10, P0, R8, UR8, 0x1 ;  /* 0x00000008080a7c11 */ /* 0x002fc8000f8008ff */
[----:B------:R-:W-:-:S05]  /*18f0*/  LEA.HI.X R11, R8, UR9, R0, 0x1, P0 ;  /* 0x00000009080b7c11 */ /* 0x000fca00080f0c00 */
[----:B------:R1:W-:Y:S04]  /*1900*/  STG.E.128 desc[UR30][R10.64], RZ ;  /* 0x000000ff0a007986 */ /* 0x0003e8000c101d1e */
[----:B------:R1:W-:Y:S04]  /*1910*/  STG.E.128 desc[UR30][R10.64+0x80], RZ ;  /* 0x000080ff0a007986 */ /* 0x0003e8000c101d1e */
[----:B------:R1:W-:Y:S04]  /*1920*/  STG.E.128 desc[UR30][R10.64+0x100], RZ ;  /* 0x000100ff0a007986 */ /* 0x0003e8000c101d1e */
[----:B------:R1:W-:Y:S02]  /*1930*/  STG.E.128 desc[UR30][R10.64+0x180], RZ ;  /* 0x000180ff0a007986 */ /* 0x0003e4000c101d1e */
.L_x_656:
[----:B------:R-:W-:Y:S05]  /*1940*/  BSYNC.RECONVERGENT B0 ;  /* 0x0000000000007941 */ /* 0x000fea0003800200 */
.L_x_655:
[----:B------:R-:W-:Y:S04]  /*1950*/  BSSY.RECONVERGENT B0, `(.L_x_657) ;  /* 0x000000e000007945 */ /* 0x000fe80003800200 */
[----:B------:R-:W-:Y:S05]  /*1960*/  @P1 BRA `(.L_x_658) ;  /* 0x0000000000301947 */ /* 0x000fea0003800000 */
[----:B------:R-:W2:Y:S01]  /*1970*/  LDCU.64 UR8, c[0x0][0x560] ;  /* 0x0000ac00ff0877ac */ /* 0x000ea20008000a00 */
[----:B------:R-:W-:Y:S01]  /*1980*/  MOV R4, R6 ;  /* 0x0000000600047202 */ /* 0x000fe20000000f00 */
[----:B------:R-:W-:-:S04]  /*1990*/  IMAD R7, R2, UR12, RZ ;  /* 0x0000000c02077c24 */ /* 0x000fc8000f8e02ff */
[----:B------:R-:W-:-:S04]  /*19a0*/  IMAD.WIDE.U32 R4, R18, UR12, R4 ;  /* 0x0000000c12047c25 */ /* 0x000fc8000f8e0004 */
[----:B------:R-:W-:-:S05]  /*19b0*/  IMAD R7, R18, UR13, R7 ;  /* 0x0000000d12077c24 */ /* 0x000fca000f8e0207 */
[----:B------:R-:W-:Y:S02]  /*19c0*/  IADD3 R7, PT, PT, R5, R7, RZ ;  /* 0x0000000705077210 */ /* 0x000fe40007ffe0ff */
[----:B--2---:R-:W-:-:S04]  /*19d0*/  LEA R6, P0, R4, UR8, 0x1 ;  /* 0x0000000804067c11 */ /* 0x004fc8000f8008ff */
[----:B------:R-:W-:-:S05]  /*19e0*/  LEA.HI.X R7, R4, UR9, R7, 0x1, P0 ;  /* 0x0000000904077c11 */ /* 0x000fca00080f0c07 */
[----:B------:R2:W-:Y:S04]  /*19f0*/  STG.E.128 desc[UR30][R6.64], RZ ;  /* 0x000000ff06007986 */ /* 0x0005e8000c101d1e */
[----:B------:R2:W-:Y:S04]  /*1a00*/  STG.E.128 desc[UR30][R6.64+0x80], RZ ;  /* 0x000080ff06007986 */ /* 0x0005e8000c101d1e */
[----:B------:R2:W-:Y:S04]  /*1a10*/  STG.E.128 desc[UR30][R6.64+0x100], RZ ;  /* 0x000100ff06007986 */ /* 0x0005e8000c101d1e */
[----:B------:R2:W-:Y:S02]  /*1a20*/  STG.E.128 desc[UR30][R6.64+0x180], RZ ;  /* 0x000180ff06007986 */ /* 0x0005e4000c101d1e */
.L_x_658:
[----:B------:R-:W-:Y:S05]  /*1a30*/  BSYNC.RECONVERGENT B0 ;  /* 0x0000000000007941 */ /* 0x000fea0003800200 */
.L_x_657:
[----:B------:R-:W3:Y:S01]  /*1a40*/  LDCU.64 UR8, c[0x0][0x5e0] ;  /* 0x0000bc00ff0877ac */ /* 0x000ee20008000a00 */
[----:B------:R-:W-:Y:S01]  /*1a50*/  MOV R5, UR10 ;  /* 0x0000000a00057c02 */ /* 0x000fe20008000f00 */
[----:B------:R-:W-:Y:S01]  /*1a60*/  BSSY.RECONVERGENT B0, `(.L_x_659) ;  /* 0x0000016000007945 */ /* 0x000fe20003800200 */
[----:B------:R-:W-:-:S03]  /*1a70*/  UIMAD UR41, UR41, UR10, URZ ;  /* 0x0000000a292972a4 */ /* 0x000fc6000f8e02ff */
[----:B------:R-:W-:Y:S01]  /*1a80*/  IMAD.WIDE.U32 R14, R5, UR39, R14 ;  /* 0x00000027050e7c25 */ /* 0x000fe2000f8e000e */
[----:B------:R-:W-:Y:S02]  /*1a90*/  UIMAD UR41, UR39, UR11, UR41 ;  /* 0x0000000b272972a4 */ /* 0x000fe4000f8e0229 */
[----:B--2---:R-:W-:-:S04]  /*1aa0*/  IADD3 R6, P0, PT, R14, UR14, RZ ;  /* 0x0000000e0e067c10 */ /* 0x004fc8000ff1e0ff */
[----:B------:R-:W-:Y:S02]  /*1ab0*/  IADD3.X R7, PT, PT, R3, UR41, R15, P0, !PT ;  /* 0x0000002903077c10 */ /* 0x000fe400087fe40f */
[----:B---3--:R-:W-:Y:S02]  /*1ac0*/  MOV R4, UR8 ;  /* 0x0000000800047c02 */ /* 0x008fe40008000f00 */
[----:B------:R-:W-:-:S03]  /*1ad0*/  MOV R3, UR9 ;  /* 0x0000000900037c02 */ /* 0x000fc60008000f00 */
[----:B------:R-:W-:-:S04]  /*1ae0*/  IMAD.WIDE.U32 R4, R4, UR23, R6 ;  /* 0x0000001704047c25 */ /* 0x000fc8000f8e0006 */
[----:B------:R-:W-:Y:S01]  /*1af0*/  IMAD R3, R3, UR23, R5 ;  /* 0x0000001703037c24 */ /* 0x000fe2000f8e0205 */
[----:B------:R-:W-:Y:S06]  /*1b00*/  @P2 BRA `(.L_x_660) ;  /* 0x00000000002c2947 */ /* 0x000fec0003800000 */
[----:B------:R-:W2:Y:S01]  /*1b10*/  LDCU.64 UR8, c[0x0][0x568] ;  /* 0x0000ad00ff0877ac */ /* 0x000ea20008000a00 */
[----:B------:R-:W-:Y:S02]  /*1b20*/  MOV R6, R4 ;  /* 0x0000000400067202 */ /* 0x000fe40000000f00 */
[----:B------:R-:W-:-:S03]  /*1b30*/  MOV R7, R3 ;  /* 0x0000000300077202 */ /* 0x000fc60000000f00 */
[----:B------:R-:W-:-:S04]  /*1b40*/  IMAD.WIDE.U32 R6, R12, UR10, R6 ;  /* 0x0000000a0c067c25 */ /* 0x000fc8000f8e0006 */
[----:B------:R-:W-:Y:S01]  /*1b50*/  IMAD R12, R12, UR11, R7 ;  /* 0x0000000b0c0c7c24 */ /* 0x000fe2000f8e0207 */
[----:B--2---:R-:W-:-:S04]  /*1b60*/  LEA R8, P0, R6, UR8, 0x1 ;  /* 0x0000000806087c11 */ /* 0x004fc8000f8008ff */
[----:B------:R-:W-:-:S05]  /*1b70*/  LEA.HI.X R9, R6, UR9, R12, 0x1, P0 ;  /* 0x0000000906097c11 */ /* 0x000fca00080f0c0c */
[----:B------:R2:W-:Y:S04]  /*1b80*/  STG.E.128 desc[UR30][R8.64], RZ ;  /* 0x000000ff08007986 */ /* 0x0005e8000c101d1e */
[----:B------:R2:W-:Y:S04]  /*1b90*/  STG.E.128 desc[UR30][R8.64+0x80], RZ ;  /* 0x000080ff08007986 */ /* 0x0005e8000c101d1e */
[----:B------:R2:W-:Y:S04]  /*1ba0*/  STG.E.128 desc[UR30][R8.64+0x100], RZ ;  /* 0x000100ff08007986 */ /* 0x0005e8000c101d1e */
[----:B------:R2:W-:Y:S02]  /*1bb0*/  STG.E.128 desc[UR30][R8.64+0x180], RZ ;  /* 0x000180ff08007986 */ /* 0x0005e4000c101d1e */
.L_x_660:
[----:B------:R-:W-:Y:S05]  /*1bc0*/  BSYNC.RECONVERGENT B0 ;  /* 0x0000000000007941 */ /* 0x000fea0003800200 */
.L_x_659:
[----:B------:R-:W-:Y:S05]  /*1bd0*/  @P1 BRA `(.L_x_661) ;  /* 0x00000064004c1947 */ /* 0x000fea0003800000 */
[----:B------:R-:W3:Y:S01]  /*1be0*/  LDCU.64 UR8, c[0x0][0x568] ;  /* 0x0000ad00ff0877ac */ /* 0x000ee20008000a00 */
[----:B------:R-:W-:Y:S01]  /*1bf0*/  IMAD R5, R2, UR10, RZ ;  /* 0x0000000a02057c24 */ /* 0x000fe2000f8e02ff */
[----:B------:R-:W-:-:S03]  /*1c00*/  MOV R2, R4 ;  /* 0x0000000400027202 */ /* 0x000fc60000000f00 */
[C---:B------:R-:W-:Y:S02]  /*1c10*/  IMAD R5, R18.reuse, UR11, R5 ;  /* 0x0000000b12057c24 */ /* 0x040fe4000f8e0205 */
[----:B------:R-:W-:-:S05]  /*1c20*/  IMAD.WIDE.U32 R2, R18, UR10, R2 ;  /* 0x0000000a12027c25 */ /* 0x000fca000f8e0002 */
[----:B------:R-:W-:Y:S02]  /*1c30*/  IADD3 R5, PT, PT, R3, R5, RZ ;  /* 0x0000000503057210 */ /* 0x000fe40007ffe0ff */
[----:B---3--:R-:W-:-:S04]  /*1c40*/  LEA R4, P0, R2, UR8, 0x1 ;  /* 0x0000000802047c11 */ /* 0x008fc8000f8008ff */
[----:B------:R-:W-:-:S05]  /*1c50*/  LEA.HI.X R5, R2, UR9, R5, 0x1, P0 ;  /* 0x0000000902057c11 */ /* 0x000fca00080f0c05 */
[----:B------:R3:W-:Y:S04]  /*1c60*/  STG.E.128 desc[UR30][R4.64], RZ ;  /* 0x000000ff04007986 */ /* 0x0007e8000c101d1e */
[----:B------:R3:W-:Y:S04]  /*1c70*/  STG.E.128 desc[UR30][R4.64+0x80], RZ ;  /* 0x000080ff04007986 */ /* 0x0007e8000c101d1e */
[----:B------:R3:W-:Y:S04]  /*1c80*/  STG.E.128 desc[UR30][R4.64+0x100], RZ ;  /* 0x000100ff04007986 */ /* 0x0007e8000c101d1e */
[----:B------:R3:W-:Y:S01]  /*1c90*/  STG.E.128 desc[UR30][R4.64+0x180], RZ ;  /* 0x000180ff04007986 */ /* 0x0007e2000c101d1e */
[----:B------:R-:W-:Y:S05]  /*1ca0*/  BRA `(.L_x_661) ;  /* 0x0000006400187947 */ /* 0x000fea0003800000 */
.L_x_650:
[----:B------:R-:W-:Y:S01]  /*1cb0*/  UIMAD UR42, UR49, -0x40, UR42 ;  /* 0xffffffc0312a78a4 */ /* 0x000fe2000f8e022a */
[----:B------:R-:W-:Y:S01]  /*1cc0*/  IMAD.U32 R10, RZ, RZ, UR14 ;  /* 0x0000000eff0a7e24 */ /* 0x000fe2000f8e00ff */
[----:B------:R-:W1:Y:S01]  /*1cd0*/  LDCU.64 UR10, c[0x0][0x3d0] ;  /* 0x00007a00ff0a77ac */ /* 0x000e620008000a00 */
[----:B------:R-:W-:Y:S01]  /*1ce0*/  IMAD.U32 R8, RZ, RZ, UR12 ;  /* 0x0000000cff087e24 */ /* 0x000fe2000f8e00ff */
[----:B------:R-:W-:Y:S01]  /*1cf0*/  SHF.R.U32.HI R241, RZ, 0x2, R0 ;  /* 0x00000002fff17819 */ /* 0x000fe20000011600 */
[--C-:B------:R-:W-:Y:S01]  /*1d00*/  IMAD.WIDE.U32 R16, R10, UR39, R14.reuse ;  /* 0x000000270a107c25 */ /* 0x100fe2000f8e000e */
[----:B------:R-:W2:Y:S01]  /*1d10*/  LDCU.64 UR8, c[0x0][0x3d8] ;  /* 0x00007b00ff0877ac */ /* 0x000ea20008000a00 */
[C---:B------:R-:W-:Y:S02]  /*1d20*/  ISETP.GE.AND P4, PT, R13.reuse, UR42, PT ;  /* 0x0000002a0d007c0c */ /* 0x040fe4000bf86270 */
[----:B------:R-:W-:Y:S01]  /*1d30*/  IMAD.U32 R27, RZ, RZ, UR43 ;  /* 0x0000002bff1b7e24 */ /* 0x000fe2000f8e00ff */
[----:B------:R-:W-:Y:S01]  /*1d40*/  UIMAD UR45, UR41, UR14, URZ ;  /* 0x0000000e292d72a4 */ /* 0x000fe2000f8e02ff */
[----:B------:R-:W-:Y:S01]  /*1d50*/  IMAD.WIDE.U32 R14, R8, UR39, R14 ;  /* 0x00000027080e7c25 */ /* 0x000fe2000f8e000e */
[----:B------:R-:W-:Y:S01]  /*1d60*/  UIMAD UR41, UR41, UR12, URZ ;  /* 0x0000000c292972a4 */ /* 0x000fe2000f8e02ff */
[----:B------:R-:W-:Y:S01]  /*1d70*/  SHF.R.U32.HI R8, RZ, 0x1, R0 ;  /* 0x00000001ff087819 */ /* 0x000fe20000011600 */
[----:B------:R-:W-:Y:S01]  /*1d80*/  UIADD3 UR38, UPT, UPT, -UR39, UR33, URZ ;  /* 0x0000002127267290 */ /* 0x000fe2000fffe1ff */
[----:B------:R-:W-:Y:S01]  /*1d90*/  IADD3 R20, P1, PT, R16, UR44, RZ ;  /* 0x0000002c10147c10 */ /* 0x000fe2000ff3e0ff */
[----:B------:R-:W-:Y:S01]  /*1da0*/  UIMAD UR41, UR39, UR13, UR41 ;  /* 0x0000000d272972a4 */ /* 0x000fe2000f8e0229 */
[----:B------:R-:W-:Y:S01]  /*1db0*/  IADD3 R14, P0, PT, R14, UR46, RZ ;  /* 0x0000002e0e0e7c10 */ /* 0x000fe2000ff1e0ff */
[----:B------:R-:W-:Y:S01]  /*1dc0*/  UIMAD UR45, UR39, UR15, UR45 ;  /* 0x0000000f272d72a4 */ /* 0x000fe2000f8e022d */
[----:B------:R-:W-:Y:S01]  /*1dd0*/  LOP3.LUT R10, R8, 0x30, RZ, 0xc0, !PT ;  /* 0x00000030080a7812 */ /* 0x000fe200078ec0ff */
[----:B------:R-:W3:Y:S01]  /*1de0*/  S2R R221, SR_TID.X ;  /* 0x0000000000dd7919 */ /* 0x000ee20000002100 */
[----:B------:R-:W-:Y:S01]  /*1df0*/  ISETP.GE.AND P2, PT, R13, UR38, PT ;  /* 0x000000260d007c0c */ /* 0x000fe2000bf46270 */
[C---:B-1----:R-:W-:Y:S01]  /*1e00*/  IMAD R13, R7.reuse, UR10, RZ ;  /* 0x0000000a070d7c24 */ /* 0x042fe2000f8e02ff */
[----:B------:R-:W-:Y:S01]  /*1e10*/  IADD3.X R15, PT, PT, R6, UR41, R15, P0, !PT ;  /* 0x00000029060f7c10 */ /* 0x000fe200087fe40f */
[----:B--2---:R-:W-:Y:S01]  /*1e20*/  IMAD R7, R7, UR8, RZ ;  /* 0x0000000807077c24 */ /* 0x004fe2000f8e02ff */
[----:B------:R-:W-:Y:S01]  /*1e30*/  LOP3.LUT R241, R10, 0x7, R241, 0xf8, !PT ;  /* 0x000000070af17812 */ /* 0x000fe200078ef8f1 */
[C---:B------:R-:W-:Y:S01]  /*1e40*/  IMAD R16, R4.reuse, UR11, R13 ;  /* 0x0000000b04107c24 */ /* 0x040fe2000f8e020d */
[----:B------:R-:W-:Y:S01]  /*1e50*/  @!P4 LEA R24, P0, R11, R250, 0x1 ;  /* 0x000000fa0b18c211 */ /* 0x000fe200078008ff */
[C---:B------:R-:W-:Y:S01]  /*1e60*/  IMAD R7, R4.reuse, UR9, R7 ;  /* 0x0000000904077c24 */ /* 0x040fe2000f8e0207 */
[----:B------:R-:W-:Y:S01]  /*1e70*/  IADD3.X R21, PT, PT, R5, UR45, R17, P1, !PT ;  /* 0x0000002d05157c10 */ /* 0x000fe20008ffe411 */
[----:B------:R-:W-:Y:S01]  /*1e80*/  IMAD.WIDE.U32 R22, R4, UR8, R14 ;  /* 0x0000000804167c25 */ /* 0x000fe2000f8e000e */
[----:B------:R-:W-:Y:S01]  /*1e90*/  @!P4 LEA.HI.X R25, R11, R251, R3, 0x1, P0 ;  /* 0x000000fb0b19c211 */ /* 0x000fe200000f0c03 */
[----:B------:R-:W1:Y:S01]  /*1ea0*/  LDC R244, c[0x0][0x44c] ;  /* 0x00011300fff47b82 */ /* 0x000e620000000800 */
[----:B------:R-:W-:Y:S01]  /*1eb0*/  ISETP.GE.AND P3, PT, R12, UR38, PT ;  /* 0x000000260c007c0c */ /* 0x000fe2000bf66270 */
[----:B------:R-:W-:Y:S01]  /*1ec0*/  VIADD R3, R241, 0x8 ;  /* 0x00000008f1037836 */ /* 0x000fe20000000000 */
[----:B------:R-:W-:Y:S01]  /*1ed0*/  @!P4 LEA R26, P1, R27, R248, 0x1 ;  /* 0x000000f81b1ac211 */ /* 0x000fe200078208ff */
[----:B------:R-:W-:Y:S01]  /*1ee0*/  IMAD.WIDE.U32 R20, R4, UR10, R20 ;  /* 0x0000000a04147c25 */ /* 0x000fe2000f8e0014 */
[----:B------:R-:W2:Y:S02]  /*1ef0*/  LDCU UR10, c[0x0][0x590] ;  /* 0x0000b200ff0a77ac */ /* 0x000ea40008000800 */
[----:B------:R-:W-:Y:S01]  /*1f00*/  ISETP.GE.AND P0, PT, R3, UR42, PT ;  /* 0x0000002a03007c0c */ /* 0x000fe2000bf06270 */
[----:B------:R-:W-:Y:S01]  /*1f10*/  IMAD.U32 R6, RZ, RZ, UR43 ;  /* 0x0000002bff067e24 */ /* 0x000fe2000f8e00ff */
[----:B------:R-:W-:Y:S01]  /*1f20*/  LOP3.LUT R3, R9, 0x1f8, RZ, 0xc0, !PT ;  /* 0x000001f809037812 */ /* 0x000fe200078ec0ff */
[----:B------:R-:W-:-:S02]  /*1f30*/  IMAD.U32 R5, RZ, RZ, UR50 ;  /* 0x00000032ff057e24 */ /* 0x000fc4000f8e00ff */
[----:B------:R-:W-:Y:S01]  /*1f40*/  IMAD.SHL.U32 R233, R0, 0x40, RZ ;  /* 0x0000004000e97824 */ /* 0x000fe200078e00ff */
[----:B------:R-:W-:Y:S01]  /*1f50*/  LOP3.LUT R4, R3, 0x38, R0, 0x78, !PT ;  /* 0x0000003803047812 */ /* 0x000fe200078e7800 */
[----:B------:R-:W-:Y:S01]  /*1f60*/  IMAD.IADD R17, R21, 0x1, R16 ;  /* 0x0000000115117824 */ /* 0x000fe200078e0210 */
[----:B------:R-:W-:Y:S01]  /*1f70*/  @!P4 LEA.HI.X R27, R6, R249, R5, 0x1, P1 ;  /* 0x000000f9061bc211 */ /* 0x000fe200008f0c05 */
[----:B------:R-:W-:Y:S01]  /*1f80*/  IMAD.IADD R23, R23, 0x1, R7 ;  /* 0x0000000117177824 */ /* 0x000fe200078e0207 */
[----:B------:R-:W-:Y:S01]  /*1f90*/  ISETP.GE.AND P1, PT, R12, UR42, PT ;  /* 0x0000002a0c007c0c */ /* 0x000fe2000bf26270 */
[----:B------:R-:W-:Y:S01]  /*1fa0*/  @!P2 IMAD.MOV.U32 R21, RZ, RZ, R17 ;  /* 0x000000ffff15a224 */ /* 0x000fe200078e0011 */
[----:B------:R-:W-:Y:S01]  /*1fb0*/  LOP3.LUT R11, R4, 0x1e00, R9, 0xf8, !PT ;  /* 0x00001e00040b7812 */ /* 0x000fe200078ef809 */
[C---:B------:R-:W-:Y:S02]  /*1fc0*/  @!P2 IMAD R5, R2.reuse, UR14, RZ ;  /* 0x0000000e0205ac24 */ /* 0x040fe4000f8e02ff */
[----:B------:R-:W-:Y:S01]  /*1fd0*/  IMAD.MOV.U32 R240, RZ, RZ, 0x7f800000 ;  /* 0x7f800000fff07424 */ /* 0x000fe200078e00ff */
[----:B------:R-:W-:Y:S01]  /*1fe0*/  LEA R11, R11, UR32, 0x1 ;  /* 0x000000200b0b7c11 */ /* 0x000fe2000f8e08ff */
[----:B------:R-:W-:Y:S01]  /*1ff0*/  @P5 BAR.SYNC.DEFER_BLOCKING 0x0 ;  /* 0x0000000000005b1d */ /* 0x000fe20000010000 */
[----:B------:R-:W-:-:S02]  /*2000*/  @!P2 IMAD R3, R2, UR12, RZ ;  /* 0x0000000c0203ac24 */ /* 0x000fc4000f8e02ff */
[----:B------:R-:W-:Y:S02]  /*2010*/  @!P2 IMAD.MOV.U32 R6, RZ, RZ, R22 ;  /* 0x000000ffff06a224 */ /* 0x000fe400078e0016 */
[----:B------:R-:W-:Y:S01]  /*2020*/  @!P2 IMAD.MOV.U32 R7, RZ, RZ, R23 ;  /* 0x000000ffff07a224 */ /* 0x000fe200078e0017 */
[----:B---3--:R-:W-:Y:S01]  /*2030*/  SHF.R.U32.HI R237, RZ, 0x2, R221 ;  /* 0x00000002ffed7819 */ /* 0x008fe200000116dd */
[----:B------:R-:W-:Y:S02]  /*2040*/  @!P3 IMAD.MOV.U32 R16, RZ, RZ, R20 ;  /* 0x000000ffff10b224 */ /* 0x000fe400078e0014 */
[----:B------:R-:W-:Y:S02]  /*2050*/  IMAD.MOV.U32 R239, RZ, RZ, 0x7f800000 ;  /* 0x7f800000ffef7424 */ /* 0x000fe400078e00ff */
[----:B------:R-:W-:Y:S02]  /*2060*/  IMAD.MOV.U32 R226, RZ, RZ, 0x20 ;  /* 0x00000020ffe27424 */ /* 0x000fe400078e00ff */
[----:B------:R-:W-:-:S02]  /*2070*/  IMAD.MOV.U32 R220, RZ, RZ, 0x40 ;  /* 0x00000040ffdc7424 */ /* 0x000fc400078e00ff */
[----:B------:R-:W-:Y:S01]  /*2080*/  IMAD.MOV.U32 R247, RZ, RZ, 0x10 ;  /* 0x00000010fff77424 */ /* 0x000fe200078e00ff */
[----:B------:R-:W-:Y:S01]  /*2090*/  UIADD3 UR39, UPT, UPT, UR39, 0x40, URZ ;  /* 0x0000004027277890 */ /* 0x000fe2000fffe0ff */
[C---:B------:R-:W-:Y:S01]  /*20a0*/  @!P2 IMAD R14, R18.reuse, UR15, R5 ;  /* 0x0000000f120eac24 */ /* 0x040fe2000f8e0205 */
[----:B------:R-:W-:Y:S01]  /*20b0*/  CS2R R190, SRZ ;  /* 0x0000000000be7805 */ /* 0x000fe2000001ff00 */
[C---:B------:R-:W-:Y:S01]  /*20c0*/  @!P2 IMAD R10, R18.reuse, UR13, R3 ;  /* 0x0000000d120aac24 */ /* 0x040fe2000f8e0203 */
[----:B------:R-:W3:Y:S01]  /*20d0*/  @!P3 LDC.64 R4, c[0x0][0x390] ;  /* 0x0000e400ff04bb82 */ /* 0x000ee20000000a00 */
[C---:B------:R-:W-:Y:S01]  /*20e0*/  @!P2 IMAD.WIDE.U32 R20, R18.reuse, UR14, R20 ;  /* 0x0000000e1214ac25 */ /* 0x040fe2000f8e0014 */
[----:B------:R-:W-:Y:S02]  /*20f0*/  CS2R R188, SRZ ;  /* 0x0000000000bc7805 */ /* 0x000fe4000001ff00 */
[----:B------:R-:W-:Y:S01]  /*2100*/  CS2R R194, SRZ ;  /* 0x0000000000c27805 */ /* 0x000fe2000001ff00 */
[----:B------:R-:W-:Y:S01]  /*2110*/  @!PT LDS RZ, [RZ] ;  /* 0x00000000fffff984 */ /* 0x000fe20000000800 */
[----:B------:R-:W-:Y:S01]  /*2120*/  @!PT LDS RZ, [RZ] ;  /* 0x00000000fffff984 */ /* 0x000fe20000000800 */
[----:B------:R-:W-:Y:S01]  /*2130*/  @!PT LDS RZ, [RZ] ;  /* 0x00000000fffff984 */ /* 0x000fe20000000800 */
[----:B------:R-:W-:Y:S01]  /*2140*/  @!P1 LDGSTS.E.BYPASS.LTC128B.128 [R11+0x8000], desc[UR30][R248.64] ;  /* 0x08000000f80b9fae */ /* 0x000fe2000b981a1e */
[----:B------:R-:W-:Y:S01]  /*2150*/  @!P2 IMAD.WIDE.U32 R18, R18, UR12, R6 ;  /* 0x0000000c1212ac25 */ /* 0x000fe2000f8e0006 */
[----:B------:R-:W-:-:S02]  /*2160*/  CS2R R192, SRZ ;  /* 0x0000000000c07805 */ /* 0x000fc4000001ff00 */
[----:B------:R-:W-:Y:S01]  /*2170*/  CS2R R186, SRZ ;  /* 0x0000000000ba7805 */ /* 0x000fe2000001ff00 */
[----:B------:R-:W4:Y:S01]  /*2180*/  @!P3 LDC.64 R6, c[0x0][0x388] ;  /* 0x0000e200ff06bb82 */ /* 0x000f220000000a00 */
[----:B------:R-:W-:Y:S01]  /*2190*/  @!P1 LDGSTS.E.BYPASS.LTC128B.128 [R11+0xa000], desc[UR30][R248.64+0x80] ;  /* 0x0a000080f80b9fae */ /* 0x000fe2000b981a1e */
[C---:B------:R-:W-:Y:S01]  /*21a0*/  @!P3 IMAD.WIDE.U32 R28, R12.reuse, UR14, R16 ;  /* 0x0000000e0c1cbc25 */ /* 0x040fe2000f8e0010 */
[----:B------:R-:W-:Y:S02]  /*21b0*/  CS2R R184, SRZ ;  /* 0x0000000000b87805 */ /* 0x000fe4000001ff00 */
[----:B------:R-:W-:Y:S01]  /*21c0*/  CS2R R182, SRZ ;  /* 0x0000000000b67805 */ /* 0x000fe2000001ff00 */
[----:B------:R-:W-:Y:S01]  /*21d0*/  @!P1 LDGSTS.E.BYPASS.LTC128B.128 [R11+0xc000], desc[UR30][R248.64+0x100] ;  /* 0x0c000100f80b9fae */ /* 0x000fe2000b981a1e */
[C---:B------:R-:W-:Y:S01]  /*21e0*/  @!P3 IMAD R16, R12.reuse, UR15, R29 ;  /* 0x0000000f0c10bc24 */ /* 0x040fe2000f8e021d */
[----:B------:R-:W-:Y:S01]  /*21f0*/  CS2R R180, SRZ ;  /* 0x0000000000b47805 */ /* 0x000fe2000001ff00 */
[----:B------:R-:W2:Y:S01]  /*2200*/  @!P2 LDC.64 R2, c[0x0][0x388] ;  /* 0x0000e200ff02ab82 */ /* 0x000ea20000000a00 */
[----:B------:R-:W-:Y:S01]  /*2210*/  @!P1 LDGSTS.E.BYPASS.LTC128B.128 [R11+0xe000], desc[UR30][R248.64+0x180] ;  /* 0x0e000180f80b9fae */ /* 0x000fe2000b981a1e */
[----:B------:R-:W-:Y:S01]  /*2220*/  @!P2 IMAD.IADD R14, R21, 0x1, R14 ;  /* 0x00000001150ea824 */ /* 0x000fe200078e020e */
[----:B------:R-:W-:Y:S01]  /*2230*/  CS2R R174, SRZ ;  /* 0x0000000000ae7805 */ /* 0x000fe2000001ff00 */
[----:B------:R-:W-:Y:S01]  /*2240*/  @!P3 IMAD.WIDE.U32 R22, R12, UR12, R22 ;  /* 0x0000000c0c16bc25 */ /* 0x000fe2000f8e0016 */
[----:B------:R-:W-:Y:S01]  /*2250*/  @P1 STS.128 [R11+0x8000], RZ ;  /* 0x008000ff0b001388 */ /* 0x000fe20000000c00 */
[----:B------:R-:W-:-:S02]  /*2260*/  CS2R R172, SRZ ;  /* 0x0000000000ac7805 */ /* 0x000fc4000001ff00 */
[----:B------:R-:W-:Y:S01]  /*2270*/  CS2R R178, SRZ ;  /* 0x0000000000b27805 */ /* 0x000fe2000001ff00 */
[----:B------:R-:W-:Y:S01]  /*2280*/  @!P3 IMAD R12, R12, UR13, R23 ;  /* 0x0000000d0c0cbc24 */ /* 0x000fe2000f8e0217 */
[----:B------:R-:W-:Y:S01]  /*2290*/  @P1 STS.128 [R11+0xa000], RZ ;  /* 0x00a000ff0b001388 */ /* 0x000fe20000000c00 */
[----:B------:R-:W-:Y:S01]  /*22a0*/  @!P2 IMAD.IADD R10, R19, 0x1, R10 ;  /* 0x00000001130aa824 */ /* 0x000fe200078e020a */
[----:B------:R-:W-:Y:S01]  /*22b0*/  CS2R R176, SRZ ;  /* 0x0000000000b07805 */ /* 0x000fe2000001ff00 */
[C---:B------:R-:W-:Y:S01]  /*22c0*/  IMAD.SHL.U32 R238, R221.reuse, 0x2, RZ ;  /* 0x00000002ddee7824 */ /* 0x040fe200078e00ff */
[----:B------:R-:W-:Y:S01]  /*22d0*/  @P1 STS.128 [R11+0xc000], RZ ;  /* 0x00c000ff0b001388 */ /* 0x000fe20000000c00 */
[C---:B------:R-:W-:Y:S01]  /*22e0*/  IMAD.SHL.U32 R222, R221.reuse, 0x40, RZ ;  /* 0x00000040ddde7824 */ /* 0x040fe200078e00ff */
[----:B------:R-:W-:Y:S01]  /*22f0*/  CS2R R170, SRZ ;  /* 0x0000000000aa7805 */ /* 0x000fe2000001ff00 */
[C---:B------:R-:W-:Y:S01]  /*2300*/  IMAD.SHL.U32 R246, R221.reuse, 0x10, RZ ;  /* 0x00000010ddf67824 */ /* 0x040fe200078e00ff */
[----:B------:R-:W-:Y:S01]  /*2310*/  @P1 STS.128 [R11+0xe000], RZ ;  /* 0x00e000ff0b001388 */ /* 0x000fe20000000c00 */
[----:B------:R-:W-:Y:S01]  /*2320*/  IMAD.SHL.U32 R236, R221, 0x8, RZ ;  /* 0x00000008ddec7824 */ /* 0x000fe200078e00ff */
[----:B------:R-:W-:-:S02]  /*2330*/  CS2R R168, SRZ ;  /* 0x0000000000a87805 */ /* 0x000fc4000001ff00 */
[----:B------:R-:W-:Y:S01]  /*2340*/  CS2R R166, SRZ ;  /* 0x0000000000a67805 */ /* 0x000fe2000001ff00 */
[----:B------:R-:W-:Y:S01]  /*2350*/  @P4 STS.128 [R11+0x9000], RZ ;  /* 0x009000ff0b004388 */ /* 0x000fe20000000c00 */
[----:B------:R-:W-:Y:S02]  /*2360*/  CS2R R164, SRZ ;  /* 0x0000000000a47805 */ /* 0x000fe4000001ff00 */
[----:B------:R-:W-:Y:S02]  /*2370*/  CS2R R158, SRZ ;  /* 0x00000000009e7805 */ /* 0x000fe4000001ff00 */
[----:B------:R-:W-:Y:S01]  /*2380*/  CS2R R156, SRZ ;  /* 0x00000000009c7805 */ /* 0x000fe2000001ff00 */
[----:B------:R-:W-:Y:S01]  /*2390*/  @P4 STS.128 [R11+0xb000], RZ ;  /* 0x00b000ff0b004388 */ /* 0x000fe20000000c00 */
[----:B------:R-:W-:Y:S02]  /*23a0*/  CS2R R162, SRZ ;  /* 0x0000000000a27805 */ /* 0x000fe4000001ff00 */
        /* <DEDUP_REMOVED lines=10> */
[----:B------:R-:W-:Y:S01]  /*2450*/  @!PT LDS RZ, [RZ] ;  /* 0x00000000fffff984 */ /* 0x000fe20000000800 */
[----:B------:R-:W-:Y:S01]  /*2460*/  @!PT LDS RZ, [RZ] ;  /* 0x00000000fffff984 */ /* 0x000fe20000000800 */
[----:B------:R-:W-:Y:S01]  /*2470*/  @!PT LDS RZ, [RZ] ;  /* 0x00000000fffff984 */ /* 0x000fe20000000800 */
[----:B------:R-:W-:Y:S01]  /*2480*/  @!P4 LDGSTS.E.BYPASS.LTC128B.128 [R11+0x9000], desc[UR30][R26.64] ;  /* 0x090000001a0bcfae */ /* 0x000fe2000b981a1e */
[----:B------:R-:W-:Y:S02]  /*2490*/  CS2R R144, SRZ ;  /* 0x0000000000907805 */ /* 0x000fe4000001ff00 */
[----:B------:R-:W-:Y:S02]  /*24a0*/  CS2R R138, SRZ ;  /* 0x00000000008a7805 */ /* 0x000fe4000001ff00 */
[----:B------:R-:W-:Y:S01]  /*24b0*/  CS2R R136, SRZ ;  /* 0x0000000000887805 */ /* 0x000fe2000001ff00 */
[----:B------:R-:W-:Y:S01]  /*24c0*/  @!P4 LDGSTS.E.BYPASS.LTC128B.128 [R11+0xb000], desc[UR30][R26.64+0x80] ;  /* 0x0b0000801a0bcfae */ /* 0x000fe2000b981a1e */
[----:B------:R-:W-:Y:S02]  /*24d0*/  CS2R R134, SRZ ;  /* 0x0000000000867805 */ /* 0x000fe4000001ff00 */
[----:B------:R-:W-:-:S02]  /*24e0*/  CS2R R132, SRZ ;  /* 0x0000000000847805 */ /* 0x000fc4000001ff00 */
[----:B------:R-:W-:Y:S01]  /*24f0*/  CS2R R78, SRZ ;  /* 0x00000000004e7805 */ /* 0x000fe2000001ff00 */
[----:B------:R-:W-:Y:S01]  /*2500*/  @!P4 LDGSTS.E.BYPASS.LTC128B.128 [R11+0xd000], desc[UR30][R26.64+0x100] ;  /* 0x0d0001001a0bcfae */ /* 0x000fe2000b981a1e */
[----:B------:R-:W-:Y:S02]  /*2510*/  CS2R R76, SRZ ;  /* 0x00000000004c7805 */ /* 0x000fe4000001ff00 */
[----:B------:R-:W-:Y:S02]  /*2520*/  CS2R R82, SRZ ;  /* 0x0000000000527805 */ /* 0x000fe4000001ff00 */
[----:B------:R-:W-:Y:S01]  /*2530*/  CS2R R80, SRZ ;  /* 0x0000000000507805 */ /* 0x000fe2000001ff00 */
[----:B------:R4:W-:Y:S01]  /*2540*/  @!P4 LDGSTS.E.BYPASS.LTC128B.128 [R11+0xf000], desc[UR30][R26.64+0x180] ;  /* 0x0f0001801a0bcfae */ /* 0x0009e2000b981a1e */
[----:B------:R-:W-:Y:S02]  /*2550*/  CS2R R74, SRZ ;  /* 0x00000000004a7805 */ /* 0x000fe4000001ff00 */
[----:B------:R-:W-:-:S02]  /*2560*/  CS2R R72, SRZ ;  /* 0x0000000000487805 */ /* 0x000fc4000001ff00 */
[----:B------:R-:W-:Y:S01]  /*2570*/  CS2R R70, SRZ ;  /* 0x0000000000467805 */ /* 0x000fe2000001ff00 */
[----:B------:R-:W-:Y:S01]  /*2580*/  @!P1 LDGSTS.E.BYPASS.LTC128B.128 [R11], desc[UR30][R250.64] ;  /* 0x00000000fa0b9fae */ /* 0x000fe2000b981a1e */
        /* <DEDUP_REMOVED lines=15> */
[----:B------:R-:W-:Y:S01]  /*2680*/  @P1 STS.128 [R11], RZ ;  /* 0x000000ff0b001388 */ /* 0x000fe20000000c00 */
        /* <DEDUP_REMOVED lines=9> */
[----:B------:R-:W-:Y:S01]  /*2720*/  CS2R R32, SRZ ;  /* 0x0000000000207805 */ /* 0x000fe2000001ff00 */
[----:B------:R-:W1:Y:S01]  /*2730*/  LDCU UR8, c[0x0][0x3e0] ;  /* 0x00007c00ff0877ac */ /* 0x000e620008000800 */
[----:B------:R-:W-:Y:S01]  /*2740*/  @P1 STS.128 [R11+0x6000], RZ ;  /* 0x006000ff0b001388 */ /* 0x000fe20000000c00 */
[C---:B--2---:R-:W-:Y:S01]  /*2750*/  @!P2 LEA R2, P1, R20.reuse, R2, 0x1 ;  /* 0x000000021402a211 */ /* 0x044fe200078208ff */
[----:B------:R-:W2:Y:S02]  /*2760*/  LDCU UR9, c[0x0][0x45c] ;  /* 0x00008b80ff0977ac */ /* 0x000ea40008000800 */
[----:B------:R-:W-:Y:S01]  /*2770*/  @P4 STS.128 [R11+0x1000], RZ ;  /* 0x001000ff0b004388 */ /* 0x000fe20000000c00 */
[----:B------:R-:W-:-:S02]  /*2780*/  @!P2 LEA.HI.X R3, R20, R3, R14, 0x1, P1 ;  /* 0x000000031403a211 */ /* 0x000fc400008f0c0e */
[C---:B---3--:R-:W-:Y:S01]  /*2790*/  @!P3 LEA R4, P1, R22.reuse, R4, 0x1 ;  /* 0x000000041604b211 */ /* 0x048fe200078208ff */
[----:B------:R-:W-:Y:S03]  /*27a0*/  @P4 STS.128 [R11+0x3000], RZ ;  /* 0x003000ff0b004388 */ /* 0x000fe60000000c00 */
[----:B------:R-:W-:Y:S01]  /*27b0*/  @!P3 LEA.HI.X R5, R22, R5, R12, 0x1, P1 ;  /* 0x000000051605b211 */ /* 0x000fe200008f0c0c */
[----:B------:R-:W-:Y:S04]  /*27c0*/  @P4 STS.128 [R11+0x5000], RZ ;  /* 0x005000ff0b004388 */ /* 0x000fe80000000c00 */
[----:B------:R-:W-:Y:S04]  /*27d0*/  @P4 STS.128 [R11+0x7000], RZ ;  /* 0x007000ff0b004388 */ /* 0x000fe80000000c00 */
[----:B------:R-:W-:Y:S01]  /*27e0*/  @!PT LDS RZ, [RZ] ;  /* 0x00000000fffff984 */ /* 0x000fe20000000800 */
[----:B------:R-:W-:Y:S01]  /*27f0*/  @!PT LDS RZ, [RZ] ;  /* 0x00000000fffff984 */ /* 0x000fe20000000800 */
[----:B------:R-:W-:Y:S01]  /*2800*/  @!PT LDS RZ, [RZ] ;  /* 0x00000000fffff984 */ /* 0x000fe20000000800 */
[----:B------:R-:W-:Y:S04]  /*2810*/  @!P4 LDGSTS.E.BYPASS.LTC128B.128 [R11+0x1000], desc[UR30][R24.64] ;  /* 0x01000000180bcfae */ /* 0x000fe8000b981a1e */
[----:B------:R-:W-:Y:S04]  /*2820*/  @!P4 LDGSTS.E.BYPASS.LTC128B.128 [R11+0x3000], desc[UR30][R24.64+0x80] ;  /* 0x03000080180bcfae */ /* 0x000fe8000b981a1e */
[----:B------:R-:W-:Y:S04]  /*2830*/  @!P4 LDGSTS.E.BYPASS.LTC128B.128 [R11+0x5000], desc[UR30][R24.64+0x100] ;  /* 0x05000100180bcfae */ /* 0x000fe8000b981a1e */
[----:B------:R-:W-:Y:S01]  /*2840*/  @!P4 LDGSTS.E.BYPASS.LTC128B.128 [R11+0x7000], desc[UR30][R24.64+0x180] ;  /* 0x07000180180bcfae */ /* 0x000fe2000b981a1e */
[----:B----4-:R-:W-:-:S04]  /*2850*/  @!P3 LEA R26, P4, R28, R6, 0x1 ;  /* 0x000000061c1ab211 */ /* 0x010fc800078808ff */
[----:B------:R-:W-:Y:S02]  /*2860*/  @!P3 LEA.HI.X R27, R28, R7, R16, 0x1, P4 ;  /* 0x000000071c1bb211 */ /* 0x000fe400020f0c10 */
[----:B------:R-:W3:Y:S03]  /*2870*/  @!P2 LDC.64 R6, c[0x0][0x390] ;  /* 0x0000e400ff06ab82 */ /* 0x000ee60000000a00 */
[----:B------:R-:W-:Y:S04]  /*2880*/  @!P3 LDGSTS.E.BYPASS.LTC128B.128 [R11+0x10000], desc[UR30][R26.64] ;  /* 0x100000001a0bbfae */ /* 0x000fe8000b981a1e */
[----:B------:R-:W-:Y:S04]  /*2890*/  @!P3 LDGSTS.E.BYPASS.LTC128B.128 [R11+0x12000], desc[UR30][R26.64+0x80] ;  /* 0x120000801a0bbfae */ /* 0x000fe8000b981a1e */
[----:B------:R-:W-:Y:S04]  /*28a0*/  @!P3 LDGSTS.E.BYPASS.LTC128B.128 [R11+0x14000], desc[UR30][R26.64+0x100] ;  /* 0x140001001a0bbfae */ /* 0x000fe8000b981a1e */
[----:B------:R-:W-:Y:S04]  /*28b0*/  @!P3 LDGSTS.E.BYPASS.LTC128B.128 [R11+0x16000], desc[UR30][R26.64+0x180] ;  /* 0x160001801a0bbfae */ /* 0x000fe8000b981a1e */
[----:B------:R-:W-:Y:S04]  /*28c0*/  @P3 STS.128 [R11+0x10000], RZ ;  /* 0x010000ff0b003388 */ /* 0x000fe80000000c00 */
[----:B------:R-:W-:Y:S01]  /*28d0*/  @P3 STS.128 [R11+0x12000], RZ ;  /* 0x012000ff0b003388 */ /* 0x000fe20000000c00 */
[----:B---3--:R-:W-:Y:S01]  /*28e0*/  @!P2 LEA R12, P1, R18, R6, 0x1 ;  /* 0x00000006120ca211 */ /* 0x008fe200078208ff */
[----:B------:R-:W-:-:S02]  /*28f0*/  IMAD.MOV.U32 R6, RZ, RZ, 0x4 ;  /* 0x00000004ff067424 */ /* 0x000fc400078e00ff */
[----:B------:R-:W-:Y:S01]  /*2900*/  @P3 STS.128 [R11+0x14000], RZ ;  /* 0x014000ff0b003388 */ /* 0x000fe20000000c00 */
[----:B------:R-:W-:Y:S01]  /*2910*/  @!P2 LEA.HI.X R13, R18, R7, R10, 0x1, P1 ;  /* 0x00000007120da211 */ /* 0x000fe200008f0c0a */
[C---:B------:R-:W-:Y:S01]  /*2920*/  IMAD.WIDE.U32 R14, R241.reuse, R6, UR56 ;  /* 0x00000038f10e7e25 */ /* 0x040fe2000f8e0006 */
[----:B------:R-:W-:Y:S01]  /*2930*/  ISETP.GE.AND P1, PT, R241, UR42, PT ;  /* 0x0000002af1007c0c */ /* 0x000fe2000bf26270 */
[----:B------:R-:W-:Y:S04]  /*2940*/  @P3 STS.128 [R11+0x16000], RZ ;  /* 0x016000ff0b003388 */ /* 0x000fe80000000c00 */
[----:B------:R-:W-:Y:S04]  /*2950*/  @P2 STS.128 [R11+0x11000], RZ ;  /* 0x011000ff0b002388 */ /* 0x000fe80000000c00 */
[----:B------:R-:W-:Y:S04]  /*2960*/  @P2 STS.128 [R11+0x13000], RZ ;  /* 0x013000ff0b002388 */ /* 0x000fe80000000c00 */
        /* <DEDUP_REMOVED lines=8> */
[----:B------:R3:W-:Y:S04]  /*29f0*/  @!P2 LDGSTS.E.BYPASS.LTC128B.128 [R11+0x17000], desc[UR30][R2.64+0x180] ;  /* 0x17000180020bafae */ /* 0x0007e8000b981a1e */
[----:B------:R-:W-:Y:S04]  /*2a00*/  @!P3 LDGSTS.E.BYPASS.LTC128B.128 [R11+0x18000], desc[UR30][R4.64] ;  /* 0x18000000040bbfae */ /* 0x000fe8000b981a1e */
[----:B------:R-:W-:Y:S04]  /*2a10*/  @!P3 LDGSTS.E.BYPASS.LTC128B.128 [R11+0x1a000], desc[UR30][R4.64+0x80] ;  /* 0x1a000080040bbfae */ /* 0x000fe8000b981a1e */
[----:B------:R-:W-:Y:S04]  /*2a20*/  @!P3 LDGSTS.E.BYPASS.LTC128B.128 [R11+0x1c000], desc[UR30][R4.64+0x100] ;  /* 0x1c000100040bbfae */ /* 0x000fe8000b981a1e */
[----:B------:R4:W-:Y:S04]  /*2a30*/  @!P3 LDGSTS.E.BYPASS.LTC128B.128 [R11+0x1e000], desc[UR30][R4.64+0x180] ;  /* 0x1e000180040bbfae */ /* 0x0009e8000b981a1e */
[----:B------:R-:W-:Y:S04]  /*2a40*/  @P3 STS.128 [R11+0x18000], RZ ;  /* 0x018000ff0b003388 */ /* 0x000fe80000000c00 */
[----:B------:R-:W-:Y:S01]  /*2a50*/  @P3 STS.128 [R11+0x1a000], RZ ;  /* 0x01a000ff0b003388 */ /* 0x000fe20000000c00 */
[----:B---3--:R-:W-:-:S03]  /*2a60*/  IMAD.SHL.U32 R2, R0, 0x10, RZ ;  /* 0x0000001000027824 */ /* 0x008fc600078e00ff */
[----:B------:R-:W-:Y:S04]  /*2a70*/  @P3 STS.128 [R11+0x1c000], RZ ;  /* 0x01c000ff0b003388 */ /* 0x000fe80000000c00 */
[----:B------:R-:W-:Y:S04]  /*2a80*/  @P3 STS.128 [R11+0x1e000], RZ ;  /* 0x01e000ff0b003388 */ /* 0x000fe80000000c00 */
[----:B------:R-:W-:Y:S04]  /*2a90*/  @P2 STS.128 [R11+0x19000], RZ ;  /* 0x019000ff0b002388 */ /* 0x000fe80000000c00 */
[----:B------:R-:W-:Y:S01]  /*2aa0*/  @P2 STS.128 [R11+0x1b000], RZ ;  /* 0x01b000ff0b002388 */ /* 0x000fe20000000c00 */
[----:B----4-:R-:W-:-:S03]  /*2ab0*/  IMAD.SHL.U32 R4, R0, 0x20, RZ ;  /* 0x0000002000047824 */ /* 0x010fc600078e00ff */
[----:B------:R-:W-:Y:S02]  /*2ac0*/  @P2 STS.128 [R11+0x1d000], RZ ;  /* 0x01d000ff0b002388 */ /* 0x000fe40000000c00 */
[----:B------:R-:W-:Y:S02]  /*2ad0*/  LOP3.LUT R3, R4, 0x200, RZ, 0xc0, !PT ;  /* 0x0000020004037812 */ /* 0x000fe400078ec0ff */
[----:B------:R3:W-:Y:S04]  /*2ae0*/  @P2 STS.128 [R11+0x1f000], RZ ;  /* 0x01f000ff0b002388 */ /* 0x0007e80000000c00 */
[----:B------:R-:W-:Y:S01]  /*2af0*/  @!PT LDS RZ, [RZ] ;  /* 0x00000000fffff984 */ /* 0x000fe20000000800 */
[----:B------:R-:W-:Y:S01]  /*2b00*/  @!PT LDS RZ, [RZ] ;  /* 0x00000000fffff984 */ /* 0x000fe20000000800 */
[----:B------:R-:W-:Y:S01]  /*2b10*/  @!PT LDS RZ, [RZ] ;  /* 0x00000000fffff984 */ /* 0x000fe20000000800 */
[----:B------:R-:W-:Y:S01]  /*2b20*/  @!P2 LDGSTS.E.BYPASS.LTC128B.128 [R11+0x19000], desc[UR30][R12.64] ;  /* 0x190000000c0bafae */ /* 0x000fe2000b981a1e */
[----:B------:R-:W-:Y:S01]  /*2b30*/  LOP3.LUT R2, R3, 0x3800, R2, 0xf8, !PT ;  /* 0x0000380003027812 */ /* 0x000fe200078ef802 */
[----:B------:R-:W-:-:S02]  /*2b40*/  IMAD.SHL.U32 R3, R221, 0x20, RZ ;  /* 0x00000020dd037824 */ /* 0x000fc400078e00ff */
[----:B------:R-:W-:Y:S04]  /*2b50*/  @!P2 LDGSTS.E.BYPASS.LTC128B.128 [R11+0x1b000], desc[UR30][R12.64+0x80] ;  /* 0x1b0000800c0bafae */ /* 0x000fe8000b981a1e */
[----:B------:R-:W-:Y:S01]  /*2b60*/  @!P2 LDGSTS.E.BYPASS.LTC128B.128 [R11+0x1d000], desc[UR30][R12.64+0x100] ;  /* 0x1d0001000c0bafae */ /* 0x000fe2000b981a1e */
[----:B------:R-:W-:-:S03]  /*2b70*/  SHF.R.U32.HI R5, RZ, 0x1, R221 ;  /* 0x00000001ff057819 */ /* 0x000fc600000116dd */
[----:B------:R4:W-:Y:S04]  /*2b80*/  @!P2 LDGSTS.E.BYPASS.LTC128B.128 [R11+0x1f000], desc[UR30][R12.64+0x180] ;  /* 0x1f0001800c0bafae */ /* 0x0009e8000b981a1e */
[----:B------:R-:W0:Y:S01]  /*2b90*/  LDGDEPBAR ;  /* 0x00000000000079af */ /* 0x000e220000000000 */
[C---:B------:R-:W-:Y:S02]  /*2ba0*/  LOP3.LUT R6, R233.reuse, 0x1c0, RZ, 0xc0, !PT ;  /* 0x000001c0e9067812 */ /* 0x040fe400078ec0ff */
[----:B------:R-:W-:Y:S01]  /*2bb0*/  LOP3.LUT R233, R233, 0x200, RZ, 0xc0, !PT ;  /* 0x00000200e9e97812 */ /* 0x000fe200078ec0ff */
[----:B------:R1:W5:Y:S01]  /*2bc0*/  @!P1 LDG.E R240, desc[UR30][R14.64] ;  /* 0x0000001e0ef09981 */ /* 0x000362000c1e1900 */
[----:B------:R-:W-:Y:S02]  /*2bd0*/  LOP3.LUT R9, R6, 0x38, R9, 0xf8, !PT ;  /* 0x0000003806097812 */ /* 0x000fe400078ef809 */
[----:B------:R-:W-:Y:S01]  /*2be0*/  LOP3.LUT R233, R233, 0xc00, R4, 0xf8, !PT ;  /* 0x00000c00e9e97812 */ /* 0x000fe200078ef804 */
[----:B------:R1:W5:Y:S01]  /*2bf0*/  @!P0 LDG.E R239, desc[UR30][R14.64+0x20] ;  /* 0x0000201e0eef8981 */ /* 0x000362000c1e1900 */
[----:B------:R-:W-:Y:S01]  /*2c00*/  LOP3.LUT R231, R9, 0x8, R0, 0x78, !PT ;  /* 0x0000000809e77812 */ /* 0x000fe200078e7800 */
[----:B------:R-:W-:Y:S01]  /*2c10*/  IMAD.MOV.U32 R6, RZ, RZ, 0x40 ;  /* 0x00000040ff067424 */ /* 0x000fe200078e00ff */
[----:B------:R-:W-:-:S02]  /*2c20*/  R2P PR, R0, 0x6 ;  /* 0x0000000600007804 */ /* 0x000fc40000000000 */
[----:B------:R-:W-:Y:S02]  /*2c30*/  CS2R R28, SRZ ;  /* 0x00000000001c7805 */ /* 0x000fe4000001ff00 */
[----:B------:R-:W-:Y:S02]  /*2c40*/  SHF.R.U32.HI R7, RZ, 0x3, R221 ;  /* 0x00000003ff077819 */ /* 0x000fe400000116dd */
[----:B------:R-:W-:Y:S02]  /*2c50*/  CS2R R26, SRZ ;  /* 0x00000000001a7805 */ /* 0x000fe4000001ff00 */
[C---:B------:R-:W-:Y:S02]  /*2c60*/  LOP3.LUT R4, R238.reuse, 0x20, RZ, 0xc0, !PT ;  /* 0x00000020ee047812 */ /* 0x040fe400078ec0ff */
[----:B------:R-:W-:Y:S02]  /*2c70*/  CS2R R24, SRZ ;  /* 0x0000000000187805 */ /* 0x000fe4000001ff00 */
[----:B------:R-:W-:-:S02]  /*2c80*/  LOP3.LUT R0, R238, 0x38, RZ, 0xc0, !PT ;  /* 0x00000038ee007812 */ /* 0x000fc400078ec0ff */
[----:B------:R-:W-:Y:S02]  /*2c90*/  CS2R R22, SRZ ;  /* 0x0000000000167805 */ /* 0x000fe4000001ff00 */
[----:B------:R-:W-:Y:S02]  /*2ca0*/  LOP3.LUT R8, R9, 0x8, R8, 0x78, !PT ;  /* 0x0000000809087812 */ /* 0x000fe400078e7808 */
[----:B------:R-:W-:Y:S02]  /*2cb0*/  CS2R R20, SRZ ;  /* 0x0000000000147805 */ /* 0x000fe4000001ff00 */
[----:B------:R-:W-:Y:S01]  /*2cc0*/  LOP3.LUT R7, R4, 0x18, R7, 0xf8, !PT ;  /* 0x0000001804077812 */ /* 0x000fe200078ef807 */
[----:B------:R-:W-:Y:S01]  /*2cd0*/  UISETP.GE.AND UP1, UPT, UR39, UR33, UPT ;  /* 0x000000212700728c */ /* 0x000fe2000bf26270 */
[----:B----4-:R-:W-:Y:S01]  /*2ce0*/  LOP3.LUT R13, R3, 0x200, RZ, 0xc0, !PT ;  /* 0x00000200030d7812 */ /* 0x010fe200078ec0ff */
[----:B------:R-:W-:Y:S01]  /*2cf0*/  USHF.L.U32 UR10, UR10, 0x6, URZ ;  /* 0x000000060a0a7899 */ /* 0x000fe200080006ff */
[----:B---3--:R-:W-:-:S02]  /*2d00*/  LOP3.LUT R11, R0, 0x20, R237, 0x78, !PT ;  /* 0x00000020000b7812 */ /* 0x008fc400078e78ed */
[----:B------:R-:W-:Y:S02]  /*2d10*/  LOP3.LUT R9, R222, 0x1c0, RZ, 0xc0, !PT ;  /* 0x000001c0de097812 */ /* 0x000fe400078ec0ff */
[----:B------:R-:W-:Y:S02]  /*2d20*/  LOP3.LUT R4, R5, 0x10, RZ, 0xc0, !PT ;  /* 0x0000001005047812 */ /* 0x000fe400078ec0ff */
[----:B------:R-:W-:Y:S02]  /*2d30*/  LOP3.LUT R231, R2, R231, RZ, 0xfc, !PT ;  /* 0x000000e702e77212 */ /* 0x000fe400078efcff */
[--C-:B------:R-:W-:Y:S02]  /*2d40*/  LOP3.LUT R2, R13, 0x3800, R246.reuse, 0xf8, !PT ;  /* 0x000038000d027812 */ /* 0x100fe400078ef8f6 */
[----:B------:R-:W-:Y:S02]  /*2d50*/  LOP3.LUT R246, R11, 0x1c0, R246, 0xf8, !PT ;  /* 0x000001c00bf67812 */ /* 0x000fe400078ef8f6 */
[----:B------:R-:W-:-:S02]  /*2d60*/  LOP3.LUT R0, R9, 0x38, R236, 0xf8, !PT ;  /* 0x0000003809007812 */ /* 0x000fc400078ef8ec */
[--C-:B------:R-:W-:Y:S02]  /*2d70*/  LOP3.LUT R11, R4, 0x8, R221.reuse, 0xf8, !PT ;  /* 0x00000008040b7812 */ /* 0x100fe400078ef8dd */
[C---:B------:R-:W-:Y:S02]  /*2d80*/  LOP3.LUT R245, R0.reuse, 0x8, R221, 0x78, !PT ;  /* 0x0000000800f57812 */ /* 0x040fe400078e78dd */
[----:B------:R-:W-:Y:S02]  /*2d90*/  LOP3.LUT R4, R11, R0, RZ, 0x3c, !PT ;  /* 0x000000000b047212 */ /* 0x000fe400078e3cff */
[----:B------:R-:W-:Y:S02]  /*2da0*/  LOP3.LUT R0, R0, 0x8, R5, 0x78, !PT ;  /* 0x0000000800007812 */ /* 0x000fe400078e7805 */
[----:B------:R-:W-:Y:S02]  /*2db0*/  LOP3.LUT R5, R7, 0x1c0, R222, 0xf8, !PT ;  /* 0x000001c007057812 */ /* 0x000fe400078ef8de */
[----:B------:R-:W-:-:S02]  /*2dc0*/  LOP3.LUT R233, R233, R8, RZ, 0xfc, !PT ;  /* 0x00000008e9e97212 */ /* 0x000fc400078efcff */
[----:B------:R-:W-:Y:S02]  /*2dd0*/  LOP3.LUT R5, R5, 0x38, R236, 0x78, !PT ;  /* 0x0000003805057812 */ /* 0x000fe400078e78ec */
[----:B------:R-:W-:Y:S02]  /*2de0*/  SEL R6, R6, 0xffffffc0, !P2 ;  /* 0xffffffc006067807 */ /* 0x000fe40005000000 */
[----:B------:R-:W-:Y:S02]  /*2df0*/  LEA R231, R231, UR32, 0x1 ;  /* 0x00000020e7e77c11 */ /* 0x000fe4000f8e08ff */
[----:B------:R-:W-:Y:S02]  /*2e00*/  LOP3.LUT R224, R5, 0x200, R222, 0xf8, !PT ;  /* 0x0000020005e07812 */ /* 0x000fe400078ef8de */
[----:B------:R-:W-:Y:S01]  /*2e10*/  LEA R233, R233, UR32, 0x1 ;  /* 0x00000020e9e97c11 */ /* 0x000fe2000f8e08ff */
[----:B------:R-:W-:Y:S01]  /*2e20*/  IMAD.IADD R227, R6, 0x1, R231 ;  /* 0x0000000106e37824 */ /* 0x000fe200078e02e7 */
[----:B------:R-:W-:-:S02]  /*2e30*/  LOP3.LUT R9, R3, 0xc00, RZ, 0xc0, !PT ;  /* 0x00000c0003097812 */ /* 0x000fc400078ec0ff */
[----:B------:R-:W-:Y:S01]  /*2e40*/  LOP3.LUT R222, R222, 0x200, RZ, 0xc0, !PT ;  /* 0x00000200dede7812 */ /* 0x000fe200078ec0ff */
[--C-:B------:R-:W-:Y:S01]  /*2e50*/  IMAD.IADD R229, R6, 0x1, R233.reuse ;  /* 0x0000000106e57824 */ /* 0x100fe200078e02e9 */
[----:B------:R-:W-:Y:S01]  /*2e60*/  LOP3.LUT R245, R2, R245, RZ, 0xfc, !PT ;  /* 0x000000f502f57212 */ /* 0x000fe200078efcff */
[----:B------:R-:W-:Y:S01]  /*2e70*/  IMAD.MOV.U32 R2, RZ, RZ, 0x20 ;  /* 0x00000020ff027424 */ /* 0x000fe200078e00ff */
[----:B------:R-:W-:Y:S02]  /*2e80*/  SEL R226, R226, 0xffffffe0, !P1 ;  /* 0xffffffe0e2e27807 */ /* 0x000fe40004800000 */
[----:B------:R-:W-:Y:S02]  /*2e90*/  LOP3.LUT R9, R9, 0x6, R238, 0xf8, !PT ;  /* 0x0000000609097812 */ /* 0x000fe400078ef8ee */
[----:B------:R-:W-:Y:S01]  /*2ea0*/  LOP3.LUT P1, RZ, R221, 0x4, RZ, 0xc0, !PT ;  /* 0x00000004ddff7812 */ /* 0x000fe2000782c0ff */
[----:B------:R-:W-:Y:S01]  /*2eb0*/  IMAD.IADD R228, R231, 0x1, R226 ;  /* 0x00000001e7e47824 */ /* 0x000fe200078e02e2 */
[----:B------:R-:W-:Y:S01]  /*2ec0*/  LOP3.LUT P0, RZ, R221, 0x2, RZ, 0xc0, !PT ;  /* 0x00000002ddff7812 */ /* 0x000fe2000780c0ff */
[----:B------:R-:W-:Y:S01]  /*2ed0*/  IMAD.IADD R230, R226, 0x1, R233 ;  /* 0x00000001e2e67824 */ /* 0x000fe200078e02e9 */
[----:B------:R-:W-:Y:S01]  /*2ee0*/  LOP3.LUT R5, R222, 0xc00, R3, 0xf8, !PT ;  /* 0x00000c00de057812 */ /* 0x000fe200078ef803 */
[C---:B------:R-:W-:Y:S01]  /*2ef0*/  IMAD.IADD R225, R226.reuse, 0x1, R227 ;  /* 0x00000001e2e17824 */ /* 0x040fe200078e02e3 */
[----:B------:R-:W-:Y:S01]  /*2f00*/  LOP3.LUT R246, R9, R246, RZ, 0xfc, !PT ;  /* 0x000000f609f67212 */ /* 0x000fe200078efcff */
[----:B------:R-:W-:Y:S01]  /*2f10*/  IMAD.IADD R226, R226, 0x1, R229 ;  /* 0x00000001e2e27824 */ /* 0x000fe200078e02e5 */
[----:B------:R-:W-:-:S02]  /*2f20*/  LOP3.LUT P2, RZ, R221, 0x8, RZ, 0xc0, !PT ;  /* 0x00000008ddff7812 */ /* 0x000fc4000784c0ff */
[----:B------:R-:W-:Y:S02]  /*2f30*/  SEL R220, R220, 0xffffffc0, !P1 ;  /* 0xffffffc0dcdc7807 */ /* 0x000fe40004800000 */
[----:B------:R-:W-:Y:S02]  /*2f40*/  SEL R2, R2, 0xffffffe0, !P0 ;  /* 0xffffffe002027807 */ /* 0x000fe40004000000 */
[----:B------:R-:W-:Y:S02]  /*2f50*/  SEL R247, R247, 0xfffffff0, !P1 ;  /* 0xfffffff0f7f77807 */ /* 0x000fe40004800000 */
[----:B------:R-:W-:Y:S02]  /*2f60*/  LOP3.LUT R223, R4, 0x200, R3, 0xf8, !PT ;  /* 0x0000020004df7812 */ /* 0x000fe400078ef803 */
[----:B-12---:R-:W-:-:S07]  /*2f70*/  LOP3.LUT R252, R5, R0, RZ, 0xfc, !PT ;  /* 0x0000000005fc7212 */ /* 0x006fce00078efcff */
.L_x_664:
[----:B------:R-:W0:Y:S01]  /*2f80*/  LDGDEPBAR ;  /* 0x00000000000079af */ /* 0x000e220000000000 */
[----:B------:R-:W-:Y:S01]  /*2f90*/  IMAD.U32 R116, RZ, RZ, UR16 ;  /* 0x00000010ff747e24 */ /* 0x000fe2000f8e00ff */
[----:B------:R-:W-:Y:S01]  /*2fa0*/  LEA R234, R223, UR4, 0x1 ;  /* 0x00000004dfea7c11 */ /* 0x000fe2000f8e08ff */
[----:B------:R-:W-:Y:S01]  /*2fb0*/  IMAD.U32 R117, RZ, RZ, UR17 ;  /* 0x00000011ff757e24 */ /* 0x000fe2000f8e00ff */
[----:B------:R-:W-:Y:S01]  /*2fc0*/  LEA R232, R224, UR4, 0x1 ;  /* 0x00000004e0e87c11 */ /* 0x000fe2000f8e08ff */
[----:B------:R-:W-:Y:S01]  /*2fd0*/  IMAD.U32 R129, RZ, RZ, UR35 ;  /* 0x00000023ff817e24 */ /* 0x000fe2000f8e00ff */
[----:B------:R-:W-:Y:S01]  /*2fe0*/  LEA R200, R246, UR5, 0x1 ;  /* 0x00000005f6c87c11 */ /* 0x000fe2000f8e08ff */
[----:B-----5:R-:W-:Y:S01]  /*2ff0*/  FMUL.FTZ R131, R240, 1.4426950216293334961 ;  /* 0x3fb8aa3bf0837820 */ /* 0x020fe20000410000 */
[----:B------:R-:W-:Y:S01]  /*3000*/  PLOP3.LUT P3, PT, PT, PT, UP1, 0x80, 0x8 ;  /* 0x000000000008781c */ /* 0x000fe20003f6f018 */
[----:B------:R-:W-:Y:S01]  /*3010*/  FMUL.FTZ R198, R239, 1.4426950216293334961 ;  /* 0x3fb8aa3befc67820 */ /* 0x000fe20000410000 */
[----:B------:R-:W-:Y:S01]  /*3020*/  PLOP3.LUT P0, PT, PT, PT, UP1, 0x80, 0x8 ;  /* 0x000000000008781c */ /* 0x000fe20003f0f018 */
[C---:B------:R-:W-:Y:S01]  /*3030*/  VIADD R202, R200.reuse, 0x20 ;  /* 0x00000020c8ca7836 */ /* 0x040fe20000000000 */
[----:B------:R-:W-:Y:S01]  /*3040*/  PLOP3.LUT P5, PT, PT, PT, UP1, 0x80, 0x8 ;  /* 0x000000000008781c */ /* 0x000fe20003faf018 */
[----:B------:R-:W-:Y:S01]  /*3050*/  @P2 VIADD R202, R200, 0xffffffe0 ;  /* 0xffffffe0c8ca2836 */ /* 0x000fe20000000000 */
[----:B------:R-:W-:Y:S01]  /*3060*/  PLOP3.LUT P6, PT, PT, PT, UP1, 0x80, 0x8 ;  /* 0x000000000008781c */ /* 0x000fe20003fcf018 */
[----:B------:R-:W-:Y:S01]  /*3070*/  UISETP.NE.AND UP2, UPT, UR49, URZ, UPT ;  /* 0x000000ff3100728c */ /* 0x000fe2000bf45270 */
[----:B------:R-:W-:Y:S02]  /*3080*/  PLOP3.LUT P4, PT, PT, PT, UP1, 0x80, 0x8 ;  /* 0x000000000008781c */ /* 0x000fe40003f8f018 */
[----:B------:R-:W-:Y:S04]  /*3090*/  LOP3.LUT R217, R222, 0x400, R3, 0xf8, !PT ;  /* 0x00000400ded97812 */ /* 0x000fe800078ef803 */
[----:B------:R-:W-:Y:S01]  /*30a0*/  LOP3.LUT R217, R217, R0, RZ, 0xfc, !PT ;  /* 0x00000000d9d97212 */ /* 0x000fe200078efcff */
[----:B------:R-:W-:Y:S04]  /*30b0*/  DEPBAR.LE SB0, 0x0 ;  /* 0x000080000000791a */ /* 0x000fe80000000000 */
[----:B------:R-:W-:Y:S02]  /*30c0*/  BAR.SYNC.DEFER_BLOCKING 0x0 ;  /* 0x0000000000007b1d */ /* 0x000fe40000010000 */
[----:B------:R-:W-:Y:S01]  /*30d0*/  @P4 LOP3.LUT R118, R238, 0x6, RZ, 0xc0, !PT ;  /* 0x00000006ee764812 */ /* 0x000fe200078ec0ff */
[----:B------:R-:W-:Y:S01]  /*30e0*/  @UP2 UIADD3 UR12, UP0, UPT, UR56, -0x100, URZ ;  /* 0xffffff00380c2890 */ /* 0x000fe2000ff1e0ff */
[----:B------:R-:W-:Y:S02]  /*30f0*/  PLOP3.LUT P4, PT, PT, PT, UP1, 0x80, 0x8 ;  /* 0x000000000008781c */ /* 0x000fe40003f8f018 */
[----:B------:R-:W-:Y:S01]  /*3100*/  @P3 LOP3.LUT R118, R118, 0xe0, R237, 0xf8, !PT ;  /* 0x000000e076763812 */ /* 0x000fe200078ef8ed */
[----:B------:R-:W-:Y:S01]  /*3110*/  @UP2 UIADD3.X UR11, UPT, UPT, UR57, -0x1, URZ, UP0, !UPT ;  /* 0xffffffff390b2890 */ /* 0x000fe200087fe4ff */
[----:B------:R-:W-:Y:S01]  /*3120*/  PLOP3.LUT P3, PT, PT, PT, UP1, 0x80, 0x8 ;  /* 0x000000000008781c */ /* 0x000fe20003f6f018 */
[----:B------:R-:W-:Y:S01]  /*3130*/  @UP2 UIADD3 UR16, UP0, UPT, UR16, -0x100, URZ ;  /* 0xffffff0010102890 */ /* 0x000fe2000ff1e0ff */
[----:B------:R-:W-:Y:S01]  /*3140*/  LEA R217, R217, UR4, 0x1 ;  /* 0x00000004d9d97c11 */ /* 0x000fe2000f8e08ff */
[----:B------:R-:W-:Y:S01]  /*3150*/  @P0 IMAD R129, R129, 0x40, R118 ;  /* 0x0000004081810824 */ /* 0x000fe200078e0276 */
[----:B------:R-:W-:Y:S01]  /*3160*/  FSETP.NEU.FTZ.AND P0, PT, R240, -INF , PT ;  /* 0xff800000f000780b */ /* 0x000fe20003f1d000 */
[----:B------:R-:W-:Y:S03]  /*3170*/  @UP2 UIADD3.X UR17, UPT, UPT, UR17, -0x1, URZ, UP0, !UPT ;  /* 0xffffffff11112890 */ /* 0x000fe600087fe4ff */
[----:B------:R-:W-:Y:S01]  /*3180*/  FSEL R131, R131, RZ, P0 ;  /* 0x000000ff83837208 */ /* 0x000fe20000000000 */
[C---:B------:R-:W-:Y:S01]  /*3190*/  @P4 VIADD R118, R129.reuse, 0x1 ;  /* 0x0000000181764836 */ /* 0x040fe20000000000 */
[----:B------:R-:W-:Y:S02]  /*31a0*/  PLOP3.LUT P0, PT, PT, PT, UP1, 0x80, 0x8 ;  /* 0x000000000008781c */ /* 0x000fe40003f0f018 */
[----:B------:R-:W-:Y:S02]  /*31b0*/  PLOP3.LUT P4, PT, PT, PT, UP1, 0x80, 0x8 ;  /* 0x000000000008781c */ /* 0x000fe40003f8f018 */
[----:B------:R-:W-:Y:S02]  /*31c0*/  @P5 ISETP.GE.AND P5, PT, R129, UR33, PT ;  /* 0x0000002181005c0c */ /* 0x000fe4000bfa6270 */
[----:B------:R-:W-:Y:S01]  /*31d0*/  @P6 ISETP.GE.AND P6, PT, R118, UR33, PT ;  /* 0x0000002176006c0c */ /* 0x000fe2000bfc6270 */
[----:B------:R-:W-:Y:S05]  /*31e0*/  LDSM.16.M88.4 R84, [R233] ;  /* 0x00000000e954783b */ /* 0x000fea0000000200 */
[----:B-1----:R-:W1:Y:S05]  /*31f0*/  LDSM.16.M88.4 R88, [R231+0x10000] ;  /* 0x01000000e758783b */ /* 0x002e6a0000000200 */
[----:B------:R-:W2:Y:S05]  /*3200*/  LDSM.16.M88.4 R92, [R231+0x10800] ;  /* 0x01080000e75c783b */ /* 0x000eaa0000000200 */
[----:B------:R-:W-:Y:S05]  /*3210*/  LDSM.16.M88.4 R96, [R230] ;  /* 0x00000000e660783b */ /* 0x000fea0000000200 */
[----:B------:R-:W3:Y:S05]  /*3220*/  LDSM.16.M88.4 R100, [R228+0x10000] ;  /* 0x01000000e464783b */ /* 0x000eea0000000200 */
[----:B------:R-:W4:Y:S05]  /*3230*/  LDSM.16.M88.4 R104, [R228+0x10800] ;  /* 0x01080000e468783b */ /* 0x000f2a0000000200 */
[----:B------:R-:W-:Y:S05]  /*3240*/  LDSM.16.M88.4 R108, [R229] ;  /* 0x00000000e56c783b */ /* 0x000fea0000000200 */
[----:B------:R-:W4:Y:S01]  /*3250*/  LDSM.16.M88.4 R112, [R227+0x10000] ;  /* 0x01000000e370783b */ /* 0x000f220000000200 */
[C---:B-1----:R-:W-:Y:S08]  /*3260*/  HMMA.16816.F32.BF16 R4, R84.reuse, R88, RZ ;  /* 0x000000585404723c */ /* 0x042ff000000418ff */
[C---:B------:R-:W-:Y:S01]  /*3270*/  HMMA.16816.F32.BF16 R8, R84.reuse, R90, RZ ;  /* 0x0000005a5408723c */ /* 0x040fe200000418ff */
[----:B------:R-:W-:Y:S07]  /*3280*/  LDSM.16.M88.4 R88, [R226] ;  /* 0x00000000e258783b */ /* 0x000fee0000000200 */
[C---:B--2---:R-:W-:Y:S08]  /*3290*/  HMMA.16816.F32.BF16 R12, R84.reuse, R92, RZ ;  /* 0x0000005c540c723c */ /* 0x044ff000000418ff */
[----:B------:R-:W-:Y:S01]  /*32a0*/  HMMA.16816.F32.BF16 R16, R84, R94, RZ ;  /* 0x0000005e5410723c */ /* 0x000fe200000418ff */
[----:B------:R-:W1:Y:S05]  /*32b0*/  LDSM.16.M88.4 R84, [R227+0x10800] ;  /* 0x01080000e354783b */ /* 0x000e6a0000000200 */
[----:B------:R-:W2:Y:S02]  /*32c0*/  LDSM.16.M88.4 R92, [R225+0x10000] ;  /* 0x01000000e15c783b */ /* 0x000ea40000000200 */
[C---:B---3--:R-:W-:Y:S08]  /*32d0*/  HMMA.16816.F32.BF16 R4, R96.reuse, R100, R4 ;  /* 0x000000646004723c */ /* 0x048ff00000041804 */
[C---:B------:R-:W-:Y:S01]  /*32e0*/  HMMA.16816.F32.BF16 R8, R96.reuse, R102, R8 ;  /* 0x000000666008723c */ /* 0x040fe20000041808 */
[----:B------:R-:W-:Y:S07]  /*32f0*/  LDSM.16.M88.4 R100, [R233+0x2000] ;  /* 0x00200000e964783b */ /* 0x000fee0000000200 */
[C---:B----4-:R-:W-:Y:S08]  /*3300*/  HMMA.16816.F32.BF16 R12, R96.reuse, R104, R12 ;  /* 0x00000068600c723c */ /* 0x050ff0000004180c */
[----:B------:R-:W-:Y:S01]  /*3310*/  HMMA.16816.F32.BF16 R16, R96, R106, R16 ;  /* 0x0000006a6010723c */ /* 0x000fe20000041810 */
[----:B------:R-:W3:Y:S05]  /*3320*/  LDSM.16.M88.4 R96, [R225+0x10800] ;  /* 0x01080000e160783b */ /* 0x000eea0000000200 */
        /* <DEDUP_REMOVED lines=11> */
[C---:B---3--:R-:W-:Y:S08]  /*33e0*/  HMMA.16816.F32.BF16 R12, R88.reuse, R96, R12 ;  /* 0x00000060580c723c */ /* 0x048ff0000004180c */
        /* <DEDUP_REMOVED lines=16> */
[----:B------:R-:W-:Y:S02]  /*34f0*/  LDSM.16.M88.4 R108, [R231+0x14000] ;  /* 0x01400000e76c783b */ /* 0x000fe40000000200 */
[C---:B---3--:R-:W-:Y:S08]  /*3500*/  HMMA.16816.F32.BF16 R4, R92.reuse, R96, R4 ;  /* 0x000000605c04723c */ /* 0x048ff00000041804 */
[C---:B------:R-:W-:Y:S01]  /*3510*/  HMMA.16816.F32.BF16 R8, R92.reuse, R98, R8 ;  /* 0x000000625c08723c */ /* 0x040fe20000041808 */
[----:B------:R-:W3:Y:S07]  /*3520*/  LDSM.16.M88.4 R96, [R233+0x4000] ;  /* 0x00400000e960783b */ /* 0x000eee0000000200 */
[C---:B-1----:R-:W-:Y:S08]  /*3530*/  HMMA.16816.F32.BF16 R12, R92.reuse, R84, R12 ;  /* 0x000000545c0c723c */ /* 0x042ff0000004180c */
[----:B------:R-:W-:Y:S01]  /*3540*/  HMMA.16816.F32.BF16 R16, R92, R86, R16 ;  /* 0x000000565c10723c */ /* 0x000fe20000041810 */
[----:B------:R-:W1:Y:S05]  /*3550*/  LDSM.16.M88.4 R84, [R231+0x14800] ;  /* 0x01480000e754783b */ /* 0x000e6a0000000200 */
        /* <DEDUP_REMOVED lines=15> */
[C---:B------:R-:W-:Y:S08]  /*3650*/  HMMA.16816.F32.BF16 R4, R92.reuse, R112, R4 ;  /* 0x000000705c04723c */ /* 0x040ff00000041804 */
[C---:B------:R-:W-:Y:S01]  /*3660*/  HMMA.16816.F32.BF16 R8, R92.reuse, R114, R8 ;  /* 0x000000725c08723c */ /* 0x040fe20000041808 */
[----:B------:R-:W1:Y:S07]  /*3670*/  LDSM.16.M88.4 R112, [R225+0x14800] ;  /* 0x01480000e170783b */ /* 0x000e6e0000000200 */
[C---:B----4-:R-:W-:Y:S08]  /*3680*/  HMMA.16816.F32.BF16 R12, R92.reuse, R104, R12 ;  /* 0x000000685c0c723c */ /* 0x050ff0000004180c */
[----:B------:R-:W-:Y:S01]  /*3690*/  HMMA.16816.F32.BF16 R16, R92, R106, R16 ;  /* 0x0000006a5c10723c */ /* 0x000fe20000041810 */
[----:B------:R4:W-:Y:S05]  /*36a0*/  LDSM.16.M88.4 R92, [R233+0x6000] ;  /* 0x00600000e95c783b */ /* 0x0009ea0000000200 */
[----:B------:R-:W-:Y:S02]  /*36b0*/  LDSM.16.M88.4 R104, [R231+0x16800] ;  /* 0x01680000e768783b */ /* 0x000fe40000000200 */
[C---:B--2---:R-:W-:Y:S08]  /*36c0*/  HMMA.16816.F32.BF16 R4, R88.reuse, R100, R4 ;  /* 0x000000645804723c */ /* 0x044ff00000041804 */
[C---:B------:R-:W-:Y:S01]  /*36d0*/  HMMA.16816.F32.BF16 R8, R88.reuse, R102, R8 ;  /* 0x000000665808723c */ /* 0x040fe20000041808 */
[----:B------:R2:W2:Y:S07]  /*36e0*/  LDSM.16.M88.4 R100, [R231+0x16000] ;  /* 0x01600000e764783b */ /* 0x0004ae0000000200 */
[C---:B---3--:R-:W-:Y:S03]  /*36f0*/  HMMA.16816.F32.BF16 R12, R88.reuse, R108, R12 ;  /* 0x0000006c580c723c */ /* 0x048fe6000004180c */
[----:B----4-:R-:W-:Y:S05]  /*3700*/  LEA R233, R252, UR4, 0x1 ;  /* 0x00000004fce97c11 */ /* 0x010fea000f8e08ff */
[----:B------:R-:W-:Y:S01]  /*3710*/  HMMA.16816.F32.BF16 R16, R88, R110, R16 ;  /* 0x0000006e5810723c */ /* 0x000fe20000041810 */
[----:B------:R3:W-:Y:S05]  /*3720*/  LDSM.16.M88.4 R88, [R230+0x6000] ;  /* 0x00600000e658783b */ /* 0x0007ea0000000200 */
[----:B------:R-:W-:Y:S02]  /*3730*/  LDSM.16.M88.4 R108, [R228+0x16800] ;  /* 0x01680000e46c783b */ /* 0x000fe40000000200 */
[C---:B-1----:R-:W-:Y:S05]  /*3740*/  HMMA.16816.F32.BF16 R4, R84.reuse, R96, R4 ;  /* 0x000000605404723c */ /* 0x042fea0000041804 */
[----:B--2---:R-:W-:Y:S03]  /*3750*/  LEA R231, R245, UR4, 0x1 ;  /* 0x00000004f5e77c11 */ /* 0x004fe6000f8e08ff */
[C---:B------:R-:W-:Y:S01]  /*3760*/  HMMA.16816.F32.BF16 R8, R84.reuse, R98, R8 ;  /* 0x000000625408723c */ /* 0x040fe20000041808 */
[----:B------:R1:W2:Y:S07]  /*3770*/  LDSM.16.M88.4 R96, [R228+0x16000] ;  /* 0x01600000e460783b */ /* 0x0002ae0000000200 */
[C---:B------:R-:W-:Y:S03]  /*3780*/  HMMA.16816.F32.BF16 R12, R84.reuse, R112, R12 ;  /* 0x00000070540c723c */ /* 0x040fe6000004180c */
[--C-:B---3--:R-:W-:Y:S05]  /*3790*/  IMAD.IADD R230, R2, 0x1, R233.reuse ;  /* 0x0000000102e67824 */ /* 0x108fea00078e02e9 */
        /* <DEDUP_REMOVED lines=16> */
[C---:B---3--:R-:W-:Y:S05]  /*38a0*/  IMAD.IADD R226, R2.reuse, 0x1, R229 ;  /* 0x0000000102e27824 */ /* 0x048fea00078e02e5 */
[----:B------:R-:W-:Y:S08]  /*38b0*/  HMMA.16816.F32.BF16 R16, R88, R110, R16 ;  /* 0x0000006e5810723c */ /* 0x000ff00000041810 */
[C---:B----4-:R-:W-:Y:S08]  /*38c0*/  HMMA.16816.F32.BF16 R4, R84.reuse, R100, R4 ;  /* 0x000000645404723c */ /* 0x050ff00000041804 */
[C---:B------:R-:W-:Y:S08]  /*38d0*/  HMMA.16816.F32.BF16 R8, R84.reuse, R102, R8 ;  /* 0x000000665408723c */ /* 0x040ff00000041808 */
[C---:B------:R-:W-:Y:S08]  /*38e0*/  HMMA.16816.F32.BF16 R12, R84.reuse, R112, R12 ;  /* 0x00000070540c723c */ /* 0x040ff0000004180c */
[----:B------:R-:W-:Y:S01]  /*38f0*/  HMMA.16816.F32.BF16 R16, R84, R114, R16 ;  /* 0x000000725410723c */ /* 0x000fe20000041810 */
[----:B------:R2:W3:Y:S07]  /*3900*/  LDSM.16.M88.4 R84, [R225+0x16800] ;  /* 0x01680000e154783b */ /* 0x0004ee0000000200 */
[C---:B-1----:R-:W-:Y:S08]  /*3910*/  HMMA.16816.F32.BF16 R4, R92.reuse, R96, R4 ;  /* 0x000000605c04723c */ /* 0x042ff00000041804 */
[C---:B------:R-:W-:Y:S03]  /*3920*/  HMMA.16816.F32.BF16 R8, R92.reuse, R98, R8 ;  /* 0x000000625c08723c */ /* 0x040fe60000041808 */
[----:B--2---:R-:W-:Y:S08]  /*3930*/  IMAD.IADD R225, R2, 0x1, R227 ;  /* 0x0000000102e17824 */ /* 0x004ff000078e02e3 */
[----:B------:R-:W-:Y:S02]  /*3940*/  @P3 FSEL R4, R4, -INF , !P5 ;  /* 0xff80000004043808 */ /* 0x000fe40006800000 */
[----:B------:R-:W-:Y:S02]  /*3950*/  @P0 FSEL R5, R5, -INF , !P6 ;  /* 0xff80000005050808 */ /* 0x000fe40007000000 */
[----:B------:R-:W-:Y:S01]  /*3960*/  PLOP3.LUT P3, PT, PT, PT, UP1, 0x80, 0x8 ;  /* 0x000000000008781c */ /* 0x000fe20003f6f018 */
[--C-:B------:R-:W-:Y:S01]  /*3970*/  FFMA.FTZ R118, R4, UR9, -R131.reuse ;  /* 0x0000000904767c23 */ /* 0x100fe20008010883 */
[----:B------:R-:W-:Y:S01]  /*3980*/  PLOP3.LUT P0, PT, PT, PT, UP1, 0x80, 0x8 ;  /* 0x000000000008781c */ /* 0x000fe20003f0f018 */
[--C-:B------:R-:W-:Y:S01]  /*3990*/  FFMA.FTZ R119, R5, UR9, -R131.reuse ;  /* 0x0000000905777c23 */ /* 0x100fe20008010883 */
[----:B------:R-:W-:Y:S02]  /*39a0*/  @P4 FSEL R6, R6, -INF , !P5 ;  /* 0xff80000006064808 */ /* 0x000fe40006800000 */
[----:B------:R-:W-:Y:S01]  /*39b0*/  FSETP.NEU.FTZ.AND P4, PT, R239, -INF , PT ;  /* 0xff800000ef00780b */ /* 0x000fe20003f9d000 */
[----:B------:R-:W-:Y:S01]  /*39c0*/  MUFU.EX2 R118, R118 ;  /* 0x0000007600767308 */ /* 0x000fe20000000800 */
[----:B------:R-:W-:Y:S01]  /*39d0*/  PLOP3.LUT P5, PT, PT, PT, UP1, 0x80, 0x8 ;  /* 0x000000000008781c */ /* 0x000fe20003faf018 */
[C---:B---3--:R-:W-:Y:S03]  /*39e0*/  HMMA.16816.F32.BF16 R12, R92.reuse, R84, R12 ;  /* 0x000000545c0c723c */ /* 0x048fe6000004180c */
[----:B------:R-:W-:Y:S01]  /*39f0*/  FSEL R198, R198, RZ, P4 ;  /* 0x000000ffc6c67208 */ /* 0x000fe20002000000 */
[----:B------:R-:W-:Y:S01]  /*3a00*/  @P3 VIADD R121, R129, 0x8 ;  /* 0x0000000881793836 */ /* 0x000fe20000000000 */
[----:B------:R-:W-:Y:S03]  /*3a10*/  PLOP3.LUT P4, PT, PT, PT, UP1, 0x80, 0x8 ;  /* 0x000000000008781c */ /* 0x000fe60003f8f018 */
[----:B------:R-:W1:Y:S01]  /*3a20*/  MUFU.EX2 R119, R119 ;  /* 0x0000007700777308 */ /* 0x000e620000000800 */
[----:B------:R-:W-:Y:S01]  /*3a30*/  @P0 FSEL R7, R7, -INF , !P6 ;  /* 0xff80000007070808 */ /* 0x000fe20007000000 */
[----:B------:R-:W-:Y:S01]  /*3a40*/  HMMA.16816.F32.BF16 R16, R92, R86, R16 ;  /* 0x000000565c10723c */ /* 0x000fe20000041810 */
[----:B------:R-:W-:Y:S02]  /*3a50*/  PLOP3.LUT P3, PT, PT, PT, UP1, 0x80, 0x8 ;  /* 0x000000000008781c */ /* 0x000fe40003f6f018 */
[----:B------:R-:W-:Y:S01]  /*3a60*/  PLOP3.LUT P6, PT, PT, PT, UP1, 0x80, 0x8 ;  /* 0x000000000008781c */ /* 0x000fe20003fcf018 */
[--C-:B------:R-:W-:Y:S01]  /*3a70*/  FFMA.FTZ R120, R6, UR9, -R198.reuse ;  /* 0x0000000906787c23 */ /* 0x100fe200080108c6 */
[----:B------:R-:W-:Y:S02]  /*3a80*/  PLOP3.LUT P0, PT, PT, PT, UP1, 0x80, 0x8 ;  /* 0x000000000008781c */ /* 0x000fe40003f0f018 */
[----:B------:R-:W-:Y:S01]  /*3a90*/  @P5 ISETP.GE.AND P5, PT, R121, UR33, PT ;  /* 0x0000002179005c0c */ /* 0x000fe2000bfa6270 */
[--C-:B------:R-:W-:Y:S01]  /*3aa0*/  FFMA.FTZ R121, R7, UR9, -R198.reuse ;  /* 0x0000000907797c23 */ /* 0x100fe200080108c6 */
[----:B------:R-:W-:Y:S01]  /*3ab0*/  @P4 VIADD R123, R129, 0x9 ;  /* 0x00000009817b4836 */ /* 0x000fe20000000000 */
[----:B------:R-:W-:Y:S01]  /*3ac0*/  PLOP3.LUT P4, PT, PT, PT, UP1, 0x80, 0x8 ;  /* 0x000000000008781c */ /* 0x000fe20003f8f018 */
[----:B------:R-:W-:Y:S03]  /*3ad0*/  MUFU.EX2 R120, R120 ;  /* 0x0000007800787308 */ /* 0x000fe60000000800 */
[----:B------:R-:W-:Y:S02]  /*3ae0*/  @P3 FSEL R8, R8, -INF , !P5 ;  /* 0xff80000008083808 */ /* 0x000fe40006800000 */
[----:B------:R-:W-:Y:S02]  /*3af0*/  PLOP3.LUT P3, PT, PT, PT, UP1, 0x80, 0x8 ;  /* 0x000000000008781c */ /* 0x000fe40003f6f018 */
[----:B------:R-:W-:Y:S01]  /*3b00*/  @P6 ISETP.GE.AND P6, PT, R123, UR33, PT ;  /* 0x000000217b006c0c */ /* 0x000fe2000bfc6270 */
[--C-:B------:R-:W-:Y:S02]  /*3b10*/  FFMA.FTZ R122, R8, UR9, -R131.reuse ;  /* 0x00000009087a7c23 */ /* 0x100fe40008010883 */
[----:B------:R-:W2:Y:S01]  /*3b20*/  MUFU.EX2 R121, R121 ;  /* 0x0000007900797308 */ /* 0x000ea20000000800 */
[----:B-1----:R-:W-:Y:S02]  /*3b30*/  F2FP.BF16.F32.PACK_AB R209, R119, R118 ;  /* 0x0000007677d1723e */ /* 0x002fe400000010ff */
[----:B------:R-:W-:Y:S02]  /*3b40*/  @P0 FSEL R9, R9, -INF , !P6 ;  /* 0xff80000009090808 */ /* 0x000fe40007000000 */
[----:B------:R-:W-:Y:S02]  /*3b50*/  PLOP3.LUT P0, PT, PT, PT, UP1, 0x80, 0x8 ;  /* 0x000000000008781c */ /* 0x000fe40003f0f018 */
[----:B------:R-:W-:Y:S01]  /*3b60*/  @P4 FSEL R10, R10, -INF , !P5 ;  /* 0xff8000000a0a4808 */ /* 0x000fe20006800000 */
[--C-:B------:R-:W-:Y:S01]  /*3b70*/  FFMA.FTZ R123, R9, UR9, -R131.reuse ;  /* 0x00000009097b7c23 */ /* 0x100fe20008010883 */
        /* <DEDUP_REMOVED lines=9> */
[--C-:B------:R-:W-:Y:S01]  /*3c10*/  FFMA.FTZ R127, R11, UR9, -R198.reuse ;  /* 0x000000090b7f7c23 */ /* 0x100fe200080108c6 */
[----:B------:R-:W1:Y:S01]  /*3c20*/  MUFU.EX2 R123, R123 ;  /* 0x0000007b007b7308 */ /* 0x000e620000000800 */
[----:B------:R-:W-:Y:S01]  /*3c30*/  @P4 VIADD R126, R129, 0x11 ;  /* 0x00000011817e4836 */ /* 0x000fe20000000000 */
[----:B------:R-:W-:Y:S02]  /*3c40*/  PLOP3.LUT P4, PT, PT, PT, UP1, 0x80, 0x8 ;  /* 0x000000000008781c */ /* 0x000fe40003f8f018 */
[----:B------:R-:W-:Y:S02]  /*3c50*/  @P5 ISETP.GE.AND P5, PT, R125, UR33, PT ;  /* 0x000000217d005c0c */ /* 0x000fe4000bfa6270 */
[----:B--2---:R-:W-:Y:S02]  /*3c60*/  F2FP.BF16.F32.PACK_AB R207, R121, R120 ;  /* 0x0000007879cf723e */ /* 0x004fe400000010ff */
[----:B------:R-:W-:Y:S02]  /*3c70*/  @P3 FSEL R12, R12, -INF , !P5 ;  /* 0xff8000000c0c3808 */ /* 0x000fe40006800000 */
[----:B------:R-:W-:Y:S01]  /*3c80*/  MUFU.EX2 R125, R127 ;  /* 0x0000007f007d7308 */ /* 0x000fe20000000800 */
[----:B------:R-:W-:Y:S02]  /*3c90*/  @P6 ISETP.GE.AND P6, PT, R126, UR33, PT ;  /* 0x000000217e006c0c */ /* 0x000fe4000bfc6270 */
[----:B------:R-:W-:Y:S01]  /*3ca0*/  PLOP3.LUT P3, PT, PT, PT, UP1, 0x80, 0x8 ;  /* 0x000000000008781c */ /* 0x000fe20003f6f018 */
[--C-:B------:R-:W-:Y:S01]  /*3cb0*/  FFMA.FTZ R126, R12, UR9, -R131.reuse ;  /* 0x000000090c7e7c23 */ /* 0x100fe20008010883 */
[----:B------:R-:W-:Y:S02]  /*3cc0*/  @P0 FSEL R13, R13, -INF , !P6 ;  /* 0xff8000000d0d0808 */ /* 0x000fe40007000000 */
[----:B------:R-:W-:Y:S03]  /*3cd0*/  PLOP3.LUT P0, PT, PT, PT, UP1, 0x80, 0x8 ;  /* 0x000000000008781c */ /* 0x000fe60003f0f018 */
[----:B------:R-:W2:Y:S01]  /*3ce0*/  MUFU.EX2 R124, R124 ;  /* 0x0000007c007c7308 */ /* 0x000ea20000000800 */
[----:B------:R-:W-:Y:S01]  /*3cf0*/  @P4 FSEL R14, R14, -INF , !P5 ;  /* 0xff8000000e0e4808 */ /* 0x000fe20006800000 */
[--C-:B------:R-:W-:Y:S01]  /*3d00*/  FFMA.FTZ R196, R13, UR9, -R131.reuse ;  /* 0x000000090dc47c23 */ /* 0x100fe20008010883 */
[----:B------:R-:W-:Y:S02]  /*3d10*/  PLOP3.LUT P5, PT, PT, PT, UP1, 0x80, 0x8 ;  /* 0x000000000008781c */ /* 0x000fe40003faf018 */
[----:B------:R-:W-:Y:S01]  /*3d20*/  PLOP3.LUT P4, PT, PT, PT, UP1, 0x80, 0x8 ;  /* 0x000000000008781c */ /* 0x000fe20003f8f018 */
[--C-:B------:R-:W-:Y:S01]  /*3d30*/  FFMA.FTZ R128, R14, UR9, -R198.reuse ;  /* 0x000000090e807c23 */ /* 0x100fe200080108c6 */
[----:B-1----:R-:W-:Y:S03]  /*3d40*/  F2FP.BF16.F32.PACK_AB R208, R123, R122 ;  /* 0x0000007a7bd0723e */ /* 0x002fe600000010ff */
[----:B------:R1:W-:Y:S01]  /*3d50*/  MUFU.EX2 R127, R196 ;  /* 0x000000c4007f7308 */ /* 0x0003e20000000800 */
[----:B------:R-:W-:Y:S02]  /*3d60*/  @P3 FSEL R15, R15, -INF , !P6 ;  /* 0xff8000000f0f3808 */ /* 0x000fe40007000000 */
[----:B------:R-:W-:Y:S01]  /*3d70*/  PLOP3.LUT P3, PT, PT, PT, UP1, 0x80, 0x8 ;  /* 0x000000000008781c */ /* 0x000fe20003f6f018 */
[----:B------:R-:W-:Y:S01]  /*3d80*/  @P0 VIADD R130, R129, 0x18 ;  /* 0x0000001881820836 */ /* 0x000fe20000000000 */
[----:B------:R-:W-:Y:S01]  /*3d90*/  PLOP3.LUT P6, PT, PT, PT, UP1, 0x80, 0x8 ;  /* 0x000000000008781c */ /* 0x000fe20003fcf018 */
[--C-:B------:R-:W-:Y:S01]  /*3da0*/  FFMA.FTZ R199, R15, UR9, -R198.reuse ;  /* 0x000000090fc77c23 */ /* 0x100fe200080108c6 */
[----:B------:R-:W-:Y:S03]  /*3db0*/  PLOP3.LUT P0, PT, PT, PT, UP1, 0x80, 0x8 ;  /* 0x000000000008781c */ /* 0x000fe60003f0f018 */
[----:B------:R-:W-:Y:S01]  /*3dc0*/  MUFU.EX2 R128, R128 ;  /* 0x0000008000807308 */ /* 0x000fe20000000800 */
[----:B------:R-:W-:Y:S01]  /*3dd0*/  @P5 ISETP.GE.AND P5, PT, R130, UR33, PT ;  /* 0x0000002182005c0c */ /* 0x000fe2000bfa6270 */
[----:B------:R-:W-:Y:S01]  /*3de0*/  @P4 VIADD R129, R129, 0x19 ;  /* 0x0000001981814836 */ /* 0x000fe20000000000 */
[----:B------:R-:W-:Y:S02]  /*3df0*/  PLOP3.LUT P4, PT, PT, PT, UP1, 0x80, 0x8 ;  /* 0x000000000008781c */ /* 0x000fe40003f8f018 */
[----:B--2---:R-:W-:Y:S02]  /*3e00*/  F2FP.BF16.F32.PACK_AB R206, R125, R124 ;  /* 0x0000007c7dce723e */ /* 0x004fe400000010ff */
[----:B------:R-:W-:Y:S03]  /*3e10*/  @P3 FSEL R16, R16, -INF , !P5 ;  /* 0xff80000010103808 */ /* 0x000fe60006800000 */
[----:B------:R-:W2:Y:S01]  /*3e20*/  MUFU.EX2 R126, R126 ;  /* 0x0000007e007e7308 */ /* 0x000ea20000000800 */
[----:B------:R-:W-:Y:S02]  /*3e30*/  PLOP3.LUT P3, PT, PT, PT, UP1, 0x80, 0x8 ;  /* 0x000000000008781c */ /* 0x000fe40003f6f018 */
[----:B------:R-:W-:Y:S01]  /*3e40*/  @P6 ISETP.GE.AND P6, PT, R129, UR33, PT ;  /* 0x0000002181006c0c */ /* 0x000fe2000bfc6270 */
[--C-:B------:R-:W-:Y:S02]  /*3e50*/  FFMA.FTZ R130, R16, UR9, -R131.reuse ;  /* 0x0000000910827c23 */ /* 0x100fe40008010883 */
[----:B------:R-:W-:Y:S04]  /*3e60*/  @P4 FSEL R18, R18, -INF , !P5 ;  /* 0xff80000012124808 */ /* 0x000fe80006800000 */
[----:B------:R3:W4:Y:S01]  /*3e70*/  MUFU.EX2 R129, R199 ;  /* 0x000000c700817308 */ /* 0x0007220000000800 */
[----:B------:R-:W-:Y:S01]  /*3e80*/  @P0 FSEL R17, R17, -INF , !P6 ;  /* 0xff80000011110808 */ /* 0x000fe20007000000 */
[--C-:B-1----:R-:W-:Y:S02]  /*3e90*/  FFMA.FTZ R196, R18, UR9, -R198.reuse ;  /* 0x0000000912c47c23 */ /* 0x102fe400080108c6 */
[----:B------:R-:W-:Y:S02]  /*3ea0*/  @P3 FSEL R19, R19, -INF , !P6 ;  /* 0xff80000013133808 */ /* 0x000fe40007000000 */
[----:B------:R-:W-:Y:S04]  /*3eb0*/  FFMA.FTZ R131, R17, UR9, -R131 ;  /* 0x0000000911837c23 */ /* 0x000fe80008010883 */
[----:B------:R-:W-:Y:S01]  /*3ec0*/  MUFU.EX2 R130, R130 ;  /* 0x0000008200827308 */ /* 0x000fe20000000800 */
[----:B--2---:R-:W-:Y:S01]  /*3ed0*/  F2FP.BF16.F32.PACK_AB R205, R127, R126 ;  /* 0x0000007e7fcd723e */ /* 0x004fe200000010ff */
[----:B------:R-:W-:Y:S08]  /*3ee0*/  FFMA.FTZ R198, R19, UR9, -R198 ;  /* 0x0000000913c67c23 */ /* 0x000ff000080108c6 */
[----:B------:R1:W-:Y:S01]  /*3ef0*/  MUFU.EX2 R201, R198 ;  /* 0x000000c600c97308 */ /* 0x0003e20000000800 */
[----:B---3--:R-:W-:Y:S01]  /*3f00*/  IMAD.IADD R199, R200, 0x1, R247 ;  /* 0x00000001c8c77824 */ /* 0x008fe200078e02f7 */
[----:B----4-:R-:W-:Y:S08]  /*3f10*/  F2FP.BF16.F32.PACK_AB R203, R129, R128 ;  /* 0x0000008081cb723e */ /* 0x010ff000000010ff */
[----:B------:R2:W3:Y:S10]  /*3f20*/  MUFU.EX2 R197, R131 ;  /* 0x0000008300c57308 */ /* 0x0004f40000000800 */
[----:B------:R-:W4:Y:S01]  /*3f30*/  MUFU.EX2 R196, R196 ;  /* 0x000000c400c47308 */ /* 0x000f220000000800 */
[----:B-1----:R-:W-:Y:S05]  /*3f40*/  LEA R198, R246, UR4, 0x1 ;  /* 0x00000004f6c67c11 */ /* 0x002fea000f8e08ff */
[----:B------:R-:W-:Y:S01]  /*3f50*/  STS [R198+0x22000], R209 ;  /* 0x022000d1c6007388 */ /* 0x000fe20000000800 */
[----:B--2---:R-:W-:Y:S04]  /*3f60*/  IMAD.IADD R131, R247, 0x1, R202 ;  /* 0x00000001f7837824 */ /* 0x004fe800078e02ca */
[----:B------:R-:W-:Y:S01]  /*3f70*/  STS [R198+0x22400], R207 ;  /* 0x022400cfc6007388 */ /* 0x000fe20000000800 */
[----:B---3--:R-:W-:Y:S04]  /*3f80*/  F2FP.BF16.F32.PACK_AB R204, R197, R130 ;  /* 0x00000082c5cc723e */ /* 0x008fe800000010ff */
[----:B------:R-:W-:Y:S01]  /*3f90*/  STS [R199], R208 ;  /* 0x000000d0c7007388 */ /* 0x000fe20000000800 */
[----:B----4-:R-:W-:Y:S04]  /*3fa0*/  F2FP.BF16.F32.PACK_AB R200, R201, R196 ;  /* 0x000000c4c9c8723e */ /* 0x010fe800000010ff */
[----:B------:R-:W-:Y:S05]  /*3fb0*/  STS [R199+0x400], R206 ;  /* 0x000400cec7007388 */ /* 0x000fea0000000800 */
[----:B------:R-:W-:Y:S05]  /*3fc0*/  STS [R202], R205 ;  /* 0x000000cdca007388 */ /* 0x000fea0000000800 */
[----:B------:R-:W-:Y:S05]  /*3fd0*/  STS [R202+0x400], R203 ;  /* 0x000400cbca007388 */ /* 0x000fea0000000800 */
[----:B------:R1:W-:Y:S05]  /*3fe0*/  STS [R131], R204 ;  /* 0x000000cc83007388 */ /* 0x0003ea0000000800 */
[----:B------:R-:W-:Y:S05]  /*3ff0*/  STS [R131+0x400], R200 ;  /* 0x000400c883007388 */ /* 0x000fea0000000800 */
[----:B------:R-:W-:Y:S05]  /*4000*/  LDSM.16.M88.4 R84, [R233+0x8000] ;  /* 0x00800000e954783b */ /* 0x000fea0000000200 */
[----:B------:R-:W2:Y:S05]  /*4010*/  LDSM.16.M88.4 R88, [R231+0x18000] ;  /* 0x01800000e758783b */ /* 0x000eaa0000000200 */
[----:B------:R-:W3:Y:S05]  /*4020*/  LDSM.16.M88.4 R92, [R231+0x18800] ;  /* 0x01880000e75c783b */ /* 0x000eea0000000200 */
[----:B------:R-:W-:Y:S01]  /*4030*/  LDSM.16.M88.4 R96, [R230+0x8000] ;  /* 0x00800000e660783b */ /* 0x000fe20000000200 */
[C---:B-1----:R-:W-:Y:S04]  /*4040*/  LEA R204, P0, R241.reuse, R116, 0x2 ;  /* 0x00000074f1cc7211 */ /* 0x042fe800078010ff */
[----:B------:R-:W1:Y:S01]  /*4050*/  LDSM.16.M88.4 R100, [R228+0x18000] ;  /* 0x01800000e464783b */ /* 0x000e620000000200 */
[----:B------:R-:W-:Y:S04]  /*4060*/  LEA.HI.X R205, R241, R117, RZ, 0x2, P0 ;  /* 0x00000075f1cd7211 */ /* 0x000fe800000f14ff */
[----:B------:R-:W4:Y:S05]  /*4070*/  LDSM.16.M88.4 R104, [R228+0x18800] ;  /* 0x01880000e468783b */ /* 0x000f2a0000000200 */
[----:B------:R-:W4:Y:S05]  /*4080*/  LDG.E R116, desc[UR30][R204.64] ;  /* 0x0000001ecc747981 */ /* 0x000f2a000c1e1900 */
[----:B------:R-:W-:Y:S05]  /*4090*/  LDSM.16.M88.4 R108, [R227+0x18000] ;  /* 0x01800000e36c783b */ /* 0x000fea0000000200 */
[----:B------:R-:W4:Y:S05]  /*40a0*/  LDG.E R117, desc[UR30][R204.64+0x20] ;  /* 0x0000201ecc757981 */ /* 0x000f2a000c1e1900 */
[----:B------:R-:W-:Y:S01]  /*40b0*/  LDSM.16.M88.4 R112, [R231+0x1a000] ;  /* 0x01a00000e770783b */ /* 0x000fe20000000200 */
[C---:B--2---:R-:W-:Y:S08]  /*40c0*/  HMMA.16816.F32.BF16 R4, R84.reuse, R88, RZ ;  /* 0x000000585404723c */ /* 0x044ff000000418ff */
[C---:B------:R-:W-:Y:S01]  /*40d0*/  HMMA.16816.F32.BF16 R8, R84.reuse, R90, RZ ;  /* 0x0000005a5408723c */ /* 0x040fe200000418ff */
[----:B------:R-:W2:Y:S07]  /*40e0*/  LDSM.16.M88.4 R88, [R229+0x8000] ;  /* 0x00800000e558783b */ /* 0x000eae0000000200 */
[C---:B---3--:R-:W-:Y:S08]  /*40f0*/  HMMA.16816.F32.BF16 R12, R84.reuse, R92, RZ ;  /* 0x0000005c540c723c */ /* 0x048ff000000418ff */
[----:B------:R-:W-:Y:S01]  /*4100*/  HMMA.16816.F32.BF16 R16, R84, R94, RZ ;  /* 0x0000005e5410723c */ /* 0x000fe200000418ff */
[----:B------:R-:W3:Y:S05]  /*4110*/  LDSM.16.M88.4 R84, [R227+0x18800] ;  /* 0x01880000e354783b */ /* 0x000eea0000000200 */
[----:B------:R-:W-:Y:S02]  /*4120*/  LDSM.16.M88.4 R92, [R226+0x8000] ;  /* 0x00800000e25c783b */ /* 0x000fe40000000200 */
[C---:B-1----:R-:W-:Y:S08]  /*4130*/  HMMA.16816.F32.BF16 R4, R96.reuse, R100, R4 ;  /* 0x000000646004723c */ /* 0x042ff00000041804 */
[C---:B------:R-:W-:Y:S01]  /*4140*/  HMMA.16816.F32.BF16 R8, R96.reuse, R102, R8 ;  /* 0x000000666008723c */ /* 0x040fe20000041808 */
[----:B------:R-:W1:Y:S07]  /*4150*/  LDSM.16.M88.4 R100, [R225+0x18000] ;  /* 0x01800000e164783b */ /* 0x000e6e0000000200 */
[C---:B----4-:R-:W-:Y:S08]  /*4160*/  HMMA.16816.F32.BF16 R12, R96.reuse, R104, R12 ;  /* 0x00000068600c723c */ /* 0x050ff0000004180c */
[----:B------:R-:W-:Y:S01]  /*4170*/  HMMA.16816.F32.BF16 R16, R96, R106, R16 ;  /* 0x0000006a6010723c */ /* 0x000fe20000041810 */
[----:B------:R-:W4:Y:S05]  /*4180*/  LDSM.16.M88.4 R96, [R225+0x18800] ;  /* 0x01880000e160783b */ /* 0x000f2a0000000200 */
[----:B------:R-:W4:Y:S02]  /*4190*/  LDSM.16.M88.4 R104, [R233+0xa000] ;  /* 0x00a00000e968783b */ /* 0x000f240000000200 */
[C---:B--2---:R-:W-:Y:S08]  /*41a0*/  HMMA.16816.F32.BF16 R4, R88.reuse, R108, R4 ;  /* 0x0000006c5804723c */ /* 0x044ff00000041804 */
[C---:B------:R-:W-:Y:S01]  /*41b0*/  HMMA.16816.F32.BF16 R8, R88.reuse, R110, R8 ;  /* 0x0000006e5808723c */ /* 0x040fe20000041808 */
[----:B------:R-:W-:Y:S07]  /*41c0*/  LDSM.16.M88.4 R108, [R228+0x1a000] ;  /* 0x01a00000e46c783b */ /* 0x000fee0000000200 */
[C---:B---3--:R-:W-:Y:S08]  /*41d0*/  HMMA.16816.F32.BF16 R12, R88.reuse, R84, R12 ;  /* 0x00000054580c723c */ /* 0x048ff0000004180c */
[----:B------:R-:W-:Y:S01]  /*41e0*/  HMMA.16816.F32.BF16 R16, R88, R86, R16 ;  /* 0x000000565810723c */ /* 0x000fe20000041810 */
[----:B------:R-:W2:Y:S05]  /*41f0*/  LDSM.16.M88.4 R84, [R231+0x1a800] ;  /* 0x01a80000e754783b */ /* 0x000eaa0000000200 */
[----:B------:R-:W3:Y:S02]  /*4200*/  LDSM.16.M88.4 R88, [R230+0xa000] ;  /* 0x00a00000e658783b */ /* 0x000ee40000000200 */
[C---:B-1----:R-:W-:Y:S08]  /*4210*/  HMMA.16816.F32.BF16 R4, R92.reuse, R100, R4 ;  /* 0x000000645c04723c */ /* 0x042ff00000041804 */
[C---:B------:R-:W-:Y:S01]  /*4220*/  HMMA.16816.F32.BF16 R8, R92.reuse, R102, R8 ;  /* 0x000000665c08723c */ /* 0x040fe20000041808 */
[----:B------:R-:W-:Y:S07]  /*4230*/  LDSM.16.M88.4 R100, [R227+0x1a000] ;  /* 0x01a00000e364783b */ /* 0x000fee0000000200 */
[C---:B----4-:R-:W-:Y:S08]  /*4240*/  HMMA.16816.F32.BF16 R12, R92.reuse, R96, R12 ;  /* 0x000000605c0c723c */ /* 0x050ff0000004180c */
        /* <DEDUP_REMOVED lines=12> */
[----:B------:R-:W-:Y:S07]  /*4310*/  LDSM.16.M88.4 R108, [R231+0x1c000] ;  /* 0x01c00000e76c783b */ /* 0x000fee0000000200 */
[C---:B-1----:R-:W-:Y:S08]  /*4320*/  HMMA.16816.F32.BF16 R12, R88.reuse, R92, R12 ;  /* 0x0000005c580c723c */ /* 0x042ff0000004180c */
[----:B------:R-:W-:Y:S01]  /*4330*/  HMMA.16816.F32.BF16 R16, R88, R94, R16 ;  /* 0x0000005e5810723c */ /* 0x000fe20000041810 */
[----:B------:R-:W1:Y:S05]  /*4340*/  LDSM.16.M88.4 R88, [R225+0x1a800] ;  /* 0x01a80000e158783b */ /* 0x000e6a0000000200 */
[----:B------:R-:W3:Y:S02]  /*4350*/  LDSM.16.M88.4 R92, [R233+0xc000] ;  /* 0x00c00000e95c783b */ /* 0x000ee40000000200 */
[C---:B----4-:R-:W-:Y:S08]  /*4360*/  HMMA.16816.F32.BF16 R4, R96.reuse, R100, R4 ;  /* 0x000000646004723c */ /* 0x050ff00000041804 */
        /* <DEDUP_REMOVED lines=49> */
[C---:B------:R-:W-:Y:S08]  /*4680*/  HMMA.16816.F32.BF16 R8, R104.reuse, R114, R8 ;  /* 0x000000726808723c */ /* 0x040ff00000041808 */
[C---:B-1----:R-:W-:Y:S08]  /*4690*/  HMMA.16816.F32.BF16 R12, R104.reuse, R88, R12 ;  /* 0x00000058680c723c */ /* 0x042ff0000004180c */
[----:B------:R-:W-:Y:S01]  /*46a0*/  HMMA.16816.F32.BF16 R16, R104, R90, R16 ;  /* 0x0000005a6810723c */ /* 0x000fe20000041810 */
[----:B------:R-:W1:Y:S07]  /*46b0*/  LDSM.16.M88.4 R88, [R225+0x1e800] ;  /* 0x01e80000e158783b */ /* 0x000e6e0000000200 */
[C---:B---3--:R-:W-:Y:S08]  /*46c0*/  HMMA.16816.F32.BF16 R4, R92.reuse, R108, R4 ;  /* 0x0000006c5c04723c */ /* 0x048ff00000041804 */
[C---:B------:R-:W-:Y:S08]  /*46d0*/  HMMA.16816.F32.BF16 R8, R92.reuse, R110, R8 ;  /* 0x0000006e5c08723c */ /* 0x040ff00000041808 */
[C---:B--2---:R-:W-:Y:S08]  /*46e0*/  HMMA.16816.F32.BF16 R12, R92.reuse, R84, R12 ;  /* 0x000000545c0c723c */ /* 0x044ff0000004180c */
[----:B------:R-:W-:Y:S03]  /*46f0*/  HMMA.16816.F32.BF16 R16, R92, R86, R16 ;  /* 0x000000565c10723c */ /* 0x000fe60000041810 */
[----:B------:R-:W-:Y:S05]  /*4700*/  LEA R93, R223, UR5, 0x1 ;  /* 0x00000005df5d7c11 */ /* 0x000fea000f8e08ff */
[C---:B----4-:R-:W-:Y:S08]  /*4710*/  HMMA.16816.F32.BF16 R4, R96.reuse, R100, R4 ;  /* 0x000000646004723c */ /* 0x050ff00000041804 */
[C---:B------:R-:W-:Y:S08]  /*4720*/  HMMA.16816.F32.BF16 R8, R96.reuse, R102, R8 ;  /* 0x000000666008723c */ /* 0x040ff00000041808 */
[C---:B-1----:R-:W-:Y:S03]  /*4730*/  HMMA.16816.F32.BF16 R12, R96.reuse, R88, R12 ;  /* 0x00000058600c723c */ /* 0x042fe6000004180c */
[C---:B------:R-:W-:Y:S01]  /*4740*/  FADD.FTZ R203, -R116.reuse, R4 ;  /* 0x0000000474cb7221 */ /* 0x040fe20000010100 */
[----:B------:R-:W-:Y:S03]  /*4750*/  FADD.FTZ R200, -R116, R5 ;  /* 0x0000000574c87221 */ /* 0x000fe60000010100 */
[----:B------:R-:W-:Y:S01]  /*4760*/  FMUL.FTZ R203, R118, R203 ;  /* 0x000000cb76cb7220 */ /* 0x000fe20000410000 */
[----:B------:R-:W-:Y:S03]  /*4770*/  HMMA.16816.F32.BF16 R16, R96, R90, R16 ;  /* 0x0000005a6010723c */ /* 0x000fe60000041810 */
[----:B------:R-:W-:Y:S01]  /*4780*/  FMUL.FTZ R200, R119, R200 ;  /* 0x000000c877c87220 */ /* 0x000fe20000410000 */
[C---:B------:R-:W-:Y:S01]  /*4790*/  FADD.FTZ R119, -R116.reuse, R8 ;  /* 0x0000000874777221 */ /* 0x040fe20000010100 */
[----:B------:R-:W-:Y:S03]  /*47a0*/  FADD.FTZ R118, -R116, R9 ;  /* 0x0000000974767221 */ /* 0x000fe60000010100 */
[----:B------:R-:W-:Y:S01]  /*47b0*/  FMUL.FTZ R119, R122, R119 ;  /* 0x000000777a777220 */ /* 0x000fe20000410000 */
[----:B------:R-:W-:Y:S01]  /*47c0*/  FMUL.FTZ R118, R123, R118 ;  /* 0x000000767b767220 */ /* 0x000fe20000410000 */
[----:B------:R-:W-:Y:S01]  /*47d0*/  F2FP.BF16.F32.PACK_AB R203, R200, R203 ;  /* 0x000000cbc8cb723e */ /* 0x000fe200000010ff */
[C---:B------:R-:W-:Y:S01]  /*47e0*/  FADD.FTZ R123, -R116.reuse, R12 ;  /* 0x0000000c747b7221 */ /* 0x040fe20000010100 */
[----:B------:R-:W-:Y:S01]  /*47f0*/  FADD.FTZ R122, -R116, R13 ;  /* 0x0000000d747a7221 */ /* 0x000fe20000010100 */
[----:B------:R-:W-:Y:S01]  /*4800*/  IMAD.IADD R200, R220, 0x1, R93 ;  /* 0x00000001dcc87824 */ /* 0x000fe200078e025d */
[----:B------:R-:W-:Y:S01]  /*4810*/  F2FP.BF16.F32.PACK_AB R118, R118, R119 ;  /* 0x000000777676723e */ /* 0x000fe200000010ff */
[C---:B------:R-:W-:Y:S01]  /*4820*/  FADD.FTZ R119, -R117.reuse, R6 ;  /* 0x0000000675777221 */ /* 0x040fe20000010100 */
[----:B------:R-:W-:Y:S01]  /*4830*/  FMUL.FTZ R123, R126, R123 ;  /* 0x0000007b7e7b7220 */ /* 0x000fe20000410000 */
[----:B------:R-:W-:Y:S01]  /*4840*/  FADD.FTZ R126, -R117, R7 ;  /* 0x00000007757e7221 */ /* 0x000fe20000010100 */
[----:B------:R-:W-:Y:S01]  /*4850*/  FMUL.FTZ R122, R127, R122 ;  /* 0x0000007a7f7a7220 */ /* 0x000fe20000410000 */
[----:B------:R-:W-:Y:S01]  /*4860*/  FMUL.FTZ R119, R120, R119 ;  /* 0x0000007778777220 */ /* 0x000fe20000410000 */
[----:B------:R-:W-:Y:S01]  /*4870*/  FADD.FTZ R120, -R117, R11 ;  /* 0x0000000b75787221 */ /* 0x000fe20000010100 */
[----:B------:R-:W-:Y:S01]  /*4880*/  FMUL.FTZ R126, R121, R126 ;  /* 0x0000007e797e7220 */ /* 0x000fe20000410000 */
[----:B------:R-:W-:Y:S01]  /*4890*/  FADD.FTZ R121, -R117, R10 ;  /* 0x0000000a75797221 */ /* 0x000fe20000010100 */
[----:B------:R-:W-:Y:S01]  /*48a0*/  F2FP.BF16.F32.PACK_AB R123, R122, R123 ;  /* 0x0000007b7a7b723e */ /* 0x000fe200000010ff */
[----:B------:R-:W-:Y:S01]  /*48b0*/  FMUL.FTZ R120, R125, R120 ;  /* 0x000000787d787220 */ /* 0x000fe20000410000 */
[C---:B------:R-:W-:Y:S01]  /*48c0*/  FADD.FTZ R125, -R117.reuse, R14 ;  /* 0x0000000e757d7221 */ /* 0x040fe20000010100 */
[----:B------:R-:W-:Y:S01]  /*48d0*/  FMUL.FTZ R121, R124, R121 ;  /* 0x000000797c797220 */ /* 0x000fe20000410000 */
[C---:B------:R-:W-:Y:S01]  /*48e0*/  FADD.FTZ R122, -R117.reuse, R15 ;  /* 0x0000000f757a7221 */ /* 0x040fe20000010100 */
[----:B------:R-:W-:Y:S01]  /*48f0*/  F2FP.BF16.F32.PACK_AB R119, R126, R119 ;  /* 0x000000777e77723e */ /* 0x000fe200000010ff */
[----:B------:R-:W-:Y:S01]  /*4900*/  FADD.FTZ R205, -R116, R16 ;  /* 0x0000001074cd7221 */ /* 0x000fe20000010100 */
[C---:B------:R-:W-:Y:S01]  /*4910*/  FADD.FTZ R127, -R117.reuse, R18 ;  /* 0x00000012757f7221 */ /* 0x040fe20000010100 */
[----:B------:R-:W-:Y:S01]  /*4920*/  FADD.FTZ R124, -R117, R19 ;  /* 0x00000013757c7221 */ /* 0x000fe20000010100 */
[----:B------:R-:W-:Y:S01]  /*4930*/  FMUL.FTZ R125, R128, R125 ;  /* 0x0000007d807d7220 */ /* 0x000fe20000410000 */
[----:B------:R-:W-:Y:S01]  /*4940*/  FMUL.FTZ R122, R129, R122 ;  /* 0x0000007a817a7220 */ /* 0x000fe20000410000 */
[----:B------:R-:W-:Y:S01]  /*4950*/  FADD.FTZ R116, -R116, R17 ;  /* 0x0000001174747221 */ /* 0x000fe20000010100 */
[----:B------:R-:W-:Y:S01]  /*4960*/  F2FP.BF16.F32.PACK_AB R120, R120, R121 ;  /* 0x000000797878723e */ /* 0x000fe200000010ff */
[----:B------:R-:W-:Y:S01]  /*4970*/  STS [R198+0x20000], R203 ;  /* 0x020000cbc6007388 */ /* 0x000fe20000000800 */
[----:B------:R-:W-:Y:S01]  /*4980*/  FMUL.FTZ R205, R130, R205 ;  /* 0x000000cd82cd7220 */ /* 0x000fe20000410000 */
[----:B------:R-:W-:Y:S01]  /*4990*/  FMUL.FTZ R116, R197, R116 ;  /* 0x00000074c5747220 */ /* 0x000fe20000410000 */
[----:B------:R-:W-:Y:S02]  /*49a0*/  FMUL.FTZ R127, R196, R127 ;  /* 0x0000007fc47f7220 */ /* 0x000fe40000410000 */
[----:B------:R-:W-:Y:S01]  /*49b0*/  STS [R198+0x20400], R119 ;  /* 0x02040077c6007388 */ /* 0x000fe20000000800 */
[----:B------:R-:W-:Y:S01]  /*49c0*/  FMUL.FTZ R124, R201, R124 ;  /* 0x0000007cc97c7220 */ /* 0x000fe20000410000 */
[----:B------:R-:W-:Y:S03]  /*49d0*/  F2FP.BF16.F32.PACK_AB R125, R122, R125 ;  /* 0x0000007d7a7d723e */ /* 0x000fe600000010ff */
[----:B------:R-:W-:Y:S01]  /*49e0*/  STS [R199+-0x2000], R118 ;  /* 0xffe00076c7007388 */ /* 0x000fe20000000800 */
[----:B------:R-:W-:Y:S02]  /*49f0*/  F2FP.BF16.F32.PACK_AB R116, R116, R205 ;  /* 0x000000cd7474723e */ /* 0x000fe400000010ff */
[----:B------:R-:W-:Y:S02]  /*4a00*/  F2FP.BF16.F32.PACK_AB R124, R124, R127 ;  /* 0x0000007f7c7c723e */ /* 0x000fe400000010ff */
[----:B------:R-:W-:Y:S05]  /*4a10*/  STS [R199+-0x1c00], R120 ;  /* 0xffe40078c7007388 */ /* 0x000fea0000000800 */
        /* <DEDUP_REMOVED lines=19> */
[-C--:B------:R-:W-:Y:S01]  /*4b50*/  HMMA.16816.F32.BF16 R28, R92, R90.reuse, R28 ;  /* 0x0000005a5c1c723c */ /* 0x080fe2000004181c */
[----:B------:R-:W-:Y:S07]  /*4b60*/  LDSM.16.MT88.4 R196, [R232+0xd800] ;  /* 0x00d80000e8c4783b */ /* 0x000fee0000004200 */
        /* <DEDUP_REMOVED lines=75> */
[----:B------:R-:W-:Y:S01]  /*5020*/  IADD3 R4, P0, PT, RZ, -UR28, RZ ;  /* 0x8000001cff047c10 */ /* 0x000fe2000ff1e0ff */
[----:B------:R-:W-:Y:S04]  /*5030*/  IMAD.U32 R6, RZ, RZ, UR43 ;  /* 0x0000002bff067e24 */ /* 0x000fe8000f8e00ff */
[----:B------:R-:W-:Y:S05]  /*5040*/  IMAD.X R9, RZ, RZ, ~UR10, P0 ;  /* 0x8000000aff097e24 */ /* 0x000fea00080e06ff */
[----:B------:R-:W-:Y:S02]  /*5050*/  SHF.R.S64 R5, R4, 0x1f, R9 ;  /* 0x0000001f04057819 */ /* 0x000fe40000001009 */
[----:B------:R-:W-:Y:S02]  /*5060*/  LOP3.LUT R4, R236, 0x1f8, RZ, 0xc0, !PT ;  /* 0x000001f8ec047812 */ /* 0x000fe400078ec0ff */
[----:B------:R-:W-:Y:S01]  /*5070*/  IADD3 R248, P0, PT, R248, R5, RZ ;  /* 0x00000005f8f87210 */ /* 0x000fe20007f1e0ff */
[----:B------:R-:W-:Y:S01]  /*5080*/  IMAD.U32 R5, RZ, RZ, UR43 ;  /* 0x0000002bff057e24 */ /* 0x000fe2000f8e00ff */
[----:B------:R-:W-:Y:S01]  /*5090*/  LOP3.LUT R7, R4, 0x38, R221, 0x78, !PT ;  /* 0x0000003804077812 */ /* 0x000fe200078e78dd */
[----:B------:R-:W-:Y:S01]  /*50a0*/  IMAD.U32 R4, RZ, RZ, UR50 ;  /* 0x00000032ff047e24 */ /* 0x000fe2000f8e00ff */
[----:B------:R-:W-:Y:S02]  /*50b0*/  LEA.HI.X.SX32 R249, R9, R249, 0x1, P0 ;  /* 0x000000f909f97211 */ /* 0x000fe400000f0eff */
[----:B------:R-:W-:Y:S02]  /*50c0*/  LOP3.LUT R7, R7, 0x1e00, R236, 0xf8, !PT ;  /* 0x00001e0007077812 */ /* 0x000fe400078ef8ec */
[----:B------:R-:W-:Y:S02]  /*50d0*/  LEA R10, P0, R5, R248, 0x1 ;  /* 0x000000f8050a7211 */ /* 0x000fe400078008ff */
[----:B------:R-:W-:Y:S02]  /*50e0*/  LEA R9, R7, UR4, 0x1 ;  /* 0x0000000407097c11 */ /* 0x000fe4000f8e08ff */
[----:B------:R-:W-:Y:S03]  /*50f0*/  LEA.HI.X R11, R6, R249, R4, 0x1, P0 ;  /* 0x000000f9060b7211 */ /* 0x000fe600000f0c04 */
        /* <DEDUP_REMOVED lines=12> */
.L_x_662:
[----:B------:R-:W-:Y:S01]  /*51c0*/  LDSM.16.M88.4 R196, [R217+0x20000] ;  /* 0x02000000d9c4783b */ /* 0x000fe20000000200 */
[--C-:B------:R-:W-:Y:S01]  /*51d0*/  IMAD.IADD R108, R2, 0x1, R217.reuse ;  /* 0x00000001026c7824 */ /* 0x100fe200078e02d9 */
[----:B------:R-:W-:Y:S02]  /*51e0*/  PLOP3.LUT P3, PT, PT, PT, UP2, 0x80, 0x8 ;  /* 0x000000000008781c */ /* 0x000fe40003f6f028 */
[----:B------:R-:W2:Y:S04]  /*51f0*/  LDSM.16.MT88.4 R16, [R232+0x10000] ;  /* 0x01000000e810783b */ /* 0x000ea80000004200 */
[----:B------:R3:W1:Y:S04]  /*5200*/  LDSM.16.M88.4 R124, [R217+0x21000] ;  /* 0x02100000d97c783b */ /* 0x0006680000000200 */
[----:B------:R-:W4:Y:S04]  /*5210*/  LDSM.16.MT88.4 R96, [R232+0x12000] ;  /* 0x01200000e860783b */ /* 0x000f280000004200 */
[----:B------:R-:W4:Y:S04]  /*5220*/  LDSM.16.MT88.4 R112, [R232+0x14000] ;  /* 0x01400000e870783b */ /* 0x000f280000004200 */
[----:B------:R-:W4:Y:S04]  /*5230*/  LDSM.16.MT88.4 R128, [R232+0x16000] ;  /* 0x01600000e880783b */ /* 0x000f280000004200 */
[----:B------:R-:W-:Y:S04]  /*5240*/  LDSM.16.M88.4 R200, [R108+0x20000] ;  /* 0x020000006cc8783b */ /* 0x000fe80000000200 */
[----:B------:R4:W-:Y:S01]  /*5250*/  LDSM.16.M88.4 R208, [R108+0x21000] ;  /* 0x021000006cd0783b */ /* 0x0009e20000000200 */
[----:B---3--:R-:W-:Y:S03]  /*5260*/  IMAD.IADD R217, R220, 0x1, R217 ;  /* 0x00000001dcd97824 */ /* 0x008fe600078e02d9 */
[----:B------:R-:W3:Y:S01]  /*5270*/  LDSM.16.MT88.4 R204, [R232+0x10800] ;  /* 0x01080000e8cc783b */ /* 0x000ee20000004200 */
[----:B------:R-:W-:Y:S03]  /*5280*/  IMAD.IADD R235, R2, 0x1, R217 ;  /* 0x0000000102eb7824 */ /* 0x000fe600078e02d9 */
[----:B------:R-:W-:Y:S01]  /*5290*/  LDSM.16.MT88.4 R212, [R232+0x14800] ;  /* 0x01480000e8d4783b */ /* 0x000fe20000004200 */
[-C--:B--2---:R-:W-:Y:S08]  /*52a0*/  HMMA.16816.F32.BF16 R4, R196, R16.reuse, RZ ;  /* 0x00000010c404723c */ /* 0x084ff000000418ff */
[C---:B-1----:R-:W-:Y:S08]  /*52b0*/  HMMA.16816.F32.BF16 R8, R124.reuse, R16, RZ ;  /* 0x000000107c08723c */ /* 0x042ff000000418ff */
        /* <DEDUP_REMOVED lines=15> */
[-C--:B---3--:R-:W-:Y:S08]  /*53b0*/  HMMA.16816.F32.BF16 R4, R200, R204.reuse, R4 ;  /* 0x000000ccc804723c */ /* 0x088ff00000041804 */
        /* <DEDUP_REMOVED lines=13> */
[----:B------:R-:W-:Y:S04]  /*5490*/  LDSM.16.M88.4 R212, [R217+0x21000] ;  /* 0x02100000d9d4783b */ /* 0x000fe80000000200 */
[----:B------:R-:W-:Y:S03]  /*54a0*/  LDSM.16.M88.4 R216, [R235+0x21000] ;  /* 0x02100000ebd8783b */ /* 0x000fe60000000200 */
[-C--:B--2---:R-:W-:Y:S08]  /*54b0*/  HMMA.16816.F32.BF16 R116, R200, R204.reuse, R116 ;  /* 0x000000ccc874723c */ /* 0x084ff00000041874 */
[C---:B------:R-:W-:Y:S08]  /*54c0*/  HMMA.16816.F32.BF16 R120, R208.reuse, R204, R120 ;  /* 0x000000ccd078723c */ /* 0x040ff00000041878 */
[-C--:B------:R-:W-:Y:S01]  /*54d0*/  HMMA.16816.F32.BF16 R124, R208, R206.reuse, R124 ;  /* 0x000000ced07c723c */ /* 0x080fe2000004187c */
[----:B------:R-:W1:Y:S07]  /*54e0*/  LDSM.16.MT88.4 R208, [R232+0x11000] ;  /* 0x01100000e8d0783b */ /* 0x000e6e0000004200 */
[----:B------:R-:W-:Y:S01]  /*54f0*/  HMMA.16816.F32.BF16 R128, R200, R206, R128 ;  /* 0x000000cec880723c */ /* 0x000fe20000041880 */
[----:B------:R-:W2:Y:S04]  /*5500*/  LDSM.16.MT88.4 R200, [R232+0x13000] ;  /* 0x01300000e8c8783b */ /* 0x000ea80000004200 */
[----:B------:R-:W3:Y:S03]  /*5510*/  LDSM.16.MT88.4 R204, [R232+0x15000] ;  /* 0x01500000e8cc783b */ /* 0x000ee60000004200 */
[-C--:B-1----:R-:W-:Y:S08]  /*5520*/  HMMA.16816.F32.BF16 R4, R196, R208.reuse, R4 ;  /* 0x000000d0c404723c */ /* 0x082ff00000041804 */
[C---:B------:R-:W-:Y:S08]  /*5530*/  HMMA.16816.F32.BF16 R8, R212.reuse, R208, R8 ;  /* 0x000000d0d408723c */ /* 0x040ff00000041808 */
[-C--:B------:R-:W-:Y:S08]  /*5540*/  HMMA.16816.F32.BF16 R12, R212, R210.reuse, R12 ;  /* 0x000000d2d40c723c */ /* 0x080ff0000004180c */
[C---:B------:R-:W-:Y:S01]  /*5550*/  HMMA.16816.F32.BF16 R16, R196.reuse, R210, R16 ;  /* 0x000000d2c410723c */ /* 0x040fe20000041810 */
[----:B------:R-:W1:Y:S07]  /*5560*/  LDSM.16.MT88.4 R208, [R232+0x17000] ;  /* 0x01700000e8d0783b */ /* 0x000e6e0000004200 */
[-C--:B--2---:R-:W-:Y:S08]  /*5570*/  HMMA.16816.F32.BF16 R84, R196, R200.reuse, R84 ;  /* 0x000000c8c454723c */ /* 0x084ff00000041854 */
        /* <DEDUP_REMOVED lines=8> */
[----:B------:R-:W2:Y:S07]  /*5600*/  LDSM.16.MT88.4 R204, [R232+0x11800] ;  /* 0x01180000e8cc783b */ /* 0x000eae0000004200 */
[-C--:B-1----:R-:W-:Y:S08]  /*5610*/  HMMA.16816.F32.BF16 R116, R196, R208.reuse, R116 ;  /* 0x000000d0c474723c */ /* 0x082ff00000041874 */
[C---:B------:R-:W-:Y:S04]  /*5620*/  HMMA.16816.F32.BF16 R120, R212.reuse, R208, R120 ;  /* 0x000000d0d478723c */ /* 0x040fe80000041878 */
[----:B------:R-:W-:Y:S04]  /*5630*/  IMAD R208, R244, UR8, RZ ;  /* 0x00000008f4d07c24 */ /* 0x000fe8000f8e02ff */
[-C--:B------:R-:W-:Y:S01]  /*5640*/  HMMA.16816.F32.BF16 R124, R212, R210.reuse, R124 ;  /* 0x000000d2d47c723c */ /* 0x080fe2000004187c */
[----:B------:R-:W1:Y:S02]  /*5650*/  LDSM.16.MT88.4 R212, [R232+0x13800] ;  /* 0x01380000e8d4783b */ /* 0x000e640000004200 */
[C---:B------:R-:W-:Y:S05]  /*5660*/  IMAD.SHL.U32 R209, R208.reuse, 0x8, RZ ;  /* 0x00000008d0d17824 */ /* 0x040fea00078e00ff */
[----:B------:R-:W-:Y:S01]  /*5670*/  HMMA.16816.F32.BF16 R128, R196, R210, R128 ;  /* 0x000000d2c480723c */ /* 0x000fe20000041880 */
[----:B------:R-:W3:Y:S07]  /*5680*/  LDSM.16.MT88.4 R196, [R232+0x15800] ;  /* 0x01580000e8c4783b */ /* 0x000eee0000004200 */
[-C--:B--2---:R-:W-:Y:S08]  /*5690*/  HMMA.16816.F32.BF16 R4, R200, R204.reuse, R4 ;  /* 0x000000ccc804723c */ /* 0x084ff00000041804 */
[C---:B------:R-:W-:Y:S04]  /*56a0*/  HMMA.16816.F32.BF16 R8, R216.reuse, R204, R8 ;  /* 0x000000ccd808723c */ /* 0x040fe80000041808 */
[C---:B------:R-:W-:Y:S04]  /*56b0*/  IMAD.U32 R205, R208.reuse, -0x40, RZ ;  /* 0xffffffc0d0cd7824 */ /* 0x040fe800078e00ff */
[-C--:B------:R-:W-:Y:S03]  /*56c0*/  HMMA.16816.F32.BF16 R12, R216, R206.reuse, R12 ;  /* 0x000000ced80c723c */ /* 0x080fe6000004180c */
[C---:B------:R-:W-:Y:S04]  /*56d0*/  LEA R242, P0, R205.reuse, R242, 0x2 ;  /* 0x000000f2cdf27211 */ /* 0x040fe800078010ff */
[----:B------:R-:W-:Y:S01]  /*56e0*/  LEA.HI.X.SX32 R243, R205, R243, 0x2, P0 ;  /* 0x000000f3cdf37211 */ /* 0x000fe200000f16ff */
[C---:B------:R-:W-:Y:S01]  /*56f0*/  HMMA.16816.F32.BF16 R16, R200.reuse, R206, R16 ;  /* 0x000000cec810723c */ /* 0x040fe20000041810 */
[----:B------:R-:W2:Y:S03]  /*5700*/  LDSM.16.MT88.4 R204, [R232+0x17800] ;  /* 0x01780000e8cc783b */ /* 0x000ea60000004200 */
[C---:B------:R-:W-:Y:S04]  /*5710*/  LEA R210, P0, R209.reuse, R242, 0x2 ;  /* 0x000000f2d1d27211 */ /* 0x040fe800078010ff */
[-C--:B-1----:R-:W-:Y:S03]  /*5720*/  HMMA.16816.F32.BF16 R84, R200, R212.reuse, R84 ;  /* 0x000000d4c854723c */ /* 0x082fe60000041854 */
[----:B------:R-:W-:Y:S05]  /*5730*/  LEA.HI.X.SX32 R211, R209, R243, 0x2, P0 ;  /* 0x000000f3d1d37211 */ /* 0x000fea00000f16ff */
[C---:B------:R-:W-:Y:S04]  /*5740*/  HMMA.16816.F32.BF16 R88, R216.reuse, R212, R88 ;  /* 0x000000d4d858723c */ /* 0x040fe80000041858 */
[C---:B------:R-:W-:Y:S04]  /*5750*/  LEA R212, P0, R208.reuse, R210, 0x5 ;  /* 0x000000d2d0d47211 */ /* 0x040fe800078028ff */
[-C--:B------:R-:W-:Y:S03]  /*5760*/  HMMA.16816.F32.BF16 R92, R216, R214.reuse, R92 ;  /* 0x000000d6d85c723c */ /* 0x080fe6000004185c */
[C---:B------:R-:W-:Y:S05]  /*5770*/  LEA.HI.X.SX32 R213, R208.reuse, R211, 0x5, P0 ;  /* 0x000000d3d0d57211 */ /* 0x040fea00000f2eff */
[C---:B------:R-:W-:Y:S04]  /*5780*/  HMMA.16816.F32.BF16 R96, R200.reuse, R214, R96 ;  /* 0x000000d6c860723c */ /* 0x040fe80000041860 */
[C---:B------:R-:W-:Y:S04]  /*5790*/  LEA R214, P0, R208.reuse, R212, 0x5 ;  /* 0x000000d4d0d67211 */ /* 0x040fe800078028ff */
[-C--:B---3--:R-:W-:Y:S03]  /*57a0*/  HMMA.16816.F32.BF16 R100, R200, R196.reuse, R100 ;  /* 0x000000c4c864723c */ /* 0x088fe60000041864 */
[C---:B------:R-:W-:Y:S05]  /*57b0*/  LEA.HI.X.SX32 R215, R208.reuse, R213, 0x5, P0 ;  /* 0x000000d5d0d77211 */ /* 0x040fea00000f2eff */
[C---:B------:R-:W-:Y:S08]  /*57c0*/  HMMA.16816.F32.BF16 R104, R216.reuse, R196, R104 ;  /* 0x000000c4d868723c */ /* 0x040ff00000041868 */
[-C--:B------:R-:W-:Y:S08]  /*57d0*/  HMMA.16816.F32.BF16 R108, R216, R198.reuse, R108 ;  /* 0x000000c6d86c723c */ /* 0x080ff0000004186c */
[C---:B------:R-:W-:Y:S04]  /*57e0*/  HMMA.16816.F32.BF16 R112, R200.reuse, R198, R112 ;  /* 0x000000c6c870723c */ /* 0x040fe80000041870 */
[C---:B------:R-:W-:Y:S04]  /*57f0*/  LEA R198, P0, R208.reuse, R214, 0x5 ;  /* 0x000000d6d0c67211 */ /* 0x040fe800078028ff */
[-C--:B--2---:R-:W-:Y:S03]  /*5800*/  HMMA.16816.F32.BF16 R116, R200, R204.reuse, R116 ;  /* 0x000000ccc874723c */ /* 0x084fe60000041874 */
        /* <DEDUP_REMOVED lines=14> */
[----:B------:R-:W-:Y:S02]  /*58f0*/  IMAD.MOV.U32 R200, RZ, RZ, 0x4 ;  /* 0x00000004ffc87424 */ /* 0x000fe400078e00ff */
[C---:B------:R-:W-:Y:S04]  /*5900*/  IMAD.WIDE R202, R208.reuse, -0xc0, R218 ;  /* 0xffffff40d0ca7825 */ /* 0x040fe800078e02da */
[----:B------:R-:W-:Y:S01]  /*5910*/  @P3 IMAD.WIDE.U32 R216, R241, R200, UR56 ;  /* 0x00000038f1d83e25 */ /* 0x000fe2000f8e00c8 */
[C---:B------:R-:W-:Y:S01]  /*5920*/  LEA R206, P0, R208.reuse, R202, 0x5 ;  /* 0x000000cad0ce7211 */ /* 0x040fe200078028ff */
[----:B------:R-:W-:Y:S01]  /*5930*/  @UP2 UMOV UR56, UR12 ;  /* 0x0000000c00382c82 */ /* 0x000fe20008000000 */
[----:B------:R-:W-:Y:S02]  /*5940*/  @UP2 UMOV UR57, UR11 ;  /* 0x0000000b00392c82 */ /* 0x000fe40008000000 */
[----:B------:R-:W5:Y:S01]  /*5950*/  @P3 LDG.E R240, desc[UR30][R216.64+-0x100] ;  /* 0xffff001ed8f03981 */ /* 0x000f62000c1e1900 */
[C---:B------:R-:W-:Y:S02]  /*5960*/  LEA.HI.X.SX32 R207, R208.reuse, R203, 0x5, P0 ;  /* 0x000000cbd0cf7211 */ /* 0x040fe400000f2eff */
[C---:B------:R-:W-:Y:S01]  /*5970*/  LEA R200, P0, R208.reuse, R206, 0x5 ;  /* 0x000000ced0c87211 */ /* 0x040fe200078028ff */
[----:B------:R1:W5:Y:S03]  /*5980*/  @P3 LDG.E R239, desc[UR30][R216.64+-0xe0] ;  /* 0xffff201ed8ef3981 */ /* 0x000366000c1e1900 */
[C---:B------:R-:W-:Y:S01]  /*5990*/  LEA.HI.X.SX32 R201, R208.reuse, R207, 0x5, P0 ;  /* 0x000000cfd0c97211 */ /* 0x040fe200000f2eff */
        /* <DEDUP_REMOVED lines=12> */
[----:B------:R3:W-:Y:S01]  /*5a60*/  REDG.E.ADD.F32.FTZ.RN.STRONG.GPU desc[UR30][R242.64+0x80], R16 ;  /* 0x00008010f20079a6 */ /* 0x0007e2000c12f31e */
[C---:B------:R-:W-:Y:S03]  /*5a70*/  LEA R210, P0, R208.reuse, R4, 0x5 ;  /* 0x00000004d0d27211 */ /* 0x040fe600078028ff */
[----:B------:R3:W-:Y:S01]  /*5a80*/  REDG.E.ADD.F32.FTZ.RN.STRONG.GPU desc[UR30][R202.64+0x80], R17 ;  /* 0x00008011ca0079a6 */ /* 0x0007e2000c12f31e */
[C---:B------:R-:W-:Y:S02]  /*5a90*/  LEA.HI.X.SX32 R211, R208.reuse, R5, 0x5, P0 ;  /* 0x00000005d0d37211 */ /* 0x040fe400000f2eff */
[C---:B----4-:R-:W-:Y:S01]  /*5aa0*/  LEA R212, P0, R208.reuse, R210, 0x5 ;  /* 0x000000d2d0d47211 */ /* 0x050fe200078028ff */
[----:B------:R4:W-:Y:S03]  /*5ab0*/  REDG.E.ADD.F32.FTZ.RN.STRONG.GPU desc[UR30][R206.64+0x80], R18 ;  /* 0x00008012ce0079a6 */ /* 0x0009e6000c12f31e */
[C---:B------:R-:W-:Y:S01]  /*5ac0*/  LEA.HI.X.SX32 R213, R208.reuse, R211, 0x5, P0 ;  /* 0x000000d3d0d57211 */ /* 0x040fe200000f2eff */
[----:B------:R4:W-:Y:S02]  /*5ad0*/  REDG.E.ADD.F32.FTZ.RN.STRONG.GPU desc[UR30][R200.64+0x80], R19 ;  /* 0x00008013c80079a6 */ /* 0x0009e4000c12f31e */
[C---:B------:R-:W-:Y:S02]  /*5ae0*/  IMAD.WIDE R6, R208.reuse, -0xc0, R212 ;  /* 0xffffff40d0067825 */ /* 0x040fe400078e02d4 */
        /* <DEDUP_REMOVED lines=14> */
[C---:B------:R-:W-:Y:S02]  /*5bd0*/  LEA.HI.X.SX32 R9, R208.reuse, R197, 0x5, P0 ;  /* 0x000000c5d0097211 */ /* 0x040fe400000f2eff */
[C---:B-1----:R-:W-:Y:S01]  /*5be0*/  LEA R204, P0, R208.reuse, R8, 0x5 ;  /* 0x00000008d0cc7211 */ /* 0x042fe200078028ff */
[----:B------:R1:W-:Y:S03]  /*5bf0*/  REDG.E.ADD.F32.FTZ.RN.STRONG.GPU desc[UR30][R198.64+0x100], R87 ;  /* 0x00010057c60079a6 */ /* 0x0003e6000c12f31e */
[C---:B------:R-:W-:Y:S01]  /*5c00*/  LEA.HI.X.SX32 R205, R208.reuse, R9, 0x5, P0 ;  /* 0x00000009d0cd7211 */ /* 0x040fe200000f2eff */
[----:B------:R1:W-:Y:S01]  /*5c10*/  REDG.E.ADD.F32.FTZ.RN.STRONG.GPU desc[UR30][R196.64+0x100], R88 ;  /* 0x00010058c40079a6 */ /* 0x0003e2000c12f31e */
[C---:B--2---:R-:W-:Y:S03]  /*5c20*/  LEA R218, P0, R208.reuse, R204, 0x5 ;  /* 0x000000ccd0da7211 */ /* 0x044fe600078028ff */
[----:B------:R2:W-:Y:S01]  /*5c30*/  REDG.E.ADD.F32.FTZ.RN.STRONG.GPU desc[UR30][R8.64+0x100], R89 ;  /* 0x00010059080079a6 */ /* 0x0005e2000c12f31e */
[C---:B------:R-:W-:Y:S03]  /*5c40*/  LEA.HI.X.SX32 R219, R208.reuse, R205, 0x5, P0 ;  /* 0x000000cdd0db7211 */ /* 0x040fe600000f2eff */
[----:B------:R2:W-:Y:S01]  /*5c50*/  REDG.E.ADD.F32.FTZ.RN.STRONG.GPU desc[UR30][R204.64+0x100], R90 ;  /* 0x0001005acc0079a6 */ /* 0x0005e2000c12f31e */
[C---:B------:R-:W-:Y:S03]  /*5c60*/  IMAD.WIDE R10, R208.reuse, -0xc0, R218 ;  /* 0xffffff40d00a7825 */ /* 0x040fe600078e02da */
[----:B------:R2:W-:Y:S01]  /*5c70*/  REDG.E.ADD.F32.FTZ.RN.STRONG.GPU desc[UR30][R218.64+0x100], R91 ;  /* 0x0001005bda0079a6 */ /* 0x0005e2000c12f31e */
[C---:B---3--:R-:W-:Y:S03]  /*5c80*/  LEA R16, P0, R208.reuse, R10, 0x5 ;  /* 0x0000000ad0107211 */ /* 0x048fe600078028ff */
[----:B------:R3:W-:Y:S01]  /*5c90*/  REDG.E.ADD.F32.FTZ.RN.STRONG.GPU desc[UR30][R242.64+0x180], R96 ;  /* 0x00018060f20079a6 */ /* 0x0007e2000c12f31e */
[C---:B------:R-:W-:Y:S03]  /*5ca0*/  LEA.HI.X.SX32 R17, R208.reuse, R11, 0x5, P0 ;  /* 0x0000000bd0117211 */ /* 0x040fe600000f2eff */
[----:B------:R3:W-:Y:S01]  /*5cb0*/  REDG.E.ADD.F32.FTZ.RN.STRONG.GPU desc[UR30][R10.64+0x180], R97 ;  /* 0x000180610a0079a6 */ /* 0x0007e2000c12f31e */
        /* <DEDUP_REMOVED lines=38> */
[C---:B-1----:R-:W-:Y:S03]  /*5f20*/  LEA R198, P0, R208.reuse, R214, 0x5 ;  /* 0x000000d6d0c67211 */ /* 0x042fe600078028ff */
        /* <DEDUP_REMOVED lines=12> */
[C---:B--2---:R-:W-:Y:S02]  /*5ff0*/  LEA.HI.X.SX32 R89, R208.reuse, R197, 0x5, P0 ;  /* 0x000000c5d0597211 */ /* 0x044fe400000f2eff */
        /* <DEDUP_REMOVED lines=14> */
[C---:B---3--:R-:W-:Y:S03]  /*60e0*/  LEA R96, P0, R208.reuse, R218, 0x5 ;  /* 0x000000dad0607211 */ /* 0x048fe600078028ff */
        /* <DEDUP_REMOVED lines=10> */
[----:B------:R-:W2:Y:S03]  /*6190*/  LDSM.16.MT88.4 R8, [R232] ;  /* 0x00000000e808783b */ /* 0x000ea60000004200 */
[C---:B----4-:R-:W-:Y:S01]  /*61a0*/  LEA.HI.X.SX32 R99, R208.reuse, R17, 0x5, P0 ;  /* 0x00000011d0637211 */ /* 0x050fe200000f2eff */
[----:B------:R-:W-:Y:S01]  /*61b0*/  REDG.E.ADD.F32.FTZ.RN.STRONG.GPU desc[UR30][R16.64+0x300], R121 ;  /* 0x00030079100079a6 */ /* 0x000fe2000c12f31e */
[C---:B------:R-:W-:Y:S03]  /*61c0*/  LEA R202, P0, R208.reuse, R98, 0x5 ;  /* 0x00000062d0ca7211 */ /* 0x040fe600078028ff */
[----:B------:R-:W-:Y:S01]  /*61d0*/  REDG.E.ADD.F32.FTZ.RN.STRONG.GPU desc[UR30][R98.64+0x300], R122 ;  /* 0x0003007a620079a6 */ /* 0x000fe2000c12f31e */
[C---:B------:R-:W-:Y:S03]  /*61e0*/  LEA.HI.X.SX32 R203, R208.reuse, R99, 0x5, P0 ;  /* 0x00000063d0cb7211 */ /* 0x040fe600000f2eff */
[----:B------:R-:W-:Y:S01]  /*61f0*/  LDSM.16.MT88.4 R96, [R232+0x800] ;  /* 0x00080000e860783b */ /* 0x000fe20000004200 */
[C---:B------:R-:W-:Y:S03]  /*6200*/  IMAD.WIDE R206, R208.reuse, -0xc0, R202 ;  /* 0xffffff40d0ce7825 */ /* 0x040fe600078e02ca */
[----:B------:R-:W-:Y:S01]  /*6210*/  REDG.E.ADD.F32.FTZ.RN.STRONG.GPU desc[UR30][R202.64+0x300], R123 ;  /* 0x0003007bca0079a6 */ /* 0x000fe2000c12f31e */
[----:B------:R-:W-:Y:S03]  /*6220*/  LEA R92, P0, R208, R206, 0x5 ;  /* 0x000000ced05c7211 */ /* 0x000fe600078028ff */
[----:B------:R-:W-:Y:S01]  /*6230*/  REDG.E.ADD.F32.FTZ.RN.STRONG.GPU desc[UR30][R242.64+0x380], R128 ;  /* 0x00038080f20079a6 */ /* 0x000fe2000c12f31e */
[----:B-1----:R-:W-:Y:S01]  /*6240*/  VIADD R120, R234, 0x40 ;  /* 0x00000040ea787836 */ /* 0x002fe20000000000 */
[----:B------:R-:W-:Y:S01]  /*6250*/  LEA.HI.X.SX32 R93, R208, R207, 0x5, P0 ;  /* 0x000000cfd05d7211 */ /* 0x000fe200000f2eff */
[----:B------:R-:W-:Y:S01]  /*6260*/  @P1 VIADD R120, R234, 0xffffffc0 ;  /* 0xffffffc0ea781836 */ /* 0x000fe20000000000 */
[C---:B------:R-:W-:Y:S01]  /*6270*/  LEA R18, P0, R208.reuse, R92, 0x5 ;  /* 0x0000005cd0127211 */ /* 0x040fe200078028ff */
[----:B------:R-:W-:Y:S03]  /*6280*/  REDG.E.ADD.F32.FTZ.RN.STRONG.GPU desc[UR30][R206.64+0x380], R129 ;  /* 0x00038081ce0079a6 */ /* 0x000fe6000c12f31e */
[C---:B------:R-:W-:Y:S01]  /*6290*/  LEA.HI.X.SX32 R19, R208.reuse, R93, 0x5, P0 ;  /* 0x0000005dd0137211 */ /* 0x040fe200000f2eff */
[----:B------:R-:W1:Y:S01]  /*62a0*/  LDSM.16.MT88.4 R12, [R120+0x20000] ;  /* 0x02000000780c783b */ /* 0x000e620000004200 */
[C---:B------:R-:W-:Y:S03]  /*62b0*/  LEA R200, P0, R208.reuse, R18, 0x5 ;  /* 0x00000012d0c87211 */ /* 0x040fe600078028ff */
[----:B------:R-:W-:Y:S01]  /*62c0*/  REDG.E.ADD.F32.FTZ.RN.STRONG.GPU desc[UR30][R92.64+0x380], R130 ;  /* 0x000380825c0079a6 */ /* 0x000fe2000c12f31e */
[C---:B------:R-:W-:Y:S02]  /*62d0*/  LEA.HI.X.SX32 R201, R208.reuse, R19, 0x5, P0 ;  /* 0x00000013d0c97211 */ /* 0x040fe400000f2eff */
[C---:B------:R-:W-:Y:S01]  /*62e0*/  LEA R94, P0, R208.reuse, R200, 0x5 ;  /* 0x000000c8d05e7211 */ /* 0x040fe200078028ff */
[----:B------:R-:W-:Y:S01]  /*62f0*/  REDG.E.ADD.F32.FTZ.RN.STRONG.GPU desc[UR30][R18.64+0x380], R131 ;  /* 0x00038083120079a6 */ /* 0x000fe2000c12f31e */
[-C--:B--2---:R-:W-:Y:S03]  /*6300*/  HMMA.16816.F32.BF16 R132, R4, R8.reuse, R132 ;  /* 0x000000080484723c */ /* 0x084fe60000041884 */
[----:B------:R-:W2:Y:S02]  /*6310*/  LDSM.16.MT88.4 R16, [R232+0x2000] ;  /* 0x00200000e810783b */ /* 0x000ea40000004200 */
[C---:B------:R-:W-:Y:S02]  /*6320*/  LEA.HI.X.SX32 R95, R208.reuse, R201, 0x5, P0 ;  /* 0x000000c9d05f7211 */ /* 0x040fe400000f2eff */
[----:B------:R-:W-:Y:S01]  /*6330*/  LDSM.16.MT88.4 R108, [R232+0x4800] ;  /* 0x00480000e86c783b */ /* 0x000fe20000004200 */
[C---:B------:R-:W-:Y:S03]  /*6340*/  LEA R100, P0, R208.reuse, R94, 0x5 ;  /* 0x0000005ed0647211 */ /* 0x040fe600078028ff */
[----:B------:R-:W-:Y:S01]  /*6350*/  LDSM.16.MT88.4 R112, [R120+0x21800] ;  /* 0x021800007870783b */ /* 0x000fe20000004200 */
[C---:B------:R-:W-:Y:S02]  /*6360*/  LEA.HI.X.SX32 R101, R208.reuse, R95, 0x5, P0 ;  /* 0x0000005fd0657211 */ /* 0x040fe400000f2eff */
[C---:B------:R-:W-:Y:S01]  /*6370*/  LEA R102, P0, R208.reuse, R100, 0x5 ;  /* 0x00000064d0667211 */ /* 0x040fe200078028ff */
[----:B------:R-:W-:Y:S03]  /*6380*/  LDSM.16.MT88.4 R116, [R232+0x5800] ;  /* 0x00580000e874783b */ /* 0x000fe60000004200 */
[----:B------:R-:W-:Y:S01]  /*6390*/  LEA.HI.X.SX32 R103, R208, R101, 0x5, P0 ;  /* 0x00000065d0677211 */ /* 0x000fe200000f2eff */
[----:B------:R-:W-:Y:S04]  /*63a0*/  REDG.E.ADD.F32.FTZ.RN.STRONG.GPU desc[UR30][R200.64+0x380], R124 ;  /* 0x0003807cc80079a6 */ /* 0x000fe8000c12f31e */
[----:B------:R-:W-:Y:S04]  /*63b0*/  REDG.E.ADD.F32.FTZ.RN.STRONG.GPU desc[UR30][R94.64+0x380], R125 ;  /* 0x0003807d5e0079a6 */ /* 0x000fe8000c12f31e */
[----:B------:R-:W3:Y:S01]  /*63c0*/  LDSM.16.MT88.4 R92, [R234+0x20800] ;  /* 0x02080000ea5c783b */ /* 0x000ee20000004200 */
[C---:B-1----:R-:W-:Y:S03]  /*63d0*/  HMMA.16816.F32.BF16 R136, R12.reuse, R8, R136 ;  /* 0x000000080c88723c */ /* 0x042fe60000041888 */
[----:B------:R-:W-:Y:S04]  /*63e0*/  REDG.E.ADD.F32.FTZ.RN.STRONG.GPU desc[UR30][R100.64+0x380], R126 ;  /* 0x0003807e640079a6 */ /* 0x000fe8000c12f31e */
[----:B------:R-:W-:Y:S01]  /*63f0*/  REDG.E.ADD.F32.FTZ.RN.STRONG.GPU desc[UR30][R102.64+0x380], R127 ;  /* 0x0003807f660079a6 */ /* 0x000fe2000c12f31e */
[-C--:B------:R-:W-:Y:S03]  /*6400*/  HMMA.16816.F32.BF16 R140, R12, R10.reuse, R140 ;  /* 0x0000000a0c8c723c */ /* 0x080fe6000004188c */
[----:B------:R-:W1:Y:S05]  /*6410*/  LDSM.16.MT88.4 R100, [R120+0x20800] ;  /* 0x020800007864783b */ /* 0x000e6a0000004200 */
[C---:B------:R-:W-:Y:S01]  /*6420*/  HMMA.16816.F32.BF16 R144, R4.reuse, R10, R144 ;  /* 0x0000000a0490723c */ /* 0x040fe20000041890 */
[----:B------:R-:W4:Y:S07]  /*6430*/  LDSM.16.MT88.4 R8, [R232+0x6800] ;  /* 0x00680000e808783b */ /* 0x000f2e0000004200 */
        /* <DEDUP_REMOVED lines=17> */
[-C--:B---3--:R-:W-:Y:S08]  /*6550*/  HMMA.16816.F32.BF16 R132, R92, R96.reuse, R132 ;  /* 0x000000605c84723c */ /* 0x088ff00000041884 */
[C---:B-1----:R-:W-:Y:S08]  /*6560*/  HMMA.16816.F32.BF16 R136, R100.reuse, R96, R136 ;  /* 0x000000606488723c */ /* 0x042ff00000041888 */
[-C--:B------:R-:W-:Y:S08]  /*6570*/  HMMA.16816.F32.BF16 R140, R100, R98.reuse, R140 ;  /* 0x00000062648c723c */ /* 0x080ff0000004188c */
[C---:B------:R-:W-:Y:S01]  /*6580*/  HMMA.16816.F32.BF16 R144, R92.reuse, R98, R144 ;  /* 0x000000625c90723c */ /* 0x040fe20000041890 */
[----:B------:R-:W1:Y:S07]  /*6590*/  LDSM.16.MT88.4 R96, [R232+0x7000] ;  /* 0x00700000e860783b */ /* 0x000e6e0000004200 */
[-C--:B------:R-:W-:Y:S08]  /*65a0*/  HMMA.16816.F32.BF16 R148, R92, R104.reuse, R148 ;  /* 0x000000685c94723c */ /* 0x080ff00000041894 */
        /* <DEDUP_REMOVED lines=8> */
[----:B------:R-:W3:Y:S07]  /*6630*/  LDSM.16.MT88.4 R108, [R232+0x1800] ;  /* 0x00180000e86c783b */ /* 0x000eee0000004200 */
[-C--:B----4-:R-:W-:Y:S08]  /*6640*/  HMMA.16816.F32.BF16 R180, R92, R8.reuse, R180 ;  /* 0x000000085cb4723c */ /* 0x090ff000000418b4 */
[C---:B------:R-:W-:Y:S08]  /*6650*/  HMMA.16816.F32.BF16 R184, R100.reuse, R8, R184 ;  /* 0x0000000864b8723c */ /* 0x040ff000000418b8 */
[-C--:B------:R-:W-:Y:S01]  /*6660*/  HMMA.16816.F32.BF16 R188, R100, R10.reuse, R188 ;  /* 0x0000000a64bc723c */ /* 0x080fe200000418bc */
[----:B------:R-:W4:Y:S07]  /*6670*/  LDSM.16.MT88.4 R100, [R232+0x3800] ;  /* 0x00380000e864783b */ /* 0x000f2e0000004200 */
        /* <DEDUP_REMOVED lines=14> */
[-C--:B-1----:R-:W-:Y:S08]  /*6760*/  HMMA.16816.F32.BF16 R180, R4, R96.reuse, R180 ;  /* 0x0000006004b4723c */ /* 0x082ff000000418b4 */
[C---:B------:R-:W-:Y:S08]  /*6770*/  HMMA.16816.F32.BF16 R184, R16.reuse, R96, R184 ;  /* 0x0000006010b8723c */ /* 0x040ff000000418b8 */
[-C--:B------:R-:W-:Y:S08]  /*6780*/  HMMA.16816.F32.BF16 R188, R16, R98.reuse, R188 ;  /* 0x0000006210bc723c */ /* 0x080ff000000418bc */
[----:B------:R-:W-:Y:S04]  /*6790*/  HMMA.16816.F32.BF16 R192, R4, R98, R192 ;  /* 0x0000006204c0723c */ /* 0x000fe800000418c0 */
[----:B------:R-:W-:Y:S04]  /*67a0*/  LOP3.LUT R4, R236, 0x1f8, RZ, 0xc0, !PT ;  /* 0x000001f8ec047812 */ /* 0x000fe800078ec0ff */
[-C--:B---3--:R-:W-:Y:S05]  /*67b0*/  HMMA.16816.F32.BF16 R132, R104, R108.reuse, R132 ;  /* 0x0000006c6884723c */ /* 0x088fea0000041884 */
[----:B------:R-:W-:Y:S03]  /*67c0*/  LOP3.LUT R7, R4, 0x38, R221, 0x78, !PT ;  /* 0x0000003804077812 */ /* 0x000fe600078e78dd */
[C---:B------:R-:W-:Y:S04]  /*67d0*/  HMMA.16816.F32.BF16 R136, R112.reuse, R108, R136 ;  /* 0x0000006c7088723c */ /* 0x040fe80000041888 */
[----:B------:R-:W-:Y:S04]  /*67e0*/  LOP3.LUT R7, R7, 0x1e00, R236, 0xf8, !PT ;  /* 0x00001e0007077812 */ /* 0x000fe800078ef8ec */
[-C--:B------:R-:W-:Y:S03]  /*67f0*/  HMMA.16816.F32.BF16 R140, R112, R110.reuse, R140 ;  /* 0x0000006e708c723c */ /* 0x080fe6000004188c */
[----:B------:R-:W-:Y:S05]  /*6800*/  LEA R7, R7, UR4, 0x1 ;  /* 0x0000000407077c11 */ /* 0x000fea000f8e08ff */
        /* <DEDUP_REMOVED lines=38> */
.L_x_663:
        /* <DEDUP_REMOVED lines=54> */
[----:B-1----:R-:W-:Y:S02]  /*6dd0*/  VIADD R9, R3, 0x10040 ;  /* 0x0001004003097836 */ /* 0x002fe40000000000 */
        /* <DEDUP_REMOVED lines=174> */
.L_x_665:
[----:B------:R-:W2:Y:S01]  /*78c0*/  LDCU.64 UR12, c[0x0][0x5c0] ;  /* 0x0000b800ff0c77ac */ /* 0x000ea20008000a00 */
[----:B------:R-:W-:-:S04]  /*78d0*/  UIADD3 UR8, UPT, UPT, UR34, UR40, URZ ;  /* 0x0000002822087290 */ /* 0x000fc8000fffe0ff */
[----:B--2---:R-:W-:Y:S02]  /*78e0*/  UIMAD.WIDE.U32 UR16, UR8, UR12, URZ ;  /* 0x0000000c081072a5 */ /* 0x004fe4000f8e00ff */
[----:B------:R-:W-:-:S04]  /*78f0*/  UIMAD UR8, UR8, UR13, URZ ;  /* 0x0000000d080872a4 */ /* 0x000fc8000f8e02ff */
[----:B------:R-:W-:-:S06]  /*7900*/  UIADD3 UR8, UPT, UPT, UR17, UR8, URZ ;  /* 0x0000000811087290 */ /* 0x000fcc000fffe0ff */
[----:B------:R-:W-:Y:S02]  /*7910*/  MOV R6, UR8 ;  /* 0x0000000800067c02 */ /* 0x000fe40008000f00 */
.L_x_666:
        /* <DEDUP_REMOVED lines=10> */
[----:B------:R-:W-:-:S03]  /*79c0*/  UIMAD UR9, UR38, UR9, UR15 ;  /* 0x00000009260972a4 */ /* 0x000fc6000f8e020f */
[----:B------:R-:W-:-:S03]  /*79d0*/  UMOV UR34, UR14 ;  /* 0x0000000e00227c82 */ /* 0x000fc60008000000 */
[----:B------:R-:W-:Y:S01]  /*79e0*/  MOV R4, UR9 ;  /* 0x0000000900047c02 */ /* 0x000fe20008000f00 */
[----:B------:R-:W-:Y:S06]  /*79f0*/  BRA `(.L_x_668) ;  /* 0x00000000001c7947 */ /* 0x000fec0003800000 */
.L_x_667:
[----:B------:R-:W2:Y:S01]  /*7a00*/  LDCU.64 UR10, c[0x0][0x5c8] ;  /* 0x0000b900ff0a77ac */ /* 0x000ea20008000a00 */
[----:B------:R-:W-:-:S04]  /*7a10*/  UIADD3 UR8, UPT, UPT, UR34, UR40, URZ ;  /* 0x0000002822087290 */ /* 0x000fc8000fffe0ff */
[----:B--2---:R-:W-:Y:S02]  /*7a20*/  UIMAD.WIDE.U32 UR14, UR8, UR10, URZ ;  /* 0x0000000a080e72a5 */ /* 0x004fe4000f8e00ff */
[----:B------:R-:W-:-:S04]  /*7a30*/  UIMAD UR8, UR8, UR11, URZ ;  /* 0x0000000b080872a4 */ /* 0x000fc8000f8e02ff */
[----:B------:R-:W-:Y:S01]  /*7a40*/  UIADD3 UR8, UPT, UPT, UR15, UR8, URZ ;  /* 0x000000080f087290 */ /* 0x000fe2000fffe0ff */
[----:B------:R-:W-:-:S05]  /*7a50*/  UMOV UR34, UR14 ;  /* 0x0000000e00227c82 */ /* 0x000fca0008000000 */
[----:B------:R-:W-:-:S07]  /*7a60*/  MOV R4, UR8 ;  /* 0x0000000800047c02 */ /* 0x000fce0008000f00 */
.L_x_668:
[----:B------:R-:W-:Y:S01]  /*7a70*/  BAR.SYNC.DEFER_BLOCKING 0x0 ;  /* 0x0000000000007b1d */ /* 0x000fe20000010000 */
[----:B------:R-:W-:Y:S01]  /*7a80*/  USHF.L.U32 UR14, UR35, 0x6, URZ ;  /* 0x00000006230e7899 */ /* 0x000fe200080006ff */
[----:B------:R-:W-:Y:S01]  /*7a90*/  IADD3 R10, PT, PT, R5, 0x20, RZ ;  /* 0x00000020050a7810 */ /* 0x000fe20007ffe0ff */
[----:B------:R-:W-:Y:S02]  /*7aa0*/  USHF.L.U32 UR9, UR35, 0x6, URZ ;  /* 0x0000000623097899 */ /* 0x000fe400080006ff */
[----:B------:R-:W-:-:S03]  /*7ab0*/  UIMAD.WIDE.U32 UR40, UR14, UR12, URZ ;  /* 0x0000000c0e2872a5 */ /* 0x000fc6000f8e00ff */
[----:B-1----:R-:W1:Y:S01]  /*7ac0*/  LDC.64 R2, c[0x0][0x5d8] ;  /* 0x00017600ff027b82 */ /* 0x002e620000000a00 */
[----:B------:R-:W-:Y:S01]  /*7ad0*/  USHF.R.S32.HI UR15, URZ, 0x1f, UR14 ;  /* 0x0000001fff0f7899 */ /* 0x000fe2000801140e */
[----:B------:R-:W-:Y:S01]  /*7ae0*/  BSSY.RECONVERGENT B0, `(.L_x_669) ;  /* 0x000002f000007945 */ /* 0x000fe20003800200 */
[----:B------:R-:W-:Y:S01]  /*7af0*/  UIADD3 UR33, UPT, UPT, -UR9, UR33, URZ ;  /* 0x0000002109217290 */ /* 0x000fe2000fffe1ff */
[----:B------:R-:W-:Y:S01]  /*7b00*/  IMAD.U32 R8, RZ, RZ, UR40 ;  /* 0x00000028ff087e24 */ /* 0x000fe2000f8e00ff */
[----:B------:R-:W-:Y:S01]  /*7b10*/  UIMAD UR8, UR15, UR12, URZ ;  /* 0x0000000c0f0872a4 */ /* 0x000fe2000f8e02ff */
[----:B------:R-:W-:-:S03]  /*7b20*/  IMAD.U32 R9, RZ, RZ, UR41 ;  /* 0x00000029ff097e24 */ /* 0x000fc6000f8e00ff */
[C---:B------:R-:W-:Y:S01]  /*7b30*/  ISETP.GE.AND P1, PT, R5.reuse, UR33, PT ;  /* 0x0000002105007c0c */ /* 0x040fe2000bf26270 */
        /* <DEDUP_REMOVED lines=9> */
[----:B------:R-:W-:Y:S01]  /*7bd0*/  IMAD.SHL.U32 R6, R0, 0x8, RZ ;  /* 0x0000000800067824 */ /* 0x000fe200078e00ff */
[----:B------:R-:W-:-:S02]  /*7be0*/  IADD3 R0, P0, PT, R5, 0x20, RZ ;  /* 0x0000002005007810 */ /* 0x000fc40007f1e0ff */
[----:B------:R3:W2:Y:S01]  /*7bf0*/  LDS.128 R44, [R7+0x15000] ;  /* 0x01500000072c7984 */ /* 0x0006a20000000c00 */
[----:B-1----:R-:W-:Y:S01]  /*7c00*/  IMAD.WIDE.U32 R72, R2, UR20, R72 ;  /* 0x0000001402487c25 */ /* 0x002fe2000f8e0048 */
[----:B------:R-:W-:Y:S02]  /*7c10*/  LOP3.LUT R6, R6, 0x38, RZ, 0xc0, !PT ;  /* 0x0000003806067812 */ /* 0x000fe400078ec0ff */
[----:B------:R3:W1:Y:S01]  /*7c20*/  LDS.128 R40, [R7+0x18000] ;  /* 0x0180000007287984 */ /* 0x0006620000000c00 */
[----:B------:R-:W-:Y:S01]  /*7c30*/  IMAD.U32 R2, RZ, RZ, UR10 ;  /* 0x0000000aff027e24 */ /* 0x000fe2000f8e00ff */
[----:B------:R-:W-:Y:S01]  /*7c40*/  IADD3.X R10, PT, PT, RZ, RZ, RZ, P0, !PT ;  /* 0x000000ffff0a7210 */ /* 0x000fe200007fe4ff */
        /* <DEDUP_REMOVED lines=9> */
[----:B------:R-:W2:Y:S01]  /*7ce0*/  LDS.128 R64, [R7+0x14000] ;  /* 0x0140000007407984 */ /* 0x000ea20000000c00 */
[----:B------:R-:W4:Y:S01]  /*7cf0*/  LDCU.64 UR8, c[0x0][0x560] ;  /* 0x0000ac00ff0877ac */ /* 0x000f220008000a00 */
[----:B------:R-:W-:Y:S02]  /*7d00*/  MOV R74, R72 ;  /* 0x00000048004a7202 */ /* 0x000fe40000000f00 */
[----:B------:R-:W3:Y:S01]  /*7d10*/  LDS.128 R60, [R7+0x12000] ;  /* 0x01200000073c7984 */ /* 0x000ee20000000c00 */
[----:B------:R-:W-:-:S03]  /*7d20*/  MOV R75, R3 ;  /* 0x00000003004b7202 */ /* 0x000fc60000000f00 */
[----:B------:R-:W1:Y:S01]  /*7d30*/  LDS.128 R56, [R7+0x10000] ;  /* 0x0100000007387984 */ /* 0x000e620000000c00 */
[----:B------:R-:W-:-:S03]  /*7d40*/  IMAD.WIDE.U32 R74, R5, UR12, R74 ;  /* 0x0000000c054a7c25 */ /* 0x000fc6000f8e004a */
[----:B------:R-:W1:Y:S01]  /*7d50*/  LDS.128 R68, [R7+0x16000] ;  /* 0x0160000007447984 */ /* 0x000e620000000c00 */
[----:B------:R-:W-:Y:S01]  /*7d60*/  IMAD R11, R5, UR13, R75 ;  /* 0x0000000d050b7c24 */ /* 0x000fe2000f8e024b */
[----:B----4-:R-:W-:-:S04]  /*7d70*/  LEA R76, P0, R74, UR8, 0x1 ;  /* 0x000000084a4c7c11 */ /* 0x010fc8000f8008ff */
[----:B------:R-:W-:-:S05]  /*7d80*/  LEA.HI.X R77, R74, UR9, R11, 0x1, P0 ;  /* 0x000000094a4d7c11 */ /* 0x000fca00080f0c0b */
[----:B--2---:R2:W-:Y:S04]  /*7d90*/  STG.E.128 desc[UR30][R76.64+0x100], R64 ;  /* 0x000100404c007986 */ /* 0x0045e8000c101d1e */
[----:B---3--:R2:W-:Y:S04]  /*7da0*/  STG.E.128 desc[UR30][R76.64+0x80], R60 ;  /* 0x0000803c4c007986 */ /* 0x0085e8000c101d1e */
[----:B-1----:R2:W-:Y:S04]  /*7db0*/  STG.E.128 desc[UR30][R76.64], R56 ;  /* 0x000000384c007986 */ /* 0x0025e8000c101d1e */
[----:B------:R2:W-:Y:S02]  /*7dc0*/  STG.E.128 desc[UR30][R76.64+0x180], R68 ;  /* 0x000180444c007986 */ /* 0x0005e4000c101d1e */
.L_x_670:
[----:B------:R-:W-:Y:S05]  /*7dd0*/  BSYNC.RECONVERGENT B0 ;  /* 0x0000000000007941 */ /* 0x000fea0003800200 */
.L_x_669:
[----:B--2---:R2:W4:Y:S01]  /*7de0*/  LDS.128 R56, [R7+0x17000] ;  /* 0x0170000007387984 */ /* 0x0045220000000c00 */
[----:B------:R-:W-:Y:S04]  /*7df0*/  BSSY.RECONVERGENT B0, `(.L_x_671) ;  /* 0x000000f000007945 */ /* 0x000fe80003800200 */
[----:B------:R-:W-:Y:S05]  /*7e00*/  @P2 BRA `(.L_x_672) ;  /* 0x0000000000342947 */ /* 0x000fea0003800000 */
[----:B------:R-:W1:Y:S01]  /*7e10*/  LDCU.64 UR8, c[0x0][0x560] ;  /* 0x0000ac00ff0877ac */ /* 0x000e620008000a00 */
[----:B------:R-:W-:Y:S01]  /*7e20*/  MOV R60, R72 ;  /* 0x00000048003c7202 */ /* 0x000fe20000000f00 */
[----:B--23--:R-:W-:Y:S01]  /*7e30*/  IMAD R7, R10, UR12, RZ ;  /* 0x0000000c0a077c24 */ /* 0x00cfe2000f8e02ff */
[----:B------:R-:W-:-:S03]  /*7e40*/  MOV R61, R3 ;  /* 0x00000003003d7202 */ /* 0x000fc60000000f00 */
[C---:B------:R-:W-:Y:S02]  /*7e50*/  IMAD R7, R0.reuse, UR13, R7 ;  /* 0x0000000d00077c24 */ /* 0x040fe4000f8e0207 */
[----:B------:R-:W-:-:S05]  /*7e60*/  IMAD.WIDE.U32 R60, R0, UR12, R60 ;  /* 0x0000000c003c7c25 */ /* 0x000fca000f8e003c */
[----:B------:R-:W-:Y:S02]  /*7e70*/  IADD3 R7, PT, PT, R7, R61, RZ ;  /* 0x0000003d07077210 */ /* 0x000fe40007ffe0ff */
[----:B-1----:R-:W-:-:S04]  /*7e80*/  LEA R62, P0, R60, UR8, 0x1 ;  /* 0x000000083c3e7c11 */ /* 0x002fc8000f8008ff */
[----:B------:R-:W-:-:S05]  /*7e90*/  LEA.HI.X R63, R60, UR9, R7, 0x1, P0 ;  /* 0x000000093c3f7c11 */ /* 0x000fca00080f0c07 */
[----:B------:R1:W-:Y:S04]  /*7ea0*/  STG.E.128 desc[UR30][R62.64], R52 ;  /* 0x000000343e007986 */ /* 0x0003e8000c101d1e */
[----:B------:R1:W-:Y:S04]  /*7eb0*/  STG.E.128 desc[UR30][R62.64+0x80], R48 ;  /* 0x000080303e007986 */ /* 0x0003e8000c101d1e */
[----:B------:R1:W-:Y:S04]  /*7ec0*/  STG.E.128 desc[UR30][R62.64+0x100], R44 ;  /* 0x0001002c3e007986 */ /* 0x0003e8000c101d1e */
[----:B----4-:R1:W-:Y:S02]  /*7ed0*/  STG.E.128 desc[UR30][R62.64+0x180], R56 ;  /* 0x000180383e007986 */ /* 0x0103e4000c101d1e */
.L_x_672:
[----:B------:R-:W-:Y:S05]  /*7ee0*/  BSYNC.RECONVERGENT B0 ;  /* 0x0000000000007941 */ /* 0x000fea0003800200 */
.L_x_671:
[----:B--23--:R-:W-:Y:S01]  /*7ef0*/  MOV R7, RZ ;  /* 0x000000ff00077202 */ /* 0x00cfe20000000f00 */
[----:B------:R-:W-:Y:S01]  /*7f00*/  UIMAD UR15, UR15, UR10, URZ ;  /* 0x0000000a0f0f72a4 */ /* 0x000fe2000f8e02ff */
[----:B------:R-:W-:Y:S01]  /*7f10*/  BSSY.RECONVERGENT B0, `(.L_x_673) ;  /* 0x0000012000007945 */ /* 0x000fe20003800200 */
[----:B------:R-:W-:Y:S02]  /*7f20*/  IMAD.WIDE.U32 R2, R2, UR14, R6 ;  /* 0x0000000e02027c25 */ /* 0x000fe4000f8e0006 */
[----:B------:R-:W-:Y:S01]  /*7f30*/  UIMAD UR15, UR14, UR11, UR15 ;  /* 0x0000000b0e0f72a4 */ /* 0x000fe2000f8e020f */
[----:B------:R-:W-:-:S05]  /*7f40*/  IADD3 R2, P0, PT, R2, UR34, RZ ;  /* 0x0000002202027c10 */ /* 0x000fca000ff1e0ff */
[----:B------:R-:W-:-:S03]  /*7f50*/  IADD3.X R3, PT, PT, R4, UR15, R3, P0, !PT ;  /* 0x0000000f04037c10 */ /* 0x000fc600087fe403 */
[----:B------:R-:W-:-:S04]  /*7f60*/  IMAD.WIDE.U32 R2, R8, UR20, R2 ;  /* 0x0000001408027c25 */ /* 0x000fc8000f8e0002 */
[----:B------:R-:W-:Y:S01]  /*7f70*/  IMAD R9, R9, UR20, R3 ;  /* 0x0000001409097c24 */ /* 0x000fe2000f8e0203 */
[----:B------:R-:W-:Y:S06]  /*7f80*/  @P1 BRA `(.L_x_674) ;  /* 0x0000000000281947 */ /* 0x000fec0003800000 */
[----:B------:R-:W2:Y:S01]  /*7f90*/  LDCU.64 UR8, c[0x0][0x568] ;  /* 0x0000ad00ff0877ac */ /* 0x000ea20008000a00 */
[----:B------:R-:W-:-:S05]  /*7fa0*/  MOV R8, R2 ;  /* 0x0000000200087202 */ /* 0x000fca0000000f00 */
[----:B------:R-:W-:-:S04]  /*7fb0*/  IMAD.WIDE.U32 R6, R5, UR10, R8 ;  /* 0x0000000a05067c25 */ /* 0x000fc8000f8e0008 */
[----:B------:R-:W-:Y:S01]  /*7fc0*/  IMAD R5, R5, UR11, R7 ;  /* 0x0000000b05057c24 */ /* 0x000fe2000f8e0207 */
[----:B--2---:R-:W-:-:S04]  /*7fd0*/  LEA R4, P0, R6, UR8, 0x1 ;  /* 0x0000000806047c11 */ /* 0x004fc8000f8008ff */
[----:B------:R-:W-:-:S05]  /*7fe0*/  LEA.HI.X R5, R6, UR9, R5, 0x1, P0 ;  /* 0x0000000906057c11 */ /* 0x000fca00080f0c05 */
[----:B-1----:R2:W-:Y:S04]  /*7ff0*/  STG.E.128 desc[UR30][R4.64], R40 ;  /* 0x0000002804007986 */ /* 0x0025e8000c101d1e */
[----:B------:R2:W-:Y:S04]  /*8000*/  STG.E.128 desc[UR30][R4.64+0x80], R32 ;  /* 0x0000802004007986 */ /* 0x0005e8000c101d1e */
[----:B------:R2:W-:Y:S04]  /*8010*/  STG.E.128 desc[UR30][R4.64+0x100], R24 ;  /* 0x0001001804007986 */ /* 0x0005e8000c101d1e */
[----:B------:R2:W-:Y:S02]  /*8020*/  STG.E.128 desc[UR30][R4.64+0x180], R16 ;  /* 0x0001801004007986 */ /* 0x0005e4000c101d1e */
.L_x_674:
[----:B------:R-:W-:Y:S05]  /*8030*/  BSYNC.RECONVERGENT B0 ;  /* 0x0000000000007941 */ /* 0x000fea0003800200 */
.L_x_673:
[----:B------:R-:W-:Y:S05]  /*8040*/  @P2 BRA `(.L_x_661) ;  /* 0x0000000000302947 */ /* 0x000fea0003800000 */
[----:B------:R-:W3:Y:S01]  /*8050*/  LDCU.64 UR8, c[0x0][0x568] ;  /* 0x0000ad00ff0877ac */ /* 0x000ee20008000a00 */
[----:B------:R-:W-:Y:S01]  /*8060*/  MOV R8, R2 ;  /* 0x0000000200087202 */ /* 0x000fe20000000f00 */
[----:B------:R-:W-:-:S04]  /*8070*/  IMAD R3, R10, UR10, RZ ;  /* 0x0000000a0a037c24 */ /* 0x000fc8000f8e02ff */
[----:B--2---:R-:W-:-:S04]  /*8080*/  IMAD.WIDE.U32 R4, R0, UR10, R8 ;  /* 0x0000000a00047c25 */ /* 0x004fc8000f8e0008 */
[----:B------:R-:W-:-:S05]  /*8090*/  IMAD R3, R0, UR11, R3 ;  /* 0x0000000b00037c24 */ /* 0x000fca000f8e0203 */
[----:B------:R-:W-:Y:S02]  /*80a0*/  IADD3 R3, PT, PT, R3, R5, RZ ;  /* 0x0000000503037210 */ /* 0x000fe40007ffe0ff */
[----:B---3--:R-:W-:-:S04]  /*80b0*/  LEA R2, P0, R4, UR8, 0x1 ;  /* 0x0000000804027c11 */ /* 0x008fc8000f8008ff */
[----:B------:R-:W-:-:S05]  /*80c0*/  LEA.HI.X R3, R4, UR9, R3, 0x1, P0 ;  /* 0x0000000904037c11 */ /* 0x000fca00080f0c03 */
[----:B-1----:R3:W-:Y:S04]  /*80d0*/  STG.E.128 desc[UR30][R2.64], R36 ;  /* 0x0000002402007986 */ /* 0x0027e8000c101d1e */
[----:B------:R3:W-:Y:S04]  /*80e0*/  STG.E.128 desc[UR30][R2.64+0x80], R28 ;  /* 0x0000801c02007986 */ /* 0x0007e8000c101d1e */
[----:B------:R3:W-:Y:S04]  /*80f0*/  STG.E.128 desc[UR30][R2.64+0x100], R20 ;  /* 0x0001001402007986 */ /* 0x0007e8000c101d1e */
[----:B------:R3:W-:Y:S02]  /*8100*/  STG.E.128 desc[UR30][R2.64+0x180], R12 ;  /* 0x0001800c02007986 */ /* 0x0007e4000c101d1e */
.L_x_661:
[----:B------:R-:W-:Y:S05]  /*8110*/  BSYNC.RECONVERGENT B1 ;  /* 0x0000000000017941 */ /* 0x000fea0003800200 */
.L_x_639:
[----:B------:R-:W1:Y:S01]  /*8120*/  LDCU UR9, c[0x0][0x438] ;  /* 0x00008700ff0977ac */ /* 0x000e620008000800 */
[----:B------:R-:W4:Y:S01]  /*8130*/  LDCU UR10, c[0x0][0x370] ;  /* 0x00006e00ff0a77ac */ /* 0x000f220008000800 */
[----:B-1----:R-:W-:-:S04]  /*8140*/  UIADD3 UR9, UPT, UPT, UR9, 0x3f, URZ ;  /* 0x0000003f09097890 */ /* 0x002fc8000fffe0ff */
        /* <DEDUP_REMOVED lines=8> */
.L_x_676:
        /* <DEDUP_REMOVED lines=11> */
.L_x_2500:


//--------------------- .text._ZN5flash44flash_bwd_dq_dk_dv_loop_seqk_parallel_kernelI23Flash_bwd_kernel_traitsILi256ELi64ELi64ELi8ELi4ELi2ELi2ELb0ELb1EN7cutlass10bfloat16_tE19Flash_kernel_traitsILi256ELi64ELi64ELi8ES3_EELb0ELb0ELb0ELb1ELb0ELb0ELb0EEEvNS_16Flash_bwd_paramsE --------------------------
	.section	.text._ZN5flash44flash_bwd_dq_dk_dv_loop_seqk_parallel_kernelI23Flash_bwd_kernel_traitsILi256ELi64ELi64ELi8ELi4ELi2ELi2ELb0ELb1EN7cutlass10bfloat16_tE19Flash_kernel_traitsILi256ELi64ELi64ELi8ES3_EELb0ELb0ELb0ELb1ELb0ELb0ELb0EEEvNS_16Flash_bwd_paramsE,"ax",@progbits
	.align	128
        .global         _ZN5flash44flash_bwd_dq_dk_dv_loop_seqk_parallel_kernelI23Flash_bwd_kernel_traitsILi256ELi64ELi64ELi8ELi4ELi2ELi2ELb0ELb1EN7cutlass10bfloat16_tE19Flash_kernel_traitsILi256ELi64ELi64ELi8ES3_EELb0ELb0ELb0ELb1ELb0ELb0ELb0EEEvNS_16Flash_bwd_paramsE
        .type           _ZN5flash44flash_bwd_dq_dk_dv_loop_seqk_parallel_kernelI23Flash_bwd_kernel_traitsILi256ELi64ELi64ELi8ELi4ELi2ELi2ELb0ELb1EN7cutlass10bfloat16_tE19Flash_kernel_traitsILi256ELi64ELi64ELi8ES3_EELb0ELb0ELb0ELb1ELb0ELb0ELb0EEEvNS_16Flash_bwd_paramsE,@function
        .size           _ZN5flash44flash_bwd_dq_dk_dv_loop_seqk_parallel_kernelI23Flash_bwd_kernel_traitsILi256ELi64ELi64ELi8ELi4ELi2ELi2ELb0ELb1EN7cutlass10bfloat16_tE19Flash_kernel_traitsILi256ELi64ELi64ELi8ES3_EELb0ELb0ELb0ELb1ELb0ELb0ELb0EEEvNS_16Flash_bwd_paramsE,(.L_x_2501 - _ZN5flash44flash_bwd_dq_dk_dv_loop_seqk_parallel_kernelI23Flash_bwd_kernel_traitsILi256ELi64ELi64ELi8ELi4ELi2ELi2ELb0ELb1EN7cutlass10bfloat16_tE19Flash_kernel_traitsILi256ELi64ELi64ELi8ES3_EELb0ELb0ELb0ELb1ELb0ELb0ELb0EEEvNS_16Flash_bwd_paramsE)
        .other          _ZN5flash44flash_bwd_dq_dk_dv_loop_seqk_parallel_kernelI23Flash_bwd_kernel_traitsILi256ELi64ELi64ELi8ELi4ELi2ELi2ELb0ELb1EN7cutlass10bfloat16_tE19Flash_kernel_traitsILi256ELi64ELi64ELi8ES3_EELb0ELb0ELb0ELb1ELb0ELb0ELb0EEEvNS_16Flash_bwd_paramsE,@"STO_CUDA_ENTRY STV_DEFAULT"
_ZN5flash44flash_bwd_dq_dk_dv_loop_seqk_parallel_kernelI23Flash_bwd_kernel_traitsILi256ELi64ELi64ELi8ELi4ELi2ELi2ELb0ELb1EN7cutlass10bfloat16_tE19Flash_kernel_traitsILi256ELi64ELi64ELi8ES3_EELb0ELb0ELb0ELb1ELb0ELb0ELb0EEEvNS_16Flash_bwd_paramsE:
.text._ZN5flash44flash_bwd_dq_dk_dv_loop_seqk_parallel_kernelI23Flash_bwd_kernel_traitsILi256ELi64ELi64ELi8ELi4ELi2ELi2ELb0ELb1EN7cutlass10bfloat16_tE19Flash_kernel_traitsILi256ELi64ELi64ELi8ES3_EELb0ELb0ELb0ELb1ELb0ELb0ELb0EEEvNS_16Flash_bwd_paramsE:
        /* <DEDUP_REMOVED lines=18> */
[----:B------:R-:W-:Y:S01]  /*0120*/  S2UR UR19, SR_CTAID.Y ;  /* 0x00000000001379c3 */ /* 0x000fe20000002600 */
        /* <DEDUP_REMOVED lines=9> */
[----:B------:R-:W2:Y:S01]  /*01c0*/  S2UR UR22, SR_CTAID.X ;  /* 0x00000000001679c3 */ /* 0x000ea20000002500 */
[----:B------:R-:W3:Y:S01]  /*01d0*/  LDCU.64 UR6, c[0x0][0x470] ;  /* 0x00008e00ff0677ac */ /* 0x000ee20008000a00 */
[----:B----4-:R-:W-:Y:S02]  /*01e0*/  UISETP.NE.AND UP3, UPT, UR8, URZ, UPT ;  /* 0x000000ff0800728c */ /* 0x010fe4000bf65270 */
[----:B------:R-:W-:-:S04]  /*01f0*/  UISETP.NE.AND.EX UP6, UPT, UR5, URZ, UPT, UP6 ;  /* 0x000000ff0500728c */ /* 0x000fc8000bfc5360 */
[----:B------:R-:W4:Y:S01]  /*0200*/  S2UR UR18, SR_CTAID.Y ;  /* 0x00000000001279c3 */ /* 0x000f220000002600 */
[----:B------:R-:W-:Y:S01]  /*0210*/  UISETP.EQ.OR.EX UP0, UPT, UR5, URZ, !UP3, UP2 ;  /* 0x000000ff0500728c */ /* 0x000fe2000df02720 */
[----:B------:R-:W-:Y:S02]  /*0220*/  UMOV UR8, 0x400 ;  /* 0x0000040000087882 */ /* 0x000fe40000000000 */
[----:B------:R-:W-:Y:S01]  /*0230*/  UMOV UR5, 0x400 ;  /* 0x0000040000057882 */ /* 0x000fe20000000000 */
[----:B------:R-:W-:Y:S02]  /*0240*/  UP2UR UR27, UPR, URZ, 0x1 ;  /* 0x00000001ff1b7883 */ /* 0x000fe40008000000 */
[----:B------:R-:W-:Y:S01]  /*0250*/  UP2UR UR26, UPR, URZ, 0x8 ;  /* 0x00000008ff1a7883 */ /* 0x000fe20008000000 */
[----:B------:R-:W2:Y:S01]  /*0260*/  S2UR UR21, SR_CTAID.Z ;  /* 0x00000000001579c3 */ /* 0x000ea20000002700 */
        /* <DEDUP_REMOVED lines=9> */
[----:B------:R-:W-:-:S09]  /*0300*/  UMOV UR33, URZ ;  /* 0x000000ff00217c82 */ /* 0x000fd20008000000 */
.L_x_734:
[----:B-----5:R-:W5:Y:S01]  /*0310*/  LDCU.64 UR8, c[0x0][0x478] ;  /* 0x00008f00ff0877ac */ /* 0x020f620008000a00 */
[----:B------:R-:W-:Y:S02]  /*0320*/  PLOP3.LUT P1, PT, PT, PT, UP3, 0x80, 0x8 ;  /* 0x000000000008781c */ /* 0x000fe40003f2f038 */
[----:B------:R-:W-:Y:S01]  /*0330*/  PLOP3.LUT P4, PT, PT, PT, UP5, 0x80, 0x8 ;  /* 0x000000000008781c */ /* 0x000fe20003f8f058 */
[----:B------:R-:W-:Y:S01]  /*0340*/  @UP3 ULEA UR12, UP0, UR25, UR6, 0x2 ;  /* 0x00000006190c3291 */ /* 0x000fe2000f8010ff */
[----:B------:R-:W-:Y:S01]  /*0350*/  PLOP3.LUT P2, PT, PT, PT, UP4, 0x80, 0x8 ;  /* 0x000000000008781c */ /* 0x000fe20003f4f048 */
[----:B------:R-:W-:Y:S02]  /*0360*/  UISETP.NE.AND UP2, UPT, UR27, URZ, UPT ;  /* 0x000000ff1b00728c */ /* 0x000fe4000bf45270 */
[----:B------:R-:W-:Y:S02]  /*0370*/  @UP3 ULEA.HI.X UR13, UR25, UR7, URZ, 0x2, UP0 ;  /* 0x00000007190d3291 */ /* 0x000fe400080f14ff */
[----:B-1----:R-:W-:-:S02]  /*0380*/  IMAD.U32 R12, RZ, RZ, UR12 ;  /* 0x0000000cff0c7e24 */ /* 0x002fc4000f8e00ff */
[----:B------:R-:W-:Y:S02]  /*0390*/  PLOP3.LUT P3, PT, PT, PT, UP2, 0x80, 0x8 ;  /* 0x000000000008781c */ /* 0x000fe40003f6f028 */
[----:B------:R-:W-:Y:S01]  /*03a0*/  IMAD.U32 R13, RZ, RZ, UR13 ;  /* 0x0000000dff0d7e24 */ /* 0x000fe2000f8e00ff */
[----:B-1----:R-:W-:Y:S02]  /*03b0*/  UIMAD.WIDE.U32 UR12, UR25, 0x4, UR28 ;  /* 0x00000004190c78a5 */ /* 0x002fe4000f8e001c */
[----:B-----5:R-:W-:Y:S01]  /*03c0*/  UISETP.NE.U32.AND UP0, UPT, UR8, URZ, UPT ;  /* 0x000000ff0800728c */ /* 0x020fe2000bf05070 */
[----:B------:R-:W-:Y:S01]  /*03d0*/  IMAD.U32 R6, RZ, RZ, UR42 ;  /* 0x0000002aff067e24 */ /* 0x000fe2000f8e00ff */
[----:B------:R-:W5:Y:S02]  /*03e0*/  @P1 LDG.E R3, desc[UR34][R12.64] ;  /* 0x000000220c031981 */ /* 0x000f64000c1e1900 */
[----:B------:R-:W-:-:S06]  /*03f0*/  UISETP.NE.AND.EX UP0, UPT, UR9, URZ, UPT, UP0 ;  /* 0x000000ff0900728c */ /* 0x000fcc000bf05300 */
[----:B------:R-:W-:-:S05]  /*0400*/  PLOP3.LUT P0, PT, PT, PT, UP0, 0x80, 0x8 ;  /* 0x000000000008781c */ /* 0x000fca0003f0f008 */
[----:B------:R-:W-:Y:S01]  /*0410*/  @UP0 ULEA UR14, UP1, UR25, UR8, 0x2 ;  /* 0x00000008190e0291 */ /* 0x000fe2000f8210ff */
[----:B------:R-:W-:Y:S01]  /*0420*/  IMAD.U32 R8, RZ, RZ, UR12 ;  /* 0x0000000cff087e24 */ /* 0x000fe2000f8e00ff */
[----:B------:R-:W1:Y:S02]  /*0430*/  @!UP0 LDCU UR11, c[0x0][0x43c] ;  /* 0x00008780ff0b87ac */ /* 0x000e640008000800 */
[----:B------:R-:W-:Y:S02]  /*0440*/  @UP0 ULEA.HI.X UR15, UR25, UR9, URZ, 0x2, UP1 ;  /* 0x00000009190f0291 */ /* 0x000fe400088f14ff */
[----:B------:R-:W-:Y:S01]  /*0450*/  IMAD.U32 R10, RZ, RZ, UR14 ;  /* 0x0000000eff0a7e24 */ /* 0x000fe2000f8e00ff */
[----:B----4-:R-:W4:Y:S01]  /*0460*/  @!UP0 LDCU.64 UR8, c[0x0][0x488] ;  /* 0x00009100ff0887ac */ /* 0x010f220008000a00 */
[----:B------:R-:W-:Y:S02]  /*0470*/  IMAD.U32 R9, RZ, RZ, UR13 ;  /* 0x0000000dff097e24 */ /* 0x000fe4000f8e00ff */
[----:B------:R-:W-:-:S02]  /*0480*/  IMAD.U32 R7, RZ, RZ, UR43 ;  /* 0x0000002bff077e24 */ /* 0x000fc4000f8e00ff */
[----:B------:R-:W-:Y:S01]  /*0490*/  IMAD.U32 R11, RZ, RZ, UR15 ;  /* 0x0000000fff0b7e24 */ /* 0x000fe2000f8e00ff */
[----:B------:R-:W3:Y:S04]  /*04a0*/  @P4 LDG.E R4, desc[UR34][R8.64] ;  /* 0x0000002208044981 */ /* 0x000ee8000c1e1900 */
[----:B------:R-:W2:Y:S04]  /*04b0*/  @P0 LDG.E R0, desc[UR34][R10.64] ;  /* 0x000000220a000981 */ /* 0x000ea8000c1e1900 */
[----:B------:R-:W2:Y:S04]  /*04c0*/  @P2 LDG.E R2, desc[UR34][R8.64+0x4] ;  /* 0x0000042208022981 */ /* 0x000ea8000c1e1900 */
[----:B------:R-:W2:Y:S01]  /*04d0*/  @!P3 LDG.E R6, desc[UR34][R6.64] ;  /* 0x000000220606b981 */ /* 0x000ea2000c1e1900 */
[----:B------:R-:W-:Y:S01]  /*04e0*/  UMOV UR38, URZ ;  /* 0x000000ff00267c82 */ /* 0x000fe20008000000 */
[----:B----4-:R-:W-:Y:S01]  /*04f0*/  @!UP0 UISETP.NE.U32.AND UP1, UPT, UR8, URZ, UPT ;  /* 0x000000ff0800828c */ /* 0x010fe2000bf25070 */
[----:B------:R-:W-:Y:S01]  /*0500*/  UMOV UR16, 0xffffffff ;  /* 0xffffffff00107882 */ /* 0x000fe20000000000 */
[----:B------:R-:W-:-:S02]  /*0510*/  UMOV UR40, 0xffffffff ;  /* 0xffffffff00287882 */ /* 0x000fc40000000000 */
[----:B------:R-:W-:Y:S02]  /*0520*/  @!UP0 UISETP.NE.AND.EX UP1, UPT, UR9, URZ, UPT, UP1 ;  /* 0x000000ff0900828c */ /* 0x000fe4000bf25310 */
[----:B------:R-:W-:Y:S02]  /*0530*/  USHF.L.U32 UR31, UR41, 0x6, URZ ;  /* 0x00000006291f7899 */ /* 0x000fe400080006ff */
[----:B-1----:R-:W-:Y:S01]  /*0540*/  @!UP0 USEL UR9, UR11, URZ, UP1 ;  /* 0x000000ff0b098287 */ /* 0x002fe20008800000 */
[----:B-----5:R-:W-:Y:S02]  /*0550*/  @P1 R2UR UR38, R3 ;  /* 0x00000000032612ca */ /* 0x020fe400000e0000 */
[----:B---3--:R-:W-:Y:S02]  /*0560*/  @P4 R2UR UR16, R4 ;  /* 0x00000000041042ca */ /* 0x008fe400000e0000 */
[----:B--2---:R-:W-:Y:S02]  /*0570*/  @P0 R2UR UR37, R0 ;  /* 0x00000000002502ca */ /* 0x004fe400000e0000 */
        /* <DEDUP_REMOVED lines=15> */
.L_x_677:
        /* <DEDUP_REMOVED lines=34> */
.L_x_679:
[----:B------:R-:W1:Y:S01]  /*0890*/  LDCU.64 UR14, c[0x0][0x3b8] ;  /* 0x00007700ff0e77ac */ /* 0x000e620008000a00 */
[----:B------:R-:W-:-:S04]  /*08a0*/  UIADD3 UR8, UPT, UPT, UR38, UR40, URZ ;  /* 0x0000002826087290 */ /* 0x000fc8000fffe0ff */
[----:B-1----:R-:W-:Y:S02]  /*08b0*/  UIMAD.WIDE.U32 UR10, UR8, UR14, URZ ;  /* 0x0000000e080a72a5 */ /* 0x002fe4000f8e00ff */
[----:B------:R-:W-:-:S04]  /*08c0*/  UIMAD UR8, UR8, UR15, URZ ;  /* 0x0000000f080872a4 */ /* 0x000fc8000f8e02ff */
[----:B------:R-:W-:Y:S01]  /*08d0*/  UIADD3 UR8, UPT, UPT, UR11, UR8, URZ ;  /* 0x000000080b087290 */ /* 0x000fe2000fffe0ff */
[----:B------:R-:W-:-:S05]  /*08e0*/  UMOV UR50, UR10 ;  /* 0x0000000a00327c82 */ /* 0x000fca0008000000 */
[----:B------:R-:W-:Y:S02]  /*08f0*/  MOV R7, UR8 ;  /* 0x0000000800077c02 */ /* 0x000fe40008000f00 */
.L_x_680:
        /* <DEDUP_REMOVED lines=41> */
.L_x_681:
[----:B------:R-:W1:Y:S01]  /*0b90*/  LDCU.64 UR12, c[0x0][0x3c0] ;  /* 0x00007800ff0c77ac */ /* 0x000e620008000a00 */
[----:B------:R-:W-:-:S04]  /*0ba0*/  UIADD3 UR8, UPT, UPT, UR38, UR40, URZ ;  /* 0x0000002826087290 */ /* 0x000fc8000fffe0ff */
[----:B-1----:R-:W-:Y:S02]  /*0bb0*/  UIMAD.WIDE.U32 UR10, UR8, UR12, URZ ;  /* 0x0000000c080a72a5 */ /* 0x002fe4000f8e00ff */
[----:B------:R-:W-:-:S04]  /*0bc0*/  UIMAD UR8, UR8, UR13, URZ ;  /* 0x0000000d080872a4 */ /* 0x000fc8000f8e02ff */
[----:B------:R-:W-:Y:S01]  /*0bd0*/  UIADD3 UR8, UPT, UPT, UR11, UR8, URZ ;  /* 0x000000080b087290 */ /* 0x000fe2000fffe0ff */
[----:B------:R-:W-:-:S05]  /*0be0*/  UMOV UR48, UR10 ;  /* 0x0000000a00307c82 */ /* 0x000fca0008000000 */
[----:B------:R-:W-:-:S07]  /*0bf0*/  MOV R8, UR8 ;  /* 0x0000000800087c02 */ /* 0x000fce0008000f00 */
.L_x_682:
        /* <DEDUP_REMOVED lines=11> */
[----:B------:R-:W1:Y:S02]  /*0cb0*/  LDCU UR8, c[0x0][0x444] ;  /* 0x00008880ff0877ac */ /* 0x000e640008000800 */
[----:B-1----:R-:W-:Y:S02]  /*0cc0*/  USHF.R.S32.HI UR9, URZ, 0x1f, UR8 ;  /* 0x0000001fff097899 */ /* 0x002fe40008011408 */
[----:B------:R-:W-:Y:S02]  /*0cd0*/  UIMAD.WIDE.U32 UR54, UR25, UR8, URZ ;  /* 0x00000008193672a5 */ /* 0x000fe4000f8e00ff */
[----:B------:R-:W-:Y:S02]  /*0ce0*/  UIMAD UR8, UR9, UR25, URZ ;  /* 0x00000019090872a4 */ /* 0x000fe4000f8e02ff */
[----:B------:R-:W-:Y:S02]  /*0cf0*/  USHF.R.S32.HI UR9, URZ, 0x1f, UR17 ;  /* 0x0000001fff097899 */ /* 0x000fe40008011411 */
[----:B------:R-:W-:-:S02]  /*0d00*/  UIADD3 UR8, UPT, UPT, UR55, UR8, URZ ;  /* 0x0000000837087290 */ /* 0x000fc4000fffe0ff */
[----:B------:R-:W-:Y:S02]  /*0d10*/  UIMAD.WIDE.U32 UR10, UR54, UR17, URZ ;  /* 0x00000011360a72a5 */ /* 0x000fe4000f8e00ff */
        /* <DEDUP_REMOVED lines=9> */
.L_x_683:
[----:B------:R-:W-:Y:S02]  /*0db0*/  UIMAD.WIDE.U32 UR54, UR64, UR16, URZ ;  /* 0x00000010403672a5 */ /* 0x000fe4000f8e00ff */
[----:B------:R-:W-:-:S04]  /*0dc0*/  UIMAD UR8, UR65, UR16, URZ ;  /* 0x00000010410872a4 */ /* 0x000fc8000f8e02ff */
[----:B------:R-:W-:-:S12]  /*0dd0*/  UIADD3 UR8, UPT, UPT, UR55, UR8, URZ ;  /* 0x0000000837087290 */ /* 0x000fd8000fffe0ff */
.L_x_684:
        /* <DEDUP_REMOVED lines=21> */
.L_x_685:
[----:B------:R-:W1:Y:S01]  /*0f30*/  LDCU UR56, c[0x0][0x434] ;  /* 0x00008680ff3877ac */ /* 0x000e620008000800 */
[----:B------:R-:W-:-:S04]  /*0f40*/  UIMAD UR10, UR25, UR17, UR24 ;  /* 0x00000011190a72a4 */ /* 0x000fc8000f8e0218 */
[----:B-1----:R-:W-:Y:S02]  /*0f50*/  UIMAD UR56, UR10, UR56, URZ ;  /* 0x000000380a3872a4 */ /* 0x002fe4000f8e02ff */
.L_x_686:
        /* <DEDUP_REMOVED lines=11> */
.L_x_687:
[----:B------:R-:W1:Y:S01]  /*1010*/  LDCU UR55, c[0x0][0x444] ;  /* 0x00008880ff3777ac */ /* 0x000e620008000800 */
[----:B------:R-:W-:-:S04]  /*1020*/  UIMAD UR10, UR25, UR17, UR24 ;  /* 0x00000011190a72a4 */ /* 0x000fc8000f8e0218 */
[----:B-1----:R-:W-:-:S12]  /*1030*/  UIMAD UR55, UR10, UR55, URZ ;  /* 0x000000370a3772a4 */ /* 0x002fd8000f8e02ff */
.L_x_688:
        /* <DEDUP_REMOVED lines=32> */
[----:B---3--:R-:W-:Y:S01]  /*1240*/  UIMAD.WIDE UR60, UR55, 0x4, UR60 ;  /* 0x00000004373c78a5 */ /* 0x008fe2000f8e023c */
        /* <DEDUP_REMOVED lines=12> */
[----:B------:R-:W-:Y:S02]  /*1310*/  LEA.HI.X R245, R16, UR11, R12, 0x1, P2 ;  /* 0x0000000b10f57c11 */ /* 0x000fe400090f0c0c */
[----:B------:R-:W-:Y:S01]  /*1320*/  LOP3.LUT R16, R20, 0x40, RZ, 0xfc, !PT ;  /* 0x0000004014107812 */ /* 0x000fe200078efcff */
[----:B------:R-:W-:Y:S01]  /*1330*/  IMAD R14, R3, UR47, R14 ;  /* 0x0000002f030e7c24 */ /* 0x000fe2000f8e020e */
[----:B------:R-:W-:Y:S01]  /*1340*/  IADD3 R24, P0, PT, R18, UR52, RZ ;  /* 0x0000003412187c10 */ /* 0x000fe2000ff1e0ff */
[----:B--2---:R-:W-:Y:S01]  /*1350*/  IMAD.WIDE.U32 R22, R10, UR22, RZ ;  /* 0x000000160a167c25 */ /* 0x004fe2000f8e00ff */
[----:B-----5:R-:W-:Y:S01]  /*1360*/  MOV R18, UR16 ;  /* 0x0000001000127c02 */ /* 0x020fe20008000f00 */
[----:B------:R-:W-:Y:S01]  /*1370*/  USHF.L.U32 UR47, UR8, 0x5, URZ ;  /* 0x00000005082f7899 */ /* 0x000fe200080006ff */
[----:B------:R-:W-:Y:S01]  /*1380*/  IADD3.X R25, PT, PT, R19, UR49, R14, P0, !PT ;  /* 0x0000003113197c10 */ /* 0x000fe200087fe40e */
[----:B------:R-:W-:Y:S01]  /*1390*/  IMAD.U32 R14, RZ, RZ, UR17 ;  /* 0x00000011ff0e7e24 */ /* 0x000fe2000f8e00ff */
[----:B------:R-:W1:Y:S01]  /*13a0*/  LDCU.64 UR16, c[0x0][0x570] ;  /* 0x0000ae00ff1077ac */ /* 0x000e620008000a00 */
[----:B------:R-:W-:Y:S01]  /*13b0*/  SEL R10, R22, RZ, P3 ;  /* 0x000000ff160a7207 */ /* 0x000fe20001800000 */
[----:B------:R-:W-:-:S02]  /*13c0*/  IMAD R11, R11, UR22, R23 ;  /* 0x000000160b0b7c24 */ /* 0x000fc4000f8e0217 */
[----:B------:R-:W-:Y:S01]  /*13d0*/  IMAD.WIDE.U32 R18, R18, UR24, R24 ;  /* 0x0000001812127c25 */ /* 0x000fe2000f8e0018 */
[----:B------:R-:W2:Y:S01]  /*13e0*/  LDCU.64 UR8, c[0x0][0x380] ;  /* 0x00007000ff0877ac */ /* 0x000ea20008000a00 */
[----:B------:R-:W-:Y:S02]  /*13f0*/  IADD3 R10, P1, P0, R13, UR54, R10 ;  /* 0x000000360d0a7c10 */ /* 0x000fe4000f83e00a */
[----:B------:R-:W-:Y:S01]  /*1400*/  IMAD R19, R14, UR24, R19 ;  /* 0x000000180e137c24 */ /* 0x000fe2000f8e0213 */
[----:B------:R-:W-:Y:S01]  /*1410*/  SHF.R.S32.HI R13, RZ, 0x1f, R13 ;  /* 0x0000001fff0d7819 */ /* 0x000fe2000001140d */
[----:B------:R-:W-:Y:S01]  /*1420*/  IMAD.U32 R12, RZ, RZ, UR57 ;  /* 0x00000039ff0c7e24 */ /* 0x000fe2000f8e00ff */
[----:B------:R-:W-:-:S04]  /*1430*/  SEL R14, R11, RZ, P3 ;  /* 0x000000ff0b0e7207 */ /* 0x000fc80001800000 */
[----:B------:R-:W-:Y:S01]  /*1440*/  IADD3.X R13, PT, PT, R13, UR53, R14, P1, P0 ;  /* 0x000000350d0d7c10 */ /* 0x000fe20008fe040e */
[C---:B------:R-:W-:Y:S01]  /*1450*/  IMAD.WIDE.U32 R14, R9.reuse, R2, R18 ;  /* 0x00000002090e7225 */ /* 0x040fe200078e0012 */
[----:B------:R-:W-:Y:S01]  /*1460*/  IADD3 R11, P0, PT, R10, UR57, RZ ;  /* 0x000000390a0b7c10 */ /* 0x000fe2000ff1e0ff */
[----:B------:R-:W-:Y:S01]  /*1470*/  UIMAD.WIDE UR52, UR56, 0x4, UR58 ;  /* 0x00000004383478a5 */ /* 0x000fe2000f8e023a */
[----:B------:R-:W-:Y:S01]  /*1480*/  LOP3.LUT R18, R20, 0x80, RZ, 0xfc, !PT ;  /* 0x0000008014127812 */ /* 0x000fe200078efcff */
[----:B------:R-:W-:Y:S01]  /*1490*/  IMAD R10, R9, R3, R15 ;  /* 0x00000003090a7224 */ /* 0x000fe200078e020f */
[----:B------:R-:W-:Y:S01]  /*14a0*/  LEA.HI.X.SX32 R12, R12, R13, 0x1, P0 ;  /* 0x0000000d0c0c7211 */ /* 0x000fe200000f0eff */
[----:B------:R-:W-:Y:S01]  /*14b0*/  IMAD.SHL.U32 R13, R2, 0x20, RZ ;  /* 0x00000020020d7824 */ /* 0x000fe200078e00ff */
[----:B-1----:R-:W-:Y:S01]  /*14c0*/  LEA R240, P0, R11, UR16, 0x2 ;  /* 0x000000100bf07c11 */ /* 0x002fe2000f8010ff */
[----:B------:R-:W-:Y:S01]  /*14d0*/  UMOV UR16, UR60 ;  /* 0x0000003c00107c82 */ /* 0x000fe20008000000 */
[----:B--2---:R-:W-:-:S02]  /*14e0*/  LEA R246, P1, R14, UR8, 0x1 ;  /* 0x000000080ef67c11 */ /* 0x004fc4000f8208ff */
[----:B------:R-:W-:Y:S01]  /*14f0*/  LEA.HI.X R241, R11, UR17, R12, 0x2, P0 ;  /* 0x000000110bf17c11 */ /* 0x000fe200080f140c */
[----:B------:R-:W-:Y:S01]  /*1500*/  UMOV UR17, UR61 ;  /* 0x0000003d00117c82 */ /* 0x000fe20008000000 */
[C---:B------:R-:W-:Y:S02]  /*1510*/  IADD3 R12, P0, PT, R9.reuse, 0x20, RZ ;  /* 0x00000020090c7810 */ /* 0x040fe40007f1e0ff */
[----:B------:R-:W-:Y:S02]  /*1520*/  LEA.HI.X R247, R14, UR9, R10, 0x1, P1 ;  /* 0x000000090ef77c11 */ /* 0x000fe400088f0c0a */
[----:B------:R-:W-:Y:S01]  /*1530*/  SHF.L.U64.HI R3, R2, 0x5, R3 ;  /* 0x0000000502037819 */ /* 0x000fe20000010203 */
[----:B------:R-:W-:Y:S01]  /*1540*/  IMAD.X R11, RZ, RZ, RZ, P0 ;  /* 0x000000ffff0b7224 */ /* 0x000fe200000e06ff */
[----:B------:R-:W-:Y:S01]  /*1550*/  IADD3 R14, PT, PT, R9, 0x20, RZ ;  /* 0x00000020090e7810 */ /* 0x000fe20007ffe0ff */
        /* <DEDUP_REMOVED lines=14> */
.L_x_690:
[----:B------:R-:W1:Y:S01]  /*1640*/  LDCU.64 UR10, c[0x0][0x5c0] ;  /* 0x0000b800ff0a77ac */ /* 0x000e620008000a00 */
[----:B------:R-:W-:-:S04]  /*1650*/  UIADD3 UR8, UPT, UPT, UR38, UR40, URZ ;  /* 0x0000002826087290 */ /* 0x000fc8000fffe0ff */
[----:B-1----:R-:W-:Y:S02]  /*1660*/  UIMAD.WIDE.U32 UR16, UR8, UR10, URZ ;  /* 0x0000000a081072a5 */ /* 0x002fe4000f8e00ff */
[----:B------:R-:W-:-:S04]  /*1670*/  UIMAD UR8, UR8, UR11, URZ ;  /* 0x0000000b080872a4 */ /* 0x000fc8000f8e02ff */
[----:B------:R-:W-:-:S06]  /*1680*/  UIADD3 UR8, UPT, UPT, UR17, UR8, URZ ;  /* 0x0000000811087290 */ /* 0x000fcc000fffe0ff */
[----:B------:R-:W-:Y:S02]  /*1690*/  MOV R2, UR8 ;  /* 0x0000000800027c02 */ /* 0x000fe40008000f00 */
.L_x_691:
        /* <DEDUP_REMOVED lines=13> */
.L_x_692:
[----:B------:R-:W1:Y:S01]  /*1770*/  LDCU.64 UR8, c[0x0][0x5c8] ;  /* 0x0000b900ff0877ac */ /* 0x000e620008000a00 */
[----:B------:R-:W-:-:S04]  /*1780*/  UIADD3 UR38, UPT, UPT, UR38, UR40, URZ ;  /* 0x0000002826267290 */ /* 0x000fc8000fffe0ff */
[----:B-1----:R-:W-:Y:S02]  /*1790*/  UIMAD.WIDE.U32 UR14, UR38, UR8, URZ ;  /* 0x00000008260e72a5 */ /* 0x002fe4000f8e00ff */
[----:B------:R-:W-:-:S04]  /*17a0*/  UIMAD UR38, UR38, UR9, URZ ;  /* 0x00000009262672a4 */ /* 0x000fc8000f8e02ff */
[----:B------:R-:W-:-:S06]  /*17b0*/  UIADD3 UR38, UPT, UPT, UR15, UR38, URZ ;  /* 0x000000260f267290 */ /* 0x000fcc000fffe0ff */
[----:B------:R-:W-:-:S07]  /*17c0*/  MOV R0, UR38 ;  /* 0x0000002600007c02 */ /* 0x000fce0008000f00 */
.L_x_693:
        /* <DEDUP_REMOVED lines=31> */
.L_x_695:
[----:B------:R-:W-:Y:S05]  /*19c0*/  BSYNC.RECONVERGENT B0 ;  /* 0x0000000000007941 */ /* 0x000fea0003800200 */
.L_x_694:
[----:B------:R-:W-:Y:S04]  /*19d0*/  BSSY.RECONVERGENT B0, `(.L_x_696) ;  /* 0x0000013000007945 */ /* 0x000fe80003800200 */
        /* <DEDUP_REMOVED lines=14> */
[----:B------:R2:W-:Y:S04]  /*1ac0*/  @!P3 STG.E.128 desc[UR34][R4.64], RZ ;  /* 0x000000ff0400b986 */ /* 0x0005e8000c101d22 */
[----:B------:R2:W-:Y:S04]  /*1ad0*/  @!P2 STG.E.128 desc[UR34][R4.64+0x80], RZ ;  /* 0x000080ff0400a986 */ /* 0x0005e8000c101d22 */
[----:B------:R2:W-:Y:S04]  /*1ae0*/  @!P1 STG.E.128 desc[UR34][R4.64+0x100], RZ ;  /* 0x000100ff04009986 */ /* 0x0005e8000c101d22 */
[----:B------:R2:W-:Y:S02]  /*1af0*/  @!P0 STG.E.128 desc[UR34][R4.64+0x180], RZ ;  /* 0x000180ff04008986 */ /* 0x0005e4000c101d22 */
.L_x_697:
[----:B------:R-:W-:Y:S05]  /*1b00*/  BSYNC.RECONVERGENT B0 ;  /* 0x0000000000007941 */ /* 0x000fea0003800200 */
.L_x_696:
[----:B------:R-:W2:Y:S01]  /*1b10*/  LDCU.64 UR10, c[0x0][0x5e0] ;  /* 0x0000bc00ff0a77ac */ /* 0x000ea20008000a00 */
[----:B------:R-:W-:Y:S01]  /*1b20*/  MOV R3, UR8 ;  /* 0x0000000800037c02 */ /* 0x000fe20008000f00 */
[----:B------:R-:W-:Y:S01]  /*1b30*/  BSSY.RECONVERGENT B0, `(.L_x_698) ;  /* 0x000001a000007945 */ /* 0x000fe20003800200 */
[----:B------:R-:W-:-:S03]  /*1b40*/  UIMAD UR44, UR44, UR8, URZ ;  /* 0x000000082c2c72a4 */ /* 0x000fc6000f8e02ff */
[----:B------:R-:W-:Y:S01]  /*1b50*/  IMAD.WIDE.U32 R2, R3, UR31, R20 ;  /* 0x0000001f03027c25 */ /* 0x000fe2000f8e0014 */
[----:B------:R-:W-:Y:S02]  /*1b60*/  UIMAD UR44, UR31, UR9, UR44 ;  /* 0x000000091f2c72a4 */ /* 0x000fe4000f8e022c */
[----:B------:R-:W-:-:S04]  /*1b70*/  IADD3 R2, P0, PT, R2, UR14, RZ ;  /* 0x0000000e02027c10 */ /* 0x000fc8000ff1e0ff */
[----:B------:R-:W-:Y:S02]  /*1b80*/  IADD3.X R3, PT, PT, R0, UR44, R3, P0, !PT ;  /* 0x0000002c00037c10 */ /* 0x000fe400087fe403 */
[----:B--2---:R-:W-:Y:S02]  /*1b90*/  MOV R4, UR10 ;  /* 0x0000000a00047c02 */ /* 0x004fe40008000f00 */
[----:B------:R-:W-:-:S03]  /*1ba0*/  MOV R0, UR11 ;  /* 0x0000000b00007c02 */ /* 0x000fc60008000f00 */
[----:B------:R-:W-:-:S04]  /*1bb0*/  IMAD.WIDE.U32 R4, R4, UR24, R2 ;  /* 0x0000001804047c25 */ /* 0x000fc8000f8e0002 */
[----:B------:R-:W-:Y:S01]  /*1bc0*/  IMAD R3, R0, UR24, R5 ;  /* 0x0000001800037c24 */ /* 0x000fe2000f8e0205 */
[----:B------:R-:W-:Y:S06]  /*1bd0*/  @P6 BRA `(.L_x_699) ;  /* 0x00000000003c6947 */ /* 0x000fec0003800000 */
[----:B------:R-:W2:Y:S01]  /*1be0*/  LDCU UR12, c[0x0][0x440] ;  /* 0x00008800ff0c77ac */ /* 0x000ea20008000800 */
[----:B------:R-:W-:Y:S01]  /*1bf0*/  IMAD.MOV.U32 R2, RZ, RZ, R4 ;  /* 0x000000ffff027224 */ /* 0x000fe200078e0004 */
[----:B------:R-:W3:Y:S03]  /*1c00*/  LDCU.64 UR10, c[0x0][0x568] ;  /* 0x0000ad00ff0a77ac */ /* 0x000ee60008000a00 */
[----:B-1----:R-:W-:-:S04]  /*1c10*/  IMAD.WIDE.U32 R6, R9, UR8, R2 ;  /* 0x0000000809067c25 */ /* 0x002fc8000f8e0002 */
[----:B------:R-:W-:Y:S01]  /*1c20*/  IMAD R9, R9, UR9, R7 ;  /* 0x0000000909097c24 */ /* 0x000fe2000f8e0207 */
        /* <DEDUP_REMOVED lines=10> */
.L_x_699:
[----:B------:R-:W-:Y:S05]  /*1cd0*/  BSYNC.RECONVERGENT B0 ;  /* 0x0000000000007941 */ /* 0x000fea0003800200 */
.L_x_698:
[----:B------:R-:W-:Y:S05]  /*1ce0*/  @P5 BRA `(.L_x_700) ;  /* 0x0000007800ec5947 */ /* 0x000fea0003800000 */
[----:B------:R-:W3:Y:S01]  /*1cf0*/  LDCU UR12, c[0x0][0x440] ;  /* 0x00008800ff0c77ac */ /* 0x000ee20008000800 */
[----:B------:R-:W-:Y:S02]  /*1d00*/  IMAD R11, R11, UR8, RZ ;  /* 0x000000080b0b7c24 */ /* 0x000fe4000f8e02ff */
[----:B------:R-:W-:Y:S01]  /*1d10*/  IMAD.MOV.U32 R2, RZ, RZ, R4 ;  /* 0x000000ffff027224 */ /* 0x000fe200078e0004 */
[----:B------:R-:W4:Y:S01]  /*1d20*/  LDCU.64 UR10, c[0x0][0x568] ;  /* 0x0000ad00ff0a77ac */ /* 0x000f220008000a00 */
[C---:B------:R-:W-:Y:S02]  /*1d30*/  IMAD R11, R12.reuse, UR9, R11 ;  /* 0x000000090c0b7c24 */ /* 0x040fe4000f8e020b */
[----:B------:R-:W-:-:S04]  /*1d40*/  IMAD.WIDE.U32 R2, R12, UR8, R2 ;  /* 0x000000080c027c25 */ /* 0x000fc8000f8e0002 */
[----:B------:R-:W-:Y:S01]  /*1d50*/  IMAD.IADD R11, R3, 0x1, R11 ;  /* 0x00000001030b7824 */ /* 0x000fe200078e020b */
[----:B---3--:R-:W-:Y:S02]  /*1d60*/  ISETP.GE.AND P2, PT, R20, UR12, PT ;  /* 0x0000000c14007c0c */ /* 0x008fe4000bf46270 */
[----:B------:R-:W-:Y:S02]  /*1d70*/  ISETP.GE.AND P1, PT, R16, UR12, PT ;  /* 0x0000000c10007c0c */ /* 0x000fe4000bf26270 */
[----:B------:R-:W-:Y:S02]  /*1d80*/  ISETP.GE.AND P0, PT, R18, UR12, PT ;  /* 0x0000000c12007c0c */ /* 0x000fe4000bf06270 */
[----:B----4-:R-:W-:-:S04]  /*1d90*/  LEA R4, P3, R2, UR10, 0x1 ;  /* 0x0000000a02047c11 */ /* 0x010fc8000f8608ff */
        /* <DEDUP_REMOVED lines=8> */
.L_x_689:
        /* <DEDUP_REMOVED lines=35> */
.L_x_702:
[----:B------:R2:W-:Y:S04]  /*2050*/  STS.128 [R15+0x8000], RZ ;  /* 0x008000ff0f007388 */ /* 0x0005e80000000c00 */
[----:B------:R2:W-:Y:S04]  /*2060*/  STS.128 [R15+0xa000], RZ ;  /* 0x00a000ff0f007388 */ /* 0x0005e80000000c00 */
[----:B------:R2:W-:Y:S04]  /*2070*/  STS.128 [R15+0xc000], RZ ;  /* 0x00c000ff0f007388 */ /* 0x0005e80000000c00 */
[----:B------:R2:W-:Y:S02]  /*2080*/  STS.128 [R15+0xe000], RZ ;  /* 0x00e000ff0f007388 */ /* 0x0005e40000000c00 */
.L_x_703:
[----:B------:R-:W-:Y:S05]  /*2090*/  BSYNC.RECONVERGENT B0 ;  /* 0x0000000000007941 */ /* 0x000fea0003800200 */
.L_x_701:
        /* <DEDUP_REMOVED lines=37> */
.L_x_705:
[----:B------:R-:W-:Y:S05]  /*22f0*/  BSYNC.RECONVERGENT B0 ;  /* 0x0000000000007941 */ /* 0x000fea0003800200 */
.L_x_704:
        /* <DEDUP_REMOVED lines=28> */
.L_x_707:
[----:B------:R1:W-:Y:S04]  /*24c0*/  STS.128 [R15], RZ ;  /* 0x000000ff0f007388 */ /* 0x0003e80000000c00 */
[----:B------:R1:W-:Y:S04]  /*24d0*/  STS.128 [R15+0x2000], RZ ;  /* 0x002000ff0f007388 */ /* 0x0003e80000000c00 */
[----:B------:R1:W-:Y:S04]  /*24e0*/  STS.128 [R15+0x4000], RZ ;  /* 0x004000ff0f007388 */ /* 0x0003e80000000c00 */
[----:B------:R1:W-:Y:S02]  /*24f0*/  STS.128 [R15+0x6000], RZ ;  /* 0x006000ff0f007388 */ /* 0x0003e40000000c00 */
.L_x_708:
[----:B------:R-:W-:Y:S05]  /*2500*/  BSYNC.RECONVERGENT B0 ;  /* 0x0000000000007941 */ /* 0x000fea0003800200 */
.L_x_706:
        /* <DEDUP_REMOVED lines=46> */
.L_x_710:
[----:B------:R-:W-:Y:S05]  /*27f0*/  BSYNC.RECONVERGENT B0 ;  /* 0x0000000000007941 */ /* 0x000fea0003800200 */
.L_x_709:
        /* <DEDUP_REMOVED lines=48> */
.L_x_712:
[----:B------:R2:W-:Y:S04]  /*2b00*/  STS.128 [R15+0x10000], RZ ;  /* 0x010000ff0f007388 */ /* 0x0005e80000000c00 */
[----:B------:R2:W-:Y:S04]  /*2b10*/  STS.128 [R15+0x12000], RZ ;  /* 0x012000ff0f007388 */ /* 0x0005e80000000c00 */
[----:B------:R2:W-:Y:S04]  /*2b20*/  STS.128 [R15+0x14000], RZ ;  /* 0x014000ff0f007388 */ /* 0x0005e80000000c00 */
[----:B------:R2:W-:Y:S02]  /*2b30*/  STS.128 [R15+0x16000], RZ ;  /* 0x016000ff0f007388 */ /* 0x0005e40000000c00 */
.L_x_713:
[----:B------:R-:W-:Y:S05]  /*2b40*/  BSYNC.RECONVERGENT B0 ;  /* 0x0000000000007941 */ /* 0x000fea0003800200 */
.L_x_711:
        /* <DEDUP_REMOVED lines=40> */
.L_x_715:
[----:B------:R-:W-:Y:S05]  /*2dd0*/  BSYNC.RECONVERGENT B0 ;  /* 0x0000000000007941 */ /* 0x000fea0003800200 */
.L_x_714:
        /* <DEDUP_REMOVED lines=46> */
.L_x_717:
[----:B------:R2:W-:Y:S04]  /*30c0*/  STS.128 [R15+0x18000], RZ ;  /* 0x018000ff0f007388 */ /* 0x0005e80000000c00 */
[----:B------:R2:W-:Y:S04]  /*30d0*/  STS.128 [R15+0x1a000], RZ ;  /* 0x01a000ff0f007388 */ /* 0x0005e80000000c00 */
[----:B------:R2:W-:Y:S04]  /*30e0*/  STS.128 [R15+0x1c000], RZ ;  /* 0x01c000ff0f007388 */ /* 0x0005e80000000c00 */
[----:B------:R2:W-:Y:S02]  /*30f0*/  STS.128 [R15+0x1e000], RZ ;  /* 0x01e000ff0f007388 */ /* 0x0005e40000000c00 */
.L_x_718:
[----:B------:R-:W-:Y:S05]  /*3100*/  BSYNC.RECONVERGENT B0 ;  /* 0x0000000000007941 */ /* 0x000fea0003800200 */
.L_x_716:
[----:B------:R1:W-:Y:S01]  /*3110*/  @P5 STS.128 [R15+0x19000], RZ ;  /* 0x019000ff0f005388 */ /* 0x0003e20000000c00 */
[----:B------:R-:W-:Y:S03]  /*3120*/  BSSY.RECONVERGENT B0, `(.L_x_719) ;  /* 0x0000027000007945 */ /* 0x000fe60003800200 */
[----:B------:R1:W-:Y:S04]  /*3130*/  @P5 STS.128 [R15+0x1b000], RZ ;  /* 0x01b000ff0f005388 */ /* 0x0003e80000000c00 */
[----:B------:R1:W-:Y:S04]  /*3140*/  @P5 STS.128 [R15+0x1d000], RZ ;  /* 0x01d000ff0f005388 */ /* 0x0003e80000000c00 */
[----:B------:R1:W-:Y:S01]  /*3150*/  @P5 STS.128 [R15+0x1f000], RZ ;  /* 0x01f000ff0f005388 */ /* 0x0003e20000000c00 */
[----:B------:R-:W-:Y:S05]  /*3160*/  @P5 BRA `(.L_x_720) ;  /* 0x0000000000885947 */ /* 0x000fea0003800000 */
[----:B------:R-:W2:Y:S01]  /*3170*/  LDCU UR10, c[0x0][0x440] ;  /* 0x00008800ff0a77ac */ /* 0x000ea20008000800 */
[----:B------:R-:W-:Y:S02]  /*3180*/  IMAD R11, R11, UR12, RZ ;  /* 0x0000000c0b0b7c24 */ /* 0x000fe4000f8e02ff */
[----:B------:R-:W-:Y:S01]  /*3190*/  IMAD.MOV.U32 R6, RZ, RZ, R22 ;  /* 0x000000ffff067224 */ /* 0x000fe200078e0016 */
        /* <DEDUP_REMOVED lines=31> */
.L_x_720:
[----:B------:R-:W-:Y:S05]  /*3390*/  BSYNC.RECONVERGENT B0 ;  /* 0x0000000000007941 */ /* 0x000fea0003800200 */
.L_x_719:
[----:B------:R-:W2:Y:S01]  /*33a0*/  LDCU.64 UR10, c[0x0][0x538] ;  /* 0x0000a700ff0a77ac */ /* 0x000ea20008000a00 */
[----:B------:R-:W3:Y:S01]  /*33b0*/  S2R R217, SR_TID.X ;  /* 0x0000000000d97919 */ /* 0x000ee20000002100 */
[----:B------:R-:W-:Y:S01]  /*33c0*/  IMAD.SHL.U32 R5, R0, 0x40, RZ ;  /* 0x0000004000057824 */ /* 0x000fe200078e00ff */
[----:B------:R-:W3:Y:S01]  /*33d0*/  LDC R239, c[0x0][0x44c] ;  /* 0x00011300ffef7b82 */ /* 0x000ee20000000800 */
[----:B-1----:R-:W-:Y:S01]  /*33e0*/  VIADD R8, R238, UR37 ;  /* 0x00000025ee087c36 */ /* 0x002fe20008000000 */
[----:B------:R-:W0:Y:S01]  /*33f0*/  LDGDEPBAR ;  /* 0x00000000000079af */ /* 0x000e220000000000 */
[----:B--2---:R-:W-:-:S04]  /*3400*/  UISETP.NE.U32.AND UP0, UPT, UR10, URZ, UPT ;  /* 0x000000ff0a00728c */ /* 0x004fc8000bf05070 */
[----:B------:R-:W-:-:S06]  /*3410*/  UISETP.NE.AND.EX UP0, UPT, UR11, URZ, UPT, UP0 ;  /* 0x000000ff0b00728c */ /* 0x000fcc000bf05300 */
[----:B------:R-:W-:-:S05]  /*3420*/  PLOP3.LUT P0, PT, PT, PT, UP0, 0x80, 0x8 ;  /* 0x000000000008781c */ /* 0x000fca0003f0f008 */
[----:B------:R-:W1:Y:S01]  /*3430*/  @UP0 LDCU.64 UR8, c[0x0][0x540] ;  /* 0x0000a800ff0807ac */ /* 0x000e620008000a00 */
[----:B------:R-:W-:Y:S01]  /*3440*/  @UP0 UMOV UR12, UR24 ;  /* 0x00000018000c0c82 */ /* 0x000fe20008000000 */
[----:B------:R-:W-:Y:S02]  /*3450*/  @UP0 UMOV UR13, URZ ;  /* 0x000000ff000d0c82 */ /* 0x000fe40008000000 */
[----:B-1----:R-:W-:Y:S01]  /*3460*/  @UP0 UIMAD.WIDE.U32 UR12, UR25, UR8, UR12 ;  /* 0x00000008190c02a5 */ /* 0x002fe2000f8e000c */
[----:B------:R-:W1:Y:S03]  /*3470*/  @UP0 LDCU UR8, c[0x0][0x458] ;  /* 0x00008b00ff0807ac */ /* 0x000e660008000800 */
[----:B------:R-:W-:Y:S02]  /*3480*/  @UP0 UIMAD UR9, UR25, UR9, UR13 ;  /* 0x00000009190902a4 */ /* 0x000fe4000f8e020d */
[----:B------:R-:W-:-:S04]  /*3490*/  @UP0 ULEA UR10, UP1, UR12, UR10, 0x2 ;  /* 0x0000000a0c0a0291 */ /* 0x000fc8000f8210ff */
[----:B------:R-:W-:Y:S02]  /*34a0*/  @UP0 ULEA.HI.X UR11, UR12, UR11, UR9, 0x2, UP1 ;  /* 0x0000000b0c0b0291 */ /* 0x000fe400088f1409 */
[----:B------:R-:W-:Y:S01]  /*34b0*/  IMAD.U32 R12, RZ, RZ, UR10 ;  /* 0x0000000aff0c7e24 */ /* 0x000fe2000f8e00ff */
[----:B------:R-:W-:Y:S01]  /*34c0*/  LOP3.LUT R3, R5, 0x1c0, RZ, 0xc0, !PT ;  /* 0x000001c005037812 */ /* 0x000fe200078ec0ff */
[----:B------:R-:W-:Y:S02]  /*34d0*/  IMAD.U32 R235, RZ, RZ, UR30 ;  /* 0x0000001effeb7e24 */ /* 0x000fe4000f8e00ff */
[C---:B------:R-:W-:Y:S02]  /*34e0*/  IMAD.SHL.U32 R229, R0.reuse, 0x20, RZ ;  /* 0x0000002000e57824 */ /* 0x040fe400078e00ff */
[----:B------:R-:W-:Y:S01]  /*34f0*/  IMAD.SHL.U32 R227, R0, 0x10, RZ ;  /* 0x0000001000e37824 */ /* 0x000fe200078e00ff */
[----:B-1----:R-:W1:Y:S01]  /*3500*/  @P0 MUFU.RCP R11, UR8 ;  /* 0x00000008000b0d08 */ /* 0x002e620008001000 */
[----:B------:R-:W-:Y:S01]  /*3510*/  IMAD.U32 R13, RZ, RZ, UR11 ;  /* 0x0000000bff0d7e24 */ /* 0x000fe2000f8e00ff */
[----:B------:R-:W-:Y:S01]  /*3520*/  LOP3.LUT R3, R3, 0x38, R4, 0xf8, !PT ;  /* 0x0000003803037812 */ /* 0x000fe200078ef804 */
[----:B------:R-:W-:-:S02]  /*3530*/  IMAD R235, R235, 0x40, R8 ;  /* 0x00000040ebeb7824 */ /* 0x000fc400078e0208 */
[----:B------:R-:W-:Y:S01]  /*3540*/  IMAD.SHL.U32 R7, R0, 0x2, RZ ;  /* 0x0000000200077824 */ /* 0x000fe200078e00ff */
[----:B------:R2:W1:Y:S01]  /*3550*/  @P0 LDG.E R6, desc[UR34][R12.64] ;  /* 0x000000220c060981 */ /* 0x000462000c1e1900 */
[----:B------:R-:W-:Y:S01]  /*3560*/  LOP3.LUT R8, R229, 0x200, RZ, 0xc0, !PT ;  /* 0x00000200e5087812 */ /* 0x000fe200078ec0ff */
[----:B---3--:R-:W-:Y:S01]  /*3570*/  IMAD.SHL.U32 R234, R217, 0x2, RZ ;  /* 0x00000002d9ea7824 */ /* 0x008fe200078e00ff */
[----:B------:R-:W-:Y:S01]  /*3580*/  LOP3.LUT R4, R5, 0x200, RZ, 0xc0, !PT ;  /* 0x0000020005047812 */ /* 0x000fe200078ec0ff */
[----:B------:R-:W-:Y:S01]  /*3590*/  IMAD.U32 R5, RZ, RZ, UR31 ;  /* 0x0000001fff057e24 */ /* 0x000fe2000f8e00ff */
[----:B------:R-:W-:Y:S01]  /*35a0*/  LOP3.LUT R227, R8, 0x3800, R227, 0xf8, !PT ;  /* 0x0000380008e37812 */ /* 0x000fe200078ef8e3 */
[C---:B------:R-:W-:Y:S01]  /*35b0*/  IMAD.SHL.U32 R243, R217.reuse, 0x10, RZ ;  /* 0x00000010d9f37824 */ /* 0x040fe200078e00ff */
[----:B------:R-:W-:Y:S01]  /*35c0*/  LOP3.LUT R229, R4, 0xc00, R229, 0xf8, !PT ;  /* 0x00000c0004e57812 */ /* 0x000fe200078ef8e5 */
[----:B------:R-:W-:Y:S01]  /*35d0*/  IMAD.SHL.U32 R218, R217, 0x40, RZ ;  /* 0x00000040d9da7824 */ /* 0x000fe200078e00ff */
[----:B------:R-:W-:Y:S01]  /*35e0*/  LOP3.LUT R7, R7, 0x6, RZ, 0xc0, !PT ;  /* 0x0000000607077812 */ /* 0x000fe200078ec0ff */
[----:B------:R-:W-:Y:S01]  /*35f0*/  IMAD.SHL.U32 R232, R217, 0x8, RZ ;  /* 0x00000008d9e87824 */ /* 0x000fe200078e00ff */
[C---:B------:R-:W-:Y:S01]  /*3600*/  LOP3.LUT R8, R3.reuse, 0x8, R0, 0x78, !PT ;  /* 0x0000000803087812 */ /* 0x040fe200078e7800 */
[----:B------:R-:W3:Y:S01]  /*3610*/  LDCU UR11, c[0x0][0x590] ;  /* 0x0000b200ff0b77ac */ /* 0x000ee20008000800 */
[----:B------:R-:W-:Y:S01]  /*3620*/  LOP3.LUT R4, R3, 0x8, R2, 0x78, !PT ;  /* 0x0000000803047812 */ /* 0x000fe200078e7802 */
[----:B------:R-:W-:Y:S01]  /*3630*/  IMAD.SHL.U32 R3, R217, 0x20, RZ ;  /* 0x00000020d9037824 */ /* 0x000fe200078e00ff */
[----:B------:R-:W-:Y:S01]  /*3640*/  LOP3.LUT R10, R7, 0xe0, R10, 0xf8, !PT ;  /* 0x000000e0070a7812 */ /* 0x000fe200078ef80a */
[----:B------:R-:W-:Y:S01]  /*3650*/  IMAD.MOV.U32 R222, RZ, RZ, 0x20 ;  /* 0x00000020ffde7424 */ /* 0x000fe200078e00ff */
[----:B------:R-:W-:Y:S01]  /*3660*/  R2P PR, R0, 0x6 ;  /* 0x0000000600007804 */ /* 0x000fe20000000000 */
[----:B------:R-:W-:Y:S01]  /*3670*/  IMAD.MOV.U32 R216, RZ, RZ, 0x40 ;  /* 0x00000040ffd87424 */ /* 0x000fe200078e00ff */
[----:B------:R-:W-:Y:S01]  /*3680*/  LOP3.LUT R2, R3, 0x200, RZ, 0xc0, !PT ;  /* 0x0000020003027812 */ /* 0x000fe200078ec0ff */
[----:B------:R-:W-:Y:S01]  /*3690*/  IMAD.MOV.U32 R249, RZ, RZ, 0x10 ;  /* 0x00000010fff97424 */ /* 0x000fe200078e00ff */
[----:B------:R-:W-:Y:S01]  /*36a0*/  SHF.R.U32.HI R233, RZ, 0x2, R217 ;  /* 0x00000002ffe97819 */ /* 0x000fe200000116d9 */
[----:B------:R-:W-:Y:S01]  /*36b0*/  UIADD3 UR31, UPT, UPT, UR31, 0x40, URZ ;  /* 0x000000401f1f7890 */ /* 0x000fe2000fffe0ff */
[----:B------:R-:W-:-:S02]  /*36c0*/  LOP3.LUT R0, R234, 0x38, RZ, 0xc0, !PT ;  /* 0x00000038ea007812 */ /* 0x000fc400078ec0ff */
[----:B------:R-:W-:Y:S02]  /*36d0*/  CS2R R190, SRZ ;  /* 0x0000000000be7805 */ /* 0x000fe4000001ff00 */
[----:B------:R-:W-:Y:S02]  /*36e0*/  IADD3 R10, PT, PT, R10, UR39, R5 ;  /* 0x000000270a0a7c10 */ /* 0x000fe4000fffe005 */
[----:B------:R-:W-:Y:S02]  /*36f0*/  CS2R R188, SRZ ;  /* 0x0000000000bc7805 */ /* 0x000fe4000001ff00 */
[----:B------:R-:W-:Y:S02]  /*3700*/  SHF.R.U32.HI R5, RZ, 0x1, R217 ;  /* 0x00000001ff057819 */ /* 0x000fe400000116d9 */
[----:B------:R-:W-:Y:S02]  /*3710*/  CS2R R194, SRZ ;  /* 0x0000000000c27805 */ /* 0x000fe4000001ff00 */
        /* <DEDUP_REMOVED lines=8> */
[----:B------:R-:W-:Y:S02]  /*37a0*/  SHF.R.U32.HI R7, RZ, 0x3, R217 ;  /* 0x00000003ff077819 */ /* 0x000fe400000116d9 */
[----:B------:R-:W-:Y:S02]  /*37b0*/  CS2R R180, SRZ ;  /* 0x0000000000b47805 */ /* 0x000fe4000001ff00 */
[----:B--2---:R-:W-:Y:S02]  /*37c0*/  LOP3.LUT R12, R234, 0x20, RZ, 0xc0, !PT ;  /* 0x00000020ea0c7812 */ /* 0x004fe400078ec0ff */
[----:B------:R-:W-:Y:S02]  /*37d0*/  CS2R R174, SRZ ;  /* 0x0000000000ae7805 */ /* 0x000fe4000001ff00 */
[----:B------:R-:W-:-:S02]  /*37e0*/  LOP3.LUT R243, R0, 0x1c0, R243, 0xf8, !PT ;  /* 0x000001c000f37812 */ /* 0x000fc400078ef8f3 */
[----:B------:R-:W-:Y:S02]  /*37f0*/  CS2R R172, SRZ ;  /* 0x0000000000ac7805 */ /* 0x000fe4000001ff00 */
[----:B------:R-:W-:Y:S02]  /*3800*/  LOP3.LUT R13, R3, 0xc00, RZ, 0xc0, !PT ;  /* 0x00000c00030d7812 */ /* 0x000fe400078ec0ff */
[----:B------:R-:W-:Y:S02]  /*3810*/  CS2R R178, SRZ ;  /* 0x0000000000b27805 */ /* 0x000fe4000001ff00 */
[----:B------:R-:W-:Y:S02]  /*3820*/  LOP3.LUT R7, R12, 0x18, R7, 0xf8, !PT ;  /* 0x000000180c077812 */ /* 0x000fe400078ef807 */
[----:B------:R-:W-:Y:S02]  /*3830*/  CS2R R176, SRZ ;  /* 0x0000000000b07805 */ /* 0x000fe4000001ff00 */
[----:B------:R-:W-:-:S02]  /*3840*/  LOP3.LUT R227, R227, R8, RZ, 0xfc, !PT ;  /* 0x00000008e3e37212 */ /* 0x000fc400078efcff */
[----:B------:R-:W-:Y:S02]  /*3850*/  CS2R R170, SRZ ;  /* 0x0000000000aa7805 */ /* 0x000fe4000001ff00 */
[----:B------:R-:W-:Y:S02]  /*3860*/  LEA R229, R229, UR36, 0x1 ;  /* 0x00000024e5e57c11 */ /* 0x000fe4000f8e08ff */
[----:B------:R-:W-:Y:S02]  /*3870*/  CS2R R168, SRZ ;  /* 0x0000000000a87805 */ /* 0x000fe4000001ff00 */
[----:B------:R-:W-:Y:S02]  /*3880*/  LEA R227, R227, UR36, 0x1 ;  /* 0x00000024e3e37c11 */ /* 0x000fe4000f8e08ff */
[----:B------:R-:W-:Y:S02]  /*3890*/  CS2R R166, SRZ ;  /* 0x0000000000a67805 */ /* 0x000fe4000001ff00 */
[----:B------:R-:W-:-:S02]  /*38a0*/  SEL R222, R222, 0xffffffe0, !P1 ;  /* 0xffffffe0dede7807 */ /* 0x000fc40004800000 */
[----:B------:R-:W-:Y:S02]  /*38b0*/  CS2R R164, SRZ ;  /* 0x0000000000a47805 */ /* 0x000fe4000001ff00 */
[----:B------:R-:W-:Y:S02]  /*38c0*/  LOP3.LUT P3, RZ, R217, 0x4, RZ, 0xc0, !PT ;  /* 0x00000004d9ff7812 */ /* 0x000fe4000786c0ff */
[----:B------:R-:W-:Y:S02]  /*38d0*/  CS2R R158, SRZ ;  /* 0x00000000009e7805 */ /* 0x000fe4000001ff00 */
[----:B------:R-:W-:Y:S01]  /*38e0*/  IADD3 R235, PT, PT, R235, -0x59, -R10 ;  /* 0xffffffa7ebeb7810 */ /* 0x000fe20007ffe80a */
        /* <DEDUP_REMOVED lines=49> */
[----:B------:R-:W-:Y:S01]  /*3c00*/  LOP3.LUT P4, RZ, R217, 0x8, RZ, 0xc0, !PT ;  /* 0x00000008d9ff7812 */ /* 0x000fe2000788c0ff */
[----:B------:R-:W-:Y:S01]  /*3c10*/  UMOV UR12, URZ ;  /* 0x000000ff000c7c82 */ /* 0x000fe20008000000 */
[----:B------:R-:W-:Y:S01]  /*3c20*/  SEL R216, R216, 0xffffffc0, !P3 ;  /* 0xffffffc0d8d87807 */ /* 0x000fe20005800000 */
[----:B------:R-:W2:Y:S01]  /*3c30*/  LDCU UR8, c[0x0][0x440] ;  /* 0x00008800ff0877ac */ /* 0x000ea20008000800 */
[----:B------:R-:W-:-:S02]  /*3c40*/  SEL R249, R249, 0xfffffff0, !P3 ;  /* 0xfffffff0f9f97807 */ /* 0x000fc40005800000 */
[----:B------:R-:W-:Y:S01]  /*3c50*/  LOP3.LUT R248, R232, 0x38, RZ, 0xc0, !PT ;  /* 0x00000038e8f87812 */ /* 0x000fe200078ec0ff */
[----:B------:R-:W1:Y:S01]  /*3c60*/  LDCU UR9, c[0x0][0x3e0] ;  /* 0x00007c00ff0977ac */ /* 0x000e620008000800 */
[----:B------:R-:W1:Y:S01]  /*3c70*/  LDCU UR10, c[0x0][0x45c] ;  /* 0x00008b80ff0a77ac */ /* 0x000e620008000800 */
[----:B---3--:R-:W-:Y:S02]  /*3c80*/  USHF.L.U32 UR11, UR11, 0x6, URZ ;  /* 0x000000060b0b7899 */ /* 0x008fe400080006ff */
[----:B------:R-:W-:Y:S01]  /*3c90*/  UISETP.GE.AND UP1, UPT, UR31, UR37, UPT ;  /* 0x000000251f00728c */ /* 0x000fe2000bf26270 */
[----:B-1----:R-:W-:Y:S01]  /*3ca0*/  @P0 FMUL.FTZ R2, R6, R11 ;  /* 0x0000000b06020220 */ /* 0x002fe20000410000 */
[----:B------:R-:W-:Y:S02]  /*3cb0*/  LOP3.LUT R11, R218, 0x1c0, RZ, 0xc0, !PT ;  /* 0x000001c0da0b7812 */ /* 0x000fe400078ec0ff */
[----:B------:R-:W-:Y:S02]  /*3cc0*/  LOP3.LUT R6, R13, 0x6, R234, 0xf8, !PT ;  /* 0x000000060d067812 */ /* 0x000fe400078ef8ea */
[----:B------:R-:W-:-:S02]  /*3cd0*/  LOP3.LUT R0, R11, 0x38, R232, 0xf8, !PT ;  /* 0x000000380b007812 */ /* 0x000fc400078ef8e8 */
[--C-:B------:R-:W-:Y:S02]  /*3ce0*/  LOP3.LUT R11, R4, 0x8, R217.reuse, 0xf8, !PT ;  /* 0x00000008040b7812 */ /* 0x100fe400078ef8d9 */
[C---:B------:R-:W-:Y:S02]  /*3cf0*/  LOP3.LUT R242, R0.reuse, 0x8, R217, 0x78, !PT ;  /* 0x0000000800f27812 */ /* 0x040fe400078e78d9 */
[----:B------:R-:W-:Y:S02]  /*3d00*/  LOP3.LUT R4, R11, R0, RZ, 0x3c, !PT ;  /* 0x000000000b047212 */ /* 0x000fe400078e3cff */
[----:B------:R-:W-:Y:S02]  /*3d10*/  LOP3.LUT R0, R0, 0x8, R5, 0x78, !PT ;  /* 0x0000000800007812 */ /* 0x000fe400078e7805 */
[----:B------:R-:W-:Y:S02]  /*3d20*/  LOP3.LUT R5, R7, 0x1c0, R218, 0xf8, !PT ;  /* 0x000001c007057812 */ /* 0x000fe400078ef8da */
[----:B------:R-:W-:Y:S01]  /*3d30*/  LOP3.LUT R243, R6, R243, RZ, 0xfc, !PT ;  /* 0x000000f306f37212 */ /* 0x000fe200078efcff */
[----:B------:R-:W-:Y:S01]  /*3d40*/  IMAD.MOV.U32 R6, RZ, RZ, 0x40 ;  /* 0x00000040ff067424 */ /* 0x000fe200078e00ff */
[----:B------:R-:W-:-:S02]  /*3d50*/  LOP3.LUT R5, R5, 0x38, R232, 0x78, !PT ;  /* 0x0000003805057812 */ /* 0x000fc400078e78e8 */
[----:B------:R-:W-:Y:S01]  /*3d60*/  @P0 R2UR UR13, R2 ;  /* 0x00000000020d02ca */ /* 0x000fe200000e0000 */
[----:B------:R-:W-:Y:S01]  /*3d70*/  IMAD.MOV.U32 R2, RZ, RZ, 0x20 ;  /* 0x00000020ff027424 */ /* 0x000fe200078e00ff */
[----:B------:R-:W-:Y:S02]  /*3d80*/  SEL R6, R6, 0xffffffc0, !P2 ;  /* 0xffffffc006067807 */ /* 0x000fe40005000000 */
[----:B------:R-:W-:Y:S02]  /*3d90*/  LOP3.LUT R220, R5, 0x200, R218, 0xf8, !PT ;  /* 0x0000020005dc7812 */ /* 0x000fe400078ef8da */
[----:B------:R-:W-:Y:S01]  /*3da0*/  LOP3.LUT R218, R218, 0x200, RZ, 0xc0, !PT ;  /* 0x00000200dada7812 */ /* 0x000fe200078ec0ff */
[C---:B------:R-:W-:Y:S01]  /*3db0*/  IMAD.IADD R223, R6.reuse, 0x1, R227 ;  /* 0x0000000106df7824 */ /* 0x040fe200078e02e3 */
[----:B------:R-:W-:Y:S01]  /*3dc0*/  LOP3.LUT P0, RZ, R217, 0x2, RZ, 0xc0, !PT ;  /* 0x00000002d9ff7812 */ /* 0x000fe2000780c0ff */
[----:B------:R-:W-:Y:S01]  /*3dd0*/  IMAD.IADD R225, R6, 0x1, R229 ;  /* 0x0000000106e17824 */ /* 0x000fe200078e02e5 */
[----:B------:R-:W-:Y:S01]  /*3de0*/  LOP3.LUT R5, R218, 0xc00, R3, 0xf8, !PT ;  /* 0x00000c00da057812 */ /* 0x000fe200078ef803 */
[C---:B------:R-:W-:Y:S01]  /*3df0*/  IMAD.IADD R221, R222.reuse, 0x1, R223 ;  /* 0x00000001dedd7824 */ /* 0x040fe200078e02df */
[----:B------:R-:W-:Y:S01]  /*3e00*/  LOP3.LUT R242, R9, R242, RZ, 0xfc, !PT ;  /* 0x000000f209f27212 */ /* 0x000fe200078efcff */
[----:B------:R-:W-:Y:S01]  /*3e10*/  IMAD.IADD R222, R222, 0x1, R225 ;  /* 0x00000001dede7824 */ /* 0x000fe200078e02e1 */
[----:B------:R-:W-:Y:S01]  /*3e20*/  SEL R2, R2, 0xffffffe0, !P0 ;  /* 0xffffffe002027807 */ /* 0x000fe20004000000 */
[----:B------:R-:W-:Y:S01]  /*3e30*/  @UP0 UMOV UR12, UR13 ;  /* 0x0000000d000c0c82 */ /* 0x000fe20008000000 */
[----:B------:R-:W-:-:S02]  /*3e40*/  LOP3.LUT R219, R4, 0x200, R3, 0xf8, !PT ;  /* 0x0000020004db7812 */ /* 0x000fc400078ef803 */
[----:B--2---:R-:W-:-:S07]  /*3e50*/  LOP3.LUT R250, R5, R0, RZ, 0xfc, !PT ;  /* 0x0000000005fa7212 */ /* 0x004fce00078efcff */
.L_x_723:
        /* <DEDUP_REMOVED lines=13> */
[C---:B------:R-:W-:Y:S01]  /*3f30*/  VIADD R197, R235.reuse, 0x9 ;  /* 0x00000009ebc57836 */ /* 0x040fe20000000000 */
[----:B------:R-:W-:Y:S01]  /*3f40*/  PLOP3.LUT P0, PT, PT, PT, UP1, 0x80, 0x8 ;  /* 0x000000000008781c */ /* 0x000fe20003f0f018 */
[C---:B------:R-:W-:Y:S01]  /*3f50*/  VIADD R123, R235.reuse, 0x21 ;  /* 0x00000021eb7b7836 */ /* 0x040fe20000000000 */
[----:B------:R-:W-:Y:S01]  /*3f60*/  IABS R120, R120 ;  /* 0x0000007800787213 */ /* 0x000fe20000000000 */
[C---:B------:R-:W-:Y:S01]  /*3f70*/  VIADD R121, R235.reuse, 0x19 ;  /* 0x00000019eb797836 */ /* 0x040fe20000000000 */
[----:B------:R-:W-:Y:S01]  /*3f80*/  IABS R197, R197 ;  /* 0x000000c500c57213 */ /* 0x000fe20000000000 */
[C---:B------:R-:W-:Y:S01]  /*3f90*/  VIADD R200, R235.reuse, 0x8 ;  /* 0x00000008ebc87836 */ /* 0x040fe20000000000 */
[----:B------:R-:W-:Y:S01]  /*3fa0*/  PLOP3.LUT P6, PT, PT, PT, UP1, 0x80, 0x8 ;  /* 0x000000000008781c */ /* 0x000fe20003fcf018 */
[----:B------:R-:W-:Y:S01]  /*3fb0*/  IMAD.MOV.U32 R198, RZ, RZ, R120 ;  /* 0x000000ffffc67224 */ /* 0x000fe200078e0078 */
[----:B------:R-:W-:Y:S01]  /*3fc0*/  I2FP.F32.S32 R197, R197 ;  /* 0x000000c500c57245 */ /* 0x000fe20000201400 */
[C---:B------:R-:W-:Y:S01]  /*3fd0*/  VIADD R127, R235.reuse, 0x11 ;  /* 0x00000011eb7f7836 */ /* 0x040fe20000000000 */
[----:B------:R-:W-:Y:S04]  /*3fe0*/  DEPBAR.LE SB0, 0x0 ;  /* 0x000080000000791a */ /* 0x000fe80000000000 */
[----:B------:R-:W-:Y:S01]  /*3ff0*/  BAR.SYNC.DEFER_BLOCKING 0x0 ;  /* 0x0000000000007b1d */ /* 0x000fe20000010000 */
[----:B------:R-:W-:Y:S01]  /*4000*/  @P5 LOP3.LUT R118, R234, 0x6, RZ, 0xc0, !PT ;  /* 0x00000006ea765812 */ /* 0x000fe200078ec0ff */
[----:B------:R-:W-:Y:S01]  /*4010*/  UISETP.NE.AND UP2, UPT, UR45, URZ, UPT ;  /* 0x000000ff2d00728c */ /* 0x000fe2000bf45270 */
[----:B------:R-:W-:Y:S02]  /*4020*/  PLOP3.LUT P5, PT, PT, PT, UP1, 0x80, 0x8 ;  /* 0x000000000008781c */ /* 0x000fe40003faf018 */
[----:B------:R-:W-:Y:S02]  /*4030*/  @P0 LOP3.LUT R119, R118, 0xe0, R233, 0xf8, !PT ;  /* 0x000000e076770812 */ /* 0x000fe400078ef8e9 */
[----:B------:R-:W-:Y:S02]  /*4040*/  PLOP3.LUT P0, PT, PT, PT, UP1, 0x80, 0x8 ;  /* 0x000000000008781c */ /* 0x000fe40003f0f018 */
[----:B------:R-:W-:Y:S01]  /*4050*/  I2FP.F32.S32 R198, R198 ;  /* 0x000000c600c67245 */ /* 0x000fe20000201400 */
[----:B------:R-:W-:Y:S01]  /*4060*/  @P1 IMAD R128, R128, 0x40, R119 ;  /* 0x0000004080801824 */ /* 0x000fe200078e0277 */
[----:B------:R-:W-:Y:S01]  /*4070*/  PLOP3.LUT P1, PT, PT, PT, UP1, 0x80, 0x8 ;  /* 0x000000000008781c */ /* 0x000fe20003f2f018 */
[C---:B------:R-:W-:Y:S01]  /*4080*/  VIADD R119, R235.reuse, 0x18 ;  /* 0x00000018eb777836 */ /* 0x040fe20000000000 */
[----:B------:R-:W-:Y:S01]  /*4090*/  IABS R123, R123 ;  /* 0x0000007b007b7213 */ /* 0x000fe20000000000 */
[C---:B------:R-:W-:Y:S01]  /*40a0*/  @P2 VIADD R118, R128.reuse, 0x1 ;  /* 0x0000000180762836 */ /* 0x040fe20000000000 */
[----:B------:R-:W-:Y:S01]  /*40b0*/  PLOP3.LUT P2, PT, PT, PT, UP1, 0x80, 0x8 ;  /* 0x000000000008781c */ /* 0x000fe20003f4f018 */
[----:B------:R-:W-:Y:S01]  /*40c0*/  @UP2 UIADD3 UR14, UP0, UPT, UR52, -0x100, URZ ;  /* 0xffffff00340e2890 */ /* 0x000fe2000ff1e0ff */
[----:B------:R-:W-:Y:S02]  /*40d0*/  @P5 ISETP.GE.AND P5, PT, R128, UR37, PT ;  /* 0x0000002580005c0c */ /* 0x000fe4000bfa6270 */
[----:B------:R-:W-:Y:S01]  /*40e0*/  @P6 ISETP.GE.AND P6, PT, R118, UR37, PT ;  /* 0x0000002576006c0c */ /* 0x000fe2000bfc6270 */
[----:B------:R-:W-:Y:S01]  /*40f0*/  @P0 VIADD R118, R128, 0x8 ;  /* 0x0000000880760836 */ /* 0x000fe20000000000 */
[----:B------:R-:W-:Y:S01]  /*4100*/  PLOP3.LUT P0, PT, PT, PT, UP1, 0x80, 0x8 ;  /* 0x000000000008781c */ /* 0x000fe20003f0f018 */
[----:B------:R-:W-:Y:S01]  /*4110*/  @UP2 UIADD3.X UR13, UPT, UPT, UR53, -0x1, URZ, UP0, !UPT ;  /* 0xffffffff350d2890 */ /* 0x000fe200087fe4ff */
[----:B------:R-:W-:Y:S01]  /*4120*/  I2FP.F32.S32 R123, R123 ;  /* 0x0000007b007b7245 */ /* 0x000fe20000201400 */
[----:B------:R-:W-:Y:S01]  /*4130*/  LDSM.16.M88.4 R84, [R229] ;  /* 0x00000000e554783b */ /* 0x000fe20000000200 */
[----:B------:R-:W-:Y:S01]  /*4140*/  @P1 ISETP.GE.AND P1, PT, R118, UR37, PT ;  /* 0x0000002576001c0c */ /* 0x000fe2000bf26270 */
[----:B------:R-:W-:Y:S01]  /*4150*/  VIADD R118, R235, 0x20 ;  /* 0x00000020eb767836 */ /* 0x000fe20000000000 */
[----:B------:R-:W-:Y:S01]  /*4160*/  IABS R119, R119 ;  /* 0x0000007700777213 */ /* 0x000fe20000000000 */
[----:B------:R-:W-:Y:S01]  /*4170*/  @UP2 UIADD3 UR16, UP0, UPT, UR16, -0x100, URZ ;  /* 0xffffff0010102890 */ /* 0x000fe2000ff1e0ff */
[----:B------:R-:W-:Y:S01]  /*4180*/  IABS R121, R121 ;  /* 0x0000007900797213 */ /* 0x000fe20000000000 */
[----:B-1----:R-:W1:Y:S01]  /*4190*/  LDSM.16.M88.4 R88, [R227+0x10000] ;  /* 0x01000000e358783b */ /* 0x002e620000000200 */
[----:B------:R-:W-:Y:S01]  /*41a0*/  I2FP.F32.S32 R122, R119 ;  /* 0x00000077007a7245 */ /* 0x000fe20000201400 */
[----:B------:R-:W-:Y:S01]  /*41b0*/  @UP2 UIADD3.X UR17, UPT, UPT, UR17, -0x1, URZ, UP0, !UPT ;  /* 0xffffffff11112890 */ /* 0x000fe200087fe4ff */
[----:B------:R-:W-:Y:S02]  /*41c0*/  I2FP.F32.S32 R121, R121 ;  /* 0x0000007900797245 */ /* 0x000fe40000201400 */
[----:B------:R-:W-:Y:S01]  /*41d0*/  IABS R118, R118 ;  /* 0x0000007600767213 */ /* 0x000fe20000000000 */
[----:B------:R-:W4:Y:S01]  /*41e0*/  LDSM.16.M88.4 R92, [R227+0x10800] ;  /* 0x01080000e35c783b */ /* 0x000f220000000200 */
[----:B------:R-:W-:Y:S02]  /*41f0*/  IABS R200, R200 ;  /* 0x000000c800c87213 */ /* 0x000fe40000000000 */
[----:B------:R-:W-:Y:S02]  /*4200*/  I2FP.F32.S32 R118, R118 ;  /* 0x0000007600767245 */ /* 0x000fe40000201400 */
[----:B------:R-:W-:Y:S01]  /*4210*/  I2FP.F32.S32 R200, R200 ;  /* 0x000000c800c87245 */ /* 0x000fe20000201400 */
[----:B------:R-:W-:Y:S01]  /*4220*/  LDSM.16.M88.4 R96, [R226] ;  /* 0x00000000e260783b */ /* 0x000fe20000000200 */
[----:B------:R-:W-:Y:S02]  /*4230*/  IABS R127, R127 ;  /* 0x0000007f007f7213 */ /* 0x000fe40000000000 */
[----:B------:R-:W-:Y:S02]  /*4240*/  LOP3.LUT R231, R218, 0x400, R3, 0xf8, !PT ;  /* 0x00000400dae77812 */ /* 0x000fe400078ef803 */
[----:B------:R-:W-:Y:S01]  /*4250*/  I2FP.F32.S32 R127, R127 ;  /* 0x0000007f007f7245 */ /* 0x000fe20000201400 */
[----:B------:R-:W2:Y:S01]  /*4260*/  LDSM.16.M88.4 R100, [R224+0x10000] ;  /* 0x01000000e064783b */ /* 0x000ea20000000200 */
[----:B------:R-:W-:Y:S04]  /*4270*/  LOP3.LUT R231, R231, R0, RZ, 0xfc, !PT ;  /* 0x00000000e7e77212 */ /* 0x000fe800078efcff */
[----:B------:R-:W-:Y:S01]  /*4280*/  LEA R231, R231, UR4, 0x1 ;  /* 0x00000004e7e77c11 */ /* 0x000fe2000f8e08ff */
[----:B------:R-:W3:Y:S06]  /*4290*/  LDSM.16.M88.4 R104, [R224+0x10800] ;  /* 0x01080000e068783b */ /* 0x000eec0000000200 */
[----:B------:R-:W-:Y:S06]  /*42a0*/  LDSM.16.M88.4 R108, [R225] ;  /* 0x00000000e16c783b */ /* 0x000fec0000000200 */
[----:B------:R-:W3:Y:S01]  /*42b0*/  LDSM.16.M88.4 R112, [R223+0x10000] ;  /* 0x01000000df70783b */ /* 0x000ee20000000200 */
[C---:B-1----:R-:W-:Y:S08]  /*42c0*/  HMMA.16816.F32.BF16 R4, R84.reuse, R88, RZ ;  /* 0x000000585404723c */ /* 0x042ff000000418ff */
[C---:B------:R-:W-:Y:S01]  /*42d0*/  HMMA.16816.F32.BF16 R8, R84.reuse, R90, RZ ;  /* 0x0000005a5408723c */ /* 0x040fe200000418ff */
[----:B------:R-:W-:Y:S07]  /*42e0*/  LDSM.16.M88.4 R88, [R222] ;  /* 0x00000000de58783b */ /* 0x000fee0000000200 */
[C---:B----4-:R-:W-:Y:S08]  /*42f0*/  HMMA.16816.F32.BF16 R12, R84.reuse, R92, RZ ;  /* 0x0000005c540c723c */ /* 0x050ff000000418ff */
[----:B------:R-:W-:Y:S01]  /*4300*/  HMMA.16816.F32.BF16 R16, R84, R94, RZ ;  /* 0x0000005e5410723c */ /* 0x000fe200000418ff */
[----:B------:R-:W1:Y:S06]  /*4310*/  LDSM.16.M88.4 R84, [R223+0x10800] ;  /* 0x01080000df54783b */ /* 0x000e6c0000000200 */
[----:B------:R-:W4:Y:S01]  /*4320*/  LDSM.16.M88.4 R92, [R221+0x10000] ;  /* 0x01000000dd5c783b */ /* 0x000f220000000200 */
[C---:B--2---:R-:W-:Y:S08]  /*4330*/  HMMA.16816.F32.BF16 R4, R96.reuse, R100, R4 ;  /* 0x000000646004723c */ /* 0x044ff00000041804 */
[C---:B------:R-:W-:Y:S01]  /*4340*/  HMMA.16816.F32.BF16 R8, R96.reuse, R102, R8 ;  /* 0x000000666008723c */ /* 0x040fe20000041808 */
[----:B------:R-:W-:Y:S07]  /*4350*/  LDSM.16.M88.4 R100, [R229+0x2000] ;  /* 0x00200000e564783b */ /* 0x000fee0000000200 */
[C---:B---3--:R-:W-:Y:S08]  /*4360*/  HMMA.16816.F32.BF16 R12, R96.reuse, R104, R12 ;  /* 0x00000068600c723c */ /* 0x048ff0000004180c */
[----:B------:R-:W-:Y:S01]  /*4370*/  HMMA.16816.F32.BF16 R16, R96, R106, R16 ;  /* 0x0000006a6010723c */ /* 0x000fe20000041810 */
[----:B------:R-:W2:Y:S06]  /*4380*/  LDSM.16.M88.4 R96, [R221+0x10800] ;  /* 0x01080000dd60783b */ /* 0x000eac0000000200 */
[----:B------:R-:W3:Y:S01]  /*4390*/  LDSM.16.M88.4 R104, [R227+0x12000] ;  /* 0x01200000e368783b */ /* 0x000ee20000000200 */
[C---:B------:R-:W-:Y:S08]  /*43a0*/  HMMA.16816.F32.BF16 R4, R108.reuse, R112, R4 ;  /* 0x000000706c04723c */ /* 0x040ff00000041804 */
[C---:B------:R-:W-:Y:S01]  /*43b0*/  HMMA.16816.F32.BF16 R8, R108.reuse, R114, R8 ;  /* 0x000000726c08723c */ /* 0x040fe20000041808 */
[----:B------:R-:W3:Y:S07]  /*43c0*/  LDSM.16.M88.4 R112, [R227+0x12800] ;  /* 0x01280000e370783b */ /* 0x000eee0000000200 */
[C---:B-1----:R-:W-:Y:S08]  /*43d0*/  HMMA.16816.F32.BF16 R12, R108.reuse, R84, R12 ;  /* 0x000000546c0c723c */ /* 0x042ff0000004180c */
[----:B------:R-:W-:Y:S01]  /*43e0*/  HMMA.16816.F32.BF16 R16, R108, R86, R16 ;  /* 0x000000566c10723c */ /* 0x000fe20000041810 */
[----:B------:R-:W-:Y:S06]  /*43f0*/  LDSM.16.M88.4 R84, [R226+0x2000] ;  /* 0x00200000e254783b */ /* 0x000fec0000000200 */
[----:B------:R-:W-:Y:S01]  /*4400*/  LDSM.16.M88.4 R108, [R224+0x12800] ;  /* 0x01280000e06c783b */ /* 0x000fe20000000200 */
[C---:B----4-:R-:W-:Y:S08]  /*4410*/  HMMA.16816.F32.BF16 R4, R88.reuse, R92, R4 ;  /* 0x0000005c5804723c */ /* 0x050ff00000041804 */
[C---:B------:R-:W-:Y:S01]  /*4420*/  HMMA.16816.F32.BF16 R8, R88.reuse, R94, R8 ;  /* 0x0000005e5808723c */ /* 0x040fe20000041808 */
[----:B------:R-:W1:Y:S07]  /*4430*/  LDSM.16.M88.4 R92, [R224+0x12000] ;  /* 0x01200000e05c783b */ /* 0x000e6e0000000200 */
[C---:B--2---:R-:W-:Y:S08]  /*4440*/  HMMA.16816.F32.BF16 R12, R88.reuse, R96, R12 ;  /* 0x00000060580c723c */ /* 0x044ff0000004180c */
[----:B------:R-:W-:Y:S01]  /*4450*/  HMMA.16816.F32.BF16 R16, R88, R98, R16 ;  /* 0x000000625810723c */ /* 0x000fe20000041810 */
[----:B------:R-:W-:Y:S06]  /*4460*/  LDSM.16.M88.4 R88, [R225+0x2000] ;  /* 0x00200000e158783b */ /* 0x000fec0000000200 */
[----:B------:R-:W2:Y:S01]  /*4470*/  LDSM.16.M88.4 R96, [R223+0x12000] ;  /* 0x01200000df60783b */ /* 0x000ea20000000200 */
[C---:B---3--:R-:W-:Y:S08]  /*4480*/  HMMA.16816.F32.BF16 R4, R100.reuse, R104, R4 ;  /* 0x000000686404723c */ /* 0x048ff00000041804 */
[C---:B------:R-:W-:Y:S01]  /*4490*/  HMMA.16816.F32.BF16 R8, R100.reuse, R106, R8 ;  /* 0x0000006a6408723c */ /* 0x040fe20000041808 */
[----:B------:R-:W3:Y:S07]  /*44a0*/  LDSM.16.M88.4 R104, [R223+0x12800] ;  /* 0x01280000df68783b */ /* 0x000eee0000000200 */
[C---:B------:R-:W-:Y:S08]  /*44b0*/  HMMA.16816.F32.BF16 R12, R100.reuse, R112, R12 ;  /* 0x00000070640c723c */ /* 0x040ff0000004180c */
[----:B------:R-:W-:Y:S01]  /*44c0*/  HMMA.16816.F32.BF16 R16, R100, R114, R16 ;  /* 0x000000726410723c */ /* 0x000fe20000041810 */
[----:B------:R-:W-:Y:S06]  /*44d0*/  LDSM.16.M88.4 R100, [R221+0x12000] ;  /* 0x01200000dd64783b */ /* 0x000fec0000000200 */
[----:B------:R-:W-:Y:S01]  /*44e0*/  LDSM.16.M88.4 R112, [R221+0x12800] ;  /* 0x01280000dd70783b */ /* 0x000fe20000000200 */
[C---:B-1----:R-:W-:Y:S08]  /*44f0*/  HMMA.16816.F32.BF16 R4, R84.reuse, R92, R4 ;  /* 0x0000005c5404723c */ /* 0x042ff00000041804 */
[C---:B------:R-:W-:Y:S01]  /*4500*/  HMMA.16816.F32.BF16 R8, R84.reuse, R94, R8 ;  /* 0x0000005e5408723c */ /* 0x040fe20000041808 */
[----:B------:R-:W1:Y:S07]  /*4510*/  LDSM.16.M88.4 R92, [R222+0x2000] ;  /* 0x00200000de5c783b */ /* 0x000e6e0000000200 */
[C---:B------:R-:W-:Y:S08]  /*4520*/  HMMA.16816.F32.BF16 R12, R84.reuse, R108, R12 ;  /* 0x0000006c540c723c */ /* 0x040ff0000004180c */
[----:B------:R-:W-:Y:S01]  /*4530*/  HMMA.16816.F32.BF16 R16, R84, R110, R16 ;  /* 0x0000006e5410723c */ /* 0x000fe20000041810 */
[----:B------:R-:W-:Y:S06]  /*4540*/  LDSM.16.M88.4 R84, [R229+0x4000] ;  /* 0x00400000e554783b */ /* 0x000fec0000000200 */
[----:B------:R-:W-:Y:S01]  /*4550*/  LDSM.16.M88.4 R108, [R227+0x14800] ;  /* 0x01480000e36c783b */ /* 0x000fe20000000200 */
[C---:B--2---:R-:W-:Y:S08]  /*4560*/  HMMA.16816.F32.BF16 R4, R88.reuse, R96, R4 ;  /* 0x000000605804723c */ /* 0x044ff00000041804 */
[C---:B------:R-:W-:Y:S01]  /*4570*/  HMMA.16816.F32.BF16 R8, R88.reuse, R98, R8 ;  /* 0x000000625808723c */ /* 0x040fe20000041808 */
[----:B------:R-:W2:Y:S07]  /*4580*/  LDSM.16.M88.4 R96, [R227+0x14000] ;  /* 0x01400000e360783b */ /* 0x000eae0000000200 */
[C---:B---3--:R-:W-:Y:S08]  /*4590*/  HMMA.16816.F32.BF16 R12, R88.reuse, R104, R12 ;  /* 0x00000068580c723c */ /* 0x048ff0000004180c */
        /* <DEDUP_REMOVED lines=22> */
[----:B------:R3:W-:Y:S06]  /*4700*/  LDSM.16.M88.4 R88, [R229+0x6000] ;  /* 0x00600000e558783b */ /* 0x0007ec0000000200 */
[----:B------:R-:W-:Y:S01]  /*4710*/  LDSM.16.M88.4 R104, [R224+0x16000] ;  /* 0x01600000e068783b */ /* 0x000fe20000000200 */
[C---:B--2---:R-:W-:Y:S08]  /*4720*/  HMMA.16816.F32.BF16 R4, R92.reuse, R96, R4 ;  /* 0x000000605c04723c */ /* 0x044ff00000041804 */
[C---:B------:R-:W-:Y:S01]  /*4730*/  HMMA.16816.F32.BF16 R8, R92.reuse, R98, R8 ;  /* 0x000000625c08723c */ /* 0x040fe20000041808 */
[----:B------:R-:W2:Y:S07]  /*4740*/  LDSM.16.M88.4 R96, [R227+0x16000] ;  /* 0x01600000e360783b */ /* 0x000eae0000000200 */
[C---:B------:R-:W-:Y:S03]  /*4750*/  HMMA.16816.F32.BF16 R12, R92.reuse, R112, R12 ;  /* 0x000000705c0c723c */ /* 0x040fe6000004180c */
[----:B---3--:R-:W-:Y:S05]  /*4760*/  LEA R229, R250, UR4, 0x1 ;  /* 0x00000004fae57c11 */ /* 0x008fea000f8e08ff */
[----:B------:R-:W-:Y:S01]  /*4770*/  HMMA.16816.F32.BF16 R16, R92, R114, R16 ;  /* 0x000000725c10723c */ /* 0x000fe20000041810 */
[----:B------:R3:W4:Y:S06]  /*4780*/  LDSM.16.M88.4 R92, [R227+0x16800] ;  /* 0x01680000e35c783b */ /* 0x00072c0000000200 */
[----:B------:R-:W-:Y:S01]  /*4790*/  LDSM.16.M88.4 R112, [R223+0x16800] ;  /* 0x01680000df70783b */ /* 0x000fe20000000200 */
[C---:B-1----:R-:W-:Y:S08]  /*47a0*/  HMMA.16816.F32.BF16 R4, R84.reuse, R100, R4 ;  /* 0x000000645404723c */ /* 0x042ff00000041804 */
[C---:B------:R-:W-:Y:S01]  /*47b0*/  HMMA.16816.F32.BF16 R8, R84.reuse, R102, R8 ;  /* 0x000000665408723c */ /* 0x040fe20000041808 */
[----:B------:R1:W4:Y:S07]  /*47c0*/  LDSM.16.M88.4 R100, [R226+0x6000] ;  /* 0x00600000e264783b */ /* 0x00032e0000000200 */
[C---:B------:R-:W-:Y:S03]  /*47d0*/  HMMA.16816.F32.BF16 R12, R84.reuse, R108, R12 ;  /* 0x0000006c540c723c */ /* 0x040fe6000004180c */
[----:B---3--:R-:W-:Y:S05]  /*47e0*/  LEA R227, R242, UR4, 0x1 ;  /* 0x00000004f2e37c11 */ /* 0x008fea000f8e08ff */
[----:B------:R-:W-:Y:S01]  /*47f0*/  HMMA.16816.F32.BF16 R16, R84, R110, R16 ;  /* 0x0000006e5410723c */ /* 0x000fe20000041810 */
[----:B------:R3:W3:Y:S06]  /*4800*/  LDSM.16.M88.4 R84, [R224+0x16800] ;  /* 0x01680000e054783b */ /* 0x0006ec0000000200 */
[----:B------:R3:W-:Y:S01]  /*4810*/  LDSM.16.M88.4 R108, [R223+0x16000] ;  /* 0x01600000df6c783b */ /* 0x0007e20000000200 */
[C---:B--2---:R-:W-:Y:S05]  /*4820*/  HMMA.16816.F32.BF16 R4, R88.reuse, R96, R4 ;  /* 0x000000605804723c */ /* 0x044fea0000041804 */
[C---:B-1----:R-:W-:Y:S03]  /*4830*/  IMAD.IADD R226, R2.reuse, 0x1, R229 ;  /* 0x0000000102e27824 */ /* 0x042fe600078e02e5 */
[C---:B------:R-:W-:Y:S01]  /*4840*/  HMMA.16816.F32.BF16 R8, R88.reuse, R98, R8 ;  /* 0x000000625808723c */ /* 0x040fe20000041808 */
[----:B------:R1:W2:Y:S07]  /*4850*/  LDSM.16.M88.4 R96, [R225+0x6000] ;  /* 0x00600000e160783b */ /* 0x0002ae0000000200 */
[C---:B----4-:R-:W-:Y:S03]  /*4860*/  HMMA.16816.F32.BF16 R12, R88.reuse, R92, R12 ;  /* 0x0000005c580c723c */ /* 0x050fe6000004180c */
[--C-:B---3--:R-:W-:Y:S02]  /*4870*/  IMAD.IADD R224, R2, 0x1, R227.reuse ;  /* 0x0000000102e07824 */ /* 0x108fe400078e02e3 */
[C---:B------:R-:W-:Y:S03]  /*4880*/  IMAD.IADD R223, R216.reuse, 0x1, R227 ;  /* 0x00000001d8df7824 */ /* 0x040fe600078e02e3 */
[----:B------:R-:W-:Y:S01]  /*4890*/  HMMA.16816.F32.BF16 R16, R88, R94, R16 ;  /* 0x0000005e5810723c */ /* 0x000fe20000041810 */
[----:B------:R3:W-:Y:S06]  /*48a0*/  LDSM.16.M88.4 R88, [R222+0x6000] ;  /* 0x00600000de58783b */ /* 0x0007ec0000000200 */
[----:B------:R-:W4:Y:S01]  /*48b0*/  LDSM.16.M88.4 R92, [R221+0x16000] ;  /* 0x01600000dd5c783b */ /* 0x000f220000000200 */
[C---:B------:R-:W-:Y:S05]  /*48c0*/  HMMA.16816.F32.BF16 R4, R100.reuse, R104, R4 ;  /* 0x000000686404723c */ /* 0x040fea0000041804 */
[----:B-1----:R-:W-:Y:S03]  /*48d0*/  IMAD.IADD R225, R216, 0x1, R229 ;  /* 0x00000001d8e17824 */ /* 0x002fe600078e02e5 */
[C---:B------:R-:W-:Y:S08]  /*48e0*/  HMMA.16816.F32.BF16 R8, R100.reuse, R106, R8 ;  /* 0x0000006a6408723c */ /* 0x040ff00000041808 */
[C---:B------:R-:W-:Y:S03]  /*48f0*/  HMMA.16816.F32.BF16 R12, R100.reuse, R84, R12 ;  /* 0x00000054640c723c */ /* 0x040fe6000004180c */
[C---:B---3--:R-:W-:Y:S05]  /*4900*/  IMAD.IADD R222, R2.reuse, 0x1, R225 ;  /* 0x0000000102de7824 */ /* 0x048fea00078e02e1 */
[----:B------:R-:W-:Y:S01]  /*4910*/  HMMA.16816.F32.BF16 R16, R100, R86, R16 ;  /* 0x000000566410723c */ /* 0x000fe20000041810 */
[----:B------:R1:W3:Y:S07]  /*4920*/  LDSM.16.M88.4 R84, [R221+0x16800] ;  /* 0x01680000dd54783b */ /* 0x0002ee0000000200 */
[C---:B--2---:R-:W-:Y:S08]  /*4930*/  HMMA.16816.F32.BF16 R4, R96.reuse, R108, R4 ;  /* 0x0000006c6004723c */ /* 0x044ff00000041804 */
[C---:B------:R-:W-:Y:S08]  /*4940*/  HMMA.16816.F32.BF16 R8, R96.reuse, R110, R8 ;  /* 0x0000006e6008723c */ /* 0x040ff00000041808 */
[C---:B------:R-:W-:Y:S03]  /*4950*/  HMMA.16816.F32.BF16 R12, R96.reuse, R112, R12 ;  /* 0x00000070600c723c */ /* 0x040fe6000004180c */
[----:B-1----:R-:W-:Y:S05]  /*4960*/  IMAD.IADD R221, R2, 0x1, R223 ;  /* 0x0000000102dd7824 */ /* 0x002fea00078e02df */
[----:B------:R-:W-:Y:S08]  /*4970*/  HMMA.16816.F32.BF16 R16, R96, R114, R16 ;  /* 0x000000726010723c */ /* 0x000ff00000041810 */
[C---:B----4-:R-:W-:Y:S08]  /*4980*/  HMMA.16816.F32.BF16 R4, R88.reuse, R92, R4 ;  /* 0x0000005c5804723c */ /* 0x050ff00000041804 */
[C---:B------:R-:W-:Y:S08]  /*4990*/  HMMA.16816.F32.BF16 R8, R88.reuse, R94, R8 ;  /* 0x0000005e5808723c */ /* 0x040ff00000041808 */
[C---:B---3--:R-:W-:Y:S03]  /*49a0*/  HMMA.16816.F32.BF16 R12, R88.reuse, R84, R12 ;  /* 0x00000054580c723c */ /* 0x048fe6000004180c */
[----:B------:R-:W-:Y:S01]  /*49b0*/  FFMA.FTZ R6, R123, -UR12, R6 ;  /* 0x8000000c7b067c23 */ /* 0x000fe20008010006 */
[----:B------:R-:W-:Y:S01]  /*49c0*/  FFMA.FTZ R4, R121, -UR12, R4 ;  /* 0x8000000c79047c23 */ /* 0x000fe20008010004 */
[----:B------:R-:W-:Y:S01]  /*49d0*/  FFMA.FTZ R7, R118, -UR12, R7 ;  /* 0x8000000c76077c23 */ /* 0x000fe20008010007 */
[----:B------:R-:W-:Y:S02]  /*49e0*/  FFMA.FTZ R5, R122, -UR12, R5 ;  /* 0x8000000c7a057c23 */ /* 0x000fe40008010005 */
[----:B------:R-:W-:Y:S03]  /*49f0*/  HMMA.16816.F32.BF16 R16, R88, R86, R16 ;  /* 0x000000565810723c */ /* 0x000fe60000041810 */
[----:B------:R-:W-:Y:S01]  /*4a00*/  @P0 FSEL R6, R6, -INF , !P5 ;  /* 0xff80000006060808 */ /* 0x000fe20006800000 */
[----:B------:R-:W-:Y:S01]  /*4a10*/  FFMA.FTZ R8, R127, -UR12, R8 ;  /* 0x8000000c7f087c23 */ /* 0x000fe20008010008 */
[----:B------:R-:W-:Y:S01]  /*4a20*/  PLOP3.LUT P0, PT, PT, PT, UP1, 0x80, 0x8 ;  /* 0x000000000008781c */ /* 0x000fe20003f0f018 */
[----:B------:R-:W-:Y:S01]  /*4a30*/  FFMA.FTZ R10, R121, -UR12, R10 ;  /* 0x8000000c790a7c23 */ /* 0x000fe2000801000a */
[----:B------:R-:W-:Y:S01]  /*4a40*/  @P2 FSEL R4, R4, -INF , !P5 ;  /* 0xff80000004042808 */ /* 0x000fe20006800000 */
[----:B------:R-:W-:Y:S01]  /*4a50*/  FFMA.FTZ R11, R122, -UR12, R11 ;  /* 0x8000000c7a0b7c23 */ /* 0x000fe2000801000b */
[----:B------:R-:W-:Y:S01]  /*4a60*/  PLOP3.LUT P2, PT, PT, PT, UP1, 0x80, 0x8 ;  /* 0x000000000008781c */ /* 0x000fe20003f4f018 */
[----:B------:R-:W-:Y:S01]  /*4a70*/  FFMA.FTZ R9, R198, -UR12, R9 ;  /* 0x8000000cc6097c23 */ /* 0x000fe20008010009 */
[----:B------:R-:W-:Y:S01]  /*4a80*/  FSETP.NEU.FTZ.AND P5, PT, R237, -INF , PT ;  /* 0xff800000ed00780b */ /* 0x000fe20003fbd000 */
[----:B------:R-:W-:Y:S01]  /*4a90*/  FFMA.FTZ R12, R197, -UR12, R12 ;  /* 0x8000000cc50c7c23 */ /* 0x000fe2000801000c */
[----:B------:R-:W-:Y:S01]  /*4aa0*/  FFMA.FTZ R13, R200, -UR12, R13 ;  /* 0x8000000cc80d7c23 */ /* 0x000fe2000801000d */
[----:B------:R-:W-:Y:S01]  /*4ab0*/  FFMA.FTZ R14, R127, -UR12, R14 ;  /* 0x8000000c7f0e7c23 */ /* 0x000fe2000801000e */
[----:B------:R-:W-:Y:S01]  /*4ac0*/  FSEL R196, R196, RZ, P5 ;  /* 0x000000ffc4c47208 */ /* 0x000fe20002800000 */
[----:B------:R-:W-:Y:S01]  /*4ad0*/  VIADD R127, R235, 0x1 ;  /* 0x00000001eb7f7836 */ /* 0x000fe20000000000 */
[----:B------:R-:W-:Y:S01]  /*4ae0*/  PLOP3.LUT P5, PT, PT, PT, UP1, 0x80, 0x8 ;  /* 0x000000000008781c */ /* 0x000fe20003faf018 */
[----:B------:R-:W-:Y:S01]  /*4af0*/  FFMA.FTZ R15, R198, -UR12, R15 ;  /* 0x8000000cc60f7c23 */ /* 0x000fe2000801000f */
[----:B------:R-:W-:Y:S01]  /*4b00*/  @P0 FSEL R7, R7, -INF , !P6 ;  /* 0xff80000007070808 */ /* 0x000fe20007000000 */
[----:B------:R-:W-:Y:S01]  /*4b10*/  FFMA.FTZ R119, R4, UR10, -R196 ;  /* 0x0000000a04777c23 */ /* 0x000fe200080108c4 */
[----:B------:R-:W-:Y:S01]  /*4b20*/  PLOP3.LUT P0, PT, PT, PT, UP1, 0x80, 0x8 ;  /* 0x000000000008781c */ /* 0x000fe20003f0f018 */
[----:B------:R-:W-:Y:S01]  /*4b30*/  FFMA.FTZ R18, R197, -UR12, R18 ;  /* 0x8000000cc5127c23 */ /* 0x000fe20008010012 */
[----:B------:R-:W-:Y:S01]  /*4b40*/  @P2 FSEL R5, R5, -INF , !P6 ;  /* 0xff80000005052808 */ /* 0x000fe20007000000 */
[----:B------:R-:W-:Y:S01]  /*4b50*/  FFMA.FTZ R19, R200, -UR12, R19 ;  /* 0x8000000cc8137c23 */ /* 0x000fe20008010013 */
[----:B------:R-:W-:Y:S01]  /*4b60*/  FSETP.NEU.FTZ.AND P2, PT, R236, -INF , PT ;  /* 0xff800000ec00780b */ /* 0x000fe20003f5d000 */
[----:B------:R-:W-:Y:S01]  /*4b70*/  MUFU.EX2 R119, R119 ;  /* 0x0000007700777308 */ /* 0x000fe20000000800 */
[----:B------:R-:W-:Y:S01]  /*4b80*/  PLOP3.LUT P6, PT, PT, PT, UP1, 0x80, 0x8 ;  /* 0x000000000008781c */ /* 0x000fe20003fcf018 */
[----:B------:R-:W-:Y:S01]  /*4b90*/  FFMA.FTZ R118, R5, UR10, -R196 ;  /* 0x0000000a05767c23 */ /* 0x000fe200080108c4 */
[----:B------:R-:W-:Y:S01]  /*4ba0*/  FSEL R130, R130, RZ, P2 ;  /* 0x000000ff82827208 */ /* 0x000fe20001000000 */
[C---:B------:R-:W-:Y:S01]  /*4bb0*/  @P5 VIADD R124, R128.reuse, 0x9 ;  /* 0x00000009807c5836 */ /* 0x040fe20000000000 */
[----:B------:R-:W-:Y:S02]  /*4bc0*/  PLOP3.LUT P2, PT, PT, PT, UP1, 0x80, 0x8 ;  /* 0x000000000008781c */ /* 0x000fe40003f4f018 */
[----:B------:R-:W-:Y:S01]  /*4bd0*/  PLOP3.LUT P5, PT, PT, PT, UP1, 0x80, 0x8 ;  /* 0x000000000008781c */ /* 0x000fe20003faf018 */
[----:B------:R-:W-:Y:S01]  /*4be0*/  @P0 VIADD R123, R128, 0x10 ;  /* 0x00000010807b0836 */ /* 0x000fe20000000000 */
[----:B------:R-:W-:Y:S01]  /*4bf0*/  PLOP3.LUT P0, PT, PT, PT, UP1, 0x80, 0x8 ;  /* 0x000000000008781c */ /* 0x000fe20003f0f018 */
[--C-:B------:R-:W-:Y:S01]  /*4c00*/  FFMA.FTZ R121, R7, UR10, -R130.reuse ;  /* 0x0000000a07797c23 */ /* 0x100fe20008010882 */
[----:B------:R-:W-:Y:S01]  /*4c10*/  IABS R131, R127 ;  /* 0x0000007f00837213 */ /* 0x000fe20000000000 */
[----:B------:R-:W1:Y:S01]  /*4c20*/  MUFU.EX2 R118, R118 ;  /* 0x0000007600767308 */ /* 0x000e620000000800 */
[----:B------:R-:W-:Y:S02]  /*4c30*/  IABS R127, R235 ;  /* 0x000000eb007f7213 */ /* 0x000fe40000000000 */
[----:B------:R-:W-:Y:S01]  /*4c40*/  @P6 ISETP.GE.AND P6, PT, R124, UR37, PT ;  /* 0x000000257c006c0c */ /* 0x000fe2000bfc6270 */
[----:B------:R-:W-:Y:S01]  /*4c50*/  FFMA.FTZ R124, R6, UR10, -R130 ;  /* 0x0000000a067c7c23 */ /* 0x000fe20008010882 */
[----:B------:R-:W-:Y:S01]  /*4c60*/  I2FP.F32.S32 R131, R131 ;  /* 0x0000008300837245 */ /* 0x000fe20000201400 */
[----:B------:R-:W-:Y:S01]  /*4c70*/  IMAD.MOV.U32 R198, RZ, RZ, R127 ;  /* 0x000000ffffc67224 */ /* 0x000fe200078e007f */
[----:B------:R-:W-:Y:S03]  /*4c80*/  @P2 FSEL R8, R8, -INF , !P1 ;  /* 0xff80000008082808 */ /* 0x000fe60004800000 */
[----:B------:R2:W-:Y:S01]  /*4c90*/  MUFU.EX2 R120, R124 ;  /* 0x0000007c00787308 */ /* 0x0005e20000000800 */
[----:B------:R-:W-:Y:S01]  /*4ca0*/  PLOP3.LUT P2, PT, PT, PT, UP1, 0x80, 0x8 ;  /* 0x000000000008781c */ /* 0x000fe20003f4f018 */
[----:B------:R-:W-:Y:S01]  /*4cb0*/  FFMA.FTZ R16, R131, -UR12, R16 ;  /* 0x8000000c83107c23 */ /* 0x000fe20008010010 */
[----:B------:R-:W-:Y:S02]  /*4cc0*/  @P0 FSEL R10, R10, -INF , !P1 ;  /* 0xff8000000a0a0808 */ /* 0x000fe40004800000 */
[----:B------:R-:W-:Y:S02]  /*4cd0*/  PLOP3.LUT P1, PT, PT, PT, UP1, 0x80, 0x8 ;  /* 0x000000000008781c */ /* 0x000fe40003f2f018 */
[----:B------:R-:W-:Y:S03]  /*4ce0*/  PLOP3.LUT P0, PT, PT, PT, UP1, 0x80, 0x8 ;  /* 0x000000000008781c */ /* 0x000fe60003f0f018 */
[----:B------:R-:W3:Y:S01]  /*4cf0*/  MUFU.EX2 R121, R121 ;  /* 0x0000007900797308 */ /* 0x000ee20000000800 */
[----:B------:R-:W-:Y:S01]  /*4d00*/  @P5 ISETP.GE.AND P5, PT, R123, UR37, PT ;  /* 0x000000257b005c0c */ /* 0x000fe2000bfa6270 */
[----:B------:R-:W-:Y:S01]  /*4d10*/  FFMA.FTZ R123, R8, UR10, -R196 ;  /* 0x0000000a087b7c23 */ /* 0x000fe200080108c4 */
[----:B------:R-:W-:Y:S02]  /*4d20*/  I2FP.F32.S32 R198, R198 ;  /* 0x000000c600c67245 */ /* 0x000fe40000201400 */
[----:B------:R-:W-:Y:S02]  /*4d30*/  LEA R197, R243, UR4, 0x1 ;  /* 0x00000004f3c57c11 */ /* 0x000fe4000f8e08ff */
[----:B------:R-:W-:Y:S01]  /*4d40*/  @P2 FSEL R9, R9, -INF , !P6 ;  /* 0xff80000009092808 */ /* 0x000fe20007000000 */
[----:B------:R-:W-:Y:S01]  /*4d50*/  FFMA.FTZ R17, R198, -UR12, R17 ;  /* 0x8000000cc6117c23 */ /* 0x000fe20008010011 */
[----:B------:R-:W-:Y:S01]  /*4d60*/  PLOP3.LUT P2, PT, PT, PT, UP1, 0x80, 0x8 ;  /* 0x000000000008781c */ /* 0x000fe20003f4f018 */
[----:B--2---:R-:W-:Y:S01]  /*4d70*/  FFMA.FTZ R124, R10, UR10, -R130 ;  /* 0x0000000a0a7c7c23 */ /* 0x004fe20008010882 */
[----:B------:R-:W-:Y:S01]  /*4d80*/  @P1 FSEL R11, R11, -INF , !P6 ;  /* 0xff8000000b0b1808 */ /* 0x000fe20007000000 */
[----:B------:R-:W-:Y:S01]  /*4d90*/  @P0 VIADD R126, R128, 0x11 ;  /* 0x00000011807e0836 */ /* 0x000fe20000000000 */
[----:B------:R-:W-:Y:S01]  /*4da0*/  PLOP3.LUT P1, PT, PT, PT, UP1, 0x80, 0x8 ;  /* 0x000000000008781c */ /* 0x000fe20003f2f018 */
[----:B------:R-:W-:Y:S01]  /*4db0*/  FFMA.FTZ R122, R9, UR10, -R196 ;  /* 0x0000000a097a7c23 */ /* 0x000fe200080108c4 */
[----:B------:R-:W-:Y:S01]  /*4dc0*/  PLOP3.LUT P6, PT, PT, PT, UP1, 0x80, 0x8 ;  /* 0x000000000008781c */ /* 0x000fe20003fcf018 */
[----:B------:R-:W-:Y:S01]  /*4dd0*/  FFMA.FTZ R125, R11, UR10, -R130 ;  /* 0x0000000a0b7d7c23 */ /* 0x000fe20008010882 */
[----:B------:R-:W-:Y:S01]  /*4de0*/  PLOP3.LUT P0, PT, PT, PT, UP1, 0x80, 0x8 ;  /* 0x000000000008781c */ /* 0x000fe20003f0f018 */
[----:B------:R-:W-:Y:S01]  /*4df0*/  MUFU.EX2 R123, R123 ;  /* 0x0000007b007b7308 */ /* 0x000fe20000000800 */
[----:B-1----:R-:W-:Y:S01]  /*4e00*/  F2FP.BF16.F32.PACK_AB R208, R118, R119 ;  /* 0x0000007776d0723e */ /* 0x002fe200000010ff */
[----:B------:R-:W-:Y:S01]  /*4e10*/  VIADD R198, R202, 0x20 ;  /* 0x00000020cac67836 */ /* 0x000fe20000000000 */
[----:B---3--:R-:W-:Y:S01]  /*4e20*/  F2FP.BF16.F32.PACK_AB R206, R121, R120 ;  /* 0x0000007879ce723e */ /* 0x008fe200000010ff */
[----:B------:R-:W-:Y:S01]  /*4e30*/  @P2 VIADD R129, R128, 0x18 ;  /* 0x0000001880812836 */ /* 0x000fe20000000000 */
[----:B------:R-:W-:Y:S01]  /*4e40*/  PLOP3.LUT P2, PT, PT, PT, UP1, 0x80, 0x8 ;  /* 0x000000000008781c */ /* 0x000fe20003f4f018 */
[----:B------:R-:W-:Y:S01]  /*4e50*/  @P4 VIADD R198, R202, 0xffffffe0 ;  /* 0xffffffe0cac64836 */ /* 0x000fe20000000000 */
[----:B------:R-:W-:Y:S01]  /*4e60*/  STS [R197+0x22000], R208 ;  /* 0x022000d0c5007388 */ /* 0x000fe20000000800 */
[----:B------:R-:W-:Y:S02]  /*4e70*/  @P1 FSEL R12, R12, -INF , !P5 ;  /* 0xff8000000c0c1808 */ /* 0x000fe40006800000 */
[----:B------:R-:W-:Y:S01]  /*4e80*/  MUFU.EX2 R125, R125 ;  /* 0x0000007d007d7308 */ /* 0x000fe20000000800 */
[----:B------:R-:W-:Y:S02]  /*4e90*/  PLOP3.LUT P1, PT, PT, PT, UP1, 0x80, 0x8 ;  /* 0x000000000008781c */ /* 0x000fe40003f2f018 */
[----:B------:R-:W-:Y:S01]  /*4ea0*/  STS [R197+0x22400], R206 ;  /* 0x022400cec5007388 */ /* 0x000fe20000000800 */
[----:B------:R-:W-:Y:S01]  /*4eb0*/  @P6 ISETP.GE.AND P6, PT, R126, UR37, PT ;  /* 0x000000257e006c0c */ /* 0x000fe2000bfc6270 */
[--C-:B------:R-:W-:Y:S03]  /*4ec0*/  FFMA.FTZ R126, R12, UR10, -R196.reuse ;  /* 0x0000000a0c7e7c23 */ /* 0x100fe600080108c4 */
[----:B------:R-:W-:Y:S02]  /*4ed0*/  @P0 FSEL R13, R13, -INF , !P6 ;  /* 0xff8000000d0d0808 */ /* 0x000fe40007000000 */
[----:B------:R-:W1:Y:S01]  /*4ee0*/  MUFU.EX2 R122, R122 ;  /* 0x0000007a007a7308 */ /* 0x000e620000000800 */
[----:B------:R-:W-:Y:S02]  /*4ef0*/  PLOP3.LUT P0, PT, PT, PT, UP1, 0x80, 0x8 ;  /* 0x000000000008781c */ /* 0x000fe40003f0f018 */
[----:B------:R-:W-:Y:S01]  /*4f00*/  @P2 ISETP.GE.AND P2, PT, R129, UR37, PT ;  /* 0x0000002581002c0c */ /* 0x000fe2000bf46270 */
[----:B------:R-:W-:Y:S01]  /*4f10*/  FFMA.FTZ R129, R13, UR10, -R196 ;  /* 0x0000000a0d817c23 */ /* 0x000fe200080108c4 */
[----:B------:R-:W-:Y:S02]  /*4f20*/  @P1 FSEL R14, R14, -INF , !P5 ;  /* 0xff8000000e0e1808 */ /* 0x000fe40006800000 */
[----:B------:R-:W-:Y:S03]  /*4f30*/  PLOP3.LUT P5, PT, PT, PT, UP1, 0x80, 0x8 ;  /* 0x000000000008781c */ /* 0x000fe60003faf018 */
[----:B------:R-:W-:Y:S01]  /*4f40*/  MUFU.EX2 R124, R124 ;  /* 0x0000007c007c7308 */ /* 0x000fe20000000800 */
[----:B------:R-:W-:Y:S01]  /*4f50*/  PLOP3.LUT P1, PT, PT, PT, UP1, 0x80, 0x8 ;  /* 0x000000000008781c */ /* 0x000fe20003f2f018 */
[--C-:B------:R-:W-:Y:S02]  /*4f60*/  FFMA.FTZ R199, R14, UR10, -R130.reuse ;  /* 0x0000000a0ec77c23 */ /* 0x100fe40008010882 */
[----:B------:R-:W-:Y:S02]  /*4f70*/  @P0 FSEL R15, R15, -INF , !P6 ;  /* 0xff8000000f0f0808 */ /* 0x000fe40007000000 */
[----:B------:R-:W-:Y:S04]  /*4f80*/  PLOP3.LUT P6, PT, PT, PT, UP1, 0x80, 0x8 ;  /* 0x000000000008781c */ /* 0x000fe80003fcf018 */
[----:B------:R2:W-:Y:S01]  /*4f90*/  MUFU.EX2 R127, R199 ;  /* 0x000000c7007f7308 */ /* 0x0005e20000000800 */
[----:B------:R-:W-:Y:S01]  /*4fa0*/  PLOP3.LUT P0, PT, PT, PT, UP1, 0x80, 0x8 ;  /* 0x000000000008781c */ /* 0x000fe20003f0f018 */
[----:B------:R-:W-:Y:S01]  /*4fb0*/  FFMA.FTZ R201, R15, UR10, -R130 ;  /* 0x0000000a0fc97c23 */ /* 0x000fe20008010882 */
[----:B-1----:R-:W-:Y:S01]  /*4fc0*/  F2FP.BF16.F32.PACK_AB R204, R122, R123 ;  /* 0x0000007b7acc723e */ /* 0x002fe200000010ff */
[----:B------:R-:W-:Y:S01]  /*4fd0*/  @P5 VIADD R131, R128, 0x19 ;  /* 0x0000001980835836 */ /* 0x000fe20000000000 */
[----:B------:R-:W-:Y:S02]  /*4fe0*/  @P1 FSEL R16, R16, -INF , !P2 ;  /* 0xff80000010101808 */ /* 0x000fe40005000000 */
[----:B------:R-:W-:Y:S03]  /*4ff0*/  PLOP3.LUT P1, PT, PT, PT, UP1, 0x80, 0x8 ;  /* 0x000000000008781c */ /* 0x000fe60003f2f018 */
[----:B------:R1:W3:Y:S01]  /*5000*/  MUFU.EX2 R128, R201 ;  /* 0x000000c900807308 */ /* 0x0002e20000000800 */
[----:B------:R-:W-:Y:S04]  /*5010*/  @P6 ISETP.GE.AND P6, PT, R131, UR37, PT ;  /* 0x0000002583006c0c */ /* 0x000fe8000bfc6270 */
[----:B------:R-:W-:Y:S01]  /*5020*/  @P0 FSEL R17, R17, -INF , !P6 ;  /* 0xff80000011110808 */ /* 0x000fe20007000000 */
[--C-:B--2---:R-:W-:Y:S01]  /*5030*/  FFMA.FTZ R199, R16, UR10, -R196.reuse ;  /* 0x0000000a10c77c23 */ /* 0x104fe200080108c4 */
[----:B------:R-:W-:Y:S03]  /*5040*/  PLOP3.LUT P0, PT, PT, PT, UP1, 0x80, 0x8 ;  /* 0x000000000008781c */ /* 0x000fe60003f0f018 */
[----:B------:R-:W-:Y:S01]  /*5050*/  MUFU.EX2 R126, R126 ;  /* 0x0000007e007e7308 */ /* 0x000fe20000000800 */
[----:B------:R-:W-:Y:S01]  /*5060*/  @P1 FSEL R18, R18, -INF , !P2 ;  /* 0xff80000012121808 */ /* 0x000fe20005000000 */
[----:B------:R-:W-:Y:S04]  /*5070*/  FFMA.FTZ R196, R17, UR10, -R196 ;  /* 0x0000000a11c47c23 */ /* 0x000fe800080108c4 */
[--C-:B-1----:R-:W-:Y:S04]  /*5080*/  FFMA.FTZ R201, R18, UR10, -R130.reuse ;  /* 0x0000000a12c97c23 */ /* 0x102fe80008010882 */
[----:B------:R1:W-:Y:S01]  /*5090*/  MUFU.EX2 R131, R199 ;  /* 0x000000c700837308 */ /* 0x0003e20000000800 */
[----:B---3--:R-:W-:Y:S02]  /*50a0*/  F2FP.BF16.F32.PACK_AB R207, R128, R127 ;  /* 0x0000007f80cf723e */ /* 0x008fe400000010ff */
[----:B------:R-:W-:Y:S07]  /*50b0*/  @P0 FSEL R19, R19, -INF , !P6 ;  /* 0xff80000013130808 */ /* 0x000fee0007000000 */
[----:B------:R-:W2:Y:S01]  /*50c0*/  MUFU.EX2 R129, R129 ;  /* 0x0000008100817308 */ /* 0x000ea20000000800 */
[----:B------:R-:W-:Y:S09]  /*50d0*/  FFMA.FTZ R130, R19, UR10, -R130 ;  /* 0x0000000a13827c23 */ /* 0x000ff20008010882 */
[----:B------:R-:W3:Y:S01]  /*50e0*/  MUFU.EX2 R196, R196 ;  /* 0x000000c400c47308 */ /* 0x000ee20000000800 */
[----:B-1----:R-:W-:Y:S01]  /*50f0*/  IMAD.IADD R199, R202, 0x1, R249 ;  /* 0x00000001cac77824 */ /* 0x002fe200078e02f9 */
[----:B------:R-:W-:Y:S04]  /*5100*/  F2FP.BF16.F32.PACK_AB R202, R125, R124 ;  /* 0x0000007c7dca723e */ /* 0x000fe800000010ff */
[----:B------:R-:W-:Y:S04]  /*5110*/  STS [R199], R204 ;  /* 0x000000ccc7007388 */ /* 0x000fe80000000800 */
[----:B------:R-:W-:Y:S01]  /*5120*/  MUFU.EX2 R201, R201 ;  /* 0x000000c900c97308 */ /* 0x000fe20000000800 */
[----:B--2---:R-:W-:Y:S01]  /*5130*/  F2FP.BF16.F32.PACK_AB R209, R129, R126 ;  /* 0x0000007e81d1723e */ /* 0x004fe200000010ff */
[----:B------:R1:W-:Y:S06]  /*5140*/  STS [R199+0x400], R202 ;  /* 0x000400cac7007388 */ /* 0x0003ec0000000800 */
[----:B------:R-:W-:Y:S02]  /*5150*/  STS [R198], R209 ;  /* 0x000000d1c6007388 */ /* 0x000fe40000000800 */
[----:B------:R-:W2:Y:S01]  /*5160*/  MUFU.EX2 R200, R130 ;  /* 0x0000008200c87308 */ /* 0x000ea20000000800 */
[----:B---3--:R-:W-:Y:S03]  /*5170*/  F2FP.BF16.F32.PACK_AB R205, R196, R131 ;  /* 0x00000083c4cd723e */ /* 0x008fe600000010ff */
[----:B------:R-:W-:Y:S01]  /*5180*/  STS [R198+0x400], R207 ;  /* 0x000400cfc6007388 */ /* 0x000fe20000000800 */
[----:B--2---:R-:W-:Y:S01]  /*5190*/  F2FP.BF16.F32.PACK_AB R203, R200, R201 ;  /* 0x000000c9c8cb723e */ /* 0x004fe200000010ff */
[----:B------:R-:W-:Y:S01]  /*51a0*/  IMAD.IADD R130, R249, 0x1, R198 ;  /* 0x00000001f9827824 */ /* 0x000fe200078e02c6 */
[C---:B-1----:R-:W-:Y:S04]  /*51b0*/  LEA R202, P0, R238.reuse, R116, 0x2 ;  /* 0x00000074eeca7211 */ /* 0x042fe800078010ff */
[----:B------:R-:W-:Y:S06]  /*51c0*/  STS [R130], R205 ;  /* 0x000000cd82007388 */ /* 0x000fec0000000800 */
[----:B------:R1:W-:Y:S06]  /*51d0*/  STS [R130+0x400], R203 ;  /* 0x000400cb82007388 */ /* 0x0003ec0000000800 */
[----:B------:R-:W-:Y:S06]  /*51e0*/  LDSM.16.M88.4 R84, [R229+0x8000] ;  /* 0x00800000e554783b */ /* 0x000fec0000000200 */
[----:B------:R-:W2:Y:S06]  /*51f0*/  LDSM.16.M88.4 R88, [R227+0x18000] ;  /* 0x01800000e358783b */ /* 0x000eac0000000200 */
[----:B------:R-:W3:Y:S06]  /*5200*/  LDSM.16.M88.4 R92, [R227+0x18800] ;  /* 0x01880000e35c783b */ /* 0x000eec0000000200 */
[----:B------:R-:W-:Y:S01]  /*5210*/  LDSM.16.M88.4 R96, [R226+0x8000] ;  /* 0x00800000e260783b */ /* 0x000fe20000000200 */
[----:B-1----:R-:W-:Y:S05]  /*5220*/  LEA.HI.X R203, R238, R117, RZ, 0x2, P0 ;  /* 0x00000075eecb7211 */ /* 0x002fea00000f14ff */
[----:B------:R-:W1:Y:S06]  /*5230*/  LDSM.16.M88.4 R100, [R224+0x18000] ;  /* 0x01800000e064783b */ /* 0x000e6c0000000200 */
[----:B------:R-:W4:Y:S06]  /*5240*/  LDG.E R116, desc[UR34][R202.64] ;  /* 0x00000022ca747981 */ /* 0x000f2c000c1e1900 */
[----:B------:R-:W1:Y:S06]  /*5250*/  LDSM.16.M88.4 R104, [R224+0x18800] ;  /* 0x01880000e068783b */ /* 0x000e6c0000000200 */
[----:B------:R4:W4:Y:S06]  /*5260*/  LDG.E R117, desc[UR34][R202.64+0x20] ;  /* 0x00002022ca757981 */ /* 0x00092c000c1e1900 */
[----:B------:R-:W-:Y:S01]  /*5270*/  LDSM.16.M88.4 R108, [R223+0x18000] ;  /* 0x01800000df6c783b */ /* 0x000fe20000000200 */
[C---:B--2---:R-:W-:Y:S05]  /*5280*/  HMMA.16816.F32.BF16 R4, R84.reuse, R88, RZ ;  /* 0x000000585404723c */ /* 0x044fea00000418ff */
[----:B------:R-:W-:Y:S03]  /*5290*/  LDSM.16.M88.4 R112, [R227+0x1a000] ;  /* 0x01a00000e370783b */ /* 0x000fe60000000200 */
[C---:B------:R-:W-:Y:S03]  /*52a0*/  HMMA.16816.F32.BF16 R8, R84.reuse, R90, RZ ;  /* 0x0000005a5408723c */ /* 0x040fe600000418ff */
[----:B------:R-:W2:Y:S05]  /*52b0*/  LDSM.16.M88.4 R88, [R225+0x8000] ;  /* 0x00800000e158783b */ /* 0x000eaa0000000200 */
[C---:B---3--:R-:W-:Y:S08]  /*52c0*/  HMMA.16816.F32.BF16 R12, R84.reuse, R92, RZ ;  /* 0x0000005c540c723c */ /* 0x048ff000000418ff */
[----:B------:R-:W-:Y:S01]  /*52d0*/  HMMA.16816.F32.BF16 R16, R84, R94, RZ ;  /* 0x0000005e5410723c */ /* 0x000fe200000418ff */
[----:B------:R-:W3:Y:S06]  /*52e0*/  LDSM.16.M88.4 R84, [R223+0x18800] ;  /* 0x01880000df54783b */ /* 0x000eec0000000200 */
[----:B------:R-:W-:Y:S01]  /*52f0*/  LDSM.16.M88.4 R92, [R222+0x8000] ;  /* 0x00800000de5c783b */ /* 0x000fe20000000200 */
[C---:B-1----:R-:W-:Y:S08]  /*5300*/  HMMA.16816.F32.BF16 R4, R96.reuse, R100, R4 ;  /* 0x000000646004723c */ /* 0x042ff00000041804 */
[C---:B------:R-:W-:Y:S01]  /*5310*/  HMMA.16816.F32.BF16 R8, R96.reuse, R102, R8 ;  /* 0x000000666008723c */ /* 0x040fe20000041808 */
[----:B------:R-:W1:Y:S07]  /*5320*/  LDSM.16.M88.4 R100, [R221+0x18000] ;  /* 0x01800000dd64783b */ /* 0x000e6e0000000200 */
[C---:B------:R-:W-:Y:S08]  /*5330*/  HMMA.16816.F32.BF16 R12, R96.reuse, R104, R12 ;  /* 0x00000068600c723c */ /* 0x040ff0000004180c */
        /* <DEDUP_REMOVED lines=10> */
[C---:B-1----:R-:W-:Y:S08]  /*53e0*/  HMMA.16816.F32.BF16 R4, R92.reuse, R100, R4 ;  /* 0x000000645c04723c */ /* 0x042ff00000041804 */
[C---:B------:R-:W-:Y:S01]  /*53f0*/  HMMA.16816.F32.BF16 R8, R92.reuse, R102, R8 ;  /* 0x000000665c08723c */ /* 0x040fe20000041808 */
[----:B------:R-:W-:Y:S07]  /*5400*/  LDSM.16.M88.4 R100, [R223+0x1a000] ;  /* 0x01a00000df64783b */ /* 0x000fee0000000200 */
[C---:B------:R-:W-:Y:S08]  /*5410*/  HMMA.16816.F32.BF16 R12, R92.reuse, R96, R12 ;  /* 0x000000605c0c723c */ /* 0x040ff0000004180c */
[----:B------:R-:W-:Y:S01]  /*5420*/  HMMA.16816.F32.BF16 R16, R92, R98, R16 ;  /* 0x000000625c10723c */ /* 0x000fe20000041810 */
[----:B------:R-:W1:Y:S06]  /*5430*/  LDSM.16.M88.4 R92, [R224+0x1a800] ;  /* 0x01a80000e05c783b */ /* 0x000e6c0000000200 */
[----:B------:R-:W1:Y:S01]  /*5440*/  LDSM.16.M88.4 R96, [R225+0xa000] ;  /* 0x00a00000e160783b */ /* 0x000e620000000200 */
        /* <DEDUP_REMOVED lines=14> */
[C---:B------:R-:W-:Y:S08]  /*5530*/  HMMA.16816.F32.BF16 R4, R96.reuse, R100, R4 ;  /* 0x000000646004723c */ /* 0x040ff00000041804 */
[C---:B------:R-:W-:Y:S01]  /*5540*/  HMMA.16816.F32.BF16 R8, R96.reuse, R102, R8 ;  /* 0x000000666008723c */ /* 0x040fe20000041808 */
[----:B------:R-:W-:Y:S07]  /*5550*/  LDSM.16.M88.4 R100, [R224+0x1c000] ;  /* 0x01c00000e064783b */ /* 0x000fee0000000200 */
[C---:B--2---:R-:W-:Y:S08]  /*5560*/  HMMA.16816.F32.BF16 R12, R96.reuse, R84, R12 ;  /* 0x00000054600c723c */ /* 0x044ff0000004180c */
[----:B------:R-:W-:Y:S01]  /*5570*/  HMMA.16816.F32.BF16 R16, R96, R86, R16 ;  /* 0x000000566010723c */ /* 0x000fe20000041810 */
[----:B------:R-:W2:Y:S06]  /*5580*/  LDSM.16.M88.4 R84, [R227+0x1c800] ;  /* 0x01c80000e354783b */ /* 0x000eac0000000200 */
[----:B------:R-:W2:Y:S01]  /*5590*/  LDSM.16.M88.4 R96, [R226+0xc000] ;  /* 0x00c00000e260783b */ /* 0x000ea20000000200 */
[C---:B------:R-:W-:Y:S08]  /*55a0*/  HMMA.16816.F32.BF16 R4, R104.reuse, R112, R4 ;  /* 0x000000706804723c */ /* 0x040ff00000041804 */
[C---:B------:R-:W-:Y:S01]  /*55b0*/  HMMA.16816.F32.BF16 R8, R104.reuse, R114, R8 ;  /* 0x000000726808723c */ /* 0x040fe20000041808 */
[----:B------:R-:W-:Y:S07]  /*55c0*/  LDSM.16.M88.4 R112, [R223+0x1c000] ;  /* 0x01c00000df70783b */ /* 0x000fee0000000200 */
[C---:B-1----:R-:W-:Y:S08]  /*55d0*/  HMMA.16816.F32.BF16 R12, R104.reuse, R88, R12 ;  /* 0x00000058680c723c */ /* 0x042ff0000004180c */
[----:B------:R-:W-:Y:S01]  /*55e0*/  HMMA.16816.F32.BF16 R16, R104, R90, R16 ;  /* 0x0000005a6810723c */ /* 0x000fe20000041810 */
[----:B------:R-:W1:Y:S06]  /*55f0*/  LDSM.16.M88.4 R88, [R224+0x1c800] ;  /* 0x01c80000e058783b */ /* 0x000e6c0000000200 */
[----:B------:R-:W4:Y:S01]  /*5600*/  LDSM.16.M88.4 R104, [R225+0xc000] ;  /* 0x00c00000e168783b */ /* 0x000f220000000200 */
[C---:B---3--:R-:W-:Y:S08]  /*5610*/  HMMA.16816.F32.BF16 R4, R92.reuse, R108, R4 ;  /* 0x0000006c5c04723c */ /* 0x048ff00000041804 */
[C---:B------:R-:W-:Y:S01]  /*5620*/  HMMA.16816.F32.BF16 R8, R92.reuse, R110, R8 ;  /* 0x0000006e5c08723c */ /* 0x040fe20000041808 */
[----:B------:R-:W-:Y:S07]  /*5630*/  LDSM.16.M88.4 R108, [R221+0x1c000] ;  /* 0x01c00000dd6c783b */ /* 0x000fee0000000200 */
[C---:B--2---:R-:W-:Y:S08]  /*5640*/  HMMA.16816.F32.BF16 R12, R92.reuse, R84, R12 ;  /* 0x000000545c0c723c */ /* 0x044ff0000004180c */
[----:B------:R-:W-:Y:S01]  /*5650*/  HMMA.16816.F32.BF16 R16, R92, R86, R16 ;  /* 0x000000565c10723c */ /* 0x000fe20000041810 */
[----:B------:R-:W2:Y:S06]  /*5660*/  LDSM.16.M88.4 R84, [R223+0x1c800] ;  /* 0x01c80000df54783b */ /* 0x000eac0000000200 */
[----:B------:R-:W3:Y:S01]  /*5670*/  LDSM.16.M88.4 R92, [R222+0xc000] ;  /* 0x00c00000de5c783b */ /* 0x000ee20000000200 */
[C---:B------:R-:W-:Y:S08]  /*5680*/  HMMA.16816.F32.BF16 R4, R96.reuse, R100, R4 ;  /* 0x000000646004723c */ /* 0x040ff00000041804 */
[C---:B------:R-:W-:Y:S01]  /*5690*/  HMMA.16816.F32.BF16 R8, R96.reuse, R102, R8 ;  /* 0x000000666008723c */ /* 0x040fe20000041808 */
[----:B------:R-:W-:Y:S07]  /*56a0*/  LDSM.16.M88.4 R100, [R227+0x1e000] ;  /* 0x01e00000e364783b */ /* 0x000fee0000000200 */
[C---:B-1----:R-:W-:Y:S08]  /*56b0*/  HMMA.16816.F32.BF16 R12, R96.reuse, R88, R12 ;  /* 0x00000058600c723c */ /* 0x042ff0000004180c */
[----:B------:R-:W-:Y:S01]  /*56c0*/  HMMA.16816.F32.BF16 R16, R96, R90, R16 ;  /* 0x0000005a6010723c */ /* 0x000fe20000041810 */
[----:B------:R-:W1:Y:S06]  /*56d0*/  LDSM.16.M88.4 R88, [R221+0x1c800] ;  /* 0x01c80000dd58783b */ /* 0x000e6c0000000200 */
[----:B------:R-:W1:Y:S01]  /*56e0*/  LDSM.16.M88.4 R96, [R229+0xe000] ;  /* 0x00e00000e560783b */ /* 0x000e620000000200 */
[C---:B----4-:R-:W-:Y:S08]  /*56f0*/  HMMA.16816.F32.BF16 R4, R104.reuse, R112, R4 ;  /* 0x000000706804723c */ /* 0x050ff00000041804 */
[C---:B------:R-:W-:Y:S01]  /*5700*/  HMMA.16816.F32.BF16 R8, R104.reuse, R114, R8 ;  /* 0x000000726808723c */ /* 0x040fe20000041808 */
[----:B------:R-:W-:Y:S07]  /*5710*/  LDSM.16.M88.4 R112, [R224+0x1e000] ;  /* 0x01e00000e070783b */ /* 0x000fee0000000200 */
[C---:B--2---:R-:W-:Y:S08]  /*5720*/  HMMA.16816.F32.BF16 R12, R104.reuse, R84, R12 ;  /* 0x00000054680c723c */ /* 0x044ff0000004180c */
[----:B------:R-:W-:Y:S01]  /*5730*/  HMMA.16816.F32.BF16 R16, R104, R86, R16 ;  /* 0x000000566810723c */ /* 0x000fe20000041810 */
[----:B------:R-:W2:Y:S06]  /*5740*/  LDSM.16.M88.4 R84, [R227+0x1e800] ;  /* 0x01e80000e354783b */ /* 0x000eac0000000200 */
[----:B------:R-:W4:Y:S01]  /*5750*/  LDSM.16.M88.4 R104, [R226+0xe000] ;  /* 0x00e00000e268783b */ /* 0x000f220000000200 */
        /* <DEDUP_REMOVED lines=14> */
[C---:B----4-:R-:W-:Y:S08]  /*5840*/  HMMA.16816.F32.BF16 R4, R104.reuse, R112, R4 ;  /* 0x000000706804723c */ /* 0x050ff00000041804 */
        /* <DEDUP_REMOVED lines=9> */
[C---:B------:R-:W-:Y:S08]  /*58e0*/  HMMA.16816.F32.BF16 R4, R96.reuse, R100, R4 ;  /* 0x000000646004723c */ /* 0x040ff00000041804 */
        /* <DEDUP_REMOVED lines=13> */
[----:B------:R-:W-:Y:S02]  /*59c0*/  FADD.FTZ R122, -R116, R13 ;  /* 0x0000000d747a7221 */ /* 0x000fe40000010100 */
[----:B------:R-:W-:Y:S01]  /*59d0*/  F2FP.BF16.F32.PACK_AB R118, R119, R118 ;  /* 0x000000767776723e */ /* 0x000fe200000010ff */
[----:B------:R-:W-:Y:S01]  /*59e0*/  FADD.FTZ R119, -R117, R6 ;  /* 0x0000000675777221 */ /* 0x000fe20000010100 */
[----:B------:R-:W-:Y:S01]  /*59f0*/  FMUL.FTZ R123, R126, R123 ;  /* 0x0000007b7e7b7220 */ /* 0x000fe20000410000 */
[----:B------:R-:W-:Y:S01]  /*5a00*/  FMUL.FTZ R122, R129, R122 ;  /* 0x0000007a817a7220 */ /* 0x000fe20000410000 */
[----:B------:R-:W-:Y:S01]  /*5a10*/  STS [R197+0x20000], R202 ;  /* 0x020000cac5007388 */ /* 0x000fe20000000800 */
[C---:B------:R-:W-:Y:S01]  /*5a20*/  FADD.FTZ R204, -R116.reuse, R16 ;  /* 0x0000001074cc7221 */ /* 0x040fe20000010100 */
[----:B------:R-:W-:Y:S01]  /*5a30*/  FADD.FTZ R203, -R116, R17 ;  /* 0x0000001174cb7221 */ /* 0x000fe20000010100 */
[C---:B------:R-:W-:Y:S01]  /*5a40*/  FADD.FTZ R116, -R117.reuse, R7 ;  /* 0x0000000775747221 */ /* 0x040fe20000010100 */
[----:B------:R-:W-:Y:S01]  /*5a50*/  FMUL.FTZ R119, R120, R119 ;  /* 0x0000007778777220 */ /* 0x000fe20000410000 */
[----:B------:R-:W-:Y:S01]  /*5a60*/  FADD.FTZ R120, -R117, R11 ;  /* 0x0000000b75787221 */ /* 0x000fe20000010100 */
[----:B------:R-:W-:Y:S01]  /*5a70*/  F2FP.BF16.F32.PACK_AB R123, R122, R123 ;  /* 0x0000007b7a7b723e */ /* 0x000fe200000010ff */
[----:B------:R-:W-:Y:S01]  /*5a80*/  FMUL.FTZ R116, R121, R116 ;  /* 0x0000007479747220 */ /* 0x000fe20000410000 */
[----:B------:R-:W-:Y:S01]  /*5a90*/  FADD.FTZ R121, -R117, R10 ;  /* 0x0000000a75797221 */ /* 0x000fe20000010100 */
[----:B------:R-:W-:Y:S01]  /*5aa0*/  FMUL.FTZ R120, R125, R120 ;  /* 0x000000787d787220 */ /* 0x000fe20000410000 */
[----:B------:R-:W-:Y:S01]  /*5ab0*/  FADD.FTZ R122, -R117, R14 ;  /* 0x0000000e757a7221 */ /* 0x000fe20000010100 */
[----:B------:R-:W-:Y:S01]  /*5ac0*/  FMUL.FTZ R204, R131, R204 ;  /* 0x000000cc83cc7220 */ /* 0x000fe20000410000 */
[----:B------:R-:W-:Y:S01]  /*5ad0*/  F2FP.BF16.F32.PACK_AB R116, R116, R119 ;  /* 0x000000777474723e */ /* 0x000fe200000010ff */
[----:B------:R-:W-:Y:S01]  /*5ae0*/  FMUL.FTZ R121, R124, R121 ;  /* 0x000000797c797220 */ /* 0x000fe20000410000 */
[C---:B------:R-:W-:Y:S01]  /*5af0*/  FADD.FTZ R119, -R117.reuse, R15 ;  /* 0x0000000f75777221 */ /* 0x040fe20000010100 */
[----:B------:R-:W-:Y:S01]  /*5b00*/  FADD.FTZ R124, -R117, R18 ;  /* 0x00000012757c7221 */ /* 0x000fe20000010100 */
[----:B------:R-:W-:Y:S01]  /*5b10*/  FMUL.FTZ R122, R127, R122 ;  /* 0x0000007a7f7a7220 */ /* 0x000fe20000410000 */
[----:B------:R-:W-:Y:S01]  /*5b20*/  FADD.FTZ R117, -R117, R19 ;  /* 0x0000001375757221 */ /* 0x000fe20000010100 */
[----:B------:R-:W-:Y:S01]  /*5b30*/  FMUL.FTZ R119, R128, R119 ;  /* 0x0000007780777220 */ /* 0x000fe20000410000 */
[----:B------:R-:W-:Y:S01]  /*5b40*/  F2FP.BF16.F32.PACK_AB R120, R120, R121 ;  /* 0x000000797878723e */ /* 0x000fe200000010ff */
[----:B------:R-:W-:Y:S01]  /*5b50*/  STS [R197+0x20400], R116 ;  /* 0x02040074c5007388 */ /* 0x000fe20000000800 */
[----:B------:R-:W-:Y:S01]  /*5b60*/  FMUL.FTZ R203, R196, R203 ;  /* 0x000000cbc4cb7220 */ /* 0x000fe20000410000 */
[----:B------:R-:W-:Y:S01]  /*5b70*/  FMUL.FTZ R124, R201, R124 ;  /* 0x0000007cc97c7220 */ /* 0x000fe20000410000 */
[----:B------:R-:W-:Y:S01]  /*5b80*/  FMUL.FTZ R117, R200, R117 ;  /* 0x00000075c8757220 */ /* 0x000fe20000410000 */
[----:B------:R-:W-:Y:S02]  /*5b90*/  F2FP.BF16.F32.PACK_AB R121, R119, R122 ;  /* 0x0000007a7779723e */ /* 0x000fe400000010ff */
[----:B------:R-:W-:Y:S01]  /*5ba0*/  STS [R199+-0x2000], R118 ;  /* 0xffe00076c7007388 */ /* 0x000fe20000000800 */
[----:B------:R-:W-:Y:S01]  /*5bb0*/  F2FP.BF16.F32.PACK_AB R203, R203, R204 ;  /* 0x000000cccbcb723e */ /* 0x000fe200000010ff */
[----:B------:R-:W-:Y:S01]  /*5bc0*/  IMAD.IADD R200, R216, 0x1, R93 ;  /* 0x00000001d8c87824 */ /* 0x000fe200078e025d */
[----:B------:R-:W-:Y:S03]  /*5bd0*/  F2FP.BF16.F32.PACK_AB R117, R117, R124 ;  /* 0x0000007c7575723e */ /* 0x000fe600000010ff */
[----:B------:R-:W-:Y:S06]  /*5be0*/  STS [R199+-0x1c00], R120 ;  /* 0xffe40078c7007388 */ /* 0x000fec0000000800 */
        /* <DEDUP_REMOVED lines=22> */
[-C--:B---3--:R-:W-:Y:S01]  /*5d50*/  HMMA.16816.F32.BF16 R36, R84, R96.reuse, R36 ;  /* 0x000000605424723c */ /* 0x088fe20000041824 */
[----:B------:R-:W-:Y:S07]  /*5d60*/  LDSM.16.MT88.4 R196, [R228+0xd800] ;  /* 0x00d80000e4c4783b */ /* 0x000fee0000004200 */
        /* <DEDUP_REMOVED lines=73> */
[C---:B------:R-:W-:Y:S02]  /*6200*/  ISETP.GE.AND P6, PT, R248.reuse, UR8, PT ;  /* 0x00000008f8007c0c */ /* 0x040fe4000bfc6270 */
[----:B------:R-:W-:Y:S01]  /*6210*/  LOP3.LUT R6, R248, 0x40, RZ, 0xfc, !PT ;  /* 0x00000040f8067812 */ /* 0x000fe200078efcff */
[----:B------:R-:W-:Y:S03]  /*6220*/  IMAD.X R5, RZ, RZ, ~UR11, P0 ;  /* 0x8000000bff057e24 */ /* 0x000fe600080e06ff */
[----:B------:R-:W-:Y:S02]  /*6230*/  ISETP.GE.AND P5, PT, R6, UR8, PT ;  /* 0x0000000806007c0c */ /* 0x000fe4000bfa6270 */
[----:B------:R-:W-:Y:S02]  /*6240*/  SHF.R.S64 R7, R4, 0x1f, R5 ;  /* 0x0000001f04077819 */ /* 0x000fe40000001005 */
[----:B------:R-:W-:Y:S02]  /*6250*/  LOP3.LUT R4, R248, 0x80, RZ, 0xfc, !PT ;  /* 0x00000080f8047812 */ /* 0x000fe400078efcff */
[----:B------:R-:W-:Y:S01]  /*6260*/  IADD3 R244, P0, PT, R244, R7, RZ ;  /* 0x00000007f4f47210 */ /* 0x000fe20007f1e0ff */
[----:B------:R-:W-:Y:S01]  /*6270*/  IMAD.U32 R7, RZ, RZ, UR47 ;  /* 0x0000002fff077e24 */ /* 0x000fe2000f8e00ff */
[----:B------:R-:W-:Y:S02]  /*6280*/  ISETP.GE.AND P2, PT, R4, UR8, PT ;  /* 0x0000000804007c0c */ /* 0x000fe4000bf46270 */
[----:B------:R-:W-:Y:S02]  /*6290*/  LOP3.LUT R4, R232, 0x1f8, RZ, 0xc0, !PT ;  /* 0x000001f8e8047812 */ /* 0x000fe400078ec0ff */
[----:B------:R-:W-:Y:S01]  /*62a0*/  LEA.HI.X.SX32 R245, R5, R245, 0x1, P0 ;  /* 0x000000f505f57211 */ /* 0x000fe200000f0eff */
[----:B------:R-:W-:Y:S01]  /*62b0*/  IMAD.U32 R5, RZ, RZ, UR46 ;  /* 0x0000002eff057e24 */ /* 0x000fe2000f8e00ff */
[----:B------:R-:W-:Y:S01]  /*62c0*/  LOP3.LUT R9, R4, 0x38, R217, 0x78, !PT ;  /* 0x0000003804097812 */ /* 0x000fe200078e78d9 */
[----:B------:R-:W-:Y:S01]  /*62d0*/  IMAD.U32 R4, RZ, RZ, UR47 ;  /* 0x0000002fff047e24 */ /* 0x000fe2000f8e00ff */
[----:B------:R-:W-:Y:S02]  /*62e0*/  LEA R10, P0, R7, R244, 0x1 ;  /* 0x000000f4070a7211 */ /* 0x000fe400078008ff */
[----:B------:R-:W-:Y:S02]  /*62f0*/  LOP3.LUT R8, R9, 0x1e00, R232, 0xf8, !PT ;  /* 0x00001e0009087812 */ /* 0x000fe400078ef8e8 */
[----:B------:R-:W-:Y:S02]  /*6300*/  LOP3.LUT R6, R248, 0xc0, RZ, 0xfc, !PT ;  /* 0x000000c0f8067812 */ /* 0x000fe400078efcff */
[----:B------:R-:W-:Y:S02]  /*6310*/  LEA R7, R8, UR4, 0x1 ;  /* 0x0000000408077c11 */ /* 0x000fe4000f8e08ff */
[----:B------:R-:W-:Y:S02]  /*6320*/  ISETP.GE.AND P1, PT, R6, UR8, PT ;  /* 0x0000000806007c0c */ /* 0x000fe4000bf26270 */
[----:B------:R-:W-:Y:S01]  /*6330*/  LEA.HI.X R11, R4, R245, R5, 0x1, P0 ;  /* 0x000000f5040b7211 */ /* 0x000fe200000f0c05 */
        /* <DEDUP_REMOVED lines=41> */
.L_x_721:
[----:B------:R-:W-:Y:S01]  /*65d0*/  LDSM.16.M88.4 R196, [R231+0x20000] ;  /* 0x02000000e7c4783b */ /* 0x000fe20000000200 */
[--C-:B------:R-:W-:Y:S01]  /*65e0*/  IMAD.IADD R104, R2, 0x1, R231.reuse ;  /* 0x0000000102687824 */ /* 0x100fe200078e02e7 */
[----:B------:R-:W-:Y:S01]  /*65f0*/  PLOP3.LUT P1, PT, PT, PT, UP2, 0x80, 0x8 ;  /* 0x000000000008781c */ /* 0x000fe20003f2f028 */
[----:B------:R-:W-:Y:S01]  /*6600*/  IMAD R251, R239, UR9, RZ ;  /* 0x00000009effb7c24 */ /* 0x000fe2000f8e02ff */
[----:B------:R-:W1:Y:S01]  /*6610*/  LDSM.16.MT88.4 R16, [R228+0x10000] ;  /* 0x01000000e410783b */ /* 0x000e620000004200 */
[----:B------:R-:W-:Y:S02]  /*6620*/  PLOP3.LUT P2, PT, PT, PT, UP2, 0x80, 0x8 ;  /* 0x000000000008781c */ /* 0x000fe40003f4f028 */
[C---:B------:R-:W-:Y:S01]  /*6630*/  IMAD.SHL.U32 R252, R251.reuse, 0x8, RZ ;  /* 0x00000008fbfc7824 */ /* 0x040fe200078e00ff */
[----:B------:R2:W3:Y:S01]  /*6640*/  LDSM.16.M88.4 R124, [R231+0x21000] ;  /* 0x02100000e77c783b */ /* 0x0004e20000000200 */
[----:B------:R-:W-:Y:S03]  /*6650*/  PLOP3.LUT P5, PT, PT, PT, UP2, 0x80, 0x8 ;  /* 0x000000000008781c */ /* 0x000fe60003faf028 */
[----:B------:R-:W4:Y:S04]  /*6660*/  LDSM.16.MT88.4 R96, [R228+0x12000] ;  /* 0x01200000e460783b */ /* 0x000f280000004200 */
[----:B------:R-:W4:Y:S04]  /*6670*/  LDSM.16.MT88.4 R112, [R228+0x14000] ;  /* 0x01400000e470783b */ /* 0x000f280000004200 */
[----:B------:R-:W-:Y:S04]  /*6680*/  LDSM.16.M88.4 R200, [R104+0x20000] ;  /* 0x0200000068c8783b */ /* 0x000fe80000000200 */
[----:B------:R4:W-:Y:S04]  /*6690*/  LDSM.16.M88.4 R208, [R104+0x21000] ;  /* 0x0210000068d0783b */ /* 0x0009e80000000200 */
[----:B------:R-:W4:Y:S01]  /*66a0*/  LDSM.16.MT88.4 R128, [R228+0x16000] ;  /* 0x01600000e480783b */ /* 0x000f220000004200 */
[----:B--2---:R-:W-:Y:S03]  /*66b0*/  IMAD.IADD R231, R216, 0x1, R231 ;  /* 0x00000001d8e77824 */ /* 0x004fe600078e02e7 */
[----:B------:R-:W2:Y:S04]  /*66c0*/  LDSM.16.MT88.4 R204, [R228+0x10800] ;  /* 0x01080000e4cc783b */ /* 0x000ea80000004200 */
[----:B------:R-:W2:Y:S01]  /*66d0*/  LDSM.16.MT88.4 R212, [R228+0x12800] ;  /* 0x01280000e4d4783b */ /* 0x000ea20000004200 */
        /* <DEDUP_REMOVED lines=17> */
[-C--:B--2---:R-:W-:Y:S08]  /*67f0*/  HMMA.16816.F32.BF16 R4, R200, R204.reuse, R4 ;  /* 0x000000ccc804723c */ /* 0x084ff00000041804 */
        /* <DEDUP_REMOVED lines=8> */
[----:B------:R-:W-:Y:S07]  /*6880*/  LDSM.16.M88.4 R212, [R231+0x21000] ;  /* 0x02100000e7d4783b */ /* 0x000fee0000000200 */
[-C--:B-1----:R-:W-:Y:S08]  /*6890*/  HMMA.16816.F32.BF16 R100, R200, R196.reuse, R100 ;  /* 0x000000c4c864723c */ /* 0x082ff00000041864 */
        /* <DEDUP_REMOVED lines=30> */
[----:B------:R-:W2:Y:S07]  /*6a80*/  LDSM.16.M88.4 R212, [R231+0x21000] ;  /* 0x02100000e7d4783b */ /* 0x000eae0000000200 */
[----:B------:R-:W-:Y:S01]  /*6a90*/  HMMA.16816.F32.BF16 R128, R196, R210, R128 ;  /* 0x000000d2c480723c */ /* 0x000fe20000041880 */
[----:B------:R-:W3:Y:S04]  /*6aa0*/  LDSM.16.MT88.4 R196, [R228+0x13800] ;  /* 0x01380000e4c4783b */ /* 0x000ee80000004200 */
[----:B------:R-:W4:Y:S03]  /*6ab0*/  LDSM.16.MT88.4 R208, [R228+0x15800] ;  /* 0x01580000e4d0783b */ /* 0x000f260000004200 */
[-C--:B-1----:R-:W-:Y:S08]  /*6ac0*/  HMMA.16816.F32.BF16 R4, R200, R204.reuse, R4 ;  /* 0x000000ccc804723c */ /* 0x082ff00000041804 */
[C---:B--2---:R-:W-:Y:S04]  /*6ad0*/  HMMA.16816.F32.BF16 R8, R212.reuse, R204, R8 ;  /* 0x000000ccd408723c */ /* 0x044fe80000041808 */
[----:B------:R-:W-:Y:S04]  /*6ae0*/  IMAD.U32 R205, R251, -0x40, RZ ;  /* 0xffffffc0fbcd7824 */ /* 0x000fe800078e00ff */
[-C--:B------:R-:W-:Y:S03]  /*6af0*/  HMMA.16816.F32.BF16 R12, R212, R206.reuse, R12 ;  /* 0x000000ced40c723c */ /* 0x080fe6000004180c */
[C---:B------:R-:W-:Y:S04]  /*6b00*/  LEA R240, P0, R205.reuse, R240, 0x2 ;  /* 0x000000f0cdf07211 */ /* 0x040fe800078010ff */
[----:B------:R-:W-:Y:S01]  /*6b10*/  LEA.HI.X.SX32 R241, R205, R241, 0x2, P0 ;  /* 0x000000f1cdf17211 */ /* 0x000fe200000f16ff */
[C---:B------:R-:W-:Y:S01]  /*6b20*/  HMMA.16816.F32.BF16 R16, R200.reuse, R206, R16 ;  /* 0x000000cec810723c */ /* 0x040fe20000041810 */
[----:B------:R-:W1:Y:S07]  /*6b30*/  LDSM.16.MT88.4 R204, [R228+0x17800] ;  /* 0x01780000e4cc783b */ /* 0x000e6e0000004200 */
[-C--:B---3--:R-:W-:Y:S08]  /*6b40*/  HMMA.16816.F32.BF16 R84, R200, R196.reuse, R84 ;  /* 0x000000c4c854723c */ /* 0x088ff00000041854 */
[C---:B------:R-:W-:Y:S08]  /*6b50*/  HMMA.16816.F32.BF16 R88, R212.reuse, R196, R88 ;  /* 0x000000c4d458723c */ /* 0x040ff00000041858 */
[-C--:B------:R-:W-:Y:S08]  /*6b60*/  HMMA.16816.F32.BF16 R92, R212, R198.reuse, R92 ;  /* 0x000000c6d45c723c */ /* 0x080ff0000004185c */
[C---:B------:R-:W-:Y:S04]  /*6b70*/  HMMA.16816.F32.BF16 R96, R200.reuse, R198, R96 ;  /* 0x000000c6c860723c */ /* 0x040fe80000041860 */
[C---:B------:R-:W-:Y:S04]  /*6b80*/  LEA R198, P0, R252.reuse, R240, 0x2 ;  /* 0x000000f0fcc67211 */ /* 0x040fe800078010ff */
[-C--:B----4-:R-:W-:Y:S03]  /*6b90*/  HMMA.16816.F32.BF16 R100, R200, R208.reuse, R100 ;  /* 0x000000d0c864723c */ /* 0x090fe60000041864 */
[----:B------:R-:W-:Y:S05]  /*6ba0*/  LEA.HI.X.SX32 R199, R252, R241, 0x2, P0 ;  /* 0x000000f1fcc77211 */ /* 0x000fea00000f16ff */
        /* <DEDUP_REMOVED lines=16> */
[C---:B------:R-:W-:Y:S02]  /*6cb0*/  LEA.HI.X.SX32 R213, R251.reuse, R205, 0x5, P0 ;  /* 0x000000cdfbd57211 */ /* 0x040fe400000f2eff */
[C---:B------:R-:W-:Y:S02]  /*6cc0*/  LEA R202, P0, R251.reuse, R212, 0x5 ;  /* 0x000000d4fbca7211 */ /* 0x040fe400078028ff */
[--C-:B------:R-:W-:Y:S02]  /*6cd0*/  SHF.R.U32.HI R201, RZ, 0x1, R217.reuse ;  /* 0x00000001ffc97819 */ /* 0x100fe400000116d9 */
[----:B------:R-:W-:Y:S02]  /*6ce0*/  LEA.HI.X.SX32 R203, R251, R213, 0x5, P0 ;  /* 0x000000d5fbcb7211 */ /* 0x000fe400000f2eff */
[----:B------:R-:W-:Y:S02]  /*6cf0*/  SHF.R.U32.HI R200, RZ, 0x2, R217 ;  /* 0x00000002ffc87819 */ /* 0x000fe400000116d9 */
[----:B------:R-:W-:Y:S01]  /*6d00*/  @P1 LOP3.LUT R201, R201, 0x30, RZ, 0xc0, !PT ;  /* 0x00000030c9c91812 */ /* 0x000fe200078ec0ff */
[----:B------:R-:W-:Y:S01]  /*6d10*/  IMAD.WIDE R206, R251, -0xc0, R202 ;  /* 0xffffff40fbce7825 */ /* 0x000fe200078e02ca */
[----:B------:R-:W-:Y:S02]  /*6d20*/  PLOP3.LUT P0, PT, PT, PT, UP2, 0x80, 0x8 ;  /* 0x000000000008781c */ /* 0x000fe40003f0f028 */
[----:B------:R-:W-:Y:S02]  /*6d30*/  PLOP3.LUT P1, PT, PT, PT, UP2, 0x80, 0x8 ;  /* 0x000000000008781c */ /* 0x000fe40003f2f028 */
[----:B------:R-:W-:Y:S01]  /*6d40*/  @P5 LOP3.LUT R238, R201, 0x7, R200, 0xf8, !PT ;  /* 0x00000007c9ee5812 */ /* 0x000fe200078ef8c8 */
[----:B------:R-:W-:Y:S04]  /*6d50*/  IMAD.MOV.U32 R201, RZ, RZ, 0x4 ;  /* 0x00000004ffc97424 */ /* 0x000fe800078e00ff */
[----:B------:R-:W-:Y:S01]  /*6d60*/  @P2 IMAD.WIDE.U32 R214, R238, R201, UR52 ;  /* 0x00000034eed62e25 */ /* 0x000fe2000f8e00c9 */
[C---:B------:R-:W-:Y:S01]  /*6d70*/  LEA R200, P2, R251.reuse, R206, 0x5 ;  /* 0x000000cefbc87211 */ /* 0x040fe200078428ff */
[----:B------:R-:W-:Y:S01]  /*6d80*/  @UP2 UMOV UR52, UR14 ;  /* 0x0000000e00342c82 */ /* 0x000fe20008000000 */
[----:B------:R-:W-:Y:S02]  /*6d90*/  @UP2 UMOV UR53, UR13 ;  /* 0x0000000d00352c82 */ /* 0x000fe40008000000 */
[----:B------:R-:W5:Y:S01]  /*6da0*/  @P0 LDG.E R236, desc[UR34][R214.64+-0xe0] ;  /* 0xffff2022d6ec0981 */ /* 0x000f62000c1e1900 */
[C---:B------:R-:W-:Y:S03]  /*6db0*/  LEA.HI.X.SX32 R201, R251.reuse, R207, 0x5, P2 ;  /* 0x000000cffbc97211 */ /* 0x040fe600010f2eff */
        /* <DEDUP_REMOVED lines=22> */
[C---:B----4-:R-:W-:Y:S03]  /*6f20*/  LEA R210, P0, R251.reuse, R208, 0x5 ;  /* 0x000000d0fbd27211 */ /* 0x050fe600078028ff */
[----:B------:R4:W-:Y:S01]  /*6f30*/  REDG.E.ADD.F32.FTZ.RN.STRONG.GPU desc[UR34][R4.64+0x80], R13 ;  /* 0x0000800d040079a6 */ /* 0x0009e2000c12f322 */
[C---:B------:R-:W-:Y:S03]  /*6f40*/  LEA.HI.X.SX32 R211, R251.reuse, R209, 0x5, P0 ;  /* 0x000000d1fbd37211 */ /* 0x040fe600000f2eff */
        /* <DEDUP_REMOVED lines=19> */
[C---:B------:R-:W-:Y:S03]  /*7080*/  LEA R202, P0, R251.reuse, R10, 0x5 ;  /* 0x0000000afbca7211 */ /* 0x040fe600078028ff */
[----:B------:R1:W-:Y:S01]  /*7090*/  REDG.E.ADD.F32.FTZ.RN.STRONG.GPU desc[UR34][R10.64+0x100], R90 ;  /* 0x0001005a0a0079a6 */ /* 0x0003e2000c12f322 */
[C---:B------:R-:W-:Y:S03]  /*70a0*/  LEA.HI.X.SX32 R203, R251.reuse, R11, 0x5, P0 ;  /* 0x0000000bfbcb7211 */ /* 0x040fe600000f2eff */
[C---:B--2---:R-:W-:Y:S02]  /*70b0*/  IMAD.WIDE R16, R251.reuse, -0xc0, R202 ;  /* 0xffffff40fb107825 */ /* 0x044fe400078e02ca */
        /* <DEDUP_REMOVED lines=14> */
[C---:B------:R-:W-:Y:S03]  /*71a0*/  LEA R198, P0, R251.reuse, R214, 0x5 ;  /* 0x000000d6fbc67211 */ /* 0x040fe600078028ff */
[----:B------:R-:W-:Y:S01]  /*71b0*/  REDG.E.ADD.F32.FTZ.RN.STRONG.GPU desc[UR34][R214.64+0x180], R93 ;  /* 0x0001805dd60079a6 */ /* 0x000fe2000c12f322 */
[C---:B------:R-:W-:Y:S02]  /*71c0*/  LEA.HI.X.SX32 R199, R251.reuse, R215, 0x5, P0 ;  /* 0x000000d7fbc77211 */ /* 0x040fe400000f2eff */
[C---:B----4-:R-:W-:Y:S03]  /*71d0*/  LEA R4, P0, R251.reuse, R198, 0x5 ;  /* 0x000000c6fb047211 */ /* 0x050fe600078028ff */
        /* <DEDUP_REMOVED lines=29> */
[C---:B-1----:R-:W-:Y:S03]  /*73b0*/  LEA R204, P0, R251.reuse, R8, 0x5 ;  /* 0x00000008fbcc7211 */ /* 0x042fe600078028ff */
        /* <DEDUP_REMOVED lines=13> */
[C---:B--2---:R-:W-:Y:S03]  /*7490*/  LEA R202, P0, R251.reuse, R10, 0x5 ;  /* 0x0000000afbca7211 */ /* 0x044fe600078028ff */
        /* <DEDUP_REMOVED lines=23> */
[C---:B---3--:R-:W-:Y:S01]  /*7610*/  LEA R18, P0, R251.reuse, R200, 0x5 ;  /* 0x000000c8fb127211 */ /* 0x048fe200078028ff */
[-C--:B-1----:R-:W-:Y:S02]  /*7620*/  HMMA.16816.F32.BF16 R132, R4, R8.reuse, R132 ;  /* 0x000000080484723c */ /* 0x082fe40000041884 */
[----:B------:R-:W-:Y:S03]  /*7630*/  REDG.E.ADD.F32.FTZ.RN.STRONG.GPU desc[UR34][R200.64+0x300], R122 ;  /* 0x0003007ac80079a6 */ /* 0x000fe6000c12f322 */
[C---:B------:R-:W-:Y:S01]  /*7640*/  LEA.HI.X.SX32 R19, R251.reuse, R201, 0x5, P0 ;  /* 0x000000c9fb137211 */ /* 0x040fe200000f2eff */
[----:B------:R-:W-:Y:S02]  /*7650*/  LDSM.16.MT88.4 R96, [R228+0x800] ;  /* 0x00080000e460783b */ /* 0x000fe40000004200 */
[C---:B------:R-:W-:Y:S02]  /*7660*/  IMAD.WIDE R92, R251.reuse, -0xc0, R18 ;  /* 0xffffff40fb5c7825 */ /* 0x040fe400078e0212 */
[----:B------:R-:W-:Y:S02]  /*7670*/  REDG.E.ADD.F32.FTZ.RN.STRONG.GPU desc[UR34][R18.64+0x300], R123 ;  /* 0x0003007b120079a6 */ /* 0x000fe4000c12f322 */
[C---:B--2---:R-:W-:Y:S02]  /*7680*/  VIADD R120, R230.reuse, 0x40 ;  /* 0x00000040e6787836 */ /* 0x044fe40000000000 */
[----:B------:R-:W-:Y:S01]  /*7690*/  LDSM.16.MT88.4 R16, [R228+0x2000] ;  /* 0x00200000e410783b */ /* 0x000fe20000004200 */
[----:B------:R-:W-:Y:S01]  /*76a0*/  @P3 VIADD R120, R230, 0xffffffc0 ;  /* 0xffffffc0e6783836 */ /* 0x000fe20000000000 */
[C---:B------:R-:W-:Y:S02]  /*76b0*/  LEA R214, P0, R251.reuse, R92, 0x5 ;  /* 0x0000005cfbd67211 */ /* 0x040fe400078028ff */
[----:B------:R-:W-:Y:S02]  /*76c0*/  LDSM.16.MT88.4 R108, [R228+0x4800] ;  /* 0x00480000e46c783b */ /* 0x000fe40000004200 */
[C---:B------:R-:W-:Y:S02]  /*76d0*/  LEA.HI.X.SX32 R215, R251.reuse, R93, 0x5, P0 ;  /* 0x0000005dfbd77211 */ /* 0x040fe400000f2eff */
[----:B------:R-:W1:Y:S01]  /*76e0*/  LDSM.16.MT88.4 R12, [R120+0x20000] ;  /* 0x02000000780c783b */ /* 0x000e620000004200 */
[C---:B------:R-:W-:Y:S03]  /*76f0*/  LEA R198, P0, R251.reuse, R214, 0x5 ;  /* 0x000000d6fbc67211 */ /* 0x040fe600078028ff */
[----:B------:R-:W-:Y:S01]  /*7700*/  LDSM.16.MT88.4 R112, [R120+0x21800] ;  /* 0x021800007870783b */ /* 0x000fe20000004200 */
        /* <DEDUP_REMOVED lines=14> */
[----:B------:R-:W-:Y:S03]  /*77f0*/  LEA.HI.X.SX32 R103, R251, R101, 0x5, P0 ;  /* 0x00000065fb677211 */ /* 0x000fe600000f2eff */
[----:B------:R-:W-:Y:S04]  /*7800*/  REDG.E.ADD.F32.FTZ.RN.STRONG.GPU desc[UR34][R94.64+0x380], R125 ;  /* 0x0003807d5e0079a6 */ /* 0x000fe8000c12f322 */
[----:B------:R-:W2:Y:S01]  /*7810*/  LDSM.16.MT88.4 R92, [R230+0x20800] ;  /* 0x02080000e65c783b */ /* 0x000ea20000004200 */
[C---:B-1----:R-:W-:Y:S03]  /*7820*/  HMMA.16816.F32.BF16 R136, R12.reuse, R8, R136 ;  /* 0x000000080c88723c */ /* 0x042fe60000041888 */
[----:B------:R-:W-:Y:S04]  /*7830*/  REDG.E.ADD.F32.FTZ.RN.STRONG.GPU desc[UR34][R100.64+0x380], R126 ;  /* 0x0003807e640079a6 */ /* 0x000fe8000c12f322 */
[----:B------:R-:W-:Y:S01]  /*7840*/  REDG.E.ADD.F32.FTZ.RN.STRONG.GPU desc[UR34][R102.64+0x380], R127 ;  /* 0x0003807f660079a6 */ /* 0x000fe2000c12f322 */
[-C--:B------:R-:W-:Y:S03]  /*7850*/  HMMA.16816.F32.BF16 R140, R12, R10.reuse, R140 ;  /* 0x0000000a0c8c723c */ /* 0x080fe6000004188c */
[----:B------:R-:W1:Y:S05]  /*7860*/  LDSM.16.MT88.4 R100, [R120+0x20800] ;  /* 0x020800007864783b */ /* 0x000e6a0000004200 */
[C---:B------:R-:W-:Y:S01]  /*7870*/  HMMA.16816.F32.BF16 R144, R4.reuse, R10, R144 ;  /* 0x0000000a0490723c */ /* 0x040fe20000041890 */
[----:B------:R-:W3:Y:S07]  /*7880*/  LDSM.16.MT88.4 R8, [R228+0x6800] ;  /* 0x00680000e408783b */ /* 0x000eee0000004200 */
        /* <DEDUP_REMOVED lines=17> */
[-C--:B--2---:R-:W-:Y:S08]  /*79a0*/  HMMA.16816.F32.BF16 R132, R92, R96.reuse, R132 ;  /* 0x000000605c84723c */ /* 0x084ff00000041884 */
        /* <DEDUP_REMOVED lines=14> */
[-C--:B---3--:R-:W-:Y:S08]  /*7a90*/  HMMA.16816.F32.BF16 R180, R92, R8.reuse, R180 ;  /* 0x000000085cb4723c */ /* 0x088ff000000418b4 */
[C---:B------:R-:W-:Y:S08]  /*7aa0*/  HMMA.16816.F32.BF16 R184, R100.reuse, R8, R184 ;  /* 0x0000000864b8723c */ /* 0x040ff000000418b8 */
[-C--:B------:R-:W-:Y:S01]  /*7ab0*/  HMMA.16816.F32.BF16 R188, R100, R10.reuse, R188 ;  /* 0x0000000a64bc723c */ /* 0x080fe200000418bc */
[----:B------:R-:W3:Y:S07]  /*7ac0*/  LDSM.16.MT88.4 R100, [R228+0x3800] ;  /* 0x00380000e464783b */ /* 0x000eee0000004200 */
[----:B------:R-:W-:Y:S01]  /*7ad0*/  HMMA.16816.F32.BF16 R192, R92, R10, R192 ;  /* 0x0000000a5cc0723c */ /* 0x000fe200000418c0 */
[----:B------:R-:W3:Y:S07]  /*7ae0*/  LDSM.16.MT88.4 R8, [R228+0x7800] ;  /* 0x00780000e408783b */ /* 0x000eee0000004200 */
        /* <DEDUP_REMOVED lines=16> */
[----:B------:R-:W-:Y:S02]  /*7bf0*/  LOP3.LUT R4, R232, 0x1f8, RZ, 0xc0, !PT ;  /* 0x000001f8e8047812 */ /* 0x000fe400078ec0ff */
[----:B------:R-:W-:Y:S02]  /*7c00*/  LOP3.LUT R6, R248, 0xc0, RZ, 0xfc, !PT ;  /* 0x000000c0f8067812 */ /* 0x000fe400078efcff */
[-C--:B--2---:R-:W-:Y:S08]  /*7c10*/  HMMA.16816.F32.BF16 R132, R104, R108.reuse, R132 ;  /* 0x0000006c6884723c */ /* 0x084ff00000041884 */
[C---:B------:R-:W-:Y:S08]  /*7c20*/  HMMA.16816.F32.BF16 R136, R112.reuse, R108, R136 ;  /* 0x0000006c7088723c */ /* 0x040ff00000041888 */
[-C--:B------:R-:W-:Y:S08]  /*7c30*/  HMMA.16816.F32.BF16 R140, R112, R110.reuse, R140 ;  /* 0x0000006e708c723c */ /* 0x080ff0000004188c */
[C---:B------:R-:W-:Y:S08]  /*7c40*/  HMMA.16816.F32.BF16 R144, R104.reuse, R110, R144 ;  /* 0x0000006e6890723c */ /* 0x040ff00000041890 */
        /* <DEDUP_REMOVED lines=10> */
[----:B------:R-:W-:Y:S02]  /*7cf0*/  LOP3.LUT R9, R4, 0x38, R217, 0x78, !PT ;  /* 0x0000003804097812 */ /* 0x000fe400078e78d9 */
[C---:B------:R-:W-:Y:S02]  /*7d00*/  LOP3.LUT R8, R248.reuse, 0x80, RZ, 0xfc, !PT ;  /* 0x00000080f8087812 */ /* 0x040fe400078efcff */
[-C--:B------:R-:W-:Y:S03]  /*7d10*/  HMMA.16816.F32.BF16 R188, R112, R10.reuse, R188 ;  /* 0x0000000a70bc723c */ /* 0x080fe600000418bc */
[----:B------:R-:W-:Y:S02]  /*7d20*/  LOP3.LUT R9, R9, 0x1e00, R232, 0xf8, !PT ;  /* 0x00001e0009097812 */ /* 0x000fe400078ef8e8 */
[----:B------:R-:W-:Y:S02]  /*7d30*/  LOP3.LUT R4, R248, 0x40, RZ, 0xfc, !PT ;  /* 0x00000040f8047812 */ /* 0x000fe400078efcff */
[----:B------:R-:W-:Y:S01]  /*7d40*/  LEA R9, R9, UR4, 0x1 ;  /* 0x0000000409097c11 */ /* 0x000fe2000f8e08ff */
        /* <DEDUP_REMOVED lines=59> */
.L_x_722:
[----:B------:R-:W-:Y:S01]  /*8100*/  UISETP.GT.AND UP0, UPT, UR45, URZ, UPT ;  /* 0x000000ff2d00728c */ /* 0x000fe2000bf04270 */
[----:B------:R-:W-:Y:S01]  /*8110*/  IADD3 R235, PT, PT, R235, -0x40, RZ ;  /* 0xffffffc0ebeb7810 */ /* 0x000fe20007ffe0ff */
        /* <DEDUP_REMOVED lines=14> */
[--C-:B------:R-:W-:Y:S02]  /*8200*/  LOP3.LUT R2, R2, 0x6, R217.reuse, 0xf8, !PT ;  /* 0x0000000602027812 */ /* 0x100fe400078ef8d9 */
        /* <DEDUP_REMOVED lines=19> */
[----:B-1----:R-:W-:Y:S01]  /*8340*/  LOP3.LUT R10, R5, 0x18, R0, 0xf8, !PT ;  /* 0x00000018050a7812 */ /* 0x002fe200078ef800 */
        /* <DEDUP_REMOVED lines=193> */
.L_x_724:
[----:B------:R-:W2:Y:S01]  /*8f60*/  LDCU.64 UR10, c[0x0][0x5c0] ;  /* 0x0000b800ff0a77ac */ /* 0x000ea20008000a00 */
[----:B------:R-:W-:-:S04]  /*8f70*/  UIADD3 UR8, UPT, UPT, UR38, UR40, URZ ;  /* 0x0000002826087290 */ /* 0x000fc8000fffe0ff */
[----:B--2---:R-:W-:Y:S02]  /*8f80*/  UIMAD.WIDE.U32 UR16, UR8, UR10, URZ ;  /* 0x0000000a081072a5 */ /* 0x004fe4000f8e00ff */
[----:B------:R-:W-:-:S04]  /*8f90*/  UIMAD UR8, UR8, UR11, URZ ;  /* 0x0000000b080872a4 */ /* 0x000fc8000f8e02ff */
[----:B------:R-:W-:-:S06]  /*8fa0*/  UIADD3 UR8, UPT, UPT, UR17, UR8, URZ ;  /* 0x0000000811087290 */ /* 0x000fcc000fffe0ff */
[----:B------:R-:W-:Y:S02]  /*8fb0*/  MOV R7, UR8 ;  /* 0x0000000800077c02 */ /* 0x000fe40008000f00 */
.L_x_725:
        /* <DEDUP_REMOVED lines=10> */
[----:B-1----:R-:W-:Y:S01]  /*9060*/  MOV R5, UR13 ;  /* 0x0000000d00057c02 */ /* 0x002fe20008000f00 */
[----:B------:R-:W-:Y:S06]  /*9070*/  BRA `(.L_x_727) ;  /* 0x0000000000187947 */ /* 0x000fec0003800000 */
.L_x_726:
[----:B------:R-:W2:Y:S01]  /*9080*/  LDCU.64 UR8, c[0x0][0x5c8] ;  /* 0x0000b900ff0877ac */ /* 0x000ea20008000a00 */
[----:B------:R-:W-:-:S04]  /*9090*/  UIADD3 UR12, UPT, UPT, UR38, UR40, URZ ;  /* 0x00000028260c7290 */ /* 0x000fc8000fffe0ff */
[----:B--2---:R-:W-:Y:S02]  /*90a0*/  UIMAD.WIDE.U32 UR30, UR12, UR8, URZ ;  /* 0x000000080c1e72a5 */ /* 0x004fe4000f8e00ff */
[----:B------:R-:W-:-:S04]  /*90b0*/  UIMAD UR12, UR12, UR9, URZ ;  /* 0x000000090c0c72a4 */ /* 0x000fc8000f8e02ff */
[----:B------:R-:W-:-:S06]  /*90c0*/  UIADD3 UR12, UPT, UPT, UR31, UR12, URZ ;  /* 0x0000000c1f0c7290 */ /* 0x000fcc000fffe0ff */
[----:B-1----:R-:W-:-:S07]  /*90d0*/  MOV R5, UR12 ;  /* 0x0000000c00057c02 */ /* 0x002fce0008000f00 */
.L_x_727:
[----:B------:R-:W-:Y:S01]  /*90e0*/  BAR.SYNC.DEFER_BLOCKING 0x0 ;  /* 0x0000000000007b1d */ /* 0x000fe20000010000 */
[----:B------:R-:W-:Y:S01]  /*90f0*/  USHF.L.U32 UR14, UR41, 0x6, URZ ;  /* 0x00000006290e7899 */ /* 0x000fe200080006ff */
[----:B------:R-:W-:Y:S01]  /*9100*/  IADD3 R57, PT, PT, R0, 0x20, RZ ;  /* 0x0000002000397810 */ /* 0x000fe20007ffe0ff */
[----:B------:R-:W-:Y:S02]  /*9110*/  USHF.L.U32 UR13, UR41, 0x6, URZ ;  /* 0x00000006290d7899 */ /* 0x000fe400080006ff */
[----:B------:R-:W-:-:S03]  /*9120*/  UIMAD.WIDE.U32 UR38, UR14, UR10, URZ ;  /* 0x0000000a0e2672a5 */ /* 0x000fc6000f8e00ff */
[----:B------:R-:W1:Y:S01]  /*9130*/  LDC.64 R2, c[0x0][0x5d8] ;  /* 0x00017600ff027b82 */ /* 0x000e620000000a00 */
        /* <DEDUP_REMOVED lines=51> */
.L_x_729:
[----:B------:R-:W-:Y:S05]  /*9470*/  BSYNC.RECONVERGENT B0 ;  /* 0x0000000000007941 */ /* 0x000fea0003800200 */
.L_x_728:
[----:B----4-:R2:W4:Y:S01]  /*9480*/  LDS.128 R56, [R9+0x17000] ;  /* 0x0170000009387984 */ /* 0x0105220000000c00 */
[----:B------:R-:W-:Y:S04]  /*9490*/  BSSY.RECONVERGENT B0, `(.L_x_730) ;  /* 0x0000014000007945 */ /* 0x000fe80003800200 */
[----:B------:R-:W-:Y:S05]  /*94a0*/  @P6 BRA `(.L_x_731) ;  /* 0x0000000000486947 */ /* 0x000fea0003800000 */
[----:B------:R-:W3:Y:S01]  /*94b0*/  LDCU UR16, c[0x0][0x440] ;  /* 0x00008800ff1077ac */ /* 0x000ee20008000800 */
[----:B------:R-:W-:Y:S02]  /*94c0*/  IMAD R60, R72, UR10, RZ ;  /* 0x0000000a483c7c24 */ /* 0x000fe4000f8e02ff */
[----:B------:R-:W-:Y:S01]  /*94d0*/  IMAD.MOV.U32 R62, RZ, RZ, R74 ;  /* 0x000000ffff3e7224 */ /* 0x000fe200078e004a */
[----:B------:R-:W2:Y:S01]  /*94e0*/  LDCU.64 UR12, c[0x0][0x560] ;  /* 0x0000ac00ff0c77ac */ /* 0x000ea20008000a00 */
[----:B------:R-:W-:Y:S02]  /*94f0*/  IMAD.MOV.U32 R63, RZ, RZ, R3 ;  /* 0x000000ffff3f7224 */ /* 0x000fe400078e0003 */
[C---:B------:R-:W-:Y:S02]  /*9500*/  IMAD R60, R7.reuse, UR11, R60 ;  /* 0x0000000b073c7c24 */ /* 0x040fe4000f8e023c */
[----:B------:R-:W-:-:S04]  /*9510*/  IMAD.WIDE.U32 R62, R7, UR10, R62 ;  /* 0x0000000a073e7c25 */ /* 0x000fc8000f8e003e */
[----:B------:R-:W-:Y:S01]  /*9520*/  IMAD.IADD R60, R60, 0x1, R63 ;  /* 0x000000013c3c7824 */ /* 0x000fe200078e023f */
[----:B---3--:R-:W-:Y:S02]  /*9530*/  ISETP.GE.AND P3, PT, R248, UR16, PT ;  /* 0x00000010f8007c0c */ /* 0x008fe4000bf66270 */
        /* <DEDUP_REMOVED lines=9> */
.L_x_731:
[----:B------:R-:W-:Y:S05]  /*95d0*/  BSYNC.RECONVERGENT B0 ;  /* 0x0000000000007941 */ /* 0x000fea0003800200 */
.L_x_730:
[----:B------:R-:W-:Y:S01]  /*95e0*/  MOV R249, RZ ;  /* 0x000000ff00f97202 */ /* 0x000fe20000000f00 */
        /* <DEDUP_REMOVED lines=9> */
[----:B------:R-:W1:Y:S01]  /*9680*/  LDCU UR12, c[0x0][0x440] ;  /* 0x00008800ff0c77ac */ /* 0x000e620008000800 */
[----:B------:R-:W-:Y:S01]  /*9690*/  IMAD.MOV.U32 R10, RZ, RZ, R2 ;  /* 0x000000ffff0a7224 */ /* 0x000fe200078e0002 */
[----:B------:R-:W3:Y:S03]  /*96a0*/  LDCU.64 UR10, c[0x0][0x568] ;  /* 0x0000ad00ff0a77ac */ /* 0x000ee60008000a00 */
[----:B--2---:R-:W-:-:S04]  /*96b0*/  IMAD.WIDE.U32 R44, R0, UR8, R10 ;  /* 0x00000008002c7c25 */ /* 0x004fc8000f8e000a */
[----:B------:R-:W-:Y:S01]  /*96c0*/  IMAD R0, R0, UR9, R45 ;  /* 0x0000000900007c24 */ /* 0x000fe2000f8e022d */
[----:B-1----:R-:W-:Y:S02]  /*96d0*/  ISETP.GE.AND P3, PT, R248, UR12, PT ;  /* 0x0000000cf8007c0c */ /* 0x002fe4000bf66270 */
        /* <DEDUP_REMOVED lines=9> */
.L_x_733:
[----:B------:R-:W-:Y:S05]  /*9770*/  BSYNC.RECONVERGENT B0 ;  /* 0x0000000000007941 */ /* 0x000fea0003800200 */
.L_x_732:
        /* <DEDUP_REMOVED lines=14> */
[----:B-1----:R1:W-:Y:S04]  /*9860*/  @!P3 STG.E.128 desc[UR34][R4.64], R36 ;  /* 0x000000240400b986 */ /* 0x0023e8000c101d22 */
[----:B------:R1:W-:Y:S04]  /*9870*/  @!P2 STG.E.128 desc[UR34][R4.64+0x80], R28 ;  /* 0x0000801c0400a986 */ /* 0x0003e8000c101d22 */
[----:B------:R1:W-:Y:S04]  /*9880*/  @!P1 STG.E.128 desc[UR34][R4.64+0x100], R20 ;  /* 0x0001001404009986 */ /* 0x0003e8000c101d22 */
[----:B------:R1:W-:Y:S02]  /*9890*/  @!P0 STG.E.128 desc[UR34][R4.64+0x180], R12 ;  /* 0x0001800c04008986 */ /* 0x0003e4000c101d22 */
.L_x_700:
[----:B------:R-:W-:Y:S05]  /*98a0*/  BSYNC.RECONVERGENT B1 ;  /* 0x0000000000017941 */ /* 0x000fea0003800200 */
.L_x_678:
[----:B------:R-:W3:Y:S01]  /*98b0*/  LDCU UR9, c[0x0][0x438] ;  /* 0x00008700ff0977ac */ /* 0x000ee20008000800 */
[----:B------:R-:W2:Y:S01]  /*98c0*/  LDCU UR10, c[0x0][0x370] ;  /* 0x00006e00ff0a77ac */ /* 0x000ea20008000800 */
[----:B---3--:R-:W-:-:S04]  /*98d0*/  UIADD3 UR9, UPT, UPT, UR9, 0x3f, URZ ;  /* 0x0000003f09097890 */ /* 0x008fc8000fffe0ff */
        /* <DEDUP_REMOVED lines=8> */
.L_x_735:
        /* <DEDUP_REMOVED lines=10> */
.L_x_2501:


//--------------------- .text._ZN5flash44flash_bwd_dq_dk_dv_loop_seqk_parallel_kernelI23Flash_bwd_kernel_traitsILi256ELi64ELi64ELi8ELi4ELi2ELi2ELb0ELb1EN7cutlass10bfloat16_tE19Flash_kernel_traitsILi256ELi64ELi64ELi8ES3_EELb0ELb0ELb1ELb0ELb0ELb1ELb0EEEvNS_16Flash_bwd_paramsE --------------------------
	.section	.text._ZN5flash44flash_bwd_dq_dk_dv_loop_seqk_parallel_kernelI23Flash_bwd_kernel_traitsILi256ELi64ELi64ELi8ELi4ELi2ELi2ELb0ELb1EN7cutlass10bfloat16_tE19Flash_kernel_traitsILi256ELi64ELi64ELi8ES3_EELb0ELb0ELb1ELb0ELb0ELb1ELb0EEEvNS_16Flash_bwd_paramsE,"ax",@progbits
	.align	128
        .global         _ZN5flash44flash_bwd_dq_dk_dv_loop_seqk_parallel_kernelI23Flash_bwd_kernel_traitsILi256ELi64ELi64ELi8ELi4ELi2ELi2ELb0ELb1EN7cutlass10bfloat16_tE19Flash_kernel_traitsILi256ELi64ELi64ELi8ES3_EELb0ELb0ELb1ELb0ELb0ELb1ELb0EEEvNS_16Flash_bwd_paramsE
        .type           _ZN5flash44flash_bwd_dq_dk_dv_loop_seqk_parallel_kernelI23Flash_bwd_kernel_traitsILi256ELi64ELi64ELi8ELi4ELi2ELi2ELb0ELb1EN7cutlass10bfloat16_tE19Flash_kernel_traitsILi256ELi64ELi64ELi8ES3_EELb0ELb0ELb1ELb0ELb0ELb1ELb0EEEvNS_16Flash_bwd_paramsE,@function
        .size           _ZN5flash44flash_bwd_dq_dk_dv_loop_seqk_parallel_kernelI23Flash_bwd_kernel_traitsILi256ELi64ELi64ELi8ELi4ELi2ELi2ELb0ELb1EN7cutlass10bfloat16_tE19Flash_kernel_traitsILi256ELi64ELi64ELi8ES3_EELb0ELb0ELb1ELb0ELb0ELb1ELb0EEEvNS_16Flash_bwd_paramsE,(.L_x_2502 - _ZN5flash44flash_bwd_dq_dk_dv_loop_seqk_parallel_kernelI23Flash_bwd_kernel_traitsILi256ELi64ELi64ELi8ELi4ELi2ELi2ELb0ELb1EN7cutlass10bfloat16_tE19Flash_kernel_traitsILi256ELi64ELi64ELi8ES3_EELb0ELb0ELb1ELb0ELb0ELb1ELb0EEEvNS_16Flash_bwd_paramsE)
        .other          _ZN5flash44flash_bwd_dq_dk_dv_loop_seqk_parallel_kernelI23Flash_bwd_kernel_traitsILi256ELi64ELi64ELi8ELi4ELi2ELi2ELb0ELb1EN7cutlass10bfloat16_tE19Flash_kernel_traitsILi256ELi64ELi64ELi8ES3_EELb0ELb0ELb1ELb0ELb0ELb1ELb0EEEvNS_16Flash_bwd_paramsE,@"STO_CUDA_ENTRY STV_DEFAULT"
_ZN5flash44flash_bwd_dq_dk_dv_loop_seqk_parallel_kernelI23Flash_bwd_kernel_traitsILi256ELi64ELi64ELi8ELi4ELi2ELi2ELb0ELb1EN7cutlass10bfloat16_tE19Flash_kernel_traitsILi256ELi64ELi64ELi8ES3_EELb0ELb0ELb1ELb0ELb0ELb1ELb0EEEvNS_16Flash_bwd_paramsE:
.text._ZN5flash44flash_bwd_dq_dk_dv_loop_seqk_parallel_kernelI23Flash_bwd_kernel_traitsILi256ELi64ELi64ELi8ELi4ELi2ELi2ELb0ELb1EN7cutlass10bfloat16_tE19Flash_kernel_traitsILi256ELi64ELi64ELi8ES3_EELb0ELb0ELb1ELb0ELb0ELb1ELb0EEEvNS_16Flash_bwd_paramsE:
        /* <DEDUP_REMOVED lines=49> */
.L_x_774:
[----:B------:R-:W2:Y:S01]  /*0310*/  LDCU.64 UR8, c[0x0][0x478] ;  /* 0x00008f00ff0877ac */ /* 0x000ea20008000a00 */
        /* <DEDUP_REMOVED lines=15> */
[----:B----4-:R-:W-:Y:S01]  /*0410*/  IMAD.U32 R6, RZ, RZ, UR12 ;  /* 0x0000000cff067e24 */ /* 0x010fe2000f8e00ff */
[----:B------:R-:W1:Y:S02]  /*0420*/  @!UP0 LDCU UR11, c[0x0][0x43c] ;  /* 0x00008780ff0b87ac */ /* 0x000e640008000800 */
[----:B------:R-:W-:Y:S02]  /*0430*/  @UP0 ULEA.HI.X UR15, UR39, UR9, URZ, 0x2, UP1 ;  /* 0x00000009270f0291 */ /* 0x000fe400088f14ff */
[----:B---3--:R-:W-:Y:S01]  /*0440*/  IMAD.U32 R4, RZ, RZ, UR14 ;  /* 0x0000000eff047e24 */ /* 0x008fe2000f8e00ff */
        /* <DEDUP_REMOVED lines=32> */
.L_x_736:
        /* <DEDUP_REMOVED lines=44> */
.L_x_738:
[----:B------:R-:W1:Y:S01]  /*0910*/  LDCU.64 UR14, c[0x0][0x3b8] ;  /* 0x00007700ff0e77ac */ /* 0x000e620008000a00 */
[----:B------:R-:W-:-:S04]  /*0920*/  UIADD3 UR8, UPT, UPT, UR40, UR41, URZ ;  /* 0x0000002928087290 */ /* 0x000fc8000fffe0ff */
[----:B-1----:R-:W-:Y:S02]  /*0930*/  UIMAD.WIDE.U32 UR10, UR8, UR14, URZ ;  /* 0x0000000e080a72a5 */ /* 0x002fe4000f8e00ff */
[----:B------:R-:W-:-:S04]  /*0940*/  UIMAD UR8, UR8, UR15, URZ ;  /* 0x0000000f080872a4 */ /* 0x000fc8000f8e02ff */
[----:B------:R-:W-:Y:S01]  /*0950*/  UIADD3 UR8, UPT, UPT, UR11, UR8, URZ ;  /* 0x000000080b087290 */ /* 0x000fe2000fffe0ff */
[----:B------:R-:W-:-:S05]  /*0960*/  UMOV UR46, UR10 ;  /* 0x0000000a002e7c82 */ /* 0x000fca0008000000 */
[----:B------:R-:W-:Y:S02]  /*0970*/  MOV R7, UR8 ;  /* 0x0000000800077c02 */ /* 0x000fe40008000f00 */
.L_x_739:
        /* <DEDUP_REMOVED lines=42> */
.L_x_740:
[----:B------:R-:W1:Y:S01]  /*0c20*/  LDCU.64 UR12, c[0x0][0x3c0] ;  /* 0x00007800ff0c77ac */ /* 0x000e620008000a00 */
[----:B------:R-:W-:-:S04]  /*0c30*/  UIADD3 UR8, UPT, UPT, UR40, UR41, URZ ;  /* 0x0000002928087290 */ /* 0x000fc8000fffe0ff */
[----:B-1----:R-:W-:Y:S02]  /*0c40*/  UIMAD.WIDE.U32 UR48, UR8, UR12, URZ ;  /* 0x0000000c083072a5 */ /* 0x002fe4000f8e00ff */
[----:B------:R-:W-:-:S04]  /*0c50*/  UIMAD UR8, UR8, UR13, URZ ;  /* 0x0000000d080872a4 */ /* 0x000fc8000f8e02ff */
[----:B------:R-:W-:-:S06]  /*0c60*/  UIADD3 UR8, UPT, UPT, UR49, UR8, URZ ;  /* 0x0000000831087290 */ /* 0x000fcc000fffe0ff */
[----:B------:R-:W-:-:S07]  /*0c70*/  MOV R6, UR8 ;  /* 0x0000000800067c02 */ /* 0x000fce0008000f00 */
.L_x_741:
        /* <DEDUP_REMOVED lines=27> */
.L_x_742:
[----:B------:R-:W-:Y:S02]  /*0e30*/  UIMAD.WIDE.U32 UR56, UR52, UR17, URZ ;  /* 0x00000011343872a5 */ /* 0x000fe4000f8e00ff */
[----:B------:R-:W-:-:S04]  /*0e40*/  UIMAD UR8, UR53, UR17, URZ ;  /* 0x00000011350872a4 */ /* 0x000fc8000f8e02ff */
[----:B------:R-:W-:Y:S02]  /*0e50*/  UIADD3 UR8, UPT, UPT, UR57, UR8, URZ ;  /* 0x0000000839087290 */ /* 0x000fe4000fffe0ff */
.L_x_743:
        /* <DEDUP_REMOVED lines=20> */
.L_x_744:
[----:B------:R-:W1:Y:S01]  /*0fa0*/  LDCU UR58, c[0x0][0x434] ;  /* 0x00008680ff3a77ac */ /* 0x000e620008000800 */
[----:B------:R-:W-:-:S04]  /*0fb0*/  UIMAD UR10, UR39, UR16, UR23 ;  /* 0x00000010270a72a4 */ /* 0x000fc8000f8e0217 */
[----:B-1----:R-:W-:Y:S02]  /*0fc0*/  UIMAD UR58, UR10, UR58, URZ ;  /* 0x0000003a0a3a72a4 */ /* 0x002fe4000f8e02ff */
.L_x_745:
        /* <DEDUP_REMOVED lines=11> */
.L_x_746:
[----:B------:R-:W1:Y:S01]  /*1080*/  LDCU UR57, c[0x0][0x444] ;  /* 0x00008880ff3977ac */ /* 0x000e620008000800 */
[----:B------:R-:W-:-:S04]  /*1090*/  UIMAD UR10, UR39, UR16, UR23 ;  /* 0x00000010270a72a4 */ /* 0x000fc8000f8e0217 */
[----:B-1----:R-:W-:-:S12]  /*10a0*/  UIMAD UR57, UR10, UR57, URZ ;  /* 0x000000390a3972a4 */ /* 0x002fd8000f8e02ff */
.L_x_747:
        /* <DEDUP_REMOVED lines=15> */
[----:B------:R-:W-:Y:S02]  /*11a0*/  ULEA.HI UR8, UR8, UR9, URZ, 0x6 ;  /* 0x0000000908087291 */ /* 0x000fe4000f8f30ff */
[----:B---3--:R-:W-:Y:S01]  /*11b0*/  UIMAD.WIDE UR60, UR58, 0x4, UR60 ;  /* 0x000000043a3c78a5 */ /* 0x008fe2000f8e023c */
[----:B--2---:R-:W-:Y:S01]  /*11c0*/  IMAD.SHL.U32 R11, R0, 0x8, RZ ;  /* 0x00000008000b7824 */ /* 0x004fe200078e00ff */
[----:B------:R-:W-:Y:S01]  /*11d0*/  USHF.R.S32.HI UR49, URZ, 0x6, UR8 ;  /* 0x00000006ff317899 */ /* 0x000fe20008011408 */
[----:B------:R-:W-:-:S03]  /*11e0*/  SHF.R.U32.HI R10, RZ, 0x5, R0 ;  /* 0x00000005ff0a7819 */ /* 0x000fc60000011600 */
[----:B------:R-:W-:Y:S01]  /*11f0*/  LOP3.LUT R14, R11, 0x38, RZ, 0xc0, !PT ;  /* 0x000000380b0e7812 */ /* 0x000fe200078ec0ff */
[----:B------:R-:W-:Y:S02]  /*1200*/  UISETP.LT.AND UP0, UPT, URZ, UR49, UPT ;  /* 0x00000031ff00728c */ /* 0x000fe4000bf01270 */
[----:B------:R-:W1:Y:S01]  /*1210*/  LDCU.128 UR8, c[0x0][0x590] ;  /* 0x0000b200ff0877ac */ /* 0x000e620008000c00 */
[----:B------:R-:W-:Y:S01]  /*1220*/  IADD3 R2, P0, PT, R14, UR62, RZ ;  /* 0x0000003e0e027c10 */ /* 0x000fe2000ff1e0ff */
[----:B------:R-:W-:-:S04]  /*1230*/  USEL UR49, URZ, UR49, !UP0 ;  /* 0x00000031ff317287 */ /* 0x000fc8000c000000 */
[----:B------:R-:W-:Y:S01]  /*1240*/  IMAD.X R3, RZ, RZ, UR54, P0 ;  /* 0x00000036ff037e24 */ /* 0x000fe200080e06ff */
[----:B------:R-:W-:Y:S02]  /*1250*/  UISETP.GT.AND UP0, UPT, UR44, UR49, UPT ;  /* 0x000000312c00728c */ /* 0x000fe4000bf04270 */
[----:B-1----:R-:W-:Y:S01]  /*1260*/  UIMAD UR17, UR51, UR8, URZ ;  /* 0x00000008331172a4 */ /* 0x002fe2000f8e02ff */
[----:B------:R-:W-:Y:S01]  /*1270*/  IMAD.U32 R8, RZ, RZ, UR8 ;  /* 0x00000008ff087e24 */ /* 0x000fe2000f8e00ff */
[----:B------:R-:W-:Y:S01]  /*1280*/  USHF.L.U64.HI UR54, UR8, 0x5, UR9 ;  /* 0x0000000508367899 */ /* 0x000fe20008010209 */
[----:B------:R-:W-:Y:S01]  /*1290*/  IMAD.U32 R12, RZ, RZ, UR10 ;  /* 0x0000000aff0c7e24 */ /* 0x000fe2000f8e00ff */
[----:B------:R-:W-:Y:S01]  /*12a0*/  UIMAD UR17, UR45, UR9, UR17 ;  /* 0x000000092d1172a4 */ /* 0x000fe2000f8e0211 */
[----:B------:R-:W-:Y:S02]  /*12b0*/  IMAD.WIDE.U32 R8, R8, UR45, R2 ;  /* 0x0000002d08087c25 */ /* 0x000fe4000f8e0002 */
[----:B------:R-:W1:Y:S02]  /*12c0*/  LDC.64 R2, c[0x0][0x3b0] ;  /* 0x0000ec00ff027b82 */ /* 0x000e640000000a00 */
[----:B------:R-:W-:Y:S01]  /*12d0*/  IMAD.U32 R18, RZ, RZ, UR11 ;  /* 0x0000000bff127e24 */ /* 0x000fe2000f8e00ff */
[----:B------:R-:W-:Y:S01]  /*12e0*/  IADD3 R9, PT, PT, R9, UR17, RZ ;  /* 0x0000001109097c10 */ /* 0x000fe2000fffe0ff */
[----:B------:R-:W2:Y:S02]  /*12f0*/  LDCU.64 UR10, c[0x0][0x550] ;  /* 0x0000aa00ff0a77ac */ /* 0x000ea40008000a00 */
[----:B------:R-:W-:-:S02]  /*1300*/  IMAD.WIDE.U32 R12, R12, UR23, R8 ;  /* 0x000000170c0c7c25 */ /* 0x000fc4000f8e0008 */
[----:B------:R-:W3:Y:S01]  /*1310*/  LDCU.64 UR16, c[0x0][0x3c8] ;  /* 0x00007900ff1077ac */ /* 0x000ee20008000a00 */
[----:B------:R-:W4:Y:S01]  /*1320*/  LDC.64 R8, c[0x0][0x5f8] ;  /* 0x00017e00ff087b82 */ /* 0x000f220000000a00 */
[----:B------:R-:W-:Y:S01]  /*1330*/  IMAD R19, R18, UR23, R13 ;  /* 0x0000001712137c24 */ /* 0x000fe2000f8e020d */
[----:B------:R-:W-:Y:S02]  /*1340*/  MOV R18, R12 ;  /* 0x0000000c00127202 */ /* 0x000fe40000000f00 */
[----:B------:R-:W-:Y:S02]  /*1350*/  SHF.R.U32.HI R13, RZ, 0x3, R0 ;  /* 0x00000003ff0d7819 */ /* 0x000fe40000011600 */
[----:B------:R-:W-:-:S03]  /*1360*/  LOP3.LUT R12, R0, 0x1f, RZ, 0xc0, !PT ;  /* 0x0000001f000c7812 */ /* 0x000fc600078ec0ff */
[----:B------:R-:W-:-:S04]  /*1370*/  IMAD.WIDE.U32 R18, R13, UR8, R18 ;  /* 0x000000080d127c25 */ /* 0x000fc8000f8e0012 */
[----:B-1----:R-:W-:Y:S01]  /*1380*/  IMAD R16, R2, UR51, RZ ;  /* 0x0000003302107c24 */ /* 0x002fe2000f8e02ff */
[----:B--2---:R-:W-:Y:S01]  /*1390*/  LEA R246, P2, R18, UR10, 0x1 ;  /* 0x0000000a12f67c11 */ /* 0x004fe2000f8408ff */
[----:B------:R-:W-:-:S04]  /*13a0*/  IMAD.WIDE.U32 R20, R2, UR45, R14 ;  /* 0x0000002d02147c25 */ /* 0x000fc8000f8e000e */
[----:B------:R-:W-:Y:S01]  /*13b0*/  IMAD R16, R3, UR45, R16 ;  /* 0x0000002d03107c24 */ /* 0x000fe2000f8e0210 */
[----:B------:R-:W-:Y:S01]  /*13c0*/  IADD3 R24, P0, PT, R20, UR50, RZ ;  /* 0x0000003214187c10 */ /* 0x000fe2000ff1e0ff */
[----:B------:R-:W-:Y:S01]  /*13d0*/  IMAD R12, R10, UR59, R12 ;  /* 0x0000003b0a0c7c24 */ /* 0x000fe2000f8e020c */
[----:B------:R-:W-:Y:S01]  /*13e0*/  USHF.L.U32 UR45, UR8, 0x5, URZ ;  /* 0x00000005082d7899 */ /* 0x000fe200080006ff */
[----:B----4-:R-:W-:Y:S01]  /*13f0*/  IMAD.WIDE.U32 R22, R8, UR21, RZ ;  /* 0x0000001508167c25 */ /* 0x010fe2000f8e00ff */
[----:B------:R-:W-:Y:S01]  /*1400*/  IADD3.X R25, PT, PT, R21, UR47, R16, P0, !PT ;  /* 0x0000002f15197c10 */ /* 0x000fe200087fe410 */
[----:B------:R-:W1:Y:S01]  /*1410*/  LDCU.64 UR50, c[0x0][0x5e8] ;  /* 0x0000bd00ff3277ac */ /* 0x000e620008000a00 */
[----:B---3--:R-:W-:Y:S01]  /*1420*/  MOV R16, UR17 ;  /* 0x0000001100107c02 */ /* 0x008fe20008000f00 */
[----:B------:R-:W-:Y:S01]  /*1430*/  IMAD R10, R13, UR9, R19 ;  /* 0x000000090d0a7c24 */ /* 0x000fe2000f8e0213 */
[----:B------:R-:W-:Y:S01]  /*1440*/  SEL R8, R22, RZ, P5 ;  /* 0x000000ff16087207 */ /* 0x000fe20002800000 */
[----:B------:R-:W-:Y:S01]  /*1450*/  IMAD.U32 R20, RZ, RZ, UR16 ;  /* 0x00000010ff147e24 */ /* 0x000fe2000f8e00ff */
[----:B------:R-:W2:Y:S01]  /*1460*/  LDCU.64 UR8, c[0x0][0x380] ;  /* 0x00007000ff0877ac */ /* 0x000ea20008000a00 */
[----:B------:R-:W-:Y:S01]  /*1470*/  IMAD R9, R9, UR21, R23 ;  /* 0x0000001509097c24 */ /* 0x000fe2000f8e0217 */
[----:B------:R-:W-:Y:S01]  /*1480*/  IADD3 R8, P1, P0, R12, UR56, R8 ;  /* 0x000000380c087c10 */ /* 0x000fe2000f83e008 */
[----:B------:R-:W-:Y:S01]  /*1490*/  IMAD.WIDE.U32 R20, R20, UR23, R24 ;  /* 0x0000001714147c25 */ /* 0x000fe2000f8e0018 */
[----:B------:R-:W3:Y:S01]  /*14a0*/  LDCU.64 UR16, c[0x0][0x570] ;  /* 0x0000ae00ff1077ac */ /* 0x000ee20008000a00 */
[----:B------:R-:W-:-:S02]  /*14b0*/  SHF.R.S32.HI R12, RZ, 0x1f, R12 ;  /* 0x0000001fff0c7819 */ /* 0x000fc4000001140c */
[----:B------:R-:W-:Y:S01]  /*14c0*/  IMAD R17, R16, UR23, R21 ;  /* 0x0000001710117c24 */ /* 0x000fe2000f8e0215 */
[----:B------:R-:W-:Y:S01]  /*14d0*/  USHF.L.U32 UR59, UR59, 0x6, URZ ;  /* 0x000000063b3b7899 */ /* 0x000fe200080006ff */
[----:B------:R-:W-:Y:S01]  /*14e0*/  SEL R9, R9, RZ, P5 ;  /* 0x000000ff09097207 */ /* 0x000fe20002800000 */
[----:B------:R-:W-:Y:S01]  /*14f0*/  IMAD.MOV.U32 R16, RZ, RZ, R20 ;  /* 0x000000ffff107224 */ /* 0x000fe200078e0014 */
[----:B------:R-:W-:Y:S02]  /*1500*/  LEA.HI.X R247, R18, UR11, R10, 0x1, P2 ;  /* 0x0000000b12f77c11 */ /* 0x000fe400090f0c0a */
[----:B------:R-:W-:Y:S01]  /*1510*/  IADD3.X R12, PT, PT, R12, UR55, R9, P1, P0 ;  /* 0x000000370c0c7c10 */ /* 0x000fe20008fe0409 */
[----:B------:R-:W-:Y:S01]  /*1520*/  IMAD.U32 R10, RZ, RZ, UR59 ;  /* 0x0000003bff0a7e24 */ /* 0x000fe2000f8e00ff */
[----:B------:R-:W-:Y:S01]  /*1530*/  IADD3 R9, P0, PT, R8, UR59, RZ ;  /* 0x0000003b08097c10 */ /* 0x000fe2000ff1e0ff */
[----:B------:R-:W-:Y:S01]  /*1540*/  IMAD.WIDE.U32 R16, R13, R2, R16 ;  /* 0x000000020d107225 */ /* 0x000fe200078e0010 */
[----:B-1----:R-:W-:-:S02]  /*1550*/  UIMAD.WIDE UR50, UR57, 0x4, UR50 ;  /* 0x00000004393278a5 */ /* 0x002fc4000f8e0232 */
[----:B------:R-:W-:Y:S01]  /*1560*/  LEA.HI.X.SX32 R10, R10, R12, 0x1, P0 ;  /* 0x0000000c0a0a7211 */ /* 0x000fe200000f0eff */
[----:B------:R-:W-:Y:S01]  /*1570*/  IMAD R8, R13, R3, R17 ;  /* 0x000000030d087224 */ /* 0x000fe200078e0211 */
[C---:B--2---:R-:W-:Y:S02]  /*1580*/  LEA R248, P1, R16.reuse, UR8, 0x1 ;  /* 0x0000000810f87c11 */ /* 0x044fe4000f8208ff */
[----:B---3--:R-:W-:Y:S01]  /*1590*/  LEA R244, P0, R9, UR16, 0x2 ;  /* 0x0000001009f47c11 */ /* 0x008fe2000f8010ff */
[----:B------:R-:W-:Y:S01]  /*15a0*/  UMOV UR16, UR50 ;  /* 0x0000003200107c82 */ /* 0x000fe20008000000 */
[----:B------:R-:W-:Y:S01]  /*15b0*/  LEA.HI.X R249, R16, UR9, R8, 0x1, P1 ;  /* 0x0000000910f97c11 */ /* 0x000fe200088f0c08 */
[----:B------:R-:W-:Y:S01]  /*15c0*/  VIADD R8, R13, 0x20 ;  /* 0x000000200d087836 */ /* 0x000fe20000000000 */
[----:B------:R-:W-:Y:S01]  /*15d0*/  LEA.HI.X R245, R9, UR17, R10, 0x2, P0 ;  /* 0x0000001109f57c11 */ /* 0x000fe200080f140a */
[----:B------:R-:W-:Y:S01]  /*15e0*/  UMOV UR17, UR51 ;  /* 0x0000003300117c82 */ /* 0x000fe20008000000 */
[----:B------:R-:W-:-:S02]  /*15f0*/  IADD3 R16, P0, PT, R13, 0x20, RZ ;  /* 0x000000200d107810 */ /* 0x000fc40007f1e0ff */
[C---:B------:R-:W-:Y:S02]  /*1600*/  SHF.L.U64.HI R3, R2.reuse, 0x5, R3 ;  /* 0x0000000502037819 */ /* 0x040fe40000010203 */
[----:B------:R-:W-:Y:S02]  /*1610*/  SHF.L.U32 R10, R2, 0x5, RZ ;  /* 0x00000005020a7819 */ /* 0x000fe400000006ff */
[----:B------:R-:W-:Y:S01]  /*1620*/  IADD3.X R2, PT, PT, RZ, RZ, RZ, P0, !PT ;  /* 0x000000ffff027210 */ /* 0x000fe200007fe4ff */
        /* <DEDUP_REMOVED lines=14> */
.L_x_749:
[----:B------:R-:W1:Y:S01]  /*1710*/  LDCU.64 UR12, c[0x0][0x5c0] ;  /* 0x0000b800ff0c77ac */ /* 0x000e620008000a00 */
[----:B------:R-:W-:-:S04]  /*1720*/  UIADD3 UR8, UPT, UPT, UR40, UR41, URZ ;  /* 0x0000002928087290 */ /* 0x000fc8000fffe0ff */
[----:B-1----:R-:W-:Y:S02]  /*1730*/  UIMAD.WIDE.U32 UR16, UR8, UR12, URZ ;  /* 0x0000000c081072a5 */ /* 0x002fe4000f8e00ff */
[----:B------:R-:W-:-:S04]  /*1740*/  UIMAD UR8, UR8, UR13, URZ ;  /* 0x0000000d080872a4 */ /* 0x000fc8000f8e02ff */
[----:B------:R-:W-:-:S06]  /*1750*/  UIADD3 UR8, UPT, UPT, UR17, UR8, URZ ;  /* 0x0000000811087290 */ /* 0x000fcc000fffe0ff */
[----:B------:R-:W-:Y:S02]  /*1760*/  MOV R0, UR8 ;  /* 0x0000000800007c02 */ /* 0x000fe40008000f00 */
.L_x_750:
        /* <DEDUP_REMOVED lines=13> */
.L_x_751:
[----:B------:R-:W1:Y:S01]  /*1840*/  LDCU.64 UR10, c[0x0][0x5c8] ;  /* 0x0000b900ff0a77ac */ /* 0x000e620008000a00 */
[----:B------:R-:W-:-:S04]  /*1850*/  UIADD3 UR40, UPT, UPT, UR40, UR41, URZ ;  /* 0x0000002928287290 */ /* 0x000fc8000fffe0ff */
[----:B-1----:R-:W-:Y:S02]  /*1860*/  UIMAD.WIDE.U32 UR14, UR40, UR10, URZ ;  /* 0x0000000a280e72a5 */ /* 0x002fe4000f8e00ff */
[----:B------:R-:W-:-:S04]  /*1870*/  UIMAD UR40, UR40, UR11, URZ ;  /* 0x0000000b282872a4 */ /* 0x000fc8000f8e02ff */
[----:B------:R-:W-:-:S06]  /*1880*/  UIADD3 UR40, UPT, UPT, UR15, UR40, URZ ;  /* 0x000000280f287290 */ /* 0x000fcc000fffe0ff */
[----:B------:R-:W-:-:S07]  /*1890*/  MOV R3, UR40 ;  /* 0x0000002800037c02 */ /* 0x000fce0008000f00 */
.L_x_752:
        /* <DEDUP_REMOVED lines=17> */
[----:B------:R-:W-:Y:S02]  /*19b0*/  MOV R8, R6 ;  /* 0x0000000600087202 */ /* 0x000fe40000000f00 */
[----:B------:R-:W-:-:S03]  /*19c0*/  MOV R9, R4 ;  /* 0x0000000400097202 */ /* 0x000fc60000000f00 */
        /* <DEDUP_REMOVED lines=8> */
.L_x_754:
[----:B------:R-:W-:Y:S05]  /*1a50*/  BSYNC.RECONVERGENT B0 ;  /* 0x0000000000007941 */ /* 0x000fea0003800200 */
.L_x_753:
[----:B------:R-:W-:Y:S04]  /*1a60*/  BSSY.RECONVERGENT B0, `(.L_x_755) ;  /* 0x000000f000007945 */ /* 0x000fe80003800200 */
[----:B------:R-:W-:Y:S05]  /*1a70*/  @P1 BRA `(.L_x_756) ;  /* 0x0000000000341947 */ /* 0x000fea0003800000 */
[----:B------:R-:W2:Y:S01]  /*1a80*/  LDCU.64 UR8, c[0x0][0x560] ;  /* 0x0000ac00ff0877ac */ /* 0x000ea20008000a00 */
[----:B------:R-:W-:Y:S01]  /*1a90*/  MOV R5, R4 ;  /* 0x0000000400057202 */ /* 0x000fe20000000f00 */
[----:B------:R-:W-:Y:S01]  /*1aa0*/  IMAD R0, R2, UR12, RZ ;  /* 0x0000000c02007c24 */ /* 0x000fe2000f8e02ff */
[----:B------:R-:W-:-:S03]  /*1ab0*/  MOV R4, R6 ;  /* 0x0000000600047202 */ /* 0x000fc60000000f00 */
[C---:B------:R-:W-:Y:S02]  /*1ac0*/  IMAD R0, R16.reuse, UR13, R0 ;  /* 0x0000000d10007c24 */ /* 0x040fe4000f8e0200 */
[----:B------:R-:W-:-:S05]  /*1ad0*/  IMAD.WIDE.U32 R4, R16, UR12, R4 ;  /* 0x0000000c10047c25 */ /* 0x000fca000f8e0004 */
[----:B------:R-:W-:Y:S02]  /*1ae0*/  IADD3 R0, PT, PT, R5, R0, RZ ;  /* 0x0000000005007210 */ /* 0x000fe40007ffe0ff */
[----:B--2---:R-:W-:-:S04]  /*1af0*/  LEA R6, P0, R4, UR8, 0x1 ;  /* 0x0000000804067c11 */ /* 0x004fc8000f8008ff */
[----:B------:R-:W-:-:S05]  /*1b00*/  LEA.HI.X R7, R4, UR9, R0, 0x1, P0 ;  /* 0x0000000904077c11 */ /* 0x000fca00080f0c00 */
[----:B------:R2:W-:Y:S04]  /*1b10*/  STG.E.128 desc[UR30][R6.64], RZ ;  /* 0x000000ff06007986 */ /* 0x0005e8000c101d1e */
[----:B------:R2:W-:Y:S04]  /*1b20*/  STG.E.128 desc[UR30][R6.64+0x80], RZ ;  /* 0x000080ff06007986 */ /* 0x0005e8000c101d1e */
[----:B------:R2:W-:Y:S04]  /*1b30*/  STG.E.128 desc[UR30][R6.64+0x100], RZ ;  /* 0x000100ff06007986 */ /* 0x0005e8000c101d1e */
[----:B------:R2:W-:Y:S02]  /*1b40*/  STG.E.128 desc[UR30][R6.64+0x180], RZ ;  /* 0x000180ff06007986 */ /* 0x0005e4000c101d1e */
.L_x_756:
[----:B------:R-:W-:Y:S05]  /*1b50*/  BSYNC.RECONVERGENT B0 ;  /* 0x0000000000007941 */ /* 0x000fea0003800200 */
.L_x_755:
        /* <DEDUP_REMOVED lines=24> */
.L_x_758:
[----:B------:R-:W-:Y:S05]  /*1ce0*/  BSYNC.RECONVERGENT B0 ;  /* 0x0000000000007941 */ /* 0x000fea0003800200 */
.L_x_757:
[----:B------:R-:W-:Y:S05]  /*1cf0*/  @P1 BRA `(.L_x_759) ;  /* 0x0000006400e81947 */ /* 0x000fea0003800000 */
[----:B------:R-:W3:Y:S01]  /*1d00*/  LDCU.64 UR8, c[0x0][0x568] ;  /* 0x0000ad00ff0877ac */ /* 0x000ee20008000a00 */
[----:B------:R-:W-:Y:S01]  /*1d10*/  MOV R5, R0 ;  /* 0x0000000000057202 */ /* 0x000fe20000000f00 */
[----:B------:R-:W-:Y:S02]  /*1d20*/  IMAD R2, R2, UR10, RZ ;  /* 0x0000000a02027c24 */ /* 0x000fe4000f8e02ff */
[----:B------:R-:W-:-:S04]  /*1d30*/  IMAD.WIDE.U32 R4, R16, UR10, R4 ;  /* 0x0000000a10047c25 */ /* 0x000fc8000f8e0004 */
[----:B------:R-:W-:-:S05]  /*1d40*/  IMAD R2, R16, UR11, R2 ;  /* 0x0000000b10027c24 */ /* 0x000fca000f8e0202 */
        /* <DEDUP_REMOVED lines=8> */
.L_x_748:
[----:B------:R-:W-:Y:S01]  /*1dd0*/  UIMAD UR8, UR35, UR14, URZ ;  /* 0x0000000e230872a4 */ /* 0x000fe2000f8e02ff */
[----:B------:R-:W-:Y:S01]  /*1de0*/  IMAD.U32 R9, RZ, RZ, UR14 ;  /* 0x0000000eff097e24 */ /* 0x000fe2000f8e00ff */
[----:B------:R-:W-:Y:S01]  /*1df0*/  UIMAD UR39, UR53, -0x40, UR43 ;  /* 0xffffffc0352778a4 */ /* 0x000fe2000f8e022b */
[----:B------:R-:W-:Y:S01]  /*1e00*/  @P5 BAR.SYNC.DEFER_BLOCKING 0x0 ;  /* 0x0000000000005b1d */ /* 0x000fe20000010000 */
[----:B------:R-:W-:Y:S01]  /*1e10*/  UIMAD UR8, UR38, UR15, UR8 ;  /* 0x0000000f260872a4 */ /* 0x000fe2000f8e0208 */
[--C-:B------:R-:W-:Y:S01]  /*1e20*/  IMAD.WIDE.U32 R18, R9, UR38, R14.reuse ;  /* 0x0000002609127c25 */ /* 0x100fe2000f8e000e */
[----:B------:R-:W-:Y:S02]  /*1e30*/  UIMAD UR9, UR35, UR12, URZ ;  /* 0x0000000c230972a4 */ /* 0x000fe4000f8e02ff */
[----:B------:R-:W-:Y:S01]  /*1e40*/  ISETP.GE.AND P4, PT, R8, UR39, PT ;  /* 0x0000002708007c0c */ /* 0x000fe2000bf86270 */
[----:B------:R-:W-:Y:S01]  /*1e50*/  IMAD.U32 R9, RZ, RZ, UR12 ;  /* 0x0000000cff097e24 */ /* 0x000fe2000f8e00ff */
[----:B------:R-:W-:Y:S01]  /*1e60*/  UIADD3 UR35, UPT, UPT, -UR38, UR33, URZ ;  /* 0x0000002126237290 */ /* 0x000fe2000fffe1ff */
[----:B------:R-:W-:Y:S01]  /*1e70*/  IADD3 R18, P0, PT, R18, UR46, RZ ;  /* 0x0000002e12127c10 */ /* 0x000fe2000ff1e0ff */
[----:B------:R-:W1:Y:S01]  /*1e80*/  LDCU.64 UR10, c[0x0][0x3d0] ;  /* 0x00007a00ff0a77ac */ /* 0x000e620008000a00 */
[----:B------:R-:W-:Y:S01]  /*1e90*/  IMAD.WIDE.U32 R14, R9, UR38, R14 ;  /* 0x00000026090e7c25 */ /* 0x000fe2000f8e000e */
[--C-:B------:R-:W-:Y:S01]  /*1ea0*/  SHF.R.U32.HI R9, RZ, 0x1, R0.reuse ;  /* 0x00000001ff097819 */ /* 0x100fe20000011600 */
[----:B------:R-:W-:Y:S01]  /*1eb0*/  UIMAD UR38, UR38, UR13, UR9 ;  /* 0x0000000d262672a4 */ /* 0x000fe2000f8e0209 */
[----:B------:R-:W-:Y:S01]  /*1ec0*/  IADD3.X R19, PT, PT, R7, UR8, R19, P0, !PT ;  /* 0x0000000807137c10 */ /* 0x000fe200087fe413 */
[----:B------:R-:W2:Y:S01]  /*1ed0*/  LDCU.64 UR8, c[0x0][0x3d8] ;  /* 0x00007b00ff0877ac */ /* 0x000ea20008000a00 */
[----:B------:R-:W-:Y:S01]  /*1ee0*/  IADD3 R14, P0, PT, R14, UR48, RZ ;  /* 0x000000300e0e7c10 */ /* 0x000fe2000ff1e0ff */
[----:B------:R-:W-:Y:S01]  /*1ef0*/  IMAD.U32 R26, RZ, RZ, UR45 ;  /* 0x0000002dff1a7e24 */ /* 0x000fe2000f8e00ff */
[----:B------:R-:W-:Y:S01]  /*1f00*/  ISETP.GE.AND P2, PT, R8, UR35, PT ;  /* 0x0000002308007c0c */ /* 0x000fe2000bf46270 */
[----:B------:R-:W-:Y:S01]  /*1f10*/  IMAD.U32 R7, RZ, RZ, UR45 ;  /* 0x0000002dff077e24 */ /* 0x000fe2000f8e00ff */
[----:B------:R-:W-:Y:S01]  /*1f20*/  SHF.R.U32.HI R8, RZ, 0x2, R0 ;  /* 0x00000002ff087819 */ /* 0x000fe20000011600 */
[----:B------:R-:W-:Y:S01]  /*1f30*/  IMAD.MOV.U32 R241, RZ, RZ, 0x7f800000 ;  /* 0x7f800000fff17424 */ /* 0x000fe200078e00ff */
[----:B------:R-:W-:Y:S01]  /*1f40*/  LOP3.LUT R242, R9, 0x30, RZ, 0xc0, !PT ;  /* 0x0000003009f27812 */ /* 0x000fe200078ec0ff */
[----:B------:R-:W-:Y:S01]  /*1f50*/  IMAD.MOV.U32 R240, RZ, RZ, 0x7f800000 ;  /* 0x7f800000fff07424 */ /* 0x000fe200078e00ff */
[----:B------:R-:W-:Y:S01]  /*1f60*/  IADD3.X R15, PT, PT, R6, UR38, R15, P0, !PT ;  /* 0x00000026060f7c10 */ /* 0x000fe200087fe40f */
[----:B------:R-:W-:Y:S01]  /*1f70*/  IMAD.U32 R6, RZ, RZ, UR54 ;  /* 0x00000036ff067e24 */ /* 0x000fe2000f8e00ff */
[----:B------:R-:W-:Y:S01]  /*1f80*/  @!P4 LEA R24, P0, R10, R248, 0x1 ;  /* 0x000000f80a18c211 */ /* 0x000fe200078008ff */
[----:B-1----:R-:W-:Y:S01]  /*1f90*/  IMAD R22, R5, UR10, RZ ;  /* 0x0000000a05167c24 */ /* 0x002fe2000f8e02ff */
[----:B------:R-:W-:Y:S01]  /*1fa0*/  LOP3.LUT R242, R242, 0x7, R8, 0xf8, !PT ;  /* 0x00000007f2f27812 */ /* 0x000fe200078ef808 */
[----:B------:R-:W-:Y:S01]  /*1fb0*/  IMAD.WIDE.U32 R18, R4, UR10, R18 ;  /* 0x0000000a04127c25 */ /* 0x000fe2000f8e0012 */
[----:B------:R-:W-:-:S03]  /*1fc0*/  @!P4 LEA.HI.X R25, R10, R249, R3, 0x1, P0 ;  /* 0x000000f90a19c211 */ /* 0x000fc600000f0c03 */
[----:B------:R-:W-:Y:S01]  /*1fd0*/  IMAD.MOV.U32 R228, RZ, RZ, 0x40 ;  /* 0x00000040ffe47424 */ /* 0x000fe200078e00ff */
[----:B------:R-:W-:Y:S01]  /*1fe0*/  ISETP.GE.AND P3, PT, R13, UR35, PT ;  /* 0x000000230d007c0c */ /* 0x000fe2000bf66270 */
[----:B------:R-:W-:Y:S01]  /*1ff0*/  VIADD R3, R242, 0x8 ;  /* 0x00000008f2037836 */ /* 0x000fe20000000000 */
[----:B------:R-:W-:Y:S01]  /*2000*/  @!P4 LEA R26, P1, R26, R246, 0x1 ;  /* 0x000000f61a1ac211 */ /* 0x000fe200078208ff */
[----:B--2---:R-:W-:Y:S02]  /*2010*/  IMAD R5, R5, UR8, RZ ;  /* 0x0000000805057c24 */ /* 0x004fe4000f8e02ff */
[----:B------:R-:W-:Y:S01]  /*2020*/  IMAD.U32 R239, RZ, RZ, UR34 ;  /* 0x00000022ffef7e24 */ /* 0x000fe2000f8e00ff */
[----:B------:R-:W-:Y:S01]  /*2030*/  ISETP.GE.AND P0, PT, R3, UR39, PT ;  /* 0x0000002703007c0c */ /* 0x000fe2000bf06270 */
[C---:B------:R-:W-:Y:S01]  /*2040*/  IMAD R5, R4.reuse, UR9, R5 ;  /* 0x0000000904057c24 */ /* 0x040fe2000f8e0205 */
[----:B------:R-:W-:Y:S01]  /*2050*/  LOP3.LUT R3, R11, 0x1f8, RZ, 0xc0, !PT ;  /* 0x000001f80b037812 */ /* 0x000fe200078ec0ff */
[C---:B------:R-:W-:Y:S01]  /*2060*/  IMAD R22, R4.reuse, UR11, R22 ;  /* 0x0000000b04167c24 */ /* 0x040fe2000f8e0216 */
[----:B------:R-:W-:Y:S01]  /*2070*/  @!P4 LEA.HI.X R27, R7, R247, R6, 0x1, P1 ;  /* 0x000000f7071bc211 */ /* 0x000fe200008f0c06 */
[----:B------:R-:W-:Y:S01]  /*2080*/  IMAD.WIDE.U32 R6, R4, UR8, R14 ;  /* 0x0000000804067c25 */ /* 0x000fe2000f8e000e */
[----:B------:R-:W-:-:S02]  /*2090*/  LOP3.LUT R3, R3, 0x38, R0, 0x78, !PT ;  /* 0x0000003803037812 */ /* 0x000fc400078e7800 */
[----:B------:R-:W-:Y:S02]  /*20a0*/  CS2R R190, SRZ ;  /* 0x0000000000be7805 */ /* 0x000fe4000001ff00 */
[----:B------:R-:W-:Y:S01]  /*20b0*/  ISETP.GE.AND P1, PT, R13, UR39, PT ;  /* 0x000000270d007c0c */ /* 0x000fe2000bf26270 */
[----:B------:R-:W-:Y:S01]  /*20c0*/  IMAD.IADD R21, R7, 0x1, R5 ;  /* 0x0000000107157824 */ /* 0x000fe200078e0205 */
[----:B------:R-:W-:Y:S01]  /*20d0*/  LOP3.LUT R10, R3, 0x1e00, R11, 0xf8, !PT ;  /* 0x00001e00030a7812 */ /* 0x000fe200078ef80b */
[--C-:B------:R-:W-:Y:S01]  /*20e0*/  @!P3 IMAD.MOV.U32 R20, RZ, RZ, R6.reuse ;  /* 0x000000ffff14b224 */ /* 0x100fe200078e0006 */
[----:B------:R-:W-:Y:S01]  /*20f0*/  CS2R R188, SRZ ;  /* 0x0000000000bc7805 */ /* 0x000fe2000001ff00 */
[----:B------:R-:W-:Y:S01]  /*2100*/  @!P2 IMAD.MOV.U32 R4, RZ, RZ, R6 ;  /* 0x000000ffff04a224 */ /* 0x000fe200078e0006 */
[----:B------:R-:W-:Y:S01]  /*2110*/  LEA R10, R10, UR32, 0x1 ;  /* 0x000000200a0a7c11 */ /* 0x000fe2000f8e08ff */
[----:B------:R-:W1:Y:S01]  /*2120*/  @!P3 LDC.64 R6, c[0x0][0x388] ;  /* 0x0000e200ff06bb82 */ /* 0x000e620000000a00 */
[----:B------:R-:W-:Y:S01]  /*2130*/  IMAD.IADD R23, R19, 0x1, R22 ;  /* 0x0000000113177824 */ /* 0x000fe200078e0216 */
[----:B------:R-:W-:Y:S01]  /*2140*/  CS2R R194, SRZ ;  /* 0x0000000000c27805 */ /* 0x000fe2000001ff00 */
[----:B------:R-:W-:Y:S01]  /*2150*/  @!P3 IMAD.MOV.U32 R22, RZ, RZ, R18 ;  /* 0x000000ffff16b224 */ /* 0x000fe200078e0012 */
[----:B------:R-:W-:Y:S01]  /*2160*/  CS2R R192, SRZ ;  /* 0x0000000000c07805 */ /* 0x000fe2000001ff00 */
[----:B------:R-:W-:Y:S01]  /*2170*/  @!P2 IMAD.MOV.U32 R19, RZ, RZ, R23 ;  /* 0x000000ffff13a224 */ /* 0x000fe200078e0017 */
[----:B------:R-:W-:Y:S01]  /*2180*/  @!PT LDS RZ, [RZ] ;  /* 0x00000000fffff984 */ /* 0x000fe20000000800 */
[----:B------:R-:W-:Y:S01]  /*2190*/  @!PT LDS RZ, [RZ] ;  /* 0x00000000fffff984 */ /* 0x000fe20000000800 */
[----:B------:R-:W-:Y:S01]  /*21a0*/  @!PT LDS RZ, [RZ] ;  /* 0x00000000fffff984 */ /* 0x000fe20000000800 */
[----:B------:R-:W-:Y:S01]  /*21b0*/  @!P1 LDGSTS.E.BYPASS.LTC128B.128 [R10+0x8000], desc[UR30][R246.64] ;  /* 0x08000000f60a9fae */ /* 0x000fe2000b981a1e */
[C---:B------:R-:W-:Y:S01]  /*21c0*/  @!P2 IMAD R14, R2.reuse, UR14, RZ ;  /* 0x0000000e020eac24 */ /* 0x040fe2000f8e02ff */
[----:B------:R-:W-:Y:S01]  /*21d0*/  CS2R R186, SRZ ;  /* 0x0000000000ba7805 */ /* 0x000fe2000001ff00 */
[----:B------:R-:W-:Y:S01]  /*21e0*/  @!P2 IMAD R12, R2, UR12, RZ ;  /* 0x0000000c020cac24 */ /* 0x000fe2000f8e02ff */
[----:B------:R-:W-:Y:S01]  /*21f0*/  @!P1 LDGSTS.E.BYPASS.LTC128B.128 [R10+0xa000], desc[UR30][R246.64+0x80] ;  /* 0x0a000080f60a9fae */ /* 0x000fe2000b981a1e */
[----:B------:R-:W-:Y:S01]  /*2200*/  @!P2 IMAD.MOV.U32 R5, RZ, RZ, R21 ;  /* 0x000000ffff05a224 */ /* 0x000fe200078e0015 */
[----:B------:R-:W2:Y:S01]  /*2210*/  @!P2 LDC.64 R2, c[0x0][0x388] ;  /* 0x0000e200ff02ab82 */ /* 0x000ea20000000a00 */
[----:B------:R-:W-:Y:S01]  /*2220*/  @!P3 IMAD.WIDE.U32 R22, R13, UR14, R22 ;  /* 0x0000000e0d16bc25 */ /* 0x000fe2000f8e0016 */
[----:B------:R-:W-:Y:S01]  /*2230*/  @!P1 LDGSTS.E.BYPASS.LTC128B.128 [R10+0xc000], desc[UR30][R246.64+0x100] ;  /* 0x0c000100f60a9fae */ /* 0x000fe2000b981a1e */
[----:B------:R-:W-:-:S02]  /*2240*/  CS2R R184, SRZ ;  /* 0x0000000000b87805 */ /* 0x000fc4000001ff00 */
[----:B------:R-:W-:Y:S01]  /*2250*/  CS2R R182, SRZ ;  /* 0x0000000000b67805 */ /* 0x000fe2000001ff00 */
[C---:B------:R-:W-:Y:S01]  /*2260*/  @!P2 IMAD R14, R16.reuse, UR15, R14 ;  /* 0x0000000f100eac24 */ /* 0x040fe2000f8e020e */
[----:B------:R-:W-:Y:S01]  /*2270*/  @!P1 LDGSTS.E.BYPASS.LTC128B.128 [R10+0xe000], desc[UR30][R246.64+0x180] ;  /* 0x0e000180f60a9fae */ /* 0x000fe2000b981a1e */
[C---:B------:R-:W-:Y:S01]  /*2280*/  @!P2 IMAD R12, R16.reuse, UR13, R12 ;  /* 0x0000000d100cac24 */ /* 0x040fe2000f8e020c */
[----:B------:R-:W-:Y:S01]  /*2290*/  CS2R R180, SRZ ;  /* 0x0000000000b47805 */ /* 0x000fe2000001ff00 */
[C---:B------:R-:W-:Y:S01]  /*22a0*/  @!P2 IMAD.WIDE.U32 R18, R16.reuse, UR14, R18 ;  /* 0x0000000e1012ac25 */ /* 0x040fe2000f8e0012 */
[----:B------:R3:W-:Y:S01]  /*22b0*/  @P1 STS.128 [R10+0x8000], RZ ;  /* 0x008000ff0a001388 */ /* 0x0007e20000000c00 */
[----:B------:R-:W4:Y:S02]  /*22c0*/  LDCU UR14, c[0x0][0x590] ;  /* 0x0000b200ff0e77ac */ /* 0x000f240008000800 */
[----:B------:R-:W-:Y:S01]  /*22d0*/  @!P2 IMAD.WIDE.U32 R16, R16, UR12, R4 ;  /* 0x0000000c1010ac25 */ /* 0x000fe2000f8e0004 */
[----:B------:R3:W-:Y:S01]  /*22e0*/  @P1 STS.128 [R10+0xa000], RZ ;  /* 0x00a000ff0a001388 */ /* 0x0007e20000000c00 */
[----:B------:R-:W4:Y:S01]  /*22f0*/  @!P3 LDC.64 R4, c[0x0][0x390] ;  /* 0x0000e400ff04bb82 */ /* 0x000f220000000a00 */
[----:B------:R-:W-:Y:S01]  /*2300*/  CS2R R174, SRZ ;  /* 0x0000000000ae7805 */ /* 0x000fe2000001ff00 */
[----:B------:R-:W-:Y:S01]  /*2310*/  @!P3 IMAD R15, R13, UR15, R23 ;  /* 0x0000000f0d0fbc24 */ /* 0x000fe2000f8e0217 */
[----:B------:R3:W-:Y:S01]  /*2320*/  @P1 STS.128 [R10+0xc000], RZ ;  /* 0x00c000ff0a001388 */ /* 0x0007e20000000c00 */
[----:B------:R-:W-:Y:S01]  /*2330*/  @!P2 IMAD.IADD R14, R19, 0x1, R14 ;  /* 0x00000001130ea824 */ /* 0x000fe200078e020e */
[----:B------:R-:W-:Y:S01]  /*2340*/  CS2R R172, SRZ ;  /* 0x0000000000ac7805 */ /* 0x000fe2000001ff00 */
[----:B------:R-:W-:Y:S01]  /*2350*/  @!P3 IMAD.WIDE.U32 R20, R13, UR12, R20 ;  /* 0x0000000c0d14bc25 */ /* 0x000fe2000f8e0014 */
[----:B------:R3:W-:Y:S01]  /*2360*/  @P1 STS.128 [R10+0xe000], RZ ;  /* 0x00e000ff0a001388 */ /* 0x0007e20000000c00 */
[----:B------:R-:W-:-:S02]  /*2370*/  CS2R R178, SRZ ;  /* 0x0000000000b27805 */ /* 0x000fc4000001ff00 */
[----:B------:R-:W-:Y:S01]  /*2380*/  CS2R R176, SRZ ;  /* 0x0000000000b07805 */ /* 0x000fe2000001ff00 */
[----:B------:R-:W-:Y:S01]  /*2390*/  @!P3 IMAD R13, R13, UR13, R21 ;  /* 0x0000000d0d0dbc24 */ /* 0x000fe2000f8e0215 */
[----:B------:R3:W-:Y:S01]  /*23a0*/  @P4 STS.128 [R10+0x9000], RZ ;  /* 0x009000ff0a004388 */ /* 0x0007e20000000c00 */
[----:B------:R-:W-:Y:S01]  /*23b0*/  @!P2 IMAD.IADD R12, R17, 0x1, R12 ;  /* 0x00000001110ca824 */ /* 0x000fe200078e020c */
[----:B------:R-:W-:Y:S02]  /*23c0*/  CS2R R170, SRZ ;  /* 0x0000000000aa7805 */ /* 0x000fe4000001ff00 */
[----:B------:R-:W-:Y:S01]  /*23d0*/  CS2R R168, SRZ ;  /* 0x0000000000a87805 */ /* 0x000fe2000001ff00 */
[----:B------:R3:W-:Y:S01]  /*23e0*/  @P4 STS.128 [R10+0xb000], RZ ;  /* 0x00b000ff0a004388 */ /* 0x0007e20000000c00 */
[----:B------:R-:W-:Y:S02]  /*23f0*/  CS2R R166, SRZ ;  /* 0x0000000000a67805 */ /* 0x000fe4000001ff00 */
[----:B------:R-:W-:-:S02]  /*2400*/  CS2R R164, SRZ ;  /* 0x0000000000a47805 */ /* 0x000fc4000001ff00 */
[----:B------:R-:W-:Y:S01]  /*2410*/  CS2R R158, SRZ ;  /* 0x00000000009e7805 */ /* 0x000fe2000001ff00 */
[----:B------:R3:W-:Y:S01]  /*2420*/  @P4 STS.128 [R10+0xd000], RZ ;  /* 0x00d000ff0a004388 */ /* 0x0007e20000000c00 */
[----:B------:R-:W-:Y:S02]  /*2430*/  CS2R R156, SRZ ;  /* 0x00000000009c7805 */ /* 0x000fe4000001ff00 */
[----:B------:R-:W-:Y:S02]  /*2440*/  CS2R R162, SRZ ;  /* 0x0000000000a27805 */ /* 0x000fe4000001ff00 */
[----:B------:R-:W-:Y:S01]  /*2450*/  CS2R R160, SRZ ;  /* 0x0000000000a07805 */ /* 0x000fe2000001ff00 */
[----:B------:R3:W-:Y:S01]  /*2460*/  @P4 STS.128 [R10+0xf000], RZ ;  /* 0x00f000ff0a004388 */ /* 0x0007e20000000c00 */
        /* <DEDUP_REMOVED lines=38> */
[----:B------:R3:W-:Y:S01]  /*26d0*/  @P1 STS.128 [R10], RZ ;  /* 0x000000ff0a001388 */ /* 0x0007e20000000c00 */
[----:B------:R-:W-:Y:S02]  /*26e0*/  CS2R R52, SRZ ;  /* 0x0000000000347805 */ /* 0x000fe4000001ff00 */
        /* <DEDUP_REMOVED lines=11> */
[----:B--2---:R-:W-:Y:S02]  /*27a0*/  @!P2 LEA R2, P1, R18, R2, 0x1 ;  /* 0x000000021202a211 */ /* 0x004fe400078208ff */
[----:B------:R-:W-:-:S02]  /*27b0*/  CS2R R30, SRZ ;  /* 0x00000000001e7805 */ /* 0x000fc4000001ff00 */
[----:B------:R-:W-:Y:S01]  /*27c0*/  CS2R R28, SRZ ;  /* 0x00000000001c7805 */ /* 0x000fe2000001ff00 */
[----:B------:R3:W-:Y:S01]  /*27d0*/  @P4 STS.128 [R10+0x1000], RZ ;  /* 0x001000ff0a004388 */ /* 0x0007e20000000c00 */
[----:B------:R-:W-:Y:S02]  /*27e0*/  @!P2 LEA.HI.X R3, R18, R3, R14, 0x1, P1 ;  /* 0x000000031203a211 */ /* 0x000fe400008f0c0e */
[----:B------:R-:W-:Y:S02]  /*27f0*/  CS2R R34, SRZ ;  /* 0x0000000000227805 */ /* 0x000fe4000001ff00 */
[C---:B----4-:R-:W-:Y:S01]  /*2800*/  @!P3 LEA R4, P1, R20.reuse, R4, 0x1 ;  /* 0x000000041404b211 */ /* 0x050fe200078208ff */
[----:B------:R3:W-:Y:S01]  /*2810*/  @P4 STS.128 [R10+0x3000], RZ ;  /* 0x003000ff0a004388 */ /* 0x0007e20000000c00 */
[----:B------:R-:W-:Y:S01]  /*2820*/  CS2R R32, SRZ ;  /* 0x0000000000207805 */ /* 0x000fe2000001ff00 */
[----:B------:R-:W-:Y:S01]  /*2830*/  UIADD3 UR52, UPT, UPT, -UR52, UR42, URZ ;  /* 0x0000002a34347290 */ /* 0x000fe2000fffe1ff */
[----:B------:R-:W-:Y:S01]  /*2840*/  @!P3 LEA.HI.X R5, R20, R5, R13, 0x1, P1 ;  /* 0x000000051405b211 */ /* 0x000fe200008f0c0d */
[----:B------:R3:W-:Y:S01]  /*2850*/  @P4 STS.128 [R10+0x5000], RZ ;  /* 0x005000ff0a004388 */ /* 0x0007e20000000c00 */
[----:B------:R-:W2:Y:S03]  /*2860*/  LDCU UR11, c[0x0][0x504] ;  /* 0x0000a080ff0b77ac */ /* 0x000ea60008000800 */
[----:B------:R3:W-:Y:S01]  /*2870*/  @P4 STS.128 [R10+0x7000], RZ ;  /* 0x007000ff0a004388 */ /* 0x0007e20000000c00 */
[----:B------:R-:W4:Y:S03]  /*2880*/  LDCU UR10, c[0x0][0x508] ;  /* 0x0000a100ff0a77ac */ /* 0x000f260008000800 */
[----:B------:R-:W-:Y:S01]  /*2890*/  @!PT LDS RZ, [RZ] ;  /* 0x00000000fffff984 */ /* 0x000fe20000000800 */
[----:B------:R-:W-:Y:S01]  /*28a0*/  @!PT LDS RZ, [RZ] ;  /* 0x00000000fffff984 */ /* 0x000fe20000000800 */
[----:B------:R-:W-:Y:S01]  /*28b0*/  @!PT LDS RZ, [RZ] ;  /* 0x00000000fffff984 */ /* 0x000fe20000000800 */
[----:B------:R-:W-:Y:S01]  /*28c0*/  @!P4 LDGSTS.E.BYPASS.LTC128B.128 [R10+0x1000], desc[UR30][R24.64] ;  /* 0x01000000180acfae */ /* 0x000fe2000b981a1e */
[----:B------:R-:W2:Y:S03]  /*28d0*/  LDCU UR9, c[0x0][0x3e0] ;  /* 0x00007c00ff0977ac */ /* 0x000ea60008000800 */
[----:B------:R-:W-:Y:S01]  /*28e0*/  @!P4 LDGSTS.E.BYPASS.LTC128B.128 [R10+0x3000], desc[UR30][R24.64+0x80] ;  /* 0x03000080180acfae */ /* 0x000fe2000b981a1e */
[----:B------:R-:W2:Y:S03]  /*28f0*/  LDCU UR13, c[0x0][0x45c] ;  /* 0x00008b80ff0d77ac */ /* 0x000ea60008000800 */
[----:B------:R-:W-:Y:S04]  /*2900*/  @!P4 LDGSTS.E.BYPASS.LTC128B.128 [R10+0x5000], desc[UR30][R24.64+0x100] ;  /* 0x05000100180acfae */ /* 0x000fe8000b981a1e */
[----:B------:R-:W-:Y:S01]  /*2910*/  @!P4 LDGSTS.E.BYPASS.LTC128B.128 [R10+0x7000], desc[UR30][R24.64+0x180] ;  /* 0x07000180180acfae */ /* 0x000fe2000b981a1e */
[----:B-1----:R-:W-:-:S04]  /*2920*/  @!P3 LEA R26, P4, R22, R6, 0x1 ;  /* 0x00000006161ab211 */ /* 0x002fc800078808ff */
[----:B------:R-:W-:Y:S02]  /*2930*/  @!P3 LEA.HI.X R27, R22, R7, R15, 0x1, P4 ;  /* 0x00000007161bb211 */ /* 0x000fe400020f0c0f */
[----:B------:R-:W1:Y:S03]  /*2940*/  @!P2 LDC.64 R6, c[0x0][0x390] ;  /* 0x0000e400ff06ab82 */ /* 0x000e660000000a00 */
[----:B------:R-:W-:Y:S04]  /*2950*/  @!P3 LDGSTS.E.BYPASS.LTC128B.128 [R10+0x10000], desc[UR30][R26.64] ;  /* 0x100000001a0abfae */ /* 0x000fe8000b981a1e */
[----:B------:R-:W-:Y:S04]  /*2960*/  @!P3 LDGSTS.E.BYPASS.LTC128B.128 [R10+0x12000], desc[UR30][R26.64+0x80] ;  /* 0x120000801a0abfae */ /* 0x000fe8000b981a1e */
[----:B------:R-:W-:Y:S04]  /*2970*/  @!P3 LDGSTS.E.BYPASS.LTC128B.128 [R10+0x14000], desc[UR30][R26.64+0x100] ;  /* 0x140001001a0abfae */ /* 0x000fe8000b981a1e */
[----:B------:R-:W-:Y:S04]  /*2980*/  @!P3 LDGSTS.E.BYPASS.LTC128B.128 [R10+0x16000], desc[UR30][R26.64+0x180] ;  /* 0x160001801a0abfae */ /* 0x000fe8000b981a1e */
[----:B------:R3:W-:Y:S04]  /*2990*/  @P3 STS.128 [R10+0x10000], RZ ;  /* 0x010000ff0a003388 */ /* 0x0007e80000000c00 */
[----:B------:R3:W-:Y:S01]  /*29a0*/  @P3 STS.128 [R10+0x12000], RZ ;  /* 0x012000ff0a003388 */ /* 0x0007e20000000c00 */
[----:B-1----:R-:W-:-:S03]  /*29b0*/  @!P2 LEA R6, P1, R16, R6, 0x1 ;  /* 0x000000061006a211 */ /* 0x002fc600078208ff */
[----:B------:R3:W-:Y:S01]  /*29c0*/  @P3 STS.128 [R10+0x14000], RZ ;  /* 0x014000ff0a003388 */ /* 0x0007e20000000c00 */
[----:B------:R-:W-:Y:S02]  /*29d0*/  @!P2 LEA.HI.X R7, R16, R7, R12, 0x1, P1 ;  /* 0x000000071007a211 */ /* 0x000fe400008f0c0c */
[----:B------:R-:W-:Y:S01]  /*29e0*/  ISETP.GE.AND P1, PT, R242, UR39, PT ;  /* 0x00000027f2007c0c */ /* 0x000fe2000bf26270 */
        /* <DEDUP_REMOVED lines=16> */
[----:B------:R3:W-:Y:S04]  /*2af0*/  @P3 STS.128 [R10+0x18000], RZ ;  /* 0x018000ff0a003388 */ /* 0x0007e80000000c00 */
[----:B------:R3:W-:Y:S01]  /*2b00*/  @P3 STS.128 [R10+0x1a000], RZ ;  /* 0x01a000ff0a003388 */ /* 0x0007e20000000c00 */
[----:B-1----:R-:W-:-:S03]  /*2b10*/  IMAD.MOV.U32 R2, RZ, RZ, 0x4 ;  /* 0x00000004ff027424 */ /* 0x002fc600078e00ff */
[----:B------:R3:W-:Y:S01]  /*2b20*/  @P3 STS.128 [R10+0x1c000], RZ ;  /* 0x01c000ff0a003388 */ /* 0x0007e20000000c00 */
[----:B------:R-:W-:-:S03]  /*2b30*/  IMAD.WIDE.U32 R2, R242, R2, UR60 ;  /* 0x0000003cf2027e25 */ /* 0x000fc6000f8e0002 */
        /* <DEDUP_REMOVED lines=12> */
[----:B------:R-:W0:Y:S04]  /*2c00*/  LDGDEPBAR ;  /* 0x00000000000079af */ /* 0x000e280000000000 */
[----:B------:R-:W5:Y:S04]  /*2c10*/  @!P1 LDG.E R241, desc[UR30][R2.64] ;  /* 0x0000001e02f19981 */ /* 0x000f68000c1e1900 */
[----:B------:R2:W5:Y:S01]  /*2c20*/  @!P0 LDG.E R240, desc[UR30][R2.64+0x20] ;  /* 0x0000201e02f08981 */ /* 0x000562000c1e1900 */
[C---:B----4-:R-:W-:Y:S01]  /*2c30*/  IMAD.SHL.U32 R4, R0.reuse, 0x10, RZ ;  /* 0x0000001000047824 */ /* 0x050fe200078e00ff */
[----:B------:R-:W-:-:S02]  /*2c40*/  R2P PR, R0, 0x6 ;  /* 0x0000000600007804 */ /* 0x000fc40000000000 */
[----:B------:R-:W-:Y:S02]  /*2c50*/  CS2R R26, SRZ ;  /* 0x00000000001a7805 */ /* 0x000fe4000001ff00 */
[----:B------:R-:W-:Y:S02]  /*2c60*/  CS2R R24, SRZ ;  /* 0x0000000000187805 */ /* 0x000fe4000001ff00 */
[----:B------:R-:W-:Y:S02]  /*2c70*/  CS2R R22, SRZ ;  /* 0x0000000000167805 */ /* 0x000fe4000001ff00 */
[----:B------:R-:W-:Y:S02]  /*2c80*/  CS2R R20, SRZ ;  /* 0x0000000000147805 */ /* 0x000fe4000001ff00 */
[----:B------:R-:W-:Y:S01]  /*2c90*/  SEL R228, R228, 0xffffffc0, !P2 ;  /* 0xffffffc0e4e47807 */ /* 0x000fe20005000000 */
[----:B------:R-:W-:Y:S01]  /*2ca0*/  USHF.L.U32 UR14, UR14, 0x6, URZ ;  /* 0x000000060e0e7899 */ /* 0x000fe200080006ff */
[----:B-1----:R-:W-:-:S05]  /*2cb0*/  IMAD.SHL.U32 R6, R0, 0x20, RZ ;  /* 0x0000002000067824 */ /* 0x002fca00078e00ff */
[----:B------:R-:W-:-:S04]  /*2cc0*/  LOP3.LUT R5, R6, 0x200, RZ, 0xc0, !PT ;  /* 0x0000020006057812 */ /* 0x000fc800078ec0ff */
[----:B------:R-:W-:Y:S01]  /*2cd0*/  LOP3.LUT R4, R5, 0x3800, R4, 0xf8, !PT ;  /* 0x0000380005047812 */ /* 0x000fe200078ef804 */
[----:B--2---:R-:W-:-:S05]  /*2ce0*/  IMAD.SHL.U32 R2, R0, 0x40, RZ ;  /* 0x0000004000027824 */ /* 0x004fca00078e00ff */
[C---:B------:R-:W-:Y:S02]  /*2cf0*/  LOP3.LUT R3, R2.reuse, 0x1c0, RZ, 0xc0, !PT ;  /* 0x000001c002037812 */ /* 0x040fe400078ec0ff */
[----:B------:R-:W-:Y:S02]  /*2d00*/  LOP3.LUT R2, R2, 0x200, RZ, 0xc0, !PT ;  /* 0x0000020002027812 */ /* 0x000fe400078ec0ff */
[----:B------:R-:W-:Y:S01]  /*2d10*/  LOP3.LUT R11, R3, 0x38, R11, 0xf8, !PT ;  /* 0x00000038030b7812 */ /* 0x000fe200078ef80b */
[----:B------:R-:W-:Y:S01]  /*2d20*/  IMAD.SHL.U32 R3, R0, 0x2, RZ ;  /* 0x0000000200037824 */ /* 0x000fe200078e00ff */
[----:B------:R-:W-:Y:S02]  /*2d30*/  LOP3.LUT R2, R2, 0xc00, R6, 0xf8, !PT ;  /* 0x00000c0002027812 */ /* 0x000fe400078ef806 */
[C---:B------:R-:W-:Y:S02]  /*2d40*/  LOP3.LUT R231, R11.reuse, 0x8, R0, 0x78, !PT ;  /* 0x000000080be77812 */ /* 0x040fe400078e7800 */
[----:B------:R-:W-:-:S02]  /*2d50*/  LOP3.LUT R232, R11, 0x8, R9, 0x78, !PT ;  /* 0x000000080be87812 */ /* 0x000fc400078e7809 */
[----:B------:R-:W-:Y:S02]  /*2d60*/  LOP3.LUT R3, R3, 0x6, RZ, 0xc0, !PT ;  /* 0x0000000603037812 */ /* 0x000fe400078ec0ff */
[----:B------:R-:W-:Y:S02]  /*2d70*/  LOP3.LUT R231, R4, R231, RZ, 0xfc, !PT ;  /* 0x000000e704e77212 */ /* 0x000fe400078efcff */
[----:B------:R-:W-:Y:S01]  /*2d80*/  LOP3.LUT R232, R2, R232, RZ, 0xfc, !PT ;  /* 0x000000e802e87212 */ /* 0x000fe200078efcff */
[----:B------:R-:W-:Y:S01]  /*2d90*/  IMAD.MOV.U32 R2, RZ, RZ, 0x20 ;  /* 0x00000020ff027424 */ /* 0x000fe200078e00ff */
[----:B------:R-:W-:Y:S02]  /*2da0*/  LOP3.LUT R3, R3, 0xe0, R8, 0xf8, !PT ;  /* 0x000000e003037812 */ /* 0x000fe400078ef808 */
[----:B------:R-:W-:Y:S02]  /*2db0*/  LEA R231, R231, UR32, 0x1 ;  /* 0x00000020e7e77c11 */ /* 0x000fe4000f8e08ff */
[----:B------:R-:W-:Y:S01]  /*2dc0*/  LEA R232, R232, UR32, 0x1 ;  /* 0x00000020e8e87c11 */ /* 0x000fe2000f8e08ff */
[----:B------:R-:W-:Y:S01]  /*2dd0*/  IMAD.U32 R239, R239, 0x40, R3 ;  /* 0x00000040efef7824 */ /* 0x000fe200078e0003 */
[----:B------:R-:W-:Y:S01]  /*2de0*/  SEL R2, R2, 0xffffffe0, !P1 ;  /* 0xffffffe002027807 */ /* 0x000fe20004800000 */
[----:B------:R-:W-:-:S02]  /*2df0*/  IMAD.IADD R3, R228, 0x1, R231 ;  /* 0x00000001e4037824 */ /* 0x000fc400078e02e7 */
[----:B------:R-:W-:Y:S02]  /*2e00*/  IMAD.IADD R228, R228, 0x1, R232 ;  /* 0x00000001e4e47824 */ /* 0x000fe400078e02e8 */
[----:B------:R-:W-:Y:S02]  /*2e10*/  IMAD.IADD R229, R231, 0x1, R2 ;  /* 0x00000001e7e57824 */ /* 0x000fe400078e0202 */
[C---:B------:R-:W-:Y:S02]  /*2e20*/  IMAD.IADD R230, R2.reuse, 0x1, R232 ;  /* 0x0000000102e67824 */ /* 0x040fe400078e02e8 */
[C---:B------:R-:W-:Y:S02]  /*2e30*/  IMAD.IADD R0, R2.reuse, 0x1, R3 ;  /* 0x0000000102007824 */ /* 0x040fe400078e0203 */
[----:B---3--:R-:W-:-:S07]  /*2e40*/  IMAD.IADD R2, R2, 0x1, R228 ;  /* 0x0000000102027824 */ /* 0x008fce00078e02e4 */
.L_x_764:
[----:B------:R-:W0:Y:S01]  /*2e50*/  LDGDEPBAR ;  /* 0x00000000000079af */ /* 0x000e220000000000 */
[----:B------:R-:W-:Y:S04]  /*2e60*/  USHF.L.U32 UR12, UR53, 0x6, URZ ;  /* 0x00000006350c7899 */ /* 0x000fe800080006ff */
[----:B------:R-:W-:Y:S01]  /*2e70*/  UISETP.GE.AND UP0, UPT, UR12, UR52, UPT ;  /* 0x000000340c00728c */ /* 0x000fe2000bf06270 */
[----:B------:R-:W-:Y:S04]  /*2e80*/  DEPBAR.LE SB0, 0x0 ;  /* 0x000080000000791a */ /* 0x000fe80000000000 */
[----:B------:R-:W-:Y:S06]  /*2e90*/  BAR.SYNC.DEFER_BLOCKING 0x0 ;  /* 0x0000000000007b1d */ /* 0x000fec0000010000 */
[----:B------:R-:W-:Y:S04]  /*2ea0*/  LDSM.16.M88.4 R16, [R232] ;  /* 0x00000000e810783b */ /* 0x000fe80000000200 */
[----:B-1----:R-:W1:Y:S04]  /*2eb0*/  LDSM.16.M88.4 R8, [R231+0x10000] ;  /* 0x01000000e708783b */ /* 0x002e680000000200 */
[----:B------:R-:W2:Y:S04]  /*2ec0*/  LDSM.16.M88.4 R84, [R231+0x10800] ;  /* 0x01080000e754783b */ /* 0x000ea80000000200 */
[----:B------:R-:W-:Y:S04]  /*2ed0*/  LDSM.16.M88.4 R88, [R230] ;  /* 0x00000000e658783b */ /* 0x000fe80000000200 */
[----:B------:R-:W3:Y:S04]  /*2ee0*/  LDSM.16.M88.4 R92, [R229+0x10000] ;  /* 0x01000000e55c783b */ /* 0x000ee80000000200 */
[----:B------:R-:W4:Y:S04]  /*2ef0*/  LDSM.16.M88.4 R96, [R229+0x10800] ;  /* 0x01080000e560783b */ /* 0x000f280000000200 */
[----:B------:R-:W-:Y:S04]  /*2f00*/  LDSM.16.M88.4 R100, [R228] ;  /* 0x00000000e464783b */ /* 0x000fe80000000200 */
[----:B-----5:R-:W4:Y:S04]  /*2f10*/  LDSM.16.M88.4 R104, [R3+0x10000] ;  /* 0x010000000368783b */ /* 0x020f280000000200 */
[----:B------:R-:W-:Y:S04]  /*2f20*/  LDSM.16.M88.4 R108, [R0+0x10000] ;  /* 0x01000000006c783b */ /* 0x000fe80000000200 */
[----:B------:R-:W-:Y:S01]  /*2f30*/  LDSM.16.M88.4 R112, [R231+0x12800] ;  /* 0x01280000e770783b */ /* 0x000fe20000000200 */
[C---:B-1----:R-:W-:Y:S08]  /*2f40*/  HMMA.16816.F32.BF16 R4, R16.reuse, R8, RZ ;  /* 0x000000081004723c */ /* 0x042ff000000418ff */
[C---:B------:R-:W-:Y:S08]  /*2f50*/  HMMA.16816.F32.BF16 R8, R16.reuse, R10, RZ ;  /* 0x0000000a1008723c */ /* 0x040ff000000418ff */
[C---:B--2---:R-:W-:Y:S08]  /*2f60*/  HMMA.16816.F32.BF16 R12, R16.reuse, R84, RZ ;  /* 0x00000054100c723c */ /* 0x044ff000000418ff */
[----:B------:R-:W-:Y:S01]  /*2f70*/  HMMA.16816.F32.BF16 R16, R16, R86, RZ ;  /* 0x000000561010723c */ /* 0x000fe200000418ff */
[----:B------:R-:W1:Y:S07]  /*2f80*/  LDSM.16.M88.4 R84, [R3+0x10800] ;  /* 0x010800000354783b */ /* 0x000e6e0000000200 */
[C---:B---3--:R-:W-:Y:S08]  /*2f90*/  HMMA.16816.F32.BF16 R4, R88.reuse, R92, R4 ;  /* 0x0000005c5804723c */ /* 0x048ff00000041804 */
[C---:B------:R-:W-:Y:S01]  /*2fa0*/  HMMA.16816.F32.BF16 R8, R88.reuse, R94, R8 ;  /* 0x0000005e5808723c */ /* 0x040fe20000041808 */
[----:B------:R-:W2:Y:S07]  /*2fb0*/  LDSM.16.M88.4 R92, [R2] ;  /* 0x00000000025c783b */ /* 0x000eae0000000200 */
[C---:B----4-:R-:W-:Y:S01]  /*2fc0*/  HMMA.16816.F32.BF16 R12, R88.reuse, R96, R12 ;  /* 0x00000060580c723c */ /* 0x050fe2000004180c */
        /* <DEDUP_REMOVED lines=102> */
[----:B------:R-:W-:Y:S02]  /*3630*/  UIADD3 UR15, UPT, UPT, UR42, UR11, -UR33 ;  /* 0x0000000b2a0f7290 */ /* 0x000fe4000fffe821 */
[----:B------:R-:W-:Y:S02]  /*3640*/  UIADD3 UR8, UPT, UPT, UR8, 0x40, URZ ;  /* 0x0000004008087890 */ /* 0x000fe4000fffe0ff */
[----:B------:R-:W-:Y:S02]  /*3650*/  UIADD3 UR35, UPT, UPT, UR12, 0x40, URZ ;  /* 0x000000400c237890 */ /* 0x000fe4000fffe0ff */
[----:B------:R-:W-:Y:S02]  /*3660*/  UIADD3 UR15, UPT, UPT, UR15, -0x40, URZ ;  /* 0xffffffc00f0f7890 */ /* 0x000fe4000fffe0ff */
[----:B------:R-:W-:Y:S02]  /*3670*/  IMAD.U32 R0, RZ, RZ, UR8 ;  /* 0x00000008ff007e24 */ /* 0x000fe4000f8e00ff */
[----:B------:R-:W-:Y:S03]  /*3680*/  UISETP.GE.AND UP0, UPT, UR35, UR15, UPT ;  /* 0x0000000f2300728c */ /* 0x000fe6000bf06270 */
[----:B------:R-:W-:Y:S03]  /*3690*/  ISETP.LT.AND P0, PT, R0, UR33, PT ;  /* 0x0000002100007c0c */ /* 0x000fe6000bf01270 */
[----:B------:R-:W-:Y:S11]  /*36a0*/  PLOP3.LUT P1, PT, PT, PT, UP0, 0x80, 0x8 ;  /* 0x000000000008781c */ /* 0x000ff60003f2f008 */
[----:B------:R-:W-:Y:S02]  /*36b0*/  @!UPT UIADD3 URZ, UPT, UPT, URZ, URZ, URZ ;  /* 0x000000fffffff290 */ /* 0x000fe4000fffe0ff */
[----:B------:R-:W-:Y:S05]  /*36c0*/  @!P1 BRA P0, `(.L_x_761) ;  /* 0x0000000400489947 */ /* 0x000fea0000000000 */
.L_x_760:
        /* <DEDUP_REMOVED lines=82> */
.L_x_761:
        /* <DEDUP_REMOVED lines=50> */
[C---:B------:R-:W-:Y:S01]  /*3f10*/  SHF.L.U32 R4, R233.reuse, 0x4, RZ ;  /* 0x00000004e9047819 */ /* 0x040fe200000006ff */
[C---:B------:R-:W-:Y:S01]  /*3f20*/  IMAD.SHL.U32 R120, R233.reuse, 0x20, RZ ;  /* 0x00000020e9787824 */ /* 0x040fe200078e00ff */
[----:B------:R-:W-:Y:S01]  /*3f30*/  LOP3.LUT R5, R118, 0x38, RZ, 0xc0, !PT ;  /* 0x0000003876057812 */ /* 0x000fe200078ec0ff */
[----:B------:R-:W-:Y:S01]  /*3f40*/  IMAD.SHL.U32 R234, R233, 0x8, RZ ;  /* 0x00000008e9ea7824 */ /* 0x000fe200078e00ff */
[----:B------:R-:W-:Y:S02]  /*3f50*/  LOP3.LUT R117, R116, 0x1c0, RZ, 0xc0, !PT ;  /* 0x000001c074757812 */ /* 0x000fe400078ec0ff */
        /* <DEDUP_REMOVED lines=12> */
[C---:B------:R-:W-:Y:S02]  /*4020*/  LOP3.LUT P0, RZ, R233.reuse, 0x8, RZ, 0xc0, !PT ;  /* 0x00000008e9ff7812 */ /* 0x040fe4000780c0ff */
[----:B------:R-:W-:Y:S01]  /*4030*/  LOP3.LUT P1, RZ, R233, 0x4, RZ, 0xc0, !PT ;  /* 0x00000004e9ff7812 */ /* 0x000fe2000782c0ff */
[----:B------:R1:W-:Y:S01]  /*4040*/  STS [R205+0x22400], R3 ;  /* 0x02240003cd007388 */ /* 0x0003e20000000800 */
[----:B------:R-:W-:Y:S02]  /*4050*/  LEA R206, R2, UR5, 0x1 ;  /* 0x0000000502ce7c11 */ /* 0x000fe4000f8e08ff */
[----:B----4-:R-:W-:Y:S02]  /*4060*/  F2FP.BF16.F32.PACK_AB R4, R130, R128 ;  /* 0x000000808204723e */ /* 0x010fe400000010ff */
[----:B------:R-:W-:Y:S01]  /*4070*/  SEL R200, R200, 0xfffffff0, !P1 ;  /* 0xfffffff0c8c87807 */ /* 0x000fe20004800000 */
[----:B------:R-:W-:Y:S01]  /*4080*/  VIADD R204, R206, 0x20 ;  /* 0x00000020cecc7836 */ /* 0x000fe20000000000 */
[----:B------:R-:W-:Y:S01]  /*4090*/  F2FP.BF16.F32.PACK_AB R2, R196, R131 ;  /* 0x00000083c402723e */ /* 0x000fe200000010ff */
[----:B------:R-:W-:Y:S01]  /*40a0*/  STS [R205+0x22000], R4 ;  /* 0x02200004cd007388 */ /* 0x000fe20000000800 */
[----:B------:R-:W-:Y:S01]  /*40b0*/  F2FP.BF16.F32.PACK_AB R0, R198, R197 ;  /* 0x000000c5c600723e */ /* 0x000fe200000010ff */
[C---:B------:R-:W-:Y:S01]  /*40c0*/  @P0 VIADD R204, R206.reuse, 0xffffffe0 ;  /* 0xffffffe0cecc0836 */ /* 0x040fe20000000000 */
[----:B------:R-:W-:Y:S02]  /*40d0*/  IADD3 R206, PT, PT, R206, R200, RZ ;  /* 0x000000c8cece7210 */ /* 0x000fe40007ffe0ff */
[----:B------:R-:W-:Y:S01]  /*40e0*/  LOP3.LUT R122, R116, 0x200, RZ, 0xc0, !PT ;  /* 0x00000200747a7812 */ /* 0x000fe200078ec0ff */
[----:B------:R-:W-:Y:S01]  /*40f0*/  IMAD.IADD R200, R200, 0x1, R204 ;  /* 0x00000001c8c87824 */ /* 0x000fe200078e02cc */
[----:B------:R-:W-:Y:S01]  /*4100*/  SHF.R.U32.HI R119, RZ, 0x1, R233 ;  /* 0x00000001ff777819 */ /* 0x000fe200000116e9 */
[----:B------:R2:W-:Y:S01]  /*4110*/  STS [R206+0x400], R2 ;  /* 0x00040002ce007388 */ /* 0x0005e20000000800 */
[----:B------:R-:W-:Y:S02]  /*4120*/  LOP3.LUT R232, R122, 0xc00, R120, 0xf8, !PT ;  /* 0x00000c007ae87812 */ /* 0x000fe400078ef878 */
[----:B------:R-:W-:Y:S02]  /*4130*/  LOP3.LUT R121, R117, 0x8, R119, 0x78, !PT ;  /* 0x0000000875797812 */ /* 0x000fe400078e7877 */
[----:B------:R-:W-:Y:S02]  /*4140*/  LEA R231, R231, UR4, 0x1 ;  /* 0x00000004e7e77c11 */ /* 0x000fe4000f8e08ff */
[----:B------:R-:W-:Y:S02]  /*4150*/  LOP3.LUT R232, R232, R121, RZ, 0xfc, !PT ;  /* 0x00000079e8e87212 */ /* 0x000fe400078efcff */
[----:B-1----:R-:W-:Y:S02]  /*4160*/  F2FP.BF16.F32.PACK_AB R3, R129, R127 ;  /* 0x0000007f8103723e */ /* 0x002fe400000010ff */
[----:B------:R-:W-:Y:S02]  /*4170*/  LEA R232, R232, UR4, 0x1 ;  /* 0x00000004e8e87c11 */ /* 0x000fe4000f8e08ff */
[----:B------:R-:W-:Y:S01]  /*4180*/  LOP3.LUT P0, RZ, R233, 0x2, RZ, 0xc0, !PT ;  /* 0x00000002e9ff7812 */ /* 0x000fe2000780c0ff */
[----:B------:R1:W-:Y:S01]  /*4190*/  STS [R206], R3 ;  /* 0x00000003ce007388 */ /* 0x0003e20000000800 */
[----:B------:R-:W-:Y:S02]  /*41a0*/  SEL R220, R220, 0xffffffc0, !P1 ;  /* 0xffffffc0dcdc7807 */ /* 0x000fe40004800000 */
[----:B------:R-:W-:Y:S03]  /*41b0*/  SEL R235, R235, 0xffffffe0, !P0 ;  /* 0xffffffe0ebeb7807 */ /* 0x000fe60004000000 */
[----:B------:R3:W-:Y:S01]  /*41c0*/  STS [R204], R0 ;  /* 0x00000000cc007388 */ /* 0x0007e20000000800 */
[----:B------:R-:W-:Y:S01]  /*41d0*/  LOP3.LUT R118, R118, 0x20, RZ, 0xc0, !PT ;  /* 0x0000002076767812 */ /* 0x000fe200078ec0ff */
[--C-:B------:R-:W-:Y:S01]  /*41e0*/  IMAD.IADD R228, R220, 0x1, R232.reuse ;  /* 0x00000001dce47824 */ /* 0x100fe200078e02e8 */
[----:B------:R-:W-:Y:S01]  /*41f0*/  IADD3 R229, PT, PT, R231, R235, RZ ;  /* 0x000000ebe7e57210 */ /* 0x000fe20007ffe0ff */
[----:B------:R-:W-:Y:S01]  /*4200*/  IMAD.IADD R230, R235, 0x1, R232 ;  /* 0x00000001ebe67824 */ /* 0x000fe200078e02e8 */
[----:B------:R-:W-:Y:S02]  /*4210*/  LOP3.LUT R119, R119, 0x10, RZ, 0xc0, !PT ;  /* 0x0000001077777812 */ /* 0x000fe400078ec0ff */
[----:B--2---:R-:W-:Y:S02]  /*4220*/  F2FP.BF16.F32.PACK_AB R2, R203, R202 ;  /* 0x000000cacb02723e */ /* 0x004fe400000010ff */
[----:B------:R-:W-:Y:S02]  /*4230*/  LOP3.LUT R119, R119, 0x8, R233, 0xf8, !PT ;  /* 0x0000000877777812 */ /* 0x000fe400078ef8e9 */
[--C-:B------:R-:W-:Y:S02]  /*4240*/  LOP3.LUT R238, R122, 0x400, R120.reuse, 0xf8, !PT ;  /* 0x000004007aee7812 */ /* 0x100fe400078ef878 */
[----:B------:R-:W-:Y:S02]  /*4250*/  LOP3.LUT R117, R119, R117, RZ, 0x3c, !PT ;  /* 0x0000007577757212 */ /* 0x000fe400078e3cff */
[----:B------:R-:W-:Y:S02]  /*4260*/  LOP3.LUT R238, R238, R121, RZ, 0xfc, !PT ;  /* 0x00000079eeee7212 */ /* 0x000fe400078efcff */
        /* <DEDUP_REMOVED lines=297> */
.L_x_762:
        /* <DEDUP_REMOVED lines=50> */
[C---:B------:R-:W-:Y:S01]  /*5820*/  HMMA.16816.F32.BF16 R120, R208.reuse, R196, R120 ;  /* 0x000000c4d078723c */ /* 0x040fe20000041878 */
[----:B------:R-:W1:Y:S07]  /*5830*/  LDC R196, c[0x0][0x44c] ;  /* 0x00011300ffc47b82 */ /* 0x000e6e0000000800 */
[-C--:B------:R-:W-:Y:S01]  /*5840*/  HMMA.16816.F32.BF16 R124, R208, R198.reuse, R124 ;  /* 0x000000c6d07c723c */ /* 0x080fe2000004187c */
[----:B------:R-:W4:Y:S07]  /*5850*/  LDSM.16.MT88.4 R208, [R236+0x17000] ;  /* 0x01700000ecd0783b */ /* 0x000f2e0000004200 */
[----:B------:R-:W-:Y:S01]  /*5860*/  HMMA.16816.F32.BF16 R128, R200, R198, R128 ;  /* 0x000000c6c880723c */ /* 0x000fe20000041880 */
[----:B------:R-:W-:Y:S07]  /*5870*/  LDSM.16.MT88.4 R200, [R236+0x11800] ;  /* 0x01180000ecc8783b */ /* 0x000fee0000004200 */
[-C--:B--2---:R-:W-:Y:S08]  /*5880*/  HMMA.16816.F32.BF16 R4, R204, R212.reuse, R4 ;  /* 0x000000d4cc04723c */ /* 0x084ff00000041804 */
[C---:B------:R-:W-:Y:S04]  /*5890*/  HMMA.16816.F32.BF16 R8, R220.reuse, R212, R8 ;  /* 0x000000d4dc08723c */ /* 0x040fe80000041808 */
[----:B------:R-:W-:Y:S04]  /*58a0*/  IMAD.IADD R212, R235, 0x1, R238 ;  /* 0x00000001ebd47824 */ /* 0x000fe800078e02ee */
[-C--:B------:R-:W-:Y:S08]  /*58b0*/  HMMA.16816.F32.BF16 R12, R220, R214.reuse, R12 ;  /* 0x000000d6dc0c723c */ /* 0x080ff0000004180c */
[C---:B------:R-:W-:Y:S08]  /*58c0*/  HMMA.16816.F32.BF16 R16, R204.reuse, R214, R16 ;  /* 0x000000d6cc10723c */ /* 0x040ff00000041810 */
[-C--:B------:R-:W-:Y:S08]  /*58d0*/  HMMA.16816.F32.BF16 R84, R204, R224.reuse, R84 ;  /* 0x000000e0cc54723c */ /* 0x080ff00000041854 */
[C---:B------:R-:W-:Y:S04]  /*58e0*/  HMMA.16816.F32.BF16 R88, R220.reuse, R224, R88 ;  /* 0x000000e0dc58723c */ /* 0x040fe80000041858 */
[----:B-1----:R-:W-:Y:S02]  /*58f0*/  IMAD R224, R196, UR9, RZ ;  /* 0x00000009c4e07c24 */ /* 0x002fe4000f8e02ff */
[----:B------:R-:W1:Y:S02]  /*5900*/  LDSM.16.M88.4 R196, [R212+0x20000] ;  /* 0x02000000d4c4783b */ /* 0x000e640000000200 */
[-C--:B------:R-:W-:Y:S02]  /*5910*/  HMMA.16816.F32.BF16 R92, R220, R226.reuse, R92 ;  /* 0x000000e2dc5c723c */ /* 0x080fe4000004185c */
[----:B------:R-:W2:Y:S06]  /*5920*/  LDSM.16.M88.4 R212, [R212+0x21000] ;  /* 0x02100000d4d4783b */ /* 0x000eac0000000200 */
[C---:B------:R-:W-:Y:S08]  /*5930*/  HMMA.16816.F32.BF16 R96, R204.reuse, R226, R96 ;  /* 0x000000e2cc60723c */ /* 0x040ff00000041860 */
[-C--:B---3--:R-:W-:Y:S08]  /*5940*/  HMMA.16816.F32.BF16 R100, R204, R216.reuse, R100 ;  /* 0x000000d8cc64723c */ /* 0x088ff00000041864 */
[C---:B------:R-:W-:Y:S04]  /*5950*/  HMMA.16816.F32.BF16 R104, R220.reuse, R216, R104 ;  /* 0x000000d8dc68723c */ /* 0x040fe80000041868 */
[----:B------:R-:W-:Y:S04]  /*5960*/  IMAD.U32 R216, R224, -0x40, RZ ;  /* 0xffffffc0e0d87824 */ /* 0x000fe800078e00ff */
[-C--:B------:R-:W-:Y:S03]  /*5970*/  HMMA.16816.F32.BF16 R108, R220, R218.reuse, R108 ;  /* 0x000000dadc6c723c */ /* 0x080fe6000004186c */
[C---:B------:R-:W-:Y:S04]  /*5980*/  LEA R244, P0, R216.reuse, R244, 0x2 ;  /* 0x000000f4d8f47211 */ /* 0x040fe800078010ff */
[----:B------:R-:W-:Y:S01]  /*5990*/  LEA.HI.X.SX32 R245, R216, R245, 0x2, P0 ;  /* 0x000000f5d8f57211 */ /* 0x000fe200000f16ff */
[C---:B------:R-:W-:Y:S04]  /*59a0*/  HMMA.16816.F32.BF16 R112, R204.reuse, R218, R112 ;  /* 0x000000dacc70723c */ /* 0x040fe80000041870 */
[----:B------:R-:W-:Y:S04]  /*59b0*/  IMAD.SHL.U32 R216, R224, 0x8, RZ ;  /* 0x00000008e0d87824 */ /* 0x000fe800078e00ff */
[-C--:B----4-:R-:W-:Y:S08]  /*59c0*/  HMMA.16816.F32.BF16 R116, R204, R208.reuse, R116 ;  /* 0x000000d0cc74723c */ /* 0x090ff00000041874 */
[C---:B------:R-:W-:Y:S04]  /*59d0*/  HMMA.16816.F32.BF16 R120, R220.reuse, R208, R120 ;  /* 0x000000d0dc78723c */ /* 0x040fe80000041878 */
[C---:B------:R-:W-:Y:S04]  /*59e0*/  LEA R208, P0, R216.reuse, R244, 0x2 ;  /* 0x000000f4d8d07211 */ /* 0x040fe800078010ff */
[-C--:B------:R-:W-:Y:S03]  /*59f0*/  HMMA.16816.F32.BF16 R124, R220, R210.reuse, R124 ;  /* 0x000000d2dc7c723c */ /* 0x080fe6000004187c */
[----:B------:R-:W-:Y:S02]  /*5a00*/  LEA.HI.X.SX32 R209, R216, R245, 0x2, P0 ;  /* 0x000000f5d8d17211 */ /* 0x000fe400000f16ff */
[----:B------:R-:W3:Y:S01]  /*5a10*/  LDSM.16.MT88.4 R216, [R236+0x13800] ;  /* 0x01380000ecd8783b */ /* 0x000ee20000004200 */
[C---:B------:R-:W-:Y:S02]  /*5a20*/  LEA R220, P0, R224.reuse, R208, 0x5 ;  /* 0x000000d0e0dc7211 */ /* 0x040fe400078028ff */
[----:B------:R-:W-:Y:S01]  /*5a30*/  HMMA.16816.F32.BF16 R128, R204, R210, R128 ;  /* 0x000000d2cc80723c */ /* 0x000fe20000041880 */
[----:B------:R-:W4:Y:S03]  /*5a40*/  LDSM.16.MT88.4 R204, [R236+0x15800] ;  /* 0x01580000eccc783b */ /* 0x000f260000004200 */
[C---:B------:R-:W-:Y:S02]  /*5a50*/  LEA.HI.X.SX32 R221, R224.reuse, R209, 0x5, P0 ;  /* 0x000000d1e0dd7211 */ /* 0x040fe400000f2eff */
[C---:B------:R-:W-:Y:S02]  /*5a60*/  LEA R210, P0, R224.reuse, R220, 0x5 ;  /* 0x000000dce0d27211 */ /* 0x040fe400078028ff */
[-C--:B-1----:R-:W-:Y:S05]  /*5a70*/  HMMA.16816.F32.BF16 R4, R196, R200.reuse, R4 ;  /* 0x000000c8c404723c */ /* 0x082fea0000041804 */
[C---:B------:R-:W-:Y:S02]  /*5a80*/  LEA.HI.X.SX32 R211, R224.reuse, R221, 0x5, P0 ;  /* 0x000000dde0d37211 */ /* 0x040fe400000f2eff */
[C---:B------:R-:W-:Y:S01]  /*5a90*/  LEA R222, P0, R224.reuse, R210, 0x5 ;  /* 0x000000d2e0de7211 */ /* 0x040fe200078028ff */
[C---:B--2---:R-:W-:Y:S04]  /*5aa0*/  HMMA.16816.F32.BF16 R8, R212.reuse, R200, R8 ;  /* 0x000000c8d408723c */ /* 0x044fe80000041808 */
[C---:B------:R-:W-:Y:S02]  /*5ab0*/  LEA.HI.X.SX32 R223, R224.reuse, R211, 0x5, P0 ;  /* 0x000000d3e0df7211 */ /* 0x040fe400000f2eff */
[C---:B------:R-:W-:Y:S02]  /*5ac0*/  LEA R226, P0, R224.reuse, R222, 0x5 ;  /* 0x000000dee0e27211 */ /* 0x040fe400078028ff */
[-C--:B------:R-:W-:Y:S03]  /*5ad0*/  HMMA.16816.F32.BF16 R12, R212, R202.reuse, R12 ;  /* 0x000000cad40c723c */ /* 0x080fe6000004180c */
[C---:B------:R-:W-:Y:S02]  /*5ae0*/  LEA.HI.X.SX32 R227, R224.reuse, R223, 0x5, P0 ;  /* 0x000000dfe0e37211 */ /* 0x040fe400000f2eff */
[C---:B------:R-:W-:Y:S03]  /*5af0*/  LEA R250, P0, R224.reuse, R226, 0x5 ;  /* 0x000000e2e0fa7211 */ /* 0x040fe600078028ff */
[C---:B------:R-:W-:Y:S01]  /*5b00*/  HMMA.16816.F32.BF16 R16, R196.reuse, R202, R16 ;  /* 0x000000cac410723c */ /* 0x040fe20000041810 */
[----:B------:R-:W1:Y:S03]  /*5b10*/  LDSM.16.MT88.4 R200, [R236+0x17800] ;  /* 0x01780000ecc8783b */ /* 0x000e660000004200 */
[C---:B------:R-:W-:Y:S04]  /*5b20*/  LEA.HI.X.SX32 R251, R224.reuse, R227, 0x5, P0 ;  /* 0x000000e3e0fb7211 */ /* 0x040fe800000f2eff */
[-C--:B---3--:R-:W-:Y:S08]  /*5b30*/  HMMA.16816.F32.BF16 R84, R196, R216.reuse, R84 ;  /* 0x000000d8c454723c */ /* 0x088ff00000041854 */
[C---:B------:R-:W-:Y:S04]  /*5b40*/  HMMA.16816.F32.BF16 R88, R212.reuse, R216, R88 ;  /* 0x000000d8d458723c */ /* 0x040fe80000041858 */
[C---:B------:R-:W-:Y:S04]  /*5b50*/  LEA R216, P0, R224.reuse, R250, 0x5 ;  /* 0x000000fae0d87211 */ /* 0x040fe800078028ff */
[-C--:B------:R-:W-:Y:S03]  /*5b60*/  HMMA.16816.F32.BF16 R92, R212, R218.reuse, R92 ;  /* 0x000000dad45c723c */ /* 0x080fe6000004185c */
[C---:B------:R-:W-:Y:S05]  /*5b70*/  LEA.HI.X.SX32 R217, R224.reuse, R251, 0x5, P0 ;  /* 0x000000fbe0d97211 */ /* 0x040fea00000f2eff */
[C---:B------:R-:W-:Y:S04]  /*5b80*/  HMMA.16816.F32.BF16 R96, R196.reuse, R218, R96 ;  /* 0x000000dac460723c */ /* 0x040fe80000041860 */
[C---:B------:R-:W-:Y:S04]  /*5b90*/  IMAD.WIDE R2, R224.reuse, -0xc0, R216 ;  /* 0xffffff40e0027825 */ /* 0x040fe800078e02d8 */
[-C--:B----4-:R-:W-:Y:S03]  /*5ba0*/  HMMA.16816.F32.BF16 R100, R196, R204.reuse, R100 ;  /* 0x000000ccc464723c */ /* 0x090fe60000041864 */
[C---:B------:R-:W-:Y:S04]  /*5bb0*/  LEA R218, P0, R224.reuse, R2, 0x5 ;  /* 0x00000002e0da7211 */ /* 0x040fe800078028ff */
[C---:B------:R-:W-:Y:S01]  /*5bc0*/  LEA.HI.X.SX32 R219, R224.reuse, R3, 0x5, P0 ;  /* 0x00000003e0db7211 */ /* 0x040fe200000f2eff */
        /* <DEDUP_REMOVED lines=12> */
[----:B------:R-:W-:Y:S03]  /*5c90*/  LEA R214, P0, R224, R200, 0x5 ;  /* 0x000000c8e0d67211 */ /* 0x000fe600078028ff */
[----:B------:R-:W-:Y:S04]  /*5ca0*/  HMMA.16816.F32.BF16 R128, R196, R202, R128 ;  /* 0x000000cac480723c */ /* 0x000fe80000041880 */
[--C-:B------:R-:W-:Y:S02]  /*5cb0*/  SHF.R.U32.HI R196, RZ, 0x1, R233.reuse ;  /* 0x00000001ffc47819 */ /* 0x100fe400000116e9 */
[----:B------:R-:W-:Y:S02]  /*5cc0*/  SHF.R.U32.HI R197, RZ, 0x2, R233 ;  /* 0x00000002ffc57819 */ /* 0x000fe400000116e9 */
        /* <DEDUP_REMOVED lines=13> */
[----:B------:R2:W-:Y:S01]  /*5da0*/  REDG.E.ADD.F32.FTZ.RN.STRONG.GPU desc[UR30][R244.64], R4 ;  /* 0x00000004f40079a6 */ /* 0x0005e2000c12f31e */
        /* <DEDUP_REMOVED lines=42> */
[C---:B--2---:R-:W-:Y:S01]  /*6050*/  LEA.HI.X.SX32 R11, R224.reuse, R251, 0x5, P0 ;  /* 0x000000fbe00b7211 */ /* 0x044fe200000f2eff */
[----:B------:R1:W-:Y:S01]  /*6060*/  REDG.E.ADD.F32.FTZ.RN.STRONG.GPU desc[UR30][R220.64+0x100], R90 ;  /* 0x0001005adc0079a6 */ /* 0x0003e2000c12f31e */
[C---:B------:R-:W-:Y:S03]  /*6070*/  LEA R216, P0, R224.reuse, R10, 0x5 ;  /* 0x0000000ae0d87211 */ /* 0x040fe600078028ff */
[----:B------:R-:W-:Y:S01]  /*6080*/  REDG.E.ADD.F32.FTZ.RN.STRONG.GPU desc[UR30][R6.64+0x100], R91 ;  /* 0x0001005b060079a6 */ /* 0x000fe2000c12f31e */
[C---:B------:R-:W-:Y:S03]  /*6090*/  LEA.HI.X.SX32 R217, R224.reuse, R11, 0x5, P0 ;  /* 0x0000000be0d97211 */ /* 0x040fe600000f2eff */
[----:B------:R-:W-:Y:S01]  /*60a0*/  REDG.E.ADD.F32.FTZ.RN.STRONG.GPU desc[UR30][R244.64+0x180], R96 ;  /* 0x00018060f40079a6 */ /* 0x000fe2000c12f31e */
[C-C-:B---3--:R-:W-:Y:S03]  /*60b0*/  IMAD.WIDE R2, R224.reuse, -0xc0, R216.reuse ;  /* 0xffffff40e0027825 */ /* 0x148fe600078e02d8 */
        /* <DEDUP_REMOVED lines=8> */
[C---:B------:R-:W-:Y:S01]  /*6140*/  LEA R18, P0, R224.reuse, R218, 0x5 ;  /* 0x000000dae0127211 */ /* 0x040fe200078028ff */
[----:B------:R-:W-:Y:S01]  /*6150*/  REDG.E.ADD.F32.FTZ.RN.STRONG.GPU desc[UR30][R250.64+0x180], R93 ;  /* 0x0001805dfa0079a6 */ /* 0x000fe2000c12f31e */
[C---:B-1----:R-:W-:Y:S03]  /*6160*/  IMAD.WIDE R220, R224.reuse, -0xc0, R216 ;  /* 0xffffff40e0dc7825 */ /* 0x042fe600078e02d8 */
        /* <DEDUP_REMOVED lines=23> */
[----:B------:R1:W-:Y:S03]  /*62e0*/  REDG.E.ADD.F32.FTZ.RN.STRONG.GPU desc[UR30][R244.64+0x280], R112 ;  /* 0x00028070f40079a6 */ /* 0x0003e6000c12f31e */
[C---:B------:R-:W-:Y:S01]  /*62f0*/  LEA.HI.X.SX32 R213, R224.reuse, R15, 0x5, P0 ;  /* 0x0000000fe0d57211 */ /* 0x040fe200000f2eff */
        /* <DEDUP_REMOVED lines=14> */
[C---:B-1----:R-:W-:Y:S01]  /*63e0*/  VIADD R112, R237.reuse, 0x40 ;  /* 0x00000040ed707836 */ /* 0x042fe20000000000 */
[C---:B------:R-:W-:Y:S02]  /*63f0*/  LEA R86, P0, R224.reuse, R196, 0x5 ;  /* 0x000000c4e0567211 */ /* 0x040fe400078028ff */
[----:B------:R-:W-:Y:S01]  /*6400*/  REDG.E.ADD.F32.FTZ.RN.STRONG.GPU desc[UR30][R244.64+0x300], R116 ;  /* 0x00030074f40079a6 */ /* 0x000fe2000c12f31e */
[----:B------:R-:W-:Y:S01]  /*6410*/  @P1 VIADD R112, R237, 0xffffffc0 ;  /* 0xffffffc0ed701836 */ /* 0x000fe20000000000 */
        /* <DEDUP_REMOVED lines=36> */
[C---:B--2---:R-:W-:Y:S01]  /*6660*/  LEA R14, P0, R224.reuse, R12, 0x5 ;  /* 0x0000000ce00e7211 */ /* 0x044fe200078028ff */
[----:B------:R-:W-:Y:S03]  /*6670*/  LDSM.16.MT88.4 R8, [R236] ;  /* 0x00000000ec08783b */ /* 0x000fe60000004200 */
[C---:B------:R-:W-:Y:S01]  /*6680*/  LEA.HI.X.SX32 R15, R224.reuse, R13, 0x5, P0 ;  /* 0x0000000de00f7211 */ /* 0x040fe200000f2eff */
[----:B------:R-:W-:Y:S01]  /*6690*/  REDG.E.ADD.F32.FTZ.RN.STRONG.GPU desc[UR30][R12.64+0x380], R125 ;  /* 0x0003807d0c0079a6 */ /* 0x000fe2000c12f31e */
[C---:B-1----:R-:W-:Y:S03]  /*66a0*/  LEA R4, P0, R224.reuse, R14, 0x5 ;  /* 0x0000000ee0047211 */ /* 0x042fe600078028ff */
[----:B------:R-:W-:Y:S01]  /*66b0*/  REDG.E.ADD.F32.FTZ.RN.STRONG.GPU desc[UR30][R14.64+0x380], R126 ;  /* 0x0003807e0e0079a6 */ /* 0x000fe2000c12f31e */
[----:B------:R-:W-:Y:S03]  /*66c0*/  LEA.HI.X.SX32 R5, R224, R15, 0x5, P0 ;  /* 0x0000000fe0057211 */ /* 0x000fe600000f2eff */
[----:B------:R-:W-:Y:S04]  /*66d0*/  LDSM.16.MT88.4 R12, [R112+0x20000] ;  /* 0x02000000700c783b */ /* 0x000fe80000004200 */
[----:B------:R-:W-:Y:S04]  /*66e0*/  REDG.E.ADD.F32.FTZ.RN.STRONG.GPU desc[UR30][R4.64+0x380], R127 ;  /* 0x0003807f040079a6 */ /* 0x000fe8000c12f31e */
[----:B------:R-:W1:Y:S04]  /*66f0*/  LDSM.16.MT88.4 R4, [R237+0x20000] ;  /* 0x02000000ed04783b */ /* 0x000e680000004200 */
[----:B------:R-:W2:Y:S04]  /*6700*/  LDSM.16.MT88.4 R96, [R236+0x800] ;  /* 0x00080000ec60783b */ /* 0x000ea80000004200 */
[----:B------:R-:W3:Y:S04]  /*6710*/  LDSM.16.MT88.4 R100, [R112+0x20800] ;  /* 0x020800007064783b */ /* 0x000ee80000004200 */
[----:B------:R-:W4:Y:S04]  /*6720*/  LDSM.16.MT88.4 R104, [R236+0x2800] ;  /* 0x00280000ec68783b */ /* 0x000f280000004200 */
[----:B------:R-:W4:Y:S04]  /*6730*/  LDSM.16.MT88.4 R108, [R236+0x4800] ;  /* 0x00480000ec6c783b */ /* 0x000f280000004200 */
[----:B------:R-:W-:Y:S04]  /*6740*/  LDSM.16.MT88.4 R116, [R236+0x5800] ;  /* 0x00580000ec74783b */ /* 0x000fe80000004200 */
[----:B------:R2:W5:Y:S01]  /*6750*/  LDL.LU.64 R2, [R1] ;  /* 0x0000000001027983 */ /* 0x0005620000300a00 */
        /* <DEDUP_REMOVED lines=21> */
[----:B------:R-:W1:Y:S04]  /*68b0*/  LDSM.16.MT88.4 R4, [R237+0x21000] ;  /* 0x02100000ed04783b */ /* 0x000e680000004200 */
[----:B------:R-:W1:Y:S03]  /*68c0*/  LDSM.16.MT88.4 R88, [R236+0x5000] ;  /* 0x00500000ec58783b */ /* 0x000e660000004200 */
[-C--:B--2---:R-:W-:Y:S08]  /*68d0*/  HMMA.16816.F32.BF16 R132, R92, R96.reuse, R132 ;  /* 0x000000605c84723c */ /* 0x084ff00000041884 */
[C---:B---3--:R-:W-:Y:S08]  /*68e0*/  HMMA.16816.F32.BF16 R136, R100.reuse, R96, R136 ;  /* 0x000000606488723c */ /* 0x048ff00000041888 */
[-C--:B------:R-:W-:Y:S08]  /*68f0*/  HMMA.16816.F32.BF16 R140, R100, R98.reuse, R140 ;  /* 0x00000062648c723c */ /* 0x080ff0000004188c */
[C---:B------:R-:W-:Y:S01]  /*6900*/  HMMA.16816.F32.BF16 R144, R92.reuse, R98, R144 ;  /* 0x000000625c90723c */ /* 0x040fe20000041890 */
[----:B------:R-:W2:Y:S07]  /*6910*/  LDSM.16.MT88.4 R96, [R236+0x7000] ;  /* 0x00700000ec60783b */ /* 0x000eae0000004200 */
[-C--:B----4-:R-:W-:Y:S08]  /*6920*/  HMMA.16816.F32.BF16 R148, R92, R104.reuse, R148 ;  /* 0x000000685c94723c */ /* 0x090ff00000041894 */
        /* <DEDUP_REMOVED lines=76> */
.L_x_763:
        /* <DEDUP_REMOVED lines=141> */
[----:B------:R-:W-:Y:S01]  /*76c0*/  F2FP.BF16.F32.PACK_AB R186, R187, R186 ;  /* 0x000000babbba723e */ /* 0x000fe200000010ff */
[----:B------:R-:W-:Y:S01]  /*76d0*/  @UP0 UMOV UR38, UR8 ;  /* 0x0000000800260c82 */ /* 0x000fe20008000000 */
        /* <DEDUP_REMOVED lines=90> */
[----:B------:R-:W-:-:S09]  /*7c80*/  UMOV UR38, UR12 ;  /* 0x0000000c00267c82 */ /* 0x000fd20008000000 */
.L_x_765:
        /* <DEDUP_REMOVED lines=12> */
[----:B------:R-:W-:Y:S06]  /*7d50*/  BRA `(.L_x_767) ;  /* 0x0000000000187947 */ /* 0x000fec0003800000 */
.L_x_766:
[----:B------:R-:W3:Y:S01]  /*7d60*/  LDCU.64 UR8, c[0x0][0x5c8] ;  /* 0x0000b900ff0877ac */ /* 0x000ee20008000a00 */
[----:B------:R-:W-:-:S04]  /*7d70*/  UIADD3 UR12, UPT, UPT, UR40, UR41, URZ ;  /* 0x00000029280c7290 */ /* 0x000fc8000fffe0ff */
[----:B---3--:R-:W-:Y:S02]  /*7d80*/  UIMAD.WIDE.U32 UR40, UR12, UR8, URZ ;  /* 0x000000080c2872a5 */ /* 0x008fe4000f8e00ff */
[----:B------:R-:W-:-:S04]  /*7d90*/  UIMAD UR12, UR12, UR9, URZ ;  /* 0x000000090c0c72a4 */ /* 0x000fc8000f8e02ff */
[----:B------:R-:W-:-:S06]  /*7da0*/  UIADD3 UR12, UPT, UPT, UR41, UR12, URZ ;  /* 0x0000000c290c7290 */ /* 0x000fcc000fffe0ff */
[----:B------:R-:W-:-:S07]  /*7db0*/  MOV R5, UR12 ;  /* 0x0000000c00057c02 */ /* 0x000fce0008000f00 */
.L_x_767:
[----:B------:R-:W-:Y:S01]  /*7dc0*/  BAR.SYNC.DEFER_BLOCKING 0x0 ;  /* 0x0000000000007b1d */ /* 0x000fe20000010000 */
[----:B------:R-:W-:Y:S02]  /*7dd0*/  USHF.L.U32 UR14, UR34, 0x6, URZ ;  /* 0x00000006220e7899 */ /* 0x000fe400080006ff */
[----:B------:R-:W-:Y:S02]  /*7de0*/  USHF.L.U32 UR13, UR34, 0x6, URZ ;  /* 0x00000006220d7899 */ /* 0x000fe400080006ff */
[----:B------:R-:W-:-:S03]  /*7df0*/  UIMAD.WIDE.U32 UR42, UR14, UR10, URZ ;  /* 0x0000000a0e2a72a5 */ /* 0x000fc6000f8e00ff */
[----:B--2---:R-:W2:Y:S01]  /*7e00*/  LDC.64 R2, c[0x0][0x5d8] ;  /* 0x00017600ff027b82 */ /* 0x004ea20000000a00 */
[----:B------:R-:W-:Y:S01]  /*7e10*/  USHF.R.S32.HI UR15, URZ, 0x1f, UR14 ;  /* 0x0000001fff0f7899 */ /* 0x000fe2000801140e */
[----:B------:R-:W-:Y:S01]  /*7e20*/  BSSY.RECONVERGENT B0, `(.L_x_768) ;  /* 0x0000032000007945 */ /* 0x000fe20003800200 */
[----:B------:R-:W-:Y:S01]  /*7e30*/  UIADD3 UR33, UPT, UPT, -UR13, UR33, URZ ;  /* 0x000000210d217290 */ /* 0x000fe2000fffe1ff */
[----:B-1----:R-:W-:Y:S01]  /*7e40*/  IMAD.U32 R8, RZ, RZ, UR42 ;  /* 0x0000002aff087e24 */ /* 0x002fe2000f8e00ff */
[----:B------:R-:W-:Y:S01]  /*7e50*/  UIMAD UR12, UR15, UR10, URZ ;  /* 0x0000000a0f0c72a4 */ /* 0x000fe2000f8e02ff */
[----:B------:R-:W-:Y:S01]  /*7e60*/  IMAD.U32 R9, RZ, RZ, UR43 ;  /* 0x0000002bff097e24 */ /* 0x000fe2000f8e00ff */
[----:B------:R-:W-:Y:S01]  /*7e70*/  MOV R11, UR43 ;  /* 0x0000002b000b7c02 */ /* 0x000fe20008000f00 */
[----:B------:R-:W-:Y:S01]  /*7e80*/  IMAD.U32 R10, RZ, RZ, UR42 ;  /* 0x0000002aff0a7e24 */ /* 0x000fe2000f8e00ff */
[----:B------:R-:W-:Y:S01]  /*7e90*/  LOP3.LUT R234, R8, 0x38, R234, 0xf8, !PT ;  /* 0x0000003808ea7812 */ /* 0x000fe200078ef8ea */
[----:B------:R-:W-:Y:S01]  /*7ea0*/  UIMAD UR12, UR14, UR11, UR12 ;  /* 0x0000000b0e0c72a4 */ /* 0x000fe2000f8e020c */
[----:B------:R-:W-:Y:S01]  /*7eb0*/  ISETP.GE.AND P1, PT, R4, UR33, PT ;  /* 0x0000002104007c0c */ /* 0x000fe2000bf26270 */
[----:B------:R-:W1:Y:S01]  /*7ec0*/  LDC.64 R8, c[0x0][0x5e0] ;  /* 0x00017800ff087b82 */ /* 0x000e620000000a00 */
[----:B------:R-:W-:Y:S01]  /*7ed0*/  IADD3 R72, P0, PT, R234, UR38, RZ ;  /* 0x00000026ea487c10 */ /* 0x000fe2000ff1e0ff */
[----:B------:R-:W-:-:S02]  /*7ee0*/  VIADD R10, R4, 0x20 ;  /* 0x00000020040a7836 */ /* 0x000fc40000000000 */
[----:B------:R-:W-:Y:S01]  /*7ef0*/  IMAD.U32 R7, RZ, RZ, UR12 ;  /* 0x0000000cff077e24 */ /* 0x000fe2000f8e00ff */
[----:B------:R3:W4:Y:S02]  /*7f00*/  LDS.128 R52, [R6+0x11000] ;  /* 0x0110000006347984 */ /* 0x0007240000000c00 */
[----:B------:R-:W-:Y:S02]  /*7f10*/  ISETP.GE.AND P2, PT, R10, UR33, PT ;  /* 0x000000210a007c0c */ /* 0x000fe4000bf46270 */
[----:B------:R3:W1:Y:S01]  /*7f20*/  LDS.128 R48, [R6+0x13000] ;  /* 0x0130000006307984 */ /* 0x0006620000000c00 */
[----:B------:R-:W-:Y:S02]  /*7f30*/  IADD3.X R73, PT, PT, R11, UR16, R7, P0, !PT ;  /* 0x000000100b497c10 */ /* 0x000fe400087fe407 */
[----:B------:R-:W-:Y:S01]  /*7f40*/  SHF.L.U32 R7, R0, 0x3, RZ ;  /* 0x0000000300077819 */ /* 0x000fe200000006ff */
[----:B------:R3:W1:Y:S01]  /*7f50*/  LDS.128 R44, [R6+0x15000] ;  /* 0x01500000062c7984 */ /* 0x0006620000000c00 */
[----:B------:R-:W-:Y:S01]  /*7f60*/  IADD3 R0, P0, PT, R4, 0x20, RZ ;  /* 0x0000002004007810 */ /* 0x000fe20007f1e0ff */
[----:B--2---:R-:W-:Y:S01]  /*7f70*/  IMAD.WIDE.U32 R72, R2, UR20, R72 ;  /* 0x0000001402487c25 */ /* 0x004fe2000f8e0048 */
[----:B------:R-:W-:Y:S01]  /*7f80*/  LOP3.LUT R7, R7, 0x38, RZ, 0xc0, !PT ;  /* 0x0000003807077812 */ /* 0x000fe200078ec0ff */
[----:B------:R3:W2:Y:S01]  /*7f90*/  LDS.128 R40, [R6+0x18000] ;  /* 0x0180000006287984 */ /* 0x0006a20000000c00 */
[----:B------:R-:W-:Y:S01]  /*7fa0*/  IADD3.X R10, PT, PT, RZ, RZ, RZ, P0, !PT ;  /* 0x000000ffff0a7210 */ /* 0x000fe200007fe4ff */
[----:B------:R-:W-:-:S02]  /*7fb0*/  IMAD.U32 R2, RZ, RZ, UR8 ;  /* 0x00000008ff027e24 */ /* 0x000fc4000f8e00ff */
        /* <DEDUP_REMOVED lines=8> */
[----:B----4-:R-:W-:Y:S05]  /*8040*/  @P1 BRA `(.L_x_769) ;  /* 0x00000000003c1947 */ /* 0x010fea0003800000 */
[----:B------:R-:W4:Y:S01]  /*8050*/  LDS.128 R64, [R6+0x14000] ;  /* 0x0140000006407984 */ /* 0x000f220000000c00 */
[----:B------:R-:W5:Y:S01]  /*8060*/  LDCU.64 UR12, c[0x0][0x560] ;  /* 0x0000ac00ff0c77ac */ /* 0x000f620008000a00 */
[----:B------:R-:W-:Y:S02]  /*8070*/  MOV R74, R72 ;  /* 0x00000048004a7202 */ /* 0x000fe40000000f00 */
[----:B------:R-:W2:Y:S01]  /*8080*/  LDS.128 R60, [R6+0x12000] ;  /* 0x01200000063c7984 */ /* 0x000ea20000000c00 */
[----:B------:R-:W-:-:S03]  /*8090*/  MOV R75, R3 ;  /* 0x00000003004b7202 */ /* 0x000fc60000000f00 */
[----:B------:R-:W3:Y:S01]  /*80a0*/  LDS.128 R56, [R6+0x10000] ;  /* 0x0100000006387984 */ /* 0x000ee20000000c00 */
[----:B------:R-:W-:-:S03]  /*80b0*/  IMAD.WIDE.U32 R74, R4, UR10, R74 ;  /* 0x0000000a044a7c25 */ /* 0x000fc6000f8e004a */
[----:B------:R-:W1:Y:S01]  /*80c0*/  LDS.128 R68, [R6+0x16000] ;  /* 0x0160000006447984 */ /* 0x000e620000000c00 */
[----:B------:R-:W-:Y:S01]  /*80d0*/  IMAD R11, R4, UR11, R75 ;  /* 0x0000000b040b7c24 */ /* 0x000fe2000f8e024b */
[----:B-----5:R-:W-:-:S04]  /*80e0*/  LEA R76, P0, R74, UR12, 0x1 ;  /* 0x0000000c4a4c7c11 */ /* 0x020fc8000f8008ff */
[----:B------:R-:W-:-:S05]  /*80f0*/  LEA.HI.X R77, R74, UR13, R11, 0x1, P0 ;  /* 0x0000000d4a4d7c11 */ /* 0x000fca00080f0c0b */
[----:B----4-:R4:W-:Y:S04]  /*8100*/  STG.E.128 desc[UR30][R76.64+0x100], R64 ;  /* 0x000100404c007986 */ /* 0x0109e8000c101d1e */
[----:B--2---:R4:W-:Y:S04]  /*8110*/  STG.E.128 desc[UR30][R76.64+0x80], R60 ;  /* 0x0000803c4c007986 */ /* 0x0049e8000c101d1e */
[----:B---3--:R4:W-:Y:S04]  /*8120*/  STG.E.128 desc[UR30][R76.64], R56 ;  /* 0x000000384c007986 */ /* 0x0089e8000c101d1e */
[----:B-1----:R4:W-:Y:S02]  /*8130*/  STG.E.128 desc[UR30][R76.64+0x180], R68 ;  /* 0x000180444c007986 */ /* 0x0029e4000c101d1e */
.L_x_769:
[----:B------:R-:W-:Y:S05]  /*8140*/  BSYNC.RECONVERGENT B0 ;  /* 0x0000000000007941 */ /* 0x000fea0003800200 */
.L_x_768:
[----:B----4-:R4:W1:Y:S01]  /*8150*/  LDS.128 R56, [R6+0x17000] ;  /* 0x0170000006387984 */ /* 0x0108620000000c00 */
[----:B------:R-:W-:Y:S04]  /*8160*/  BSSY.RECONVERGENT B0, `(.L_x_770) ;  /* 0x000000f000007945 */ /* 0x000fe80003800200 */
[----:B------:R-:W-:Y:S05]  /*8170*/  @P2 BRA `(.L_x_771) ;  /* 0x0000000000342947 */ /* 0x000fea0003800000 */
[----:B------:R-:W5:Y:S01]  /*8180*/  LDCU.64 UR12, c[0x0][0x560] ;  /* 0x0000ac00ff0c77ac */ /* 0x000f620008000a00 */
[----:B------:R-:W-:Y:S01]  /*8190*/  MOV R60, R72 ;  /* 0x00000048003c7202 */ /* 0x000fe20000000f00 */
[----:B---34-:R-:W-:Y:S01]  /*81a0*/  IMAD R6, R10, UR10, RZ ;  /* 0x0000000a0a067c24 */ /* 0x018fe2000f8e02ff */
[----:B------:R-:W-:-:S03]  /*81b0*/  MOV R61, R3 ;  /* 0x00000003003d7202 */ /* 0x000fc60000000f00 */
[C---:B------:R-:W-:Y:S02]  /*81c0*/  IMAD R6, R0.reuse, UR11, R6 ;  /* 0x0000000b00067c24 */ /* 0x040fe4000f8e0206 */
[----:B------:R-:W-:-:S05]  /*81d0*/  IMAD.WIDE.U32 R60, R0, UR10, R60 ;  /* 0x0000000a003c7c25 */ /* 0x000fca000f8e003c */
[----:B------:R-:W-:Y:S02]  /*81e0*/  IADD3 R6, PT, PT, R6, R61, RZ ;  /* 0x0000003d06067210 */ /* 0x000fe40007ffe0ff */
[----:B-----5:R-:W-:-:S04]  /*81f0*/  LEA R62, P0, R60, UR12, 0x1 ;  /* 0x0000000c3c3e7c11 */ /* 0x020fc8000f8008ff */
[----:B------:R-:W-:-:S05]  /*8200*/  LEA.HI.X R63, R60, UR13, R6, 0x1, P0 ;  /* 0x0000000d3c3f7c11 */ /* 0x000fca00080f0c06 */
[----:B------:R3:W-:Y:S04]  /*8210*/  STG.E.128 desc[UR30][R62.64], R52 ;  /* 0x000000343e007986 */ /* 0x0007e8000c101d1e */
[----:B-1----:R3:W-:Y:S04]  /*8220*/  STG.E.128 desc[UR30][R62.64+0x80], R48 ;  /* 0x000080303e007986 */ /* 0x0027e8000c101d1e */
[----:B------:R3:W-:Y:S04]  /*8230*/  STG.E.128 desc[UR30][R62.64+0x100], R44 ;  /* 0x0001002c3e007986 */ /* 0x0007e8000c101d1e */
[----:B------:R3:W-:Y:S02]  /*8240*/  STG.E.128 desc[UR30][R62.64+0x180], R56 ;  /* 0x000180383e007986 */ /* 0x0007e4000c101d1e */
.L_x_771:
[----:B------:R-:W-:Y:S05]  /*8250*/  BSYNC.RECONVERGENT B0 ;  /* 0x0000000000007941 */ /* 0x000fea0003800200 */
.L_x_770:
[----:B---34-:R-:W-:Y:S01]  /*8260*/  MOV R6, R7 ;  /* 0x0000000700067202 */ /* 0x018fe20000000f00 */
[----:B------:R-:W-:Y:S01]  /*8270*/  UIMAD UR15, UR15, UR8, URZ ;  /* 0x000000080f0f72a4 */ /* 0x000fe2000f8e02ff */
[----:B------:R-:W-:Y:S01]  /*8280*/  MOV R7, RZ ;  /* 0x000000ff00077202 */ /* 0x000fe20000000f00 */
[----:B------:R-:W-:Y:S02]  /*8290*/  BSSY.RECONVERGENT B0, `(.L_x_772) ;  /* 0x0000013000007945 */ /* 0x000fe40003800200 */
[----:B------:R-:W-:Y:S01]  /*82a0*/  UIMAD UR15, UR14, UR9, UR15 ;  /* 0x000000090e0f72a4 */ /* 0x000fe2000f8e020f */
[----:B------:R-:W-:-:S03]  /*82b0*/  IMAD.WIDE.U32 R2, R2, UR14, R6 ;  /* 0x0000000e02027c25 */ /* 0x000fc6000f8e0006 */
[----:B------:R-:W-:-:S04]  /*82c0*/  IADD3 R2, P0, PT, R2, UR40, RZ ;  /* 0x0000002802027c10 */ /* 0x000fc8000ff1e0ff */
[----:B------:R-:W-:-:S03]  /*82d0*/  IADD3.X R3, PT, PT, R5, UR15, R3, P0, !PT ;  /* 0x0000000f05037c10 */ /* 0x000fc600087fe403 */
[----:B-1----:R-:W-:-:S04]  /*82e0*/  IMAD.WIDE.U32 R2, R8, UR20, R2 ;  /* 0x0000001408027c25 */ /* 0x002fc8000f8e0002 */
        /* <DEDUP_REMOVED lines=9> */
[----:B--2---:R1:W-:Y:S04]  /*8380*/  STG.E.128 desc[UR30][R44.64], R40 ;  /* 0x000000282c007986 */ /* 0x0043e8000c101d1e */
[----:B------:R1:W-:Y:S04]  /*8390*/  STG.E.128 desc[UR30][R44.64+0x80], R32 ;  /* 0x000080202c007986 */ /* 0x0003e8000c101d1e */
[----:B------:R1:W-:Y:S04]  /*83a0*/  STG.E.128 desc[UR30][R44.64+0x100], R24 ;  /* 0x000100182c007986 */ /* 0x0003e8000c101d1e */
[----:B------:R1:W-:Y:S02]  /*83b0*/  STG.E.128 desc[UR30][R44.64+0x180], R16 ;  /* 0x000180102c007986 */ /* 0x0003e4000c101d1e */
.L_x_773:
[----:B------:R-:W-:Y:S05]  /*83c0*/  BSYNC.RECONVERGENT B0 ;  /* 0x0000000000007941 */ /* 0x000fea0003800200 */
.L_x_772:
        /* <DEDUP_REMOVED lines=9> */
[----:B------:R3:W-:Y:S04]  /*8460*/  STG.E.128 desc[UR30][R4.64], R36 ;  /* 0x0000002404007986 */ /* 0x0007e8000c101d1e */
[----:B------:R3:W-:Y:S04]  /*8470*/  STG.E.128 desc[UR30][R4.64+0x80], R28 ;  /* 0x0000801c04007986 */ /* 0x0007e8000c101d1e */
[----:B------:R3:W-:Y:S04]  /*8480*/  STG.E.128 desc[UR30][R4.64+0x100], R20 ;  /* 0x0001001404007986 */ /* 0x0007e8000c101d1e */
[----:B------:R3:W-:Y:S02]  /*8490*/  STG.E.128 desc[UR30][R4.64+0x180], R12 ;  /* 0x0001800c04007986 */ /* 0x0007e4000c101d1e */
.L_x_759:
[----:B------:R-:W-:Y:S05]  /*84a0*/  BSYNC.RECONVERGENT B1 ;  /* 0x0000000000017941 */ /* 0x000fea0003800200 */
.L_x_737:
        /* <DEDUP_REMOVED lines=11> */
.L_x_775:
        /* <DEDUP_REMOVED lines=10> */
.L_x_2502:


//--------------------- .text._ZN5flash44flash_bwd_dq_dk_dv_loop_seqk_parallel_kernelI23Flash_bwd_kernel_traitsILi256ELi64ELi64ELi8ELi4ELi2ELi2ELb0ELb1EN7cutlass10bfloat16_tE19Flash_kernel_traitsILi256ELi64ELi64ELi8ES3_EELb0ELb0ELb1ELb1ELb0ELb0ELb0EEEvNS_16Flash_bwd_paramsE --------------------------
	.section	.text._ZN5flash44flash_bwd_dq_dk_dv_loop_seqk_parallel_kernelI23Flash_bwd_kernel_traitsILi256ELi64ELi64ELi8ELi4ELi2ELi2ELb0ELb1EN7cutlass10bfloat16_tE19Flash_kernel_traitsILi256ELi64ELi64ELi8ES3_EELb0ELb0ELb1ELb1ELb0ELb0ELb0EEEvNS_16Flash_bwd_paramsE,"ax",@progbits
	.align	128
        .global         _ZN5flash44flash_bwd_dq_dk_dv_loop_seqk_parallel_kernelI23Flash_bwd_kernel_traitsILi256ELi64ELi64ELi8ELi4ELi2ELi2ELb0ELb1EN7cutlass10bfloat16_tE19Flash_kernel_traitsILi256ELi64ELi64ELi8ES3_EELb0ELb0ELb1ELb1ELb0ELb0ELb0EEEvNS_16Flash_bwd_paramsE
        .type           _ZN5flash44flash_bwd_dq_dk_dv_loop_seqk_parallel_kernelI23Flash_bwd_kernel_traitsILi256ELi64ELi64ELi8ELi4ELi2ELi2ELb0ELb1EN7cutlass10bfloat16_tE19Flash_kernel_traitsILi256ELi64ELi64ELi8ES3_EELb0ELb0ELb1ELb1ELb0ELb0ELb0EEEvNS_16Flash_bwd_paramsE,@function
        .size           _ZN5flash44flash_bwd_dq_dk_dv_loop_seqk_parallel_kernelI23Flash_bwd_kernel_traitsILi256ELi64ELi64ELi8ELi4ELi2ELi2ELb0ELb1EN7cutlass10bfloat16_tE19Flash_kernel_traitsILi256ELi64ELi64ELi8ES3_EELb0ELb0ELb1ELb1ELb0ELb0ELb0EEEvNS_16Flash_bwd_paramsE,(.L_x_2503 - _ZN5flash44flash_bwd_dq_dk_dv_loop_seqk_parallel_kernelI23Flash_bwd_kernel_traitsILi256ELi64ELi64ELi8ELi4ELi2ELi2ELb0ELb1EN7cutlass10bfloat16_tE19Flash_kernel_traitsILi256ELi64ELi64ELi8ES3_EELb0ELb0ELb1ELb1ELb0ELb0ELb0EEEvNS_16Flash_bwd_paramsE)
        .other          _ZN5flash44flash_bwd_dq_dk_dv_loop_seqk_parallel_kernelI23Flash_bwd_kernel_traitsILi256ELi64ELi64ELi8ELi4ELi2ELi2ELb0ELb1EN7cutlass10bfloat16_tE19Flash_kernel_traitsILi256ELi64ELi64ELi8ES3_EELb0ELb0ELb1ELb1ELb0ELb0ELb0EEEvNS_16Flash_bwd_paramsE,@"STO_CUDA_ENTRY STV_DEFAULT"
_ZN5flash44flash_bwd_dq_dk_dv_loop_seqk_parallel_kernelI23Flash_bwd_kernel_traitsILi256ELi64ELi64ELi8ELi4ELi2ELi2ELb0ELb1EN7cutlass10bfloat16_tE19Flash_kernel_traitsILi256ELi64ELi64ELi8ES3_EELb0ELb0ELb1ELb1ELb0ELb0ELb0EEEvNS_16Flash_bwd_paramsE:
.text._ZN5flash44flash_bwd_dq_dk_dv_loop_seqk_parallel_kernelI23Flash_bwd_kernel_traitsILi256ELi64ELi64ELi8ELi4ELi2ELi2ELb0ELb1EN7cutlass10bfloat16_tE19Flash_kernel_traitsILi256ELi64ELi64ELi8ES3_EELb0ELb0ELb1ELb1ELb0ELb0ELb0EEEvNS_16Flash_bwd_paramsE:
        /* <DEDUP_REMOVED lines=50> */
.L_x_834:
[----:B------:R-:W5:Y:S01]  /*0320*/  LDCU.64 UR8, c[0x0][0x478] ;  /* 0x00008f00ff0877ac */ /* 0x000f620008000a00 */
        /* <DEDUP_REMOVED lines=9> */
[----:B-----5:R-:W-:Y:S01]  /*03c0*/  UISETP.NE.U32.AND UP0, UPT, UR8, URZ, UPT ;  /* 0x000000ff0800728c */ /* 0x020fe2000bf05070 */
[----:B------:R-:W-:Y:S02]  /*03d0*/  PLOP3.LUT P3, PT, PT, PT, UP2, 0x80, 0x8 ;  /* 0x000000000008781c */ /* 0x000fe40003f6f028 */
[----:B------:R-:W5:Y:S01]  /*03e0*/  @P1 LDG.E R3, desc[UR34][R2.64] ;  /* 0x0000002202031981 */ /* 0x000f62000c1e1900 */
[----:B------:R-:W-:-:S06]  /*03f0*/  UISETP.NE.AND.EX UP0, UPT, UR9, URZ, UPT, UP0 ;  /* 0x000000ff0900728c */ /* 0x000fcc000bf05300 */
[----:B------:R-:W-:-:S05]  /*0400*/  PLOP3.LUT P0, PT, PT, PT, UP0, 0x80, 0x8 ;  /* 0x000000000008781c */ /* 0x000fca0003f0f008 */
[----:B------:R-:W-:Y:S01]  /*0410*/  @UP0 ULEA UR14, UP1, UR25, UR8, 0x2 ;  /* 0x00000008190e0291 */ /* 0x000fe2000f8210ff */
[----:B--2---:R-:W-:Y:S01]  /*0420*/  IMAD.U32 R6, RZ, RZ, UR12 ;  /* 0x0000000cff067e24 */ /* 0x004fe2000f8e00ff */
[----:B------:R-:W1:Y:S02]  /*0430*/  @!UP0 LDCU UR11, c[0x0][0x43c] ;  /* 0x00008780ff0b87ac */ /* 0x000e640008000800 */
[----:B------:R-:W-:Y:S02]  /*0440*/  @UP0 ULEA.HI.X UR15, UR25, UR9, URZ, 0x2, UP1 ;  /* 0x00000009190f0291 */ /* 0x000fe400088f14ff */
[----:B----4-:R-:W-:Y:S01]  /*0450*/  IMAD.U32 R4, RZ, RZ, UR14 ;  /* 0x0000000eff047e24 */ /* 0x010fe2000f8e00ff */
[----:B------:R-:W4:Y:S01]  /*0460*/  @!UP0 LDCU.64 UR8, c[0x0][0x488] ;  /* 0x00009100ff0887ac */ /* 0x000f220008000a00 */
[----:B------:R-:W-:Y:S02]  /*0470*/  IMAD.U32 R7, RZ, RZ, UR13 ;  /* 0x0000000dff077e24 */ /* 0x000fe4000f8e00ff */
[----:B------:R-:W-:-:S03]  /*0480*/  IMAD.U32 R5, RZ, RZ, UR15 ;  /* 0x0000000fff057e24 */ /* 0x000fc6000f8e00ff */
[----:B------:R-:W3:Y:S04]  /*0490*/  @P2 LDG.E R2, desc[UR34][R6.64+0x4] ;  /* 0x0000042206022981 */ /* 0x000ee8000c1e1900 */
[----:B------:R-:W2:Y:S01]  /*04a0*/  @P0 LDG.E R0, desc[UR34][R4.64] ;  /* 0x0000002204000981 */ /* 0x000ea2000c1e1900 */
[----:B------:R-:W-:Y:S01]  /*04b0*/  UMOV UR38, URZ ;  /* 0x000000ff00267c82 */ /* 0x000fe20008000000 */
[----:B------:R-:W-:Y:S01]  /*04c0*/  UMOV UR17, 0xffffffff ;  /* 0xffffffff00117882 */ /* 0x000fe20000000000 */
[----:B------:R-:W-:Y:S01]  /*04d0*/  UMOV UR42, 0xffffffff ;  /* 0xffffffff002a7882 */ /* 0x000fe20000000000 */
[----:B----4-:R-:W-:-:S04]  /*04e0*/  @!UP0 UISETP.NE.U32.AND UP1, UPT, UR8, URZ, UPT ;  /* 0x000000ff0800828c */ /* 0x010fc8000bf25070 */
[----:B------:R-:W-:Y:S02]  /*04f0*/  @!UP0 UISETP.NE.AND.EX UP1, UPT, UR9, URZ, UPT, UP1 ;  /* 0x000000ff0900828c */ /* 0x000fe4000bf25310 */
[----:B------:R-:W-:Y:S02]  /*0500*/  USHF.L.U32 UR31, UR39, 0x6, URZ ;  /* 0x00000006271f7899 */ /* 0x000fe400080006ff */
[----:B-1----:R-:W-:Y:S01]  /*0510*/  @!UP0 USEL UR9, UR11, URZ, UP1 ;  /* 0x000000ff0b098287 */ /* 0x002fe20008800000 */
[----:B------:R1:W4:Y:S02]  /*0520*/  @P4 LDG.E R4, desc[UR34][R6.64] ;  /* 0x0000002206044981 */ /* 0x000324000c1e1900 */
[----:B-1----:R-:W-:Y:S02]  /*0530*/  IMAD.U32 R6, RZ, RZ, UR40 ;  /* 0x00000028ff067e24 */ /* 0x002fe4000f8e00ff */
[----:B------:R-:W-:-:S05]  /*0540*/  IMAD.U32 R7, RZ, RZ, UR41 ;  /* 0x00000029ff077e24 */ /* 0x000fca000f8e00ff */
[----:B------:R-:W4:Y:S01]  /*0550*/  @!P3 LDG.E R6, desc[UR34][R6.64] ;  /* 0x000000220606b981 */ /* 0x000f22000c1e1900 */
[----:B-----5:R-:W-:Y:S02]  /*0560*/  @P1 R2UR UR38, R3 ;  /* 0x00000000032612ca */ /* 0x020fe400000e0000 */
[----:B---3--:R-:W-:Y:S02]  /*0570*/  @P2 R2UR UR8, R2 ;  /* 0x00000000020822ca */ /* 0x008fe400000e0000 */
[----:B--2---:R-:W-:-:S13]  /*0580*/  @P0 R2UR UR37, R0 ;  /* 0x00000000002502ca */ /* 0x004fda00000e0000 */
[----:B------:R-:W-:Y:S01]  /*0590*/  @UP0 UIADD3 UR37, UPT, UPT, UR37, -UR38, URZ ;  /* 0x8000002625250290 */ /* 0x000fe2000fffe0ff */
[----:B----4-:R-:W-:Y:S02]  /*05a0*/  @P4 R2UR UR17, R4 ;  /* 0x00000000041142ca */ /* 0x010fe400000e0000 */
        /* <DEDUP_REMOVED lines=11> */
.L_x_776:
        /* <DEDUP_REMOVED lines=43> */
.L_x_778:
[----:B------:R-:W1:Y:S01]  /*0910*/  LDCU.64 UR14, c[0x0][0x3b8] ;  /* 0x00007700ff0e77ac */ /* 0x000e620008000a00 */
[----:B------:R-:W-:-:S04]  /*0920*/  UIADD3 UR8, UPT, UPT, UR38, UR42, URZ ;  /* 0x0000002a26087290 */ /* 0x000fc8000fffe0ff */
[----:B-1----:R-:W-:Y:S02]  /*0930*/  UIMAD.WIDE.U32 UR54, UR8, UR14, URZ ;  /* 0x0000000e083672a5 */ /* 0x002fe4000f8e00ff */
[----:B------:R-:W-:-:S04]  /*0940*/  UIMAD UR8, UR8, UR15, URZ ;  /* 0x0000000f080872a4 */ /* 0x000fc8000f8e02ff */
[----:B------:R-:W-:-:S06]  /*0950*/  UIADD3 UR8, UPT, UPT, UR55, UR8, URZ ;  /* 0x0000000837087290 */ /* 0x000fcc000fffe0ff */
[----:B------:R-:W-:Y:S02]  /*0960*/  MOV R6, UR8 ;  /* 0x0000000800067c02 */ /* 0x000fe40008000f00 */
.L_x_779:
        /* <DEDUP_REMOVED lines=42> */
.L_x_780:
[----:B------:R-:W1:Y:S01]  /*0c10*/  LDCU.64 UR12, c[0x0][0x3c0] ;  /* 0x00007800ff0c77ac */ /* 0x000e620008000a00 */
[----:B------:R-:W-:-:S04]  /*0c20*/  UIADD3 UR8, UPT, UPT, UR38, UR42, URZ ;  /* 0x0000002a26087290 */ /* 0x000fc8000fffe0ff */
[----:B-1----:R-:W-:Y:S02]  /*0c30*/  UIMAD.WIDE.U32 UR10, UR8, UR12, URZ ;  /* 0x0000000c080a72a5 */ /* 0x002fe4000f8e00ff */
[----:B------:R-:W-:-:S04]  /*0c40*/  UIMAD UR8, UR8, UR13, URZ ;  /* 0x0000000d080872a4 */ /* 0x000fc8000f8e02ff */
[----:B------:R-:W-:Y:S01]  /*0c50*/  UIADD3 UR8, UPT, UPT, UR11, UR8, URZ ;  /* 0x000000080b087290 */ /* 0x000fe2000fffe0ff */
[----:B------:R-:W-:-:S05]  /*0c60*/  UMOV UR52, UR10 ;  /* 0x0000000a00347c82 */ /* 0x000fca0008000000 */
[----:B------:R-:W-:-:S07]  /*0c70*/  MOV R7, UR8 ;  /* 0x0000000800077c02 */ /* 0x000fce0008000f00 */
.L_x_781:
        /* <DEDUP_REMOVED lines=28> */
.L_x_782:
[----:B------:R-:W-:Y:S02]  /*0e40*/  UIMAD.WIDE.U32 UR10, UR46, UR17, URZ ;  /* 0x000000112e0a72a5 */ /* 0x000fe4000f8e00ff */
[----:B------:R-:W-:-:S04]  /*0e50*/  UIMAD UR8, UR47, UR17, URZ ;  /* 0x000000112f0872a4 */ /* 0x000fc8000f8e02ff */
[----:B------:R-:W-:-:S12]  /*0e60*/  UIADD3 UR8, UPT, UPT, UR11, UR8, URZ ;  /* 0x000000080b087290 */ /* 0x000fd8000fffe0ff */
.L_x_783:
        /* <DEDUP_REMOVED lines=21> */
.L_x_784:
[----:B------:R-:W1:Y:S01]  /*0fc0*/  LDCU UR59, c[0x0][0x434] ;  /* 0x00008680ff3b77ac */ /* 0x000e620008000800 */
[----:B------:R-:W-:-:S04]  /*0fd0*/  UIMAD UR9, UR25, UR16, UR24 ;  /* 0x00000010190972a4 */ /* 0x000fc8000f8e0218 */
[----:B-1----:R-:W-:Y:S02]  /*0fe0*/  UIMAD UR59, UR9, UR59, URZ ;  /* 0x0000003b093b72a4 */ /* 0x002fe4000f8e02ff */
.L_x_785:
        /* <DEDUP_REMOVED lines=11> */
.L_x_786:
[----:B------:R-:W1:Y:S01]  /*10a0*/  LDCU UR58, c[0x0][0x444] ;  /* 0x00008880ff3a77ac */ /* 0x000e620008000800 */
[----:B------:R-:W-:-:S04]  /*10b0*/  UIMAD UR9, UR25, UR16, UR24 ;  /* 0x00000010190972a4 */ /* 0x000fc8000f8e0218 */
[----:B-1----:R-:W-:-:S12]  /*10c0*/  UIMAD UR58, UR9, UR58, URZ ;  /* 0x0000003a093a72a4 */ /* 0x002fd8000f8e02ff */
.L_x_787:
        /* <DEDUP_REMOVED lines=8> */
[----:B------:R-:W-:-:S02]  /*1150*/  UIADD3.X UR55, UPT, UPT, UR55, UR8, UR9, UP1, UP0 ;  /* 0x0000000837377290 */ /* 0x000fc40008fe0409 */
[----:B------:R-:W-:Y:S02]  /*1160*/  ULEA UR58, UR47, UR58, 0x6 ;  /* 0x0000003a2f3a7291 */ /* 0x000fe4000f8e30ff */
[----:B------:R-:W-:Y:S02]  /*1170*/  ULEA UR59, UR47, UR59, 0x6 ;  /* 0x0000003b2f3b7291 */ /* 0x000fe4000f8e30ff */
[----:B-1----:R-:W-:-:S04]  /*1180*/  UIADD3 UR9, UPT, UPT, UR37, UR46, URZ ;  /* 0x0000002e25097290 */ /* 0x002fc8000fffe0ff */
        /* <DEDUP_REMOVED lines=10> */
[----:B------:R-:W2:Y:S04]  /*1230*/  LDCU.64 UR62, c[0x0][0x5e8] ;  /* 0x0000bd00ff3e77ac */ /* 0x000ea80008000a00 */
[----:B------:R-:W-:Y:S01]  /*1240*/  IMAD.X R3, RZ, RZ, UR48, P0 ;  /* 0x00000030ff037e24 */ /* 0x000fe200080e06ff */
[----:B------:R-:W-:-:S04]  /*1250*/  USEL UR45, URZ, UR45, !UP0 ;  /* 0x0000002dff2d7287 */ /* 0x000fc8000c000000 */
        /* <DEDUP_REMOVED lines=8> */
[----:B------:R-:W3:Y:S03]  /*12e0*/  LDC.64 R2, c[0x0][0x3b0] ;  /* 0x0000ec00ff027b82 */ /* 0x000ee60000000a00 */
[----:B------:R-:W-:Y:S01]  /*12f0*/  VIADD R11, R11, UR17 ;  /* 0x000000110b0b7c36 */ /* 0x000fe20008000000 */
[----:B------:R-:W-:-:S02]  /*1300*/  USHF.L.U64.HI UR48, UR8, 0x5, UR9 ;  /* 0x0000000508307899 */ /* 0x000fc40008010209 */
[----:B--2---:R-:W-:Y:S01]  /*1310*/  UIMAD.WIDE UR62, UR58, 0x4, UR62 ;  /* 0x000000043a3e78a5 */ /* 0x004fe2000f8e023e */
[----:B------:R-:W-:Y:S01]  /*1320*/  IMAD.WIDE.U32 R12, R12, UR24, R10 ;  /* 0x000000180c0c7c25 */ /* 0x000fe2000f8e000a */
[----:B------:R-:W2:Y:S01]  /*1330*/  LDCU.64 UR16, c[0x0][0x3c8] ;  /* 0x00007900ff1077ac */ /* 0x000ea20008000a00 */
[----:B------:R-:W4:Y:S02]  /*1340*/  LDC.64 R10, c[0x0][0x5f8] ;  /* 0x00017e00ff0a7b82 */ /* 0x000f240000000a00 */
        /* <DEDUP_REMOVED lines=9> */
[----:B---3--:R-:W-:Y:S01]  /*13e0*/  IMAD R14, R2, UR53, RZ ;  /* 0x00000035020e7c24 */ /* 0x008fe2000f8e02ff */
[----:B------:R-:W-:Y:S01]  /*13f0*/  LOP3.LUT R17, R20, 0x40, RZ, 0xfc, !PT ;  /* 0x0000004014117812 */ /* 0x000fe200078efcff */
[----:B------:R-:W-:Y:S01]  /*1400*/  IMAD.WIDE.U32 R18, R2, UR49, R20 ;  /* 0x0000003102127c25 */ /* 0x000fe2000f8e0014 */
[----:B------:R-:W-:Y:S02]  /*1410*/  LEA.HI.X R247, R16, UR11, R12, 0x1, P2 ;  /* 0x0000000b10f77c11 */ /* 0x000fe400090f0c0c */
[----:B------:R-:W-:Y:S01]  /*1420*/  LOP3.LUT R16, R20, 0x80, RZ, 0xfc, !PT ;  /* 0x0000008014107812 */ /* 0x000fe200078efcff */
[----:B------:R-:W-:Y:S01]  /*1430*/  IMAD R14, R3, UR49, R14 ;  /* 0x00000031030e7c24 */ /* 0x000fe2000f8e020e */
[----:B------:R-:W-:Y:S01]  /*1440*/  IADD3 R24, P0, PT, R18, UR56, RZ ;  /* 0x0000003812187c10 */ /* 0x000fe2000ff1e0ff */
[----:B----4-:R-:W-:Y:S01]  /*1450*/  IMAD.WIDE.U32 R22, R10, UR22, RZ ;  /* 0x000000160a167c25 */ /* 0x010fe2000f8e00ff */
[----:B------:R-:W-:-:S02]  /*1460*/  USHF.L.U32 UR49, UR8, 0x5, URZ ;  /* 0x0000000508317899 */ /* 0x000fc400080006ff */
[----:B------:R-:W-:Y:S01]  /*1470*/  IADD3.X R25, PT, PT, R19, UR51, R14, P0, !PT ;  /* 0x0000003313197c10 */ /* 0x000fe200087fe40e */
[----:B--2---:R-:W-:Y:S01]  /*1480*/  IMAD.U32 R18, RZ, RZ, UR16 ;  /* 0x00000010ff127e24 */ /* 0x004fe2000f8e00ff */
[----:B------:R-:W-:Y:S01]  /*1490*/  MOV R14, UR17 ;  /* 0x00000011000e7c02 */ /* 0x000fe20008000f00 */
[----:B------:R-:W1:Y:S01]  /*14a0*/  LDCU.64 UR16, c[0x0][0x570] ;  /* 0x0000ae00ff1077ac */ /* 0x000e620008000a00 */
[----:B------:R-:W-:Y:S01]  /*14b0*/  SEL R10, R22, RZ, P3 ;  /* 0x000000ff160a7207 */ /* 0x000fe20001800000 */
[----:B------:R-:W-:Y:S01]  /*14c0*/  IMAD R11, R11, UR22, R23 ;  /* 0x000000160b0b7c24 */ /* 0x000fe2000f8e0217 */
[----:B------:R-:W2:Y:S02]  /*14d0*/  LDCU.64 UR8, c[0x0][0x380] ;  /* 0x00007000ff0877ac */ /* 0x000ea40008000a00 */
[----:B------:R-:W-:Y:S01]  /*14e0*/  IADD3 R10, P1, P0, R13, UR57, R10 ;  /* 0x000000390d0a7c10 */ /* 0x000fe2000f83e00a */
[----:B------:R-:W-:Y:S01]  /*14f0*/  IMAD.WIDE.U32 R18, R18, UR24, R24 ;  /* 0x0000001812127c25 */ /* 0x000fe2000f8e0018 */
[----:B------:R-:W-:Y:S01]  /*1500*/  SHF.R.S32.HI R13, RZ, 0x1f, R13 ;  /* 0x0000001fff0d7819 */ /* 0x000fe2000001140d */
[----:B------:R-:W3:Y:S01]  /*1510*/  LDCU.64 UR56, c[0x0][0x420] ;  /* 0x00008400ff3877ac */ /* 0x000ee20008000a00 */
[----:B------:R-:W-:Y:S01]  /*1520*/  SEL R11, R11, RZ, P3 ;  /* 0x000000ff0b0b7207 */ /* 0x000fe20001800000 */
[----:B------:R-:W-:-:S02]  /*1530*/  IMAD.U32 R12, RZ, RZ, UR60 ;  /* 0x0000003cff0c7e24 */ /* 0x000fc4000f8e00ff */
[----:B------:R-:W-:Y:S01]  /*1540*/  IMAD R15, R14, UR24, R19 ;  /* 0x000000180e0f7c24 */ /* 0x000fe2000f8e0213 */
[----:B------:R-:W-:Y:S01]  /*1550*/  IADD3.X R13, PT, PT, R13, UR55, R11, P1, P0 ;  /* 0x000000370d0d7c10 */ /* 0x000fe20008fe040b */
[----:B------:R-:W-:Y:S01]  /*1560*/  IMAD.MOV.U32 R14, RZ, RZ, R18 ;  /* 0x000000ffff0e7224 */ /* 0x000fe200078e0012 */
[----:B------:R-:W-:-:S03]  /*1570*/  IADD3 R11, P0, PT, R10, UR60, RZ ;  /* 0x0000003c0a0b7c10 */ /* 0x000fc6000ff1e0ff */
[----:B------:R-:W-:Y:S01]  /*1580*/  IMAD.WIDE.U32 R14, R8, R2, R14 ;  /* 0x00000002080e7225 */ /* 0x000fe200078e000e */
[----:B------:R-:W-:Y:S02]  /*1590*/  LEA.HI.X.SX32 R12, R12, R13, 0x1, P0 ;  /* 0x0000000d0c0c7211 */ /* 0x000fe400000f0eff */
[C---:B-1----:R-:W-:Y:S01]  /*15a0*/  LEA R244, P0, R11.reuse, UR16, 0x2 ;  /* 0x000000100bf47c11 */ /* 0x042fe2000f8010ff */
[----:B------:R-:W-:Y:S01]  /*15b0*/  IMAD R10, R8, R3, R15 ;  /* 0x00000003080a7224 */ /* 0x000fe200078e020f */
[----:B--2---:R-:W-:Y:S01]  /*15c0*/  LEA R248, P1, R14, UR8, 0x1 ;  /* 0x000000080ef87c11 */ /* 0x004fe2000f8208ff */
[----:B------:R-:W-:Y:S01]  /*15d0*/  UMOV UR16, UR62 ;  /* 0x0000003e00107c82 */ /* 0x000fe20008000000 */
[----:B------:R-:W-:Y:S01]  /*15e0*/  LEA.HI.X R245, R11, UR17, R12, 0x2, P0 ;  /* 0x000000110bf57c11 */ /* 0x000fe200080f140c */
[----:B------:R-:W-:Y:S01]  /*15f0*/  IMAD.SHL.U32 R12, R2, 0x20, RZ ;  /* 0x00000020020c7824 */ /* 0x000fe200078e00ff */
[----:B------:R-:W-:Y:S01]  /*1600*/  IADD3 R11, P0, PT, R8, 0x20, RZ ;  /* 0x00000020080b7810 */ /* 0x000fe20007f1e0ff */
[----:B---3--:R-:W-:Y:S01]  /*1610*/  UIMAD.WIDE UR56, UR59, 0x4, UR56 ;  /* 0x000000043b3878a5 */ /* 0x008fe2000f8e0238 */
[----:B------:R-:W-:Y:S01]  /*1620*/  LEA.HI.X R249, R14, UR9, R10, 0x1, P1 ;  /* 0x000000090ef97c11 */ /* 0x000fe200088f0c0a */
[----:B------:R-:W-:Y:S01]  /*1630*/  UMOV UR17, UR63 ;  /* 0x0000003f00117c82 */ /* 0x000fe20008000000 */
[----:B------:R-:W-:Y:S01]  /*1640*/  SHF.L.U64.HI R3, R2, 0x5, R3 ;  /* 0x0000000502037819 */ /* 0x000fe20000010203 */
[----:B------:R-:W-:Y:S01]  /*1650*/  IMAD.X R10, RZ, RZ, RZ, P0 ;  /* 0x000000ffff0a7224 */ /* 0x000fe200000e06ff */
[----:B------:R-:W-:-:S02]  /*1660*/  IADD3 R14, PT, PT, R8, 0x20, RZ ;  /* 0x00000020080e7810 */ /* 0x000fc40007ffe0ff */
        /* <DEDUP_REMOVED lines=15> */
.L_x_789:
[----:B------:R-:W1:Y:S01]  /*1760*/  LDCU.64 UR12, c[0x0][0x5c0] ;  /* 0x0000b800ff0c77ac */ /* 0x000e620008000a00 */
[----:B------:R-:W-:-:S04]  /*1770*/  UIADD3 UR8, UPT, UPT, UR38, UR42, URZ ;  /* 0x0000002a26087290 */ /* 0x000fc8000fffe0ff */
[----:B-1----:R-:W-:Y:S02]  /*1780*/  UIMAD.WIDE.U32 UR16, UR8, UR12, URZ ;  /* 0x0000000c081072a5 */ /* 0x002fe4000f8e00ff */
[----:B------:R-:W-:-:S04]  /*1790*/  UIMAD UR8, UR8, UR13, URZ ;  /* 0x0000000d080872a4 */ /* 0x000fc8000f8e02ff */
[----:B------:R-:W-:-:S06]  /*17a0*/  UIADD3 UR8, UPT, UPT, UR17, UR8, URZ ;  /* 0x0000000811087290 */ /* 0x000fcc000fffe0ff */
[----:B------:R-:W-:Y:S02]  /*17b0*/  MOV R2, UR8 ;  /* 0x0000000800027c02 */ /* 0x000fe40008000f00 */
.L_x_790:
        /* <DEDUP_REMOVED lines=13> */
.L_x_791:
[----:B------:R-:W1:Y:S01]  /*1890*/  LDCU.64 UR10, c[0x0][0x5c8] ;  /* 0x0000b900ff0a77ac */ /* 0x000e620008000a00 */
[----:B------:R-:W-:-:S04]  /*18a0*/  UIADD3 UR38, UPT, UPT, UR38, UR42, URZ ;  /* 0x0000002a26267290 */ /* 0x000fc8000fffe0ff */
[----:B-1----:R-:W-:Y:S02]  /*18b0*/  UIMAD.WIDE.U32 UR14, UR38, UR10, URZ ;  /* 0x0000000a260e72a5 */ /* 0x002fe4000f8e00ff */
[----:B------:R-:W-:-:S04]  /*18c0*/  UIMAD UR38, UR38, UR11, URZ ;  /* 0x0000000b262672a4 */ /* 0x000fc8000f8e02ff */
[----:B------:R-:W-:-:S06]  /*18d0*/  UIADD3 UR38, UPT, UPT, UR15, UR38, URZ ;  /* 0x000000260f267290 */ /* 0x000fcc000fffe0ff */
[----:B------:R-:W-:-:S07]  /*18e0*/  MOV R0, UR38 ;  /* 0x0000002600007c02 */ /* 0x000fce0008000f00 */
.L_x_792:
        /* <DEDUP_REMOVED lines=32> */
.L_x_794:
[----:B------:R-:W-:Y:S05]  /*1af0*/  BSYNC.RECONVERGENT B0 ;  /* 0x0000000000007941 */ /* 0x000fea0003800200 */
.L_x_793:
        /* <DEDUP_REMOVED lines=19> */
.L_x_796:
[----:B------:R-:W-:Y:S05]  /*1c30*/  BSYNC.RECONVERGENT B0 ;  /* 0x0000000000007941 */ /* 0x000fea0003800200 */
.L_x_795:
[----:B------:R-:W3:Y:S01]  /*1c40*/  LDCU.64 UR8, c[0x0][0x5e0] ;  /* 0x0000bc00ff0877ac */ /* 0x000ee20008000a00 */
[----:B--2---:R-:W-:Y:S01]  /*1c50*/  MOV R2, UR10 ;  /* 0x0000000a00027c02 */ /* 0x004fe20008000f00 */
        /* <DEDUP_REMOVED lines=27> */
.L_x_798:
[----:B------:R-:W-:Y:S05]  /*1e10*/  BSYNC.RECONVERGENT B0 ;  /* 0x0000000000007941 */ /* 0x000fea0003800200 */
.L_x_797:
        /* <DEDUP_REMOVED lines=20> */
.L_x_788:
        /* <DEDUP_REMOVED lines=35> */
.L_x_801:
[----:B------:R2:W-:Y:S04]  /*2190*/  STS.128 [R13+0x8000], RZ ;  /* 0x008000ff0d007388 */ /* 0x0005e80000000c00 */
[----:B------:R2:W-:Y:S04]  /*21a0*/  STS.128 [R13+0xa000], RZ ;  /* 0x00a000ff0d007388 */ /* 0x0005e80000000c00 */
[----:B------:R2:W-:Y:S04]  /*21b0*/  STS.128 [R13+0xc000], RZ ;  /* 0x00c000ff0d007388 */ /* 0x0005e80000000c00 */
[----:B------:R2:W-:Y:S02]  /*21c0*/  STS.128 [R13+0xe000], RZ ;  /* 0x00e000ff0d007388 */ /* 0x0005e40000000c00 */
.L_x_802:
[----:B------:R-:W-:Y:S05]  /*21d0*/  BSYNC.RECONVERGENT B0 ;  /* 0x0000000000007941 */ /* 0x000fea0003800200 */
.L_x_800:
        /* <DEDUP_REMOVED lines=37> */
.L_x_804:
[----:B------:R-:W-:Y:S05]  /*2430*/  BSYNC.RECONVERGENT B0 ;  /* 0x0000000000007941 */ /* 0x000fea0003800200 */
.L_x_803:
        /* <DEDUP_REMOVED lines=28> */
.L_x_806:
[----:B------:R1:W-:Y:S04]  /*2600*/  STS.128 [R13], RZ ;  /* 0x000000ff0d007388 */ /* 0x0003e80000000c00 */
[----:B------:R1:W-:Y:S04]  /*2610*/  STS.128 [R13+0x2000], RZ ;  /* 0x002000ff0d007388 */ /* 0x0003e80000000c00 */
[----:B------:R1:W-:Y:S04]  /*2620*/  STS.128 [R13+0x4000], RZ ;  /* 0x004000ff0d007388 */ /* 0x0003e80000000c00 */
[----:B------:R1:W-:Y:S02]  /*2630*/  STS.128 [R13+0x6000], RZ ;  /* 0x006000ff0d007388 */ /* 0x0003e40000000c00 */
.L_x_807:
[----:B------:R-:W-:Y:S05]  /*2640*/  BSYNC.RECONVERGENT B0 ;  /* 0x0000000000007941 */ /* 0x000fea0003800200 */
.L_x_805:
        /* <DEDUP_REMOVED lines=46> */
.L_x_809:
[----:B------:R-:W-:Y:S05]  /*2930*/  BSYNC.RECONVERGENT B0 ;  /* 0x0000000000007941 */ /* 0x000fea0003800200 */
.L_x_808:
        /* <DEDUP_REMOVED lines=48> */
.L_x_811:
[----:B------:R2:W-:Y:S04]  /*2c40*/  STS.128 [R13+0x10000], RZ ;  /* 0x010000ff0d007388 */ /* 0x0005e80000000c00 */
[----:B------:R2:W-:Y:S04]  /*2c50*/  STS.128 [R13+0x12000], RZ ;  /* 0x012000ff0d007388 */ /* 0x0005e80000000c00 */
[----:B------:R2:W-:Y:S04]  /*2c60*/  STS.128 [R13+0x14000], RZ ;  /* 0x014000ff0d007388 */ /* 0x0005e80000000c00 */
[----:B------:R2:W-:Y:S02]  /*2c70*/  STS.128 [R13+0x16000], RZ ;  /* 0x016000ff0d007388 */ /* 0x0005e40000000c00 */
.L_x_812:
[----:B------:R-:W-:Y:S05]  /*2c80*/  BSYNC.RECONVERGENT B0 ;  /* 0x0000000000007941 */ /* 0x000fea0003800200 */
.L_x_810:
        /* <DEDUP_REMOVED lines=16> */
[----:B-1--4-:R-:W-:Y:S02]  /*2d90*/  LEA R22, P4, R18, UR8, 0x1 ;  /* 0x0000000812167c11 */ /* 0x012fe4000f8808ff */
        /* <DEDUP_REMOVED lines=23> */
.L_x_814:
[----:B------:R-:W-:Y:S05]  /*2f10*/  BSYNC.RECONVERGENT B0 ;  /* 0x0000000000007941 */ /* 0x000fea0003800200 */
.L_x_813:
        /* <DEDUP_REMOVED lines=46> */
.L_x_816:
[----:B------:R2:W-:Y:S04]  /*3200*/  STS.128 [R13+0x18000], RZ ;  /* 0x018000ff0d007388 */ /* 0x0005e80000000c00 */
[----:B------:R2:W-:Y:S04]  /*3210*/  STS.128 [R13+0x1a000], RZ ;  /* 0x01a000ff0d007388 */ /* 0x0005e80000000c00 */
[----:B------:R2:W-:Y:S04]  /*3220*/  STS.128 [R13+0x1c000], RZ ;  /* 0x01c000ff0d007388 */ /* 0x0005e80000000c00 */
[----:B------:R2:W-:Y:S02]  /*3230*/  STS.128 [R13+0x1e000], RZ ;  /* 0x01e000ff0d007388 */ /* 0x0005e40000000c00 */
.L_x_817:
[----:B------:R-:W-:Y:S05]  /*3240*/  BSYNC.RECONVERGENT B0 ;  /* 0x0000000000007941 */ /* 0x000fea0003800200 */
.L_x_815:
[----:B------:R1:W-:Y:S01]  /*3250*/  @P5 STS.128 [R13+0x19000], RZ ;  /* 0x019000ff0d005388 */ /* 0x0003e20000000c00 */
[----:B------:R-:W-:Y:S03]  /*3260*/  BSSY.RECONVERGENT B0, `(.L_x_818) ;  /* 0x0000027000007945 */ /* 0x000fe60003800200 */
[----:B------:R1:W-:Y:S04]  /*3270*/  @P5 STS.128 [R13+0x1b000], RZ ;  /* 0x01b000ff0d005388 */ /* 0x0003e80000000c00 */
[----:B------:R1:W-:Y:S04]  /*3280*/  @P5 STS.128 [R13+0x1d000], RZ ;  /* 0x01d000ff0d005388 */ /* 0x0003e80000000c00 */
[----:B------:R1:W-:Y:S01]  /*3290*/  @P5 STS.128 [R13+0x1f000], RZ ;  /* 0x01f000ff0d005388 */ /* 0x0003e20000000c00 */
[----:B------:R-:W-:Y:S05]  /*32a0*/  @P5 BRA `(.L_x_819) ;  /* 0x0000000000885947 */ /* 0x000fea0003800000 */
[----:B------:R-:W2:Y:S01]  /*32b0*/  LDCU UR10, c[0x0][0x440] ;  /* 0x00008800ff0a77ac */ /* 0x000ea20008000800 */
[----:B------:R-:W-:Y:S02]  /*32c0*/  IMAD.MOV.U32 R5, RZ, RZ, R4 ;  /* 0x000000ffff057224 */ /* 0x000fe400078e0004 */
[----:B------:R-:W-:Y:S01]  /*32d0*/  IMAD R10, R10, UR12, RZ ;  /* 0x0000000c0a0a7c24 */ /* 0x000fe2000f8e02ff */
        /* <DEDUP_REMOVED lines=31> */
.L_x_819:
[----:B------:R-:W-:Y:S05]  /*34d0*/  BSYNC.RECONVERGENT B0 ;  /* 0x0000000000007941 */ /* 0x000fea0003800200 */
.L_x_818:
[----:B------:R-:W3:Y:S01]  /*34e0*/  LDCU.64 UR10, c[0x0][0x538] ;  /* 0x0000a700ff0a77ac */ /* 0x000ee20008000a00 */
[----:B------:R-:W-:Y:S01]  /*34f0*/  IMAD.SHL.U32 R10, R0, 0x20, RZ ;  /* 0x00000020000a7824 */ /* 0x000fe200078e00ff */
[----:B------:R-:W0:Y:S01]  /*3500*/  LDGDEPBAR ;  /* 0x00000000000079af */ /* 0x000e220000000000 */
[----:B---3--:R-:W-:-:S04]  /*3510*/  UISETP.NE.U32.AND UP0, UPT, UR10, URZ, UPT ;  /* 0x000000ff0a00728c */ /* 0x008fc8000bf05070 */
[----:B------:R-:W-:-:S06]  /*3520*/  UISETP.NE.AND.EX UP0, UPT, UR11, URZ, UPT, UP0 ;  /* 0x000000ff0b00728c */ /* 0x000fcc000bf05300 */
[----:B------:R-:W-:-:S05]  /*3530*/  PLOP3.LUT P0, PT, PT, PT, UP0, 0x80, 0x8 ;  /* 0x000000000008781c */ /* 0x000fca0003f0f008 */
[----:B------:R-:W3:Y:S01]  /*3540*/  @UP0 LDCU.64 UR8, c[0x0][0x540] ;  /* 0x0000a800ff0807ac */ /* 0x000ee20008000a00 */
[----:B------:R-:W-:Y:S01]  /*3550*/  @UP0 UMOV UR12, UR24 ;  /* 0x00000018000c0c82 */ /* 0x000fe20008000000 */
[----:B------:R-:W-:Y:S02]  /*3560*/  @UP0 UMOV UR13, URZ ;  /* 0x000000ff000d0c82 */ /* 0x000fe40008000000 */
[----:B---3--:R-:W-:Y:S01]  /*3570*/  @UP0 UIMAD.WIDE.U32 UR12, UR25, UR8, UR12 ;  /* 0x00000008190c02a5 */ /* 0x008fe2000f8e000c */
[----:B--2---:R-:W-:Y:S01]  /*3580*/  IMAD.SHL.U32 R7, R0, 0x10, RZ ;  /* 0x0000001000077824 */ /* 0x004fe200078e00ff */
[----:B------:R-:W-:Y:S01]  /*3590*/  LOP3.LUT R8, R10, 0x200, RZ, 0xc0, !PT ;  /* 0x000002000a087812 */ /* 0x000fe200078ec0ff */
[----:B------:R-:W-:Y:S01]  /*35a0*/  IMAD.MOV.U32 R228, RZ, RZ, 0x40 ;  /* 0x00000040ffe47424 */ /* 0x000fe200078e00ff */
[----:B------:R-:W-:Y:S02]  /*35b0*/  @UP0 UIMAD UR9, UR25, UR9, UR13 ;  /* 0x00000009190902a4 */ /* 0x000fe4000f8e020d */
[----:B------:R-:W-:Y:S01]  /*35c0*/  @UP0 ULEA UR10, UP1, UR12, UR10, 0x2 ;  /* 0x0000000a0c0a0291 */ /* 0x000fe2000f8210ff */
[----:B------:R-:W-:-:S02]  /*35d0*/  R2P PR, R0, 0x6 ;  /* 0x0000000600007804 */ /* 0x000fc40000000000 */
[----:B------:R-:W-:Y:S02]  /*35e0*/  CS2R R190, SRZ ;  /* 0x0000000000be7805 */ /* 0x000fe4000001ff00 */
[----:B------:R-:W-:Y:S01]  /*35f0*/  CS2R R188, SRZ ;  /* 0x0000000000bc7805 */ /* 0x000fe2000001ff00 */
[----:B------:R-:W-:Y:S01]  /*3600*/  @UP0 ULEA.HI.X UR11, UR12, UR11, UR9, 0x2, UP1 ;  /* 0x0000000b0c0b0291 */ /* 0x000fe200088f1409 */
[----:B------:R-:W-:Y:S01]  /*3610*/  IMAD.U32 R4, RZ, RZ, UR10 ;  /* 0x0000000aff047e24 */ /* 0x000fe2000f8e00ff */
[----:B------:R-:W-:Y:S01]  /*3620*/  LOP3.LUT R7, R8, 0x3800, R7, 0xf8, !PT ;  /* 0x0000380008077812 */ /* 0x000fe200078ef807 */
[----:B------:R-:W2:Y:S03]  /*3630*/  LDCU UR13, c[0x0][0x590] ;  /* 0x0000b200ff0d77ac */ /* 0x000ea60008000800 */
[----:B------:R-:W-:Y:S01]  /*3640*/  IMAD.U32 R5, RZ, RZ, UR11 ;  /* 0x0000000bff057e24 */ /* 0x000fe2000f8e00ff */
[----:B------:R-:W3:Y:S04]  /*3650*/  @UP0 LDCU UR9, c[0x0][0x458] ;  /* 0x00008b00ff0907ac */ /* 0x000ee80008000800 */
[----:B------:R4:W2:Y:S01]  /*3660*/  @P0 LDG.E R4, desc[UR34][R4.64] ;  /* 0x0000002204040981 */ /* 0x0008a2000c1e1900 */
[----:B------:R-:W-:-:S02]  /*3670*/  SEL R228, R228, 0xffffffc0, !P2 ;  /* 0xffffffc0e4e47807 */ /* 0x000fc40005000000 */
        /* <DEDUP_REMOVED lines=13> */
[----:B---3--:R-:W3:Y:S01]  /*3750*/  @P0 MUFU.RCP R3, UR9 ;  /* 0x0000000900030d08 */ /* 0x008ee20008001000 */
        /* <DEDUP_REMOVED lines=9> */
[----:B----4-:R-:W-:Y:S01]  /*37f0*/  IMAD.SHL.U32 R5, R0, 0x40, RZ ;  /* 0x0000004000057824 */ /* 0x010fe200078e00ff */
[----:B------:R-:W-:Y:S02]  /*3800*/  CS2R R142, SRZ ;  /* 0x00000000008e7805 */ /* 0x000fe4000001ff00 */
[----:B------:R-:W-:-:S02]  /*3810*/  CS2R R140, SRZ ;  /* 0x00000000008c7805 */ /* 0x000fc4000001ff00 */
[----:B------:R-:W-:Y:S02]  /*3820*/  CS2R R146, SRZ ;  /* 0x0000000000927805 */ /* 0x000fe4000001ff00 */
[----:B------:R-:W-:Y:S02]  /*3830*/  CS2R R144, SRZ ;  /* 0x0000000000907805 */ /* 0x000fe4000001ff00 */
[C---:B------:R-:W-:Y:S02]  /*3840*/  LOP3.LUT R6, R5.reuse, 0x1c0, RZ, 0xc0, !PT ;  /* 0x000001c005067812 */ /* 0x040fe400078ec0ff */
[----:B------:R-:W-:Y:S02]  /*3850*/  CS2R R138, SRZ ;  /* 0x00000000008a7805 */ /* 0x000fe4000001ff00 */
[----:B------:R-:W-:Y:S02]  /*3860*/  LOP3.LUT R5, R5, 0x200, RZ, 0xc0, !PT ;  /* 0x0000020005057812 */ /* 0x000fe400078ec0ff */
[----:B------:R-:W-:-:S02]  /*3870*/  CS2R R136, SRZ ;  /* 0x0000000000887805 */ /* 0x000fc4000001ff00 */
[----:B------:R-:W-:Y:S01]  /*3880*/  LOP3.LUT R9, R6, 0x38, R9, 0xf8, !PT ;  /* 0x0000003806097812 */ /* 0x000fe200078ef809 */
[----:B------:R-:W-:Y:S01]  /*3890*/  IMAD.SHL.U32 R6, R0, 0x2, RZ ;  /* 0x0000000200067824 */ /* 0x000fe200078e00ff */
[----:B------:R-:W-:Y:S02]  /*38a0*/  LOP3.LUT R5, R5, 0xc00, R10, 0xf8, !PT ;  /* 0x00000c0005057812 */ /* 0x000fe400078ef80a */
[----:B------:R-:W-:Y:S02]  /*38b0*/  CS2R R134, SRZ ;  /* 0x0000000000867805 */ /* 0x000fe4000001ff00 */
[C---:B------:R-:W-:Y:S02]  /*38c0*/  LOP3.LUT R231, R9.reuse, 0x8, R0, 0x78, !PT ;  /* 0x0000000809e77812 */ /* 0x040fe400078e7800 */
[----:B------:R-:W-:Y:S02]  /*38d0*/  CS2R R132, SRZ ;  /* 0x0000000000847805 */ /* 0x000fe4000001ff00 */
[----:B------:R-:W-:Y:S01]  /*38e0*/  LOP3.LUT R232, R9, 0x8, R2, 0x78, !PT ;  /* 0x0000000809e87812 */ /* 0x000fe200078e7802 */
[----:B------:R-:W-:Y:S01]  /*38f0*/  IMAD.MOV.U32 R2, RZ, RZ, 0x20 ;  /* 0x00000020ff027424 */ /* 0x000fe200078e00ff */
[----:B------:R-:W-:-:S02]  /*3900*/  LOP3.LUT R231, R7, R231, RZ, 0xfc, !PT ;  /* 0x000000e707e77212 */ /* 0x000fc400078efcff */
[----:B------:R-:W-:Y:S02]  /*3910*/  CS2R R78, SRZ ;  /* 0x00000000004e7805 */ /* 0x000fe4000001ff00 */
[----:B------:R-:W-:Y:S02]  /*3920*/  LOP3.LUT R232, R5, R232, RZ, 0xfc, !PT ;  /* 0x000000e805e87212 */ /* 0x000fe400078efcff */
[----:B------:R-:W-:Y:S02]  /*3930*/  CS2R R76, SRZ ;  /* 0x00000000004c7805 */ /* 0x000fe4000001ff00 */
[----:B------:R-:W-:Y:S02]  /*3940*/  LEA R231, R231, UR36, 0x1 ;  /* 0x00000024e7e77c11 */ /* 0x000fe4000f8e08ff */
[----:B------:R-:W-:Y:S02]  /*3950*/  CS2R R82, SRZ ;  /* 0x0000000000527805 */ /* 0x000fe4000001ff00 */
[----:B------:R-:W-:-:S02]  /*3960*/  LEA R232, R232, UR36, 0x1 ;  /* 0x00000024e8e87c11 */ /* 0x000fc4000f8e08ff */
[----:B------:R-:W-:Y:S02]  /*3970*/  CS2R R80, SRZ ;  /* 0x0000000000507805 */ /* 0x000fe4000001ff00 */
[----:B------:R-:W-:Y:S02]  /*3980*/  SEL R2, R2, 0xffffffe0, !P1 ;  /* 0xffffffe002027807 */ /* 0x000fe40004800000 */
[----:B------:R-:W-:Y:S02]  /*3990*/  CS2R R74, SRZ ;  /* 0x00000000004a7805 */ /* 0x000fe4000001ff00 */
[----:B------:R-:W-:Y:S02]  /*39a0*/  LOP3.LUT R6, R6, 0x6, RZ, 0xc0, !PT ;  /* 0x0000000606067812 */ /* 0x000fe400078ec0ff */
[----:B------:R-:W-:Y:S02]  /*39b0*/  CS2R R72, SRZ ;  /* 0x0000000000487805 */ /* 0x000fe4000001ff00 */
[----:B------:R-:W-:Y:S01]  /*39c0*/  CS2R R70, SRZ ;  /* 0x0000000000467805 */ /* 0x000fe2000001ff00 */
[----:B------:R-:W-:Y:S01]  /*39d0*/  IMAD.IADD R229, R2, 0x1, R231 ;  /* 0x0000000102e57824 */ /* 0x000fe200078e02e7 */
[----:B------:R-:W-:Y:S01]  /*39e0*/  LOP3.LUT R239, R6, 0xe0, R239, 0xf8, !PT ;  /* 0x000000e006ef7812 */ /* 0x000fe200078ef8ef */
        /* <DEDUP_REMOVED lines=24> */
[----:B-1----:R-:W-:Y:S02]  /*3b70*/  CS2R R22, SRZ ;  /* 0x0000000000167805 */ /* 0x002fe4000001ff00 */
[----:B------:R-:W-:Y:S01]  /*3b80*/  CS2R R20, SRZ ;  /* 0x0000000000147805 */ /* 0x000fe2000001ff00 */
[----:B------:R-:W-:Y:S01]  /*3b90*/  UMOV UR14, URZ ;  /* 0x000000ff000e7c82 */ /* 0x000fe20008000000 */
[----:B------:R-:W1:Y:S01]  /*3ba0*/  LDCU UR8, c[0x0][0x440] ;  /* 0x00008800ff0877ac */ /* 0x000e620008000800 */
[----:B------:R-:W4:Y:S01]  /*3bb0*/  LDCU UR11, c[0x0][0x504] ;  /* 0x0000a080ff0b77ac */ /* 0x000f220008000800 */
[----:B------:R-:W1:Y:S01]  /*3bc0*/  LDCU UR10, c[0x0][0x508] ;  /* 0x0000a100ff0a77ac */ /* 0x000e620008000800 */
[----:B------:R-:W1:Y:S01]  /*3bd0*/  LDCU UR9, c[0x0][0x3e0] ;  /* 0x00007c00ff0977ac */ /* 0x000e620008000800 */
[----:B------:R-:W1:Y:S01]  /*3be0*/  LDCU UR12, c[0x0][0x45c] ;  /* 0x00008b80ff0c77ac */ /* 0x000e620008000800 */
[----:B--2---:R-:W-:-:S02]  /*3bf0*/  USHF.L.U32 UR13, UR13, 0x6, URZ ;  /* 0x000000060d0d7899 */ /* 0x004fc400080006ff */
[----:B------:R-:W-:Y:S01]  /*3c00*/  UIADD3 UR43, UPT, UPT, UR43, -UR46, -UR37 ;  /* 0x8000002e2b2b7290 */ /* 0x000fe2000fffe825 */
[----:B---3--:R-:W-:-:S05]  /*3c10*/  @P0 FMUL.FTZ R3, R4, R3 ;  /* 0x0000000304030220 */ /* 0x008fca0000410000 */
[----:B------:R-:W-:Y:S01]  /*3c20*/  @P0 R2UR UR15, R3 ;  /* 0x00000000030f02ca */ /* 0x000fe200000e0000 */
[C---:B------:R-:W-:Y:S02]  /*3c30*/  IMAD.IADD R3, R228.reuse, 0x1, R231 ;  /* 0x00000001e4037824 */ /* 0x040fe400078e02e7 */
[----:B------:R-:W-:Y:S02]  /*3c40*/  IMAD.IADD R228, R228, 0x1, R232 ;  /* 0x00000001e4e47824 */ /* 0x000fe400078e02e8 */
[C---:B------:R-:W-:Y:S02]  /*3c50*/  IMAD.IADD R0, R2.reuse, 0x1, R3 ;  /* 0x0000000102007824 */ /* 0x040fe400078e0203 */
[----:B------:R-:W-:-:S06]  /*3c60*/  IMAD.IADD R2, R2, 0x1, R228 ;  /* 0x0000000102027824 */ /* 0x000fcc00078e02e4 */
[----:B-1--4-:R-:W-:-:S05]  /*3c70*/  @UP0 UMOV UR14, UR15 ;  /* 0x0000000f000e0c82 */ /* 0x012fca0008000000 */
.L_x_824:
[----:B------:R-:W0:Y:S01]  /*3c80*/  LDGDEPBAR ;  /* 0x00000000000079af */ /* 0x000e220000000000 */
[----:B------:R-:W-:Y:S02]  /*3c90*/  USHF.L.U32 UR15, UR39, 0x6, URZ ;  /* 0x00000006270f7899 */ /* 0x000fe400080006ff */
[----:B------:R-:W-:Y:S02]  /*3ca0*/  USHF.L.U32 UR30, UR47, 0x6, URZ ;  /* 0x000000062f1e7899 */ /* 0x000fe400080006ff */
[----:B------:R-:W-:Y:S02]  /*3cb0*/  UIADD3 UR25, UPT, UPT, UR15, UR44, URZ ;  /* 0x0000002c0f197290 */ /* 0x000fe4000fffe0ff */
[----:B------:R-:W-:Y:S02]  /*3cc0*/  UISETP.GE.AND UP0, UPT, UR30, UR43, UPT ;  /* 0x0000002b1e00728c */ /* 0x000fe4000bf06270 */
[----:B------:R-:W-:Y:S01]  /*3cd0*/  UIADD3 UR25, UPT, UPT, UR25, 0x40, URZ ;  /* 0x0000004019197890 */ /* 0x000fe2000fffe0ff */
[----:B------:R-:W-:Y:S04]  /*3ce0*/  DEPBAR.LE SB0, 0x0 ;  /* 0x000080000000791a */ /* 0x000fe80000000000 */
[----:B------:R-:W-:Y:S06]  /*3cf0*/  BAR.SYNC.DEFER_BLOCKING 0x0 ;  /* 0x0000000000007b1d */ /* 0x000fec0000010000 */
[----:B------:R-:W-:Y:S05]  /*3d00*/  LDSM.16.M88.4 R16, [R232] ;  /* 0x00000000e810783b */ /* 0x000fea0000000200 */
[----:B-1----:R-:W1:Y:S05]  /*3d10*/  LDSM.16.M88.4 R8, [R231+0x10000] ;  /* 0x01000000e708783b */ /* 0x002e6a0000000200 */
[----:B------:R-:W2:Y:S05]  /*3d20*/  LDSM.16.M88.4 R84, [R231+0x10800] ;  /* 0x01080000e754783b */ /* 0x000eaa0000000200 */
[----:B------:R-:W-:Y:S05]  /*3d30*/  LDSM.16.M88.4 R88, [R230] ;  /* 0x00000000e658783b */ /* 0x000fea0000000200 */
[----:B------:R-:W3:Y:S05]  /*3d40*/  LDSM.16.M88.4 R92, [R229+0x10000] ;  /* 0x01000000e55c783b */ /* 0x000eea0000000200 */
[----:B------:R-:W4:Y:S05]  /*3d50*/  LDSM.16.M88.4 R96, [R229+0x10800] ;  /* 0x01080000e560783b */ /* 0x000f2a0000000200 */
[----:B------:R-:W-:Y:S05]  /*3d60*/  LDSM.16.M88.4 R100, [R228] ;  /* 0x00000000e464783b */ /* 0x000fea0000000200 */
[----:B-----5:R-:W4:Y:S05]  /*3d70*/  LDSM.16.M88.4 R104, [R3+0x10000] ;  /* 0x010000000368783b */ /* 0x020f2a0000000200 */
[----:B------:R-:W4:Y:S01]  /*3d80*/  LDSM.16.M88.4 R108, [R3+0x10800] ;  /* 0x01080000036c783b */ /* 0x000f220000000200 */
[C---:B-1----:R-:W-:Y:S04]  /*3d90*/  HMMA.16816.F32.BF16 R4, R16.reuse, R8, RZ ;  /* 0x000000081004723c */ /* 0x042fe800000418ff */
[----:B------:R-:W-:Y:S04]  /*3da0*/  LDSM.16.M88.4 R112, [R0+0x10800] ;  /* 0x010800000070783b */ /* 0x000fe80000000200 */
[C---:B------:R-:W-:Y:S08]  /*3db0*/  HMMA.16816.F32.BF16 R8, R16.reuse, R10, RZ ;  /* 0x0000000a1008723c */ /* 0x040ff000000418ff */
[C---:B--2---:R-:W-:Y:S08]  /*3dc0*/  HMMA.16816.F32.BF16 R12, R16.reuse, R84, RZ ;  /* 0x00000054100c723c */ /* 0x044ff000000418ff */
[----:B------:R-:W-:Y:S01]  /*3dd0*/  HMMA.16816.F32.BF16 R16, R16, R86, RZ ;  /* 0x000000561010723c */ /* 0x000fe200000418ff */
[----:B------:R-:W-:Y:S07]  /*3de0*/  LDSM.16.M88.4 R84, [R2] ;  /* 0x000000000254783b */ /* 0x000fee0000000200 */
[C---:B---3--:R-:W-:Y:S08]  /*3df0*/  HMMA.16816.F32.BF16 R4, R88.reuse, R92, R4 ;  /* 0x0000005c5804723c */ /* 0x048ff00000041804 */
[C---:B------:R-:W-:Y:S01]  /*3e00*/  HMMA.16816.F32.BF16 R8, R88.reuse, R94, R8 ;  /* 0x0000005e5808723c */ /* 0x040fe20000041808 */
[----:B------:R-:W1:Y:S07]  /*3e10*/  LDSM.16.M88.4 R92, [R0+0x10000] ;  /* 0x01000000005c783b */ /* 0x000e6e0000000200 */
[C---:B----4-:R-:W-:Y:S08]  /*3e20*/  HMMA.16816.F32.BF16 R12, R88.reuse, R96, R12 ;  /* 0x00000060580c723c */ /* 0x050ff0000004180c */
[----:B------:R-:W-:Y:S01]  /*3e30*/  HMMA.16816.F32.BF16 R16, R88, R98, R16 ;  /* 0x000000625810723c */ /* 0x000fe20000041810 */
[----:B------:R-:W-:Y:S05]  /*3e40*/  LDSM.16.M88.4 R88, [R232+0x2000] ;  /* 0x00200000e858783b */ /* 0x000fea0000000200 */
[----:B------:R-:W2:Y:S02]  /*3e50*/  LDSM.16.M88.4 R96, [R231+0x12000] ;  /* 0x01200000e760783b */ /* 0x000ea40000000200 */
[C---:B------:R-:W-:Y:S08]  /*3e60*/  HMMA.16816.F32.BF16 R4, R100.reuse, R104, R4 ;  /* 0x000000686404723c */ /* 0x040ff00000041804 */
[C---:B------:R-:W-:Y:S01]  /*3e70*/  HMMA.16816.F32.BF16 R8, R100.reuse, R106, R8 ;  /* 0x0000006a6408723c */ /* 0x040fe20000041808 */
[----:B------:R-:W3:Y:S07]  /*3e80*/  LDSM.16.M88.4 R104, [R231+0x12800] ;  /* 0x01280000e768783b */ /* 0x000eee0000000200 */
[C---:B------:R-:W-:Y:S08]  /*3e90*/  HMMA.16816.F32.BF16 R12, R100.reuse, R108, R12 ;  /* 0x0000006c640c723c */ /* 0x040ff0000004180c */
[----:B------:R-:W-:Y:S01]  /*3ea0*/  HMMA.16816.F32.BF16 R16, R100, R110, R16 ;  /* 0x0000006e6410723c */ /* 0x000fe20000041810 */
[----:B------:R-:W-:Y:S05]  /*3eb0*/  LDSM.16.M88.4 R100, [R229+0x12000] ;  /* 0x01200000e564783b */ /* 0x000fea0000000200 */
[----:B------:R-:W-:Y:S02]  /*3ec0*/  LDSM.16.M88.4 R108, [R3+0x12000] ;  /* 0x01200000036c783b */ /* 0x000fe40000000200 */
[C---:B-1----:R-:W-:Y:S08]  /*3ed0*/  HMMA.16816.F32.BF16 R4, R84.reuse, R92, R4 ;  /* 0x0000005c5404723c */ /* 0x042ff00000041804 */
[C---:B------:R-:W-:Y:S01]  /*3ee0*/  HMMA.16816.F32.BF16 R8, R84.reuse, R94, R8 ;  /* 0x0000005e5408723c */ /* 0x040fe20000041808 */
[----:B------:R-:W1:Y:S07]  /*3ef0*/  LDSM.16.M88.4 R92, [R230+0x2000] ;  /* 0x00200000e65c783b */ /* 0x000e6e0000000200 */
[C---:B------:R-:W-:Y:S08]  /*3f00*/  HMMA.16816.F32.BF16 R12, R84.reuse, R112, R12 ;  /* 0x00000070540c723c */ /* 0x040ff0000004180c */
[----:B------:R-:W-:Y:S01]  /*3f10*/  HMMA.16816.F32.BF16 R16, R84, R114, R16 ;  /* 0x000000725410723c */ /* 0x000fe20000041810 */
[----:B------:R-:W4:Y:S05]  /*3f20*/  LDSM.16.M88.4 R84, [R229+0x12800] ;  /* 0x01280000e554783b */ /* 0x000f2a0000000200 */
[----:B------:R-:W-:Y:S02]  /*3f30*/  LDSM.16.M88.4 R112, [R3+0x14000] ;  /* 0x014000000370783b */ /* 0x000fe40000000200 */
[C---:B--2---:R-:W-:Y:S08]  /*3f40*/  HMMA.16816.F32.BF16 R4, R88.reuse, R96, R4 ;  /* 0x000000605804723c */ /* 0x044ff00000041804 */
[C---:B------:R-:W-:Y:S01]  /*3f50*/  HMMA.16816.F32.BF16 R8, R88.reuse, R98, R8 ;  /* 0x000000625808723c */ /* 0x040fe20000041808 */
[----:B------:R-:W2:Y:S07]  /*3f60*/  LDSM.16.M88.4 R96, [R228+0x2000] ;  /* 0x00200000e460783b */ /* 0x000eae0000000200 */
[C---:B---3--:R-:W-:Y:S01]  /*3f70*/  HMMA.16816.F32.BF16 R12, R88.reuse, R104, R12 ;  /* 0x00000068580c723c */ /* 0x048fe2000004180c */
[----:B------:R-:W-:Y:S02]  /*3f80*/  IMAD.U32 R104, RZ, RZ, UR16 ;  /* 0x00000010ff687e24 */ /* 0x000fe4000f8e00ff */
[----:B------:R-:W-:Y:S03]  /*3f90*/  IMAD.U32 R105, RZ, RZ, UR17 ;  /* 0x00000011ff697e24 */ /* 0x000fe6000f8e00ff */
[C---:B------:R-:W-:Y:S02]  /*3fa0*/  LEA R104, P0, R242.reuse, R104, 0x2 ;  /* 0x00000068f2687211 */ /* 0x040fe400078010ff */
[----:B------:R-:W-:Y:S01]  /*3fb0*/  HMMA.16816.F32.BF16 R16, R88, R106, R16 ;  /* 0x0000006a5810723c */ /* 0x000fe20000041810 */
[----:B------:R-:W3:Y:S02]  /*3fc0*/  LDSM.16.M88.4 R88, [R3+0x12800] ;  /* 0x012800000358783b */ /* 0x000ee40000000200 */
[----:B------:R-:W-:Y:S05]  /*3fd0*/  LEA.HI.X R105, R242, R105, RZ, 0x2, P0 ;  /* 0x00000069f2697211 */ /* 0x000fea00000f14ff */
[C---:B-1----:R-:W-:Y:S01]  /*3fe0*/  HMMA.16816.F32.BF16 R4, R92.reuse, R100, R4 ;  /* 0x000000645c04723c */ /* 0x042fe20000041804 */
[----:B-----5:R-:W5:Y:S05]  /*3ff0*/  LDG.E R124, desc[UR34][R104.64] ;  /* 0x00000022687c7981 */ /* 0x020f6a000c1e1900 */
[----:B------:R1:W5:Y:S02]  /*4000*/  LDG.E R123, desc[UR34][R104.64+0x20] ;  /* 0x00002022687b7981 */ /* 0x000364000c1e1900 */
[C---:B------:R-:W-:Y:S03]  /*4010*/  HMMA.16816.F32.BF16 R8, R92.reuse, R102, R8 ;  /* 0x000000665c08723c */ /* 0x040fe60000041808 */
[----:B------:R-:W-:Y:S05]  /*4020*/  LDSM.16.M88.4 R100, [R2+0x2000] ;  /* 0x002000000264783b */ /* 0x000fea0000000200 */
[C---:B----4-:R-:W-:Y:S08]  /*4030*/  HMMA.16816.F32.BF16 R12, R92.reuse, R84, R12 ;  /* 0x000000545c0c723c */ /* 0x050ff0000004180c */
[----:B------:R-:W-:Y:S01]  /*4040*/  HMMA.16816.F32.BF16 R16, R92, R86, R16 ;  /* 0x000000565c10723c */ /* 0x000fe20000041810 */
[----:B------:R-:W-:Y:S05]  /*4050*/  LDSM.16.M88.4 R84, [R0+0x12800] ;  /* 0x012800000054783b */ /* 0x000fea0000000200 */
[----:B-1----:R-:W1:Y:S02]  /*4060*/  LDSM.16.M88.4 R104, [R0+0x12000] ;  /* 0x012000000068783b */ /* 0x002e640000000200 */
[C---:B--2---:R-:W-:Y:S03]  /*4070*/  HMMA.16816.F32.BF16 R4, R96.reuse, R108, R4 ;  /* 0x0000006c6004723c */ /* 0x044fe60000041804 */
[----:B------:R-:W-:Y:S05]  /*4080*/  LDSM.16.M88.4 R92, [R232+0x4000] ;  /* 0x00400000e85c783b */ /* 0x000fea0000000200 */
[C---:B------:R-:W-:Y:S01]  /*4090*/  HMMA.16816.F32.BF16 R8, R96.reuse, R110, R8 ;  /* 0x0000006e6008723c */ /* 0x040fe20000041808 */
[----:B------:R-:W2:Y:S07]  /*40a0*/  LDSM.16.M88.4 R108, [R231+0x14000] ;  /* 0x01400000e76c783b */ /* 0x000eae0000000200 */
[C---:B---3--:R-:W-:Y:S08]  /*40b0*/  HMMA.16816.F32.BF16 R12, R96.reuse, R88, R12 ;  /* 0x00000058600c723c */ /* 0x048ff0000004180c */
[----:B------:R-:W-:Y:S01]  /*40c0*/  HMMA.16816.F32.BF16 R16, R96, R90, R16 ;  /* 0x0000005a6010723c */ /* 0x000fe20000041810 */
[----:B------:R-:W3:Y:S05]  /*40d0*/  LDSM.16.M88.4 R88, [R231+0x14800] ;  /* 0x01480000e758783b */ /* 0x000eea0000000200 */
[----:B------:R-:W-:Y:S02]  /*40e0*/  LDSM.16.M88.4 R96, [R230+0x4000] ;  /* 0x00400000e660783b */ /* 0x000fe40000000200 */
[C---:B-1----:R-:W-:Y:S08]  /*40f0*/  HMMA.16816.F32.BF16 R4, R100.reuse, R104, R4 ;  /* 0x000000686404723c */ /* 0x042ff00000041804 */
[C---:B------:R-:W-:Y:S01]  /*4100*/  HMMA.16816.F32.BF16 R8, R100.reuse, R106, R8 ;  /* 0x0000006a6408723c */ /* 0x040fe20000041808 */
[----:B------:R-:W1:Y:S07]  /*4110*/  LDSM.16.M88.4 R104, [R229+0x14000] ;  /* 0x01400000e568783b */ /* 0x000e6e0000000200 */
[C---:B------:R-:W-:Y:S08]  /*4120*/  HMMA.16816.F32.BF16 R12, R100.reuse, R84, R12 ;  /* 0x00000054640c723c */ /* 0x040ff0000004180c */
[----:B------:R-:W-:Y:S01]  /*4130*/  HMMA.16816.F32.BF16 R16, R100, R86, R16 ;  /* 0x000000566410723c */ /* 0x000fe20000041810 */
[----:B------:R-:W4:Y:S05]  /*4140*/  LDSM.16.M88.4 R84, [R229+0x14800] ;  /* 0x01480000e554783b */ /* 0x000f2a0000000200 */
[----:B------:R-:W4:Y:S02]  /*4150*/  LDSM.16.M88.4 R100, [R228+0x4000] ;  /* 0x00400000e464783b */ /* 0x000f240000000200 */
[C---:B--2---:R-:W-:Y:S08]  /*4160*/  HMMA.16816.F32.BF16 R4, R92.reuse, R108, R4 ;  /* 0x0000006c5c04723c */ /* 0x044ff00000041804 */
[C---:B------:R-:W-:Y:S01]  /*4170*/  HMMA.16816.F32.BF16 R8, R92.reuse, R110, R8 ;  /* 0x0000006e5c08723c */ /* 0x040fe20000041808 */
[----:B------:R-:W2:Y:S07]  /*4180*/  LDSM.16.M88.4 R108, [R3+0x14800] ;  /* 0x01480000036c783b */ /* 0x000eae0000000200 */
[C---:B---3--:R-:W-:Y:S08]  /*4190*/  HMMA.16816.F32.BF16 R12, R92.reuse, R88, R12 ;  /* 0x000000585c0c723c */ /* 0x048ff0000004180c */
[----:B------:R-:W-:Y:S01]  /*41a0*/  HMMA.16816.F32.BF16 R16, R92, R90, R16 ;  /* 0x0000005a5c10723c */ /* 0x000fe20000041810 */
[----:B------:R-:W-:Y:S05]  /*41b0*/  LDSM.16.M88.4 R88, [R2+0x4000] ;  /* 0x004000000258783b */ /* 0x000fea0000000200 */
[----:B------:R-:W3:Y:S02]  /*41c0*/  LDSM.16.M88.4 R92, [R0+0x14000] ;  /* 0x01400000005c783b */ /* 0x000ee40000000200 */
[C---:B-1----:R-:W-:Y:S08]  /*41d0*/  HMMA.16816.F32.BF16 R4, R96.reuse, R104, R4 ;  /* 0x000000686004723c */ /* 0x042ff00000041804 */
[C---:B------:R-:W-:Y:S01]  /*41e0*/  HMMA.16816.F32.BF16 R8, R96.reuse, R106, R8 ;  /* 0x0000006a6008723c */ /* 0x040fe20000041808 */
[----:B------:R-:W1:Y:S07]  /*41f0*/  LDSM.16.M88.4 R104, [R0+0x14800] ;  /* 0x014800000068783b */ /* 0x000e6e0000000200 */
[C---:B----4-:R-:W-:Y:S08]  /*4200*/  HMMA.16816.F32.BF16 R12, R96.reuse, R84, R12 ;  /* 0x00000054600c723c */ /* 0x050ff0000004180c */
[----:B------:R-:W-:Y:S01]  /*4210*/  HMMA.16816.F32.BF16 R16, R96, R86, R16 ;  /* 0x000000566010723c */ /* 0x000fe20000041810 */
[----:B------:R-:W-:Y:S05]  /*4220*/  LDSM.16.M88.4 R84, [R232+0x6000] ;  /* 0x00600000e854783b */ /* 0x000fea0000000200 */
[----:B------:R-:W4:Y:S02]  /*4230*/  LDSM.16.M88.4 R96, [R231+0x16000] ;  /* 0x01600000e760783b */ /* 0x000f240000000200 */
[C---:B------:R-:W-:Y:S08]  /*4240*/  HMMA.16816.F32.BF16 R4, R100.reuse, R112, R4 ;  /* 0x000000706404723c */ /* 0x040ff00000041804 */
[C---:B------:R-:W-:Y:S01]  /*4250*/  HMMA.16816.F32.BF16 R8, R100.reuse, R114, R8 ;  /* 0x000000726408723c */ /* 0x040fe20000041808 */
[----:B------:R-:W4:Y:S07]  /*4260*/  LDSM.16.M88.4 R112, [R231+0x16800] ;  /* 0x01680000e770783b */ /* 0x000f2e0000000200 */
[C---:B--2---:R-:W-:Y:S08]  /*4270*/  HMMA.16816.F32.BF16 R12, R100.reuse, R108, R12 ;  /* 0x0000006c640c723c */ /* 0x044ff0000004180c */
[----:B------:R-:W-:Y:S01]  /*4280*/  HMMA.16816.F32.BF16 R16, R100, R110, R16 ;  /* 0x0000006e6410723c */ /* 0x000fe20000041810 */
[----:B------:R-:W-:Y:S05]  /*4290*/  LDSM.16.M88.4 R100, [R229+0x16000] ;  /* 0x01600000e564783b */ /* 0x000fea0000000200 */
[----:B------:R-:W-:Y:S02]  /*42a0*/  LDSM.16.M88.4 R108, [R229+0x16800] ;  /* 0x01680000e56c783b */ /* 0x000fe40000000200 */
[C---:B---3--:R-:W-:Y:S08]  /*42b0*/  HMMA.16816.F32.BF16 R4, R88.reuse, R92, R4 ;  /* 0x0000005c5804723c */ /* 0x048ff00000041804 */
[C---:B------:R-:W-:Y:S01]  /*42c0*/  HMMA.16816.F32.BF16 R8, R88.reuse, R94, R8 ;  /* 0x0000005e5808723c */ /* 0x040fe20000041808 */
[----:B------:R-:W2:Y:S07]  /*42d0*/  LDSM.16.M88.4 R92, [R230+0x6000] ;  /* 0x00600000e65c783b */ /* 0x000eae0000000200 */
[C---:B-1----:R-:W-:Y:S08]  /*42e0*/  HMMA.16816.F32.BF16 R12, R88.reuse, R104, R12 ;  /* 0x00000068580c723c */ /* 0x042ff0000004180c */
[----:B------:R-:W-:Y:S01]  /*42f0*/  HMMA.16816.F32.BF16 R16, R88, R106, R16 ;  /* 0x0000006a5810723c */ /* 0x000fe20000041810 */
[----:B------:R-:W-:Y:S05]  /*4300*/  LDSM.16.M88.4 R88, [R228+0x6000] ;  /* 0x00600000e458783b */ /* 0x000fea0000000200 */
[----:B------:R-:W-:Y:S02]  /*4310*/  LDSM.16.M88.4 R104, [R3+0x16800] ;  /* 0x016800000368783b */ /* 0x000fe40000000200 */
[C---:B----4-:R-:W-:Y:S08]  /*4320*/  HMMA.16816.F32.BF16 R4, R84.reuse, R96, R4 ;  /* 0x000000605404723c */ /* 0x050ff00000041804 */
[C---:B------:R-:W-:Y:S01]  /*4330*/  HMMA.16816.F32.BF16 R8, R84.reuse, R98, R8 ;  /* 0x000000625408723c */ /* 0x040fe20000041808 */
[----:B------:R-:W1:Y:S07]  /*4340*/  LDSM.16.M88.4 R96, [R3+0x16000] ;  /* 0x016000000360783b */ /* 0x000e6e0000000200 */
[C---:B------:R-:W-:Y:S08]  /*4350*/  HMMA.16816.F32.BF16 R12, R84.reuse, R112, R12 ;  /* 0x00000070540c723c */ /* 0x040ff0000004180c */
[----:B------:R-:W-:Y:S01]  /*4360*/  HMMA.16816.F32.BF16 R16, R84, R114, R16 ;  /* 0x000000725410723c */ /* 0x000fe20000041810 */
[----:B------:R3:W-:Y:S07]  /*4370*/  LDSM.16.M88.4 R84, [R2+0x6000] ;  /* 0x006000000254783b */ /* 0x0007ee0000000200 */
[C---:B--2---:R-:W-:Y:S08]  /*4380*/  HMMA.16816.F32.BF16 R4, R92.reuse, R100, R4 ;  /* 0x000000645c04723c */ /* 0x044ff00000041804 */
[C---:B------:R-:W-:Y:S01]  /*4390*/  HMMA.16816.F32.BF16 R8, R92.reuse, R102, R8 ;  /* 0x000000665c08723c */ /* 0x040fe20000041808 */
[----:B------:R-:W2:Y:S07]  /*43a0*/  LDSM.16.M88.4 R100, [R0+0x16000] ;  /* 0x016000000064783b */ /* 0x000eae0000000200 */
[C---:B------:R-:W-:Y:S01]  /*43b0*/  HMMA.16816.F32.BF16 R12, R92.reuse, R108, R12 ;  /* 0x0000006c5c0c723c */ /* 0x040fe2000004180c */
[----:B---3--:R-:W-:Y:S05]  /*43c0*/  IMAD.U32 R2, RZ, RZ, UR37 ;  /* 0x00000025ff027e24 */ /* 0x008fea000f8e00ff */
[----:B------:R-:W-:Y:S02]  /*43d0*/  IADD3 R2, PT, PT, R2, -UR25, -R239 ;  /* 0x8000001902027c10 */ /* 0x000fe4000fffe8ef */
[----:B------:R-:W-:Y:S01]  /*43e0*/  HMMA.16816.F32.BF16 R16, R92, R110, R16 ;  /* 0x0000006e5c10723c */ /* 0x000fe20000041810 */
[----:B------:R3:W4:Y:S07]  /*43f0*/  LDSM.16.M88.4 R92, [R0+0x16800] ;  /* 0x01680000005c783b */ /* 0x00072e0000000200 */
[C---:B-1----:R-:W-:Y:S08]  /*4400*/  HMMA.16816.F32.BF16 R4, R88.reuse, R96, R4 ;  /* 0x000000605804723c */ /* 0x042ff00000041804 */
[C---:B------:R-:W-:Y:S03]  /*4410*/  HMMA.16816.F32.BF16 R8, R88.reuse, R98, R8 ;  /* 0x000000625808723c */ /* 0x040fe60000041808 */
[----:B---3--:R-:W-:Y:S05]  /*4420*/  LOP3.LUT R0, R242, UR30, RZ, 0xfc, !PT ;  /* 0x0000001ef2007c12 */ /* 0x008fea000f8efcff */
[C---:B------:R-:W-:Y:S03]  /*4430*/  HMMA.16816.F32.BF16 R12, R88.reuse, R104, R12 ;  /* 0x00000068580c723c */ /* 0x040fe6000004180c */
[----:B------:R-:W-:Y:S05]  /*4440*/  IADD3 R2, PT, PT, R0, R2, RZ ;  /* 0x0000000200027210 */ /* 0x000fea0007ffe0ff */
[----:B------:R-:W-:Y:S03]  /*4450*/  HMMA.16816.F32.BF16 R16, R88, R106, R16 ;  /* 0x0000006a5810723c */ /* 0x000fe60000041810 */
[C---:B------:R-:W-:Y:S01]  /*4460*/  IADD3 R90, PT, PT, R2.reuse, 0x40, RZ ;  /* 0x00000040025a7810 */ /* 0x040fe20007ffe0ff */
[C---:B------:R-:W-:Y:S02]  /*4470*/  VIADD R89, R2.reuse, 0x3f ;  /* 0x0000003f02597836 */ /* 0x040fe40000000000 */
[C---:B------:R-:W-:Y:S01]  /*4480*/  VIADD R3, R2.reuse, 0x48 ;  /* 0x0000004802037836 */ /* 0x040fe20000000000 */
[----:B------:R-:W-:Y:S01]  /*4490*/  IABS R90, R90 ;  /* 0x0000005a005a7213 */ /* 0x000fe20000000000 */
[C---:B--2---:R-:W-:Y:S05]  /*44a0*/  HMMA.16816.F32.BF16 R4, R84.reuse, R100, R4 ;  /* 0x000000645404723c */ /* 0x044fea0000041804 */
[----:B------:R-:W-:Y:S01]  /*44b0*/  IABS R89, R89 ;  /* 0x0000005900597213 */ /* 0x000fe20000000000 */
[C---:B------:R-:W-:Y:S01]  /*44c0*/  VIADD R91, R2.reuse, 0x47 ;  /* 0x00000047025b7836 */ /* 0x040fe20000000000 */
[----:B------:R-:W-:Y:S01]  /*44d0*/  IABS R3, R3 ;  /* 0x0000000300037213 */ /* 0x000fe20000000000 */
[C---:B------:R-:W-:Y:S03]  /*44e0*/  HMMA.16816.F32.BF16 R8, R84.reuse, R102, R8 ;  /* 0x000000665408723c */ /* 0x040fe60000041808 */
[----:B------:R-:W-:Y:S01]  /*44f0*/  I2FP.F32.S32 R89, R89 ;  /* 0x0000005900597245 */ /* 0x000fe20000201400 */
[----:B------:R-:W-:Y:S01]  /*4500*/  VIADD R88, R2, 0x38 ;  /* 0x0000003802587836 */ /* 0x000fe20000000000 */
[----:B------:R-:W-:Y:S02]  /*4510*/  I2FP.F32.S32 R90, R90 ;  /* 0x0000005a005a7245 */ /* 0x000fe40000201400 */
[----:B------:R-:W-:Y:S01]  /*4520*/  I2FP.F32.S32 R3, R3 ;  /* 0x0000000300037245 */ /* 0x000fe20000201400 */
[C---:B----4-:R-:W-:Y:S03]  /*4530*/  HMMA.16816.F32.BF16 R12, R84.reuse, R92, R12 ;  /* 0x0000005c540c723c */ /* 0x050fe6000004180c */
[----:B------:R-:W-:Y:S01]  /*4540*/  IABS R91, R91 ;  /* 0x0000005b005b7213 */ /* 0x000fe20000000000 */
[C---:B------:R-:W-:Y:S01]  /*4550*/  FFMA.FTZ R5, R89.reuse, -UR14, R5 ;  /* 0x8000000e59057c23 */ /* 0x040fe20008010005 */
[----:B------:R-:W-:Y:S01]  /*4560*/  IABS R88, R88 ;  /* 0x0000005800587213 */ /* 0x000fe20000000000 */
[----:B------:R-:W-:Y:S01]  /*4570*/  FFMA.FTZ R4, R90, -UR14, R4 ;  /* 0x8000000e5a047c23 */ /* 0x000fe20008010004 */
[----:B------:R-:W-:Y:S01]  /*4580*/  I2FP.F32.S32 R91, R91 ;  /* 0x0000005b005b7245 */ /* 0x000fe20000201400 */
[----:B------:R-:W-:Y:S03]  /*4590*/  HMMA.16816.F32.BF16 R16, R84, R94, R16 ;  /* 0x0000005e5410723c */ /* 0x000fe60000041810 */
[C---:B------:R-:W-:Y:S01]  /*45a0*/  IADD3 R86, PT, PT, R2.reuse, 0x28, RZ ;  /* 0x0000002802567810 */ /* 0x040fe20007ffe0ff */
[----:B------:R-:W-:Y:S01]  /*45b0*/  FFMA.FTZ R11, R89, -UR14, R11 ;  /* 0x8000000e590b7c23 */ /* 0x000fe2000801000b */
[----:B------:R-:W-:Y:S01]  /*45c0*/  I2FP.F32.S32 R88, R88 ;  /* 0x0000005800587245 */ /* 0x000fe20000201400 */
[----:B------:R-:W-:Y:S01]  /*45d0*/  VIADD R89, R2, 0x2f ;  /* 0x0000002f02597836 */ /* 0x000fe20000000000 */
[----:B------:R-:W-:Y:S01]  /*45e0*/  IABS R86, R86 ;  /* 0x0000005600567213 */ /* 0x000fe20000000000 */
[----:B------:R-:W-:Y:S01]  /*45f0*/  FFMA.FTZ R10, R90, -UR14, R10 ;  /* 0x8000000e5a0a7c23 */ /* 0x000fe2000801000a */
[----:B------:R-:W-:Y:S01]  /*4600*/  FFMA.FTZ R6, R3, -UR14, R6 ;  /* 0x8000000e03067c23 */ /* 0x000fe20008010006 */
[C---:B------:R-:W-:Y:S01]  /*4610*/  IADD3 R3, PT, PT, R2.reuse, 0x37, RZ ;  /* 0x0000003702037810 */ /* 0x040fe20007ffe0ff */
[C---:B------:R-:W-:Y:S01]  /*4620*/  VIADD R90, R2.reuse, 0x30 ;  /* 0x00000030025a7836 */ /* 0x040fe20000000000 */
[----:B------:R-:W-:Y:S01]  /*4630*/  IABS R89, R89 ;  /* 0x0000005900597213 */ /* 0x000fe20000000000 */
[----:B------:R-:W-:Y:S01]  /*4640*/  VIADD R85, R2, 0x27 ;  /* 0x0000002702557836 */ /* 0x000fe20000000000 */
[----:B------:R-:W-:Y:S01]  /*4650*/  IABS R3, R3 ;  /* 0x0000000300037213 */ /* 0x000fe20000000000 */
[----:B------:R-:W-:Y:S01]  /*4660*/  FFMA.FTZ R7, R91, -UR14, R7 ;  /* 0x8000000e5b077c23 */ /* 0x000fe20008010007 */
[----:B------:R-:W-:Y:S01]  /*4670*/  IABS R84, R90 ;  /* 0x0000005a00547213 */ /* 0x000fe20000000000 */
[C---:B------:R-:W-:Y:S01]  /*4680*/  FFMA.FTZ R8, R88.reuse, -UR14, R8 ;  /* 0x8000000e58087c23 */ /* 0x040fe20008010008 */
[----:B------:R-:W-:Y:S01]  /*4690*/  MOV R2, R89 ;  /* 0x0000005900027202 */ /* 0x000fe20000000f00 */
[----:B------:R-:W-:Y:S01]  /*46a0*/  FFMA.FTZ R14, R88, -UR14, R14 ;  /* 0x8000000e580e7c23 */ /* 0x000fe2000801000e */
[----:B------:R-:W-:Y:S02]  /*46b0*/  IABS R85, R85 ;  /* 0x0000005500557213 */ /* 0x000fe40000000000 */
[----:B------:R-:W-:Y:S02]  /*46c0*/  I2FP.F32.S32 R3, R3 ;  /* 0x0000000300037245 */ /* 0x000fe40000201400 */
[----:B------:R-:W-:Y:S02]  /*46d0*/  I2FP.F32.S32 R84, R84 ;  /* 0x0000005400547245 */ /* 0x000fe40000201400 */
[----:B------:R-:W-:Y:S01]  /*46e0*/  I2FP.F32.S32 R2, R2 ;  /* 0x0000000200027245 */ /* 0x000fe20000201400 */
[C---:B------:R-:W-:Y:S01]  /*46f0*/  FFMA.FTZ R9, R3.reuse, -UR14, R9 ;  /* 0x8000000e03097c23 */ /* 0x040fe20008010009 */
[----:B------:R-:W-:Y:S01]  /*4700*/  I2FP.F32.S32 R86, R86 ;  /* 0x0000005600567245 */ /* 0x000fe20000201400 */
[----:B------:R-:W-:Y:S01]  /*4710*/  FFMA.FTZ R15, R3, -UR14, R15 ;  /* 0x8000000e030f7c23 */ /* 0x000fe2000801000f */
[----:B------:R-:W-:Y:S01]  /*4720*/  I2FP.F32.S32 R85, R85 ;  /* 0x0000005500557245 */ /* 0x000fe20000201400 */
[----:B------:R-:W-:Y:S01]  /*4730*/  FFMA.FTZ R12, R84, -UR14, R12 ;  /* 0x8000000e540c7c23 */ /* 0x000fe2000801000c */
[----:B------:R-:W-:Y:S01]  /*4740*/  FFMA.FTZ R13, R2, -UR14, R13 ;  /* 0x8000000e020d7c23 */ /* 0x000fe2000801000d */
[----:B------:R-:W-:Y:S01]  /*4750*/  FFMA.FTZ R18, R84, -UR14, R18 ;  /* 0x8000000e54127c23 */ /* 0x000fe20008010012 */
[----:B------:R-:W-:Y:S01]  /*4760*/  FFMA.FTZ R19, R2, -UR14, R19 ;  /* 0x8000000e02137c23 */ /* 0x000fe20008010013 */
[----:B------:R-:W-:Y:S01]  /*4770*/  FFMA.FTZ R16, R86, -UR14, R16 ;  /* 0x8000000e56107c23 */ /* 0x000fe20008010010 */
[----:B------:R-:W-:Y:S01]  /*4780*/  FFMA.FTZ R17, R85, -UR14, R17 ;  /* 0x8000000e55117c23 */ /* 0x000fe20008010011 */
[----:B------:R-:W-:Y:S06]  /*4790*/  BRA.U !UP0, `(.L_x_820) ;  /* 0x0000000108287547 */ /* 0x000fec000b800000 */
        /* <DEDUP_REMOVED lines=10> */
.L_x_820:
[----:B------:R-:W-:Y:S01]  /*4840*/  UIADD3 UR30, UPT, UPT, UR37, -UR11, -UR44 ;  /* 0x8000000b251e7290 */ /* 0x000fe2000fffe82c */
[----:B------:R-:W-:Y:S01]  /*4850*/  VIADD R3, R239, UR15 ;  /* 0x0000000fef037c36 */ /* 0x000fe20008000000 */
[----:B------:R-:W-:Y:S01]  /*4860*/  UIADD3 UR25, UPT, UPT, UR37, UR10, -UR44 ;  /* 0x0000000a25197290 */ /* 0x000fe2000fffe82c */
[----:B------:R-:W-:Y:S02]  /*4870*/  IMAD.MOV.U32 R84, RZ, RZ, 0x1 ;  /* 0x00000001ff547424 */ /* 0x000fe400078e00ff */
[----:B------:R-:W-:Y:S02]  /*4880*/  IMAD.MOV.U32 R2, RZ, RZ, 0x9 ;  /* 0x00000009ff027424 */ /* 0x000fe400078e00ff */
[C---:B------:R-:W-:Y:S02]  /*4890*/  VIADD R91, R0.reuse, UR30 ;  /* 0x0000001e005b7c36 */ /* 0x040fe40008000000 */
[----:B------:R-:W-:Y:S02]  /*48a0*/  VIADD R85, R0, UR25 ;  /* 0x0000001900557c36 */ /* 0x000fe40008000000 */
[C---:B------:R-:W-:Y:S01]  /*48b0*/  VIADD R90, R3.reuse, 0x1 ;  /* 0x00000001035a7836 */ /* 0x040fe20000000000 */
[----:B------:R-:W-:Y:S01]  /*48c0*/  VIMNMX R92, PT, PT, RZ, R91, !PT ;  /* 0x0000005bff5c7248 */ /* 0x000fe20007fe0100 */
[----:B------:R-:W-:Y:S01]  /*48d0*/  VIADD R89, R3, 0x8 ;  /* 0x0000000803597836 */ /* 0x000fe20000000000 */
[----:B------:R-:W-:Y:S01]  /*48e0*/  VIADDMNMX R84, R85, R84, UR37, PT ;  /* 0x0000002555547e46 */ /* 0x000fe2000b800154 */
[----:B------:R-:W-:Y:S01]  /*48f0*/  VIADD R88, R3, 0x9 ;  /* 0x0000000903587836 */ /* 0x000fe20000000000 */
[----:B------:R-:W-:Y:S01]  /*4900*/  VIADDMNMX R2, R85, R2, UR37, PT ;  /* 0x0000002555027e46 */ /* 0x000fe2000b800102 */
[C---:B------:R-:W-:Y:S01]  /*4910*/  VIADD R87, R3.reuse, 0x10 ;  /* 0x0000001003577836 */ /* 0x040fe20000000000 */
[CC--:B------:R-:W-:Y:S01]  /*4920*/  ISETP.GE.AND P1, PT, R3.reuse, R92.reuse, PT ;  /* 0x0000005c0300720c */ /* 0x0c0fe20003f26270 */
[C---:B------:R-:W-:Y:S01]  /*4930*/  VIADD R86, R3.reuse, 0x11 ;  /* 0x0000001103567836 */ /* 0x040fe20000000000 */
[-C--:B------:R-:W-:Y:S01]  /*4940*/  ISETP.GE.AND P0, PT, R90, R92.reuse, PT ;  /* 0x0000005c5a00720c */ /* 0x080fe20003f06270 */
[----:B------:R-:W-:Y:S01]  /*4950*/  VIADD R85, R3, 0x18 ;  /* 0x0000001803557836 */ /* 0x000fe20000000000 */
[-C--:B------:R-:W-:Y:S01]  /*4960*/  ISETP.GE.AND P6, PT, R89, R92.reuse, PT ;  /* 0x0000005c5900720c */ /* 0x080fe20003fc6270 */
[----:B------:R-:W-:Y:S01]  /*4970*/  VIADD R0, R3, 0x19 ;  /* 0x0000001903007836 */ /* 0x000fe20000000000 */
[-C--:B------:R-:W-:Y:S02]  /*4980*/  ISETP.GE.AND P5, PT, R88, R92.reuse, PT ;  /* 0x0000005c5800720c */ /* 0x080fe40003fa6270 */
[----:B------:R-:W-:Y:S02]  /*4990*/  VIADDMNMX R91, R91, 0x8, RZ, !PT ;  /* 0x000000085b5b7846 */ /* 0x000fe400078001ff */
[----:B------:R-:W-:Y:S02]  /*49a0*/  FSEL R4, R4, -INF , P1 ;  /* 0xff80000004047808 */ /* 0x000fe40000800000 */
[----:B------:R-:W-:Y:S02]  /*49b0*/  FSEL R5, R5, -INF , P0 ;  /* 0xff80000005057808 */ /* 0x000fe40000000000 */
[----:B------:R-:W-:Y:S02]  /*49c0*/  FSEL R8, R8, -INF , P6 ;  /* 0xff80000008087808 */ /* 0x000fe40003000000 */
[----:B------:R-:W-:Y:S02]  /*49d0*/  FSEL R9, R9, -INF , P5 ;  /* 0xff80000009097808 */ /* 0x000fe40002800000 */
[-C--:B------:R-:W-:Y:S02]  /*49e0*/  ISETP.GE.AND P4, PT, R87, R92.reuse, PT ;  /* 0x0000005c5700720c */ /* 0x080fe40003f86270 */
[-C--:B------:R-:W-:Y:S02]  /*49f0*/  ISETP.GE.AND P3, PT, R86, R92.reuse, PT ;  /* 0x0000005c5600720c */ /* 0x080fe40003f66270 */
[-C--:B------:R-:W-:Y:S02]  /*4a00*/  ISETP.GE.AND P2, PT, R85, R92.reuse, PT ;  /* 0x0000005c5500720c */ /* 0x080fe40003f46270 */
[----:B------:R-:W-:Y:S02]  /*4a10*/  ISETP.GE.AND P1, PT, R0, R92, PT ;  /* 0x0000005c0000720c */ /* 0x000fe40003f26270 */
[-C--:B------:R-:W-:Y:S02]  /*4a20*/  ISETP.GE.AND P0, PT, R3, R91.reuse, PT ;  /* 0x0000005b0300720c */ /* 0x080fe40003f06270 */
[-C--:B------:R-:W-:Y:S02]  /*4a30*/  ISETP.GE.AND P6, PT, R90, R91.reuse, PT ;  /* 0x0000005b5a00720c */ /* 0x080fe40003fc6270 */
[-C--:B------:R-:W-:Y:S02]  /*4a40*/  ISETP.GE.AND P5, PT, R89, R91.reuse, PT ;  /* 0x0000005b5900720c */ /* 0x080fe40003fa6270 */
[----:B------:R-:W-:Y:S02]  /*4a50*/  FSEL R12, R12, -INF , P4 ;  /* 0xff8000000c0c7808 */ /* 0x000fe40002000000 */
[----:B------:R-:W-:Y:S02]  /*4a60*/  FSEL R13, R13, -INF , P3 ;  /* 0xff8000000d0d7808 */ /* 0x000fe40001800000 */
[----:B------:R-:W-:Y:S02]  /*4a70*/  FSEL R16, R16, -INF , P2 ;  /* 0xff80000010107808 */ /* 0x000fe40001000000 */
[----:B------:R-:W-:Y:S02]  /*4a80*/  FSEL R17, R17, -INF , P1 ;  /* 0xff80000011117808 */ /* 0x000fe40000800000 */
[----:B------:R-:W-:Y:S02]  /*4a90*/  FSEL R6, R6, -INF , P0 ;  /* 0xff80000006067808 */ /* 0x000fe40000000000 */
[----:B------:R-:W-:Y:S02]  /*4aa0*/  FSEL R7, R7, -INF , P6 ;  /* 0xff80000007077808 */ /* 0x000fe40003000000 */
[----:B------:R-:W-:Y:S02]  /*4ab0*/  FSEL R10, R10, -INF , P5 ;  /* 0xff8000000a0a7808 */ /* 0x000fe40002800000 */
[-C--:B------:R-:W-:Y:S02]  /*4ac0*/  ISETP.GE.AND P4, PT, R88, R91.reuse, PT ;  /* 0x0000005b5800720c */ /* 0x080fe40003f86270 */
[-C--:B------:R-:W-:Y:S02]  /*4ad0*/  ISETP.GE.AND P3, PT, R87, R91.reuse, PT ;  /* 0x0000005b5700720c */ /* 0x080fe40003f66270 */
[-C--:B------:R-:W-:Y:S02]  /*4ae0*/  ISETP.GE.AND P2, PT, R86, R91.reuse, PT ;  /* 0x0000005b5600720c */ /* 0x080fe40003f46270 */
[-C--:B------:R-:W-:Y:S02]  /*4af0*/  ISETP.GE.AND P1, PT, R85, R91.reuse, PT ;  /* 0x0000005b5500720c */ /* 0x080fe40003f26270 */
        /* <DEDUP_REMOVED lines=38> */
.L_x_821:
        /* <DEDUP_REMOVED lines=48> */
[----:B------:R-:W-:Y:S01]  /*5060*/  SHF.R.U32.HI R6, RZ, 0x2, R234 ;  /* 0x00000002ff067819 */ /* 0x000fe200000116ea */
[C---:B------:R-:W-:Y:S01]  /*5070*/  IMAD.SHL.U32 R116, R234.reuse, 0x40, RZ ;  /* 0x00000040ea747824 */ /* 0x040fe200078e00ff */
[C---:B------:R-:W-:Y:S01]  /*5080*/  LOP3.LUT P0, RZ, R234.reuse, 0x8, RZ, 0xc0, !PT ;  /* 0x00000008eaff7812 */ /* 0x040fe2000780c0ff */
[C---:B------:R-:W-:Y:S01]  /*5090*/  IMAD.SHL.U32 R121, R234.reuse, 0x20, RZ ;  /* 0x00000020ea797824 */ /* 0x040fe200078e00ff */
[----:B------:R-:W-:Y:S01]  /*50a0*/  LOP3.LUT R5, R119, 0x38, RZ, 0xc0, !PT ;  /* 0x0000003877057812 */ /* 0x000fe200078ec0ff */
[----:B------:R-:W-:Y:S01]  /*50b0*/  IMAD.SHL.U32 R233, R234, 0x8, RZ ;  /* 0x00000008eae97824 */ /* 0x000fe200078e00ff */
[----:B------:R-:W-:Y:S01]  /*50c0*/  LOP3.LUT R117, R116, 0x1c0, RZ, 0xc0, !PT ;  /* 0x000001c074757812 */ /* 0x000fe200078ec0ff */
[----:B------:R-:W-:Y:S01]  /*50d0*/  IMAD.SHL.U32 R4, R234, 0x10, RZ ;  /* 0x00000010ea047824 */ /* 0x000fe200078e00ff */
[----:B------:R-:W-:Y:S02]  /*50e0*/  LOP3.LUT R3, R121, 0x200, RZ, 0xc0, !PT ;  /* 0x0000020079037812 */ /* 0x000fe400078ec0ff */
[----:B------:R-:W-:Y:S02]  /*50f0*/  LOP3.LUT R6, R5, 0x20, R6, 0x78, !PT ;  /* 0x0000002005067812 */ /* 0x000fe400078e7806 */
[----:B------:R-:W-:Y:S02]  /*5100*/  LOP3.LUT R5, R121, 0xc00, RZ, 0xc0, !PT ;  /* 0x00000c0079057812 */ /* 0x000fe400078ec0ff */
[----:B------:R-:W-:Y:S02]  /*5110*/  LOP3.LUT R117, R117, 0x38, R233, 0xf8, !PT ;  /* 0x0000003875757812 */ /* 0x000fe400078ef8e9 */
[--C-:B------:R-:W-:Y:S02]  /*5120*/  LOP3.LUT R3, R3, 0x3800, R4.reuse, 0xf8, !PT ;  /* 0x0000380003037812 */ /* 0x100fe400078ef804 */
[----:B------:R-:W-:Y:S02]  /*5130*/  LOP3.LUT R4, R6, 0x1c0, R4, 0xf8, !PT ;  /* 0x000001c006047812 */ /* 0x000fe400078ef804 */
[----:B--2---:R-:W-:Y:S02]  /*5140*/  LOP3.LUT R2, R5, 0x6, R119, 0xf8, !PT ;  /* 0x0000000605027812 */ /* 0x004fe400078ef877 */
[----:B------:R-:W-:Y:S02]  /*5150*/  LOP3.LUT R231, R117, 0x8, R234, 0x78, !PT ;  /* 0x0000000875e77812 */ /* 0x000fe400078e78ea */
        /* <DEDUP_REMOVED lines=29> */
[C---:B------:R-:W-:Y:S03]  /*5330*/  IADD3 R230, PT, PT, R235.reuse, R232, RZ ;  /* 0x000000e8ebe67210 */ /* 0x040fe60007ffe0ff */
[----:B------:R3:W-:Y:S01]  /*5340*/  STS [R126], R0 ;  /* 0x000000007e007388 */ /* 0x0007e20000000800 */
[----:B------:R-:W-:Y:S01]  /*5350*/  IMAD.IADD R229, R235, 0x1, R231 ;  /* 0x00000001ebe57824 */ /* 0x000fe200078e02e7 */
[----:B------:R-:W-:Y:S01]  /*5360*/  LOP3.LUT R119, R119, 0x20, RZ, 0xc0, !PT ;  /* 0x0000002077777812 */ /* 0x000fe200078ec0ff */
[----:B------:R-:W-:Y:S01]  /*5370*/  IMAD.IADD R228, R220, 0x1, R232 ;  /* 0x00000001dce47824 */ /* 0x000fe200078e02e8 */
[----:B--2---:R-:W-:Y:S02]  /*5380*/  F2FP.BF16.F32.PACK_AB R2, R206, R197 ;  /* 0x000000c5ce02723e */ /* 0x004fe400000010ff */
[----:B------:R-:W-:Y:S02]  /*5390*/  LOP3.LUT R118, R118, 0x10, RZ, 0xc0, !PT ;  /* 0x0000001076767812 */ /* 0x000fe400078ec0ff */
[--C-:B------:R-:W-:Y:S02]  /*53a0*/  LOP3.LUT R238, R122, 0x400, R121.reuse, 0xf8, !PT ;  /* 0x000004007aee7812 */ /* 0x100fe400078ef879 */
[--C-:B------:R-:W-:Y:S02]  /*53b0*/  LOP3.LUT R118, R118, 0x8, R234.reuse, 0xf8, !PT ;  /* 0x0000000876767812 */ /* 0x100fe400078ef8ea */
        /* <DEDUP_REMOVED lines=124> */
[--C-:B------:R-:W-:Y:S04]  /*5b80*/  LOP3.LUT R84, R84, 0x1c0, R116.reuse, 0xf8, !PT ;  /* 0x000001c054547812 */ /* 0x100fe800078ef874 */
        /* <DEDUP_REMOVED lines=33> */
[----:B------:R-:W-:Y:S01]  /*5da0*/  FADD.FTZ R17, -R124, R17 ;  /* 0x000000117c117221 */ /* 0x000fe20000010100 */
        /* <DEDUP_REMOVED lines=177> */
.L_x_822:
        /* <DEDUP_REMOVED lines=434> */
.L_x_823:
        /* <DEDUP_REMOVED lines=232> */
.L_x_825:
        /* <DEDUP_REMOVED lines=14> */
.L_x_826:
[----:B------:R-:W3:Y:S01]  /*9340*/  LDCU.64 UR8, c[0x0][0x5c8] ;  /* 0x0000b900ff0877ac */ /* 0x000ee20008000a00 */
[----:B------:R-:W-:-:S04]  /*9350*/  UIADD3 UR12, UPT, UPT, UR38, UR42, URZ ;  /* 0x0000002a260c7290 */ /* 0x000fc8000fffe0ff */
[----:B---3--:R-:W-:Y:S02]  /*9360*/  UIMAD.WIDE.U32 UR14, UR12, UR8, URZ ;  /* 0x000000080c0e72a5 */ /* 0x008fe4000f8e00ff */
[----:B------:R-:W-:-:S04]  /*9370*/  UIMAD UR12, UR12, UR9, URZ ;  /* 0x000000090c0c72a4 */ /* 0x000fc8000f8e02ff */
[----:B------:R-:W-:Y:S01]  /*9380*/  UIADD3 UR12, UPT, UPT, UR15, UR12, URZ ;  /* 0x0000000c0f0c7290 */ /* 0x000fe2000fffe0ff */
[----:B------:R-:W-:-:S05]  /*9390*/  UMOV UR38, UR14 ;  /* 0x0000000e00267c82 */ /* 0x000fca0008000000 */
[----:B-1----:R-:W-:-:S07]  /*93a0*/  MOV R10, UR12 ;  /* 0x0000000c000a7c02 */ /* 0x002fce0008000f00 */
.L_x_827:
        /* <DEDUP_REMOVED lines=59> */
.L_x_829:
[----:B------:R-:W-:Y:S05]  /*9760*/  BSYNC.RECONVERGENT B0 ;  /* 0x0000000000007941 */ /* 0x000fea0003800200 */
.L_x_828:
        /* <DEDUP_REMOVED lines=21> */
.L_x_831:
[----:B------:R-:W-:Y:S05]  /*98c0*/  BSYNC.RECONVERGENT B0 ;  /* 0x0000000000007941 */ /* 0x000fea0003800200 */
.L_x_830:
        /* <DEDUP_REMOVED lines=26> */
.L_x_833:
[----:B------:R-:W-:Y:S05]  /*9a70*/  BSYNC.RECONVERGENT B0 ;  /* 0x0000000000007941 */ /* 0x000fea0003800200 */
.L_x_832:
        /* <DEDUP_REMOVED lines=18> */
.L_x_799:
[----:B------:R-:W-:Y:S05]  /*9ba0*/  BSYNC.RECONVERGENT B1 ;  /* 0x0000000000017941 */ /* 0x000fea0003800200 */
.L_x_777:
[----:B------:R-:W5:Y:S01]  /*9bb0*/  LDCU UR9, c[0x0][0x438] ;  /* 0x00008700ff0977ac */ /* 0x000f620008000800 */
[----:B------:R-:W3:Y:S01]  /*9bc0*/  LDCU UR10, c[0x0][0x370] ;  /* 0x00006e00ff0a77ac */ /* 0x000ee20008000800 */
[----:B-----5:R-:W-:-:S04]  /*9bd0*/  UIADD3 UR9, UPT, UPT, UR9, 0x3f, URZ ;  /* 0x0000003f09097890 */ /* 0x020fc8000fffe0ff */
        /* <DEDUP_REMOVED lines=8> */
.L_x_835:
        /* <DEDUP_REMOVED lines=10> */
.L_x_2503:


//--------------------- .text._ZN5flash44flash_bwd_dq_dk_dv_loop_seqk_parallel_kernelI23Flash_bwd_kernel_traitsILi256ELi64ELi64ELi8ELi4ELi2ELi2ELb0ELb0EN7cutlass10bfloat16_tE19Flash_kernel_traitsILi256ELi64ELi64ELi8ES3_EELb0ELb0ELb0ELb0ELb0ELb0ELb0EEEvNS_16Flash_bwd_paramsE --------------------------
	.section	.text._ZN5flash44flash_bwd_dq_dk_dv_loop_seqk_parallel_kernelI23Flash_bwd_kernel_traitsILi256ELi64ELi64ELi8ELi4ELi2ELi2ELb0ELb0EN7cutlass10bfloat16_tE19Flash_kernel_traitsILi256ELi64ELi64ELi8ES3_EELb0ELb0ELb0ELb0ELb0ELb0ELb0EEEvNS_16Flash_bwd_paramsE,"ax",@progbits
	.align	128
        .global         _ZN5flash44flash_bwd_dq_dk_dv_loop_seqk_parallel_kernelI23Flash_bwd_kernel_traitsILi256ELi64ELi64ELi8ELi4ELi2ELi2ELb0ELb0EN7cutlass10bfloat16_tE19Flash_kernel_traitsILi256ELi64ELi64ELi8ES3_EELb0ELb0ELb0ELb0ELb0ELb0ELb0EEEvNS_16Flash_bwd_paramsE
        .type           _ZN5flash44flash_bwd_dq_dk_dv_loop_seqk_parallel_kernelI23Flash_bwd_kernel_traitsILi256ELi64ELi64ELi8ELi4ELi2ELi2ELb0ELb0EN7cutlass10bfloat16_tE19Flash_kernel_traitsILi256ELi64ELi64ELi8ES3_EELb0ELb0ELb0ELb0ELb0ELb0ELb0EEEvNS_16Flash_bwd_paramsE,@function
        .size           _ZN5flash44flash_bwd_dq_dk_dv_loop_seqk_parallel_kernelI23Flash_bwd_kernel_traitsILi256ELi64ELi64ELi8ELi4ELi2ELi2ELb0ELb0EN7cutlass10bfloat16_tE19Flash_kernel_traitsILi256ELi64ELi64ELi8ES3_EELb0ELb0ELb0ELb0ELb0ELb0ELb0EEEvNS_16Flash_bwd_paramsE,(.L_x_2504 - _ZN5flash44flash_bwd_dq_dk_dv_loop_seqk_parallel_kernelI23Flash_bwd_kernel_traitsILi256ELi64ELi64ELi8ELi4ELi2ELi2ELb0ELb0EN7cutlass10bfloat16_tE19Flash_kernel_traitsILi256ELi64ELi64ELi8ES3_EELb0ELb0ELb0ELb0ELb0ELb0ELb0EEEvNS_16Flash_bwd_paramsE)
        .other          _ZN5flash44flash_bwd_dq_dk_dv_loop_seqk_parallel_kernelI23Flash_bwd_kernel_traitsILi256ELi64ELi64ELi8ELi4ELi2ELi2ELb0ELb0EN7cutlass10bfloat16_tE19Flash_kernel_traitsILi256ELi64ELi64ELi8ES3_EELb0ELb0ELb0ELb0ELb0ELb0ELb0EEEvNS_16Flash_bwd_paramsE,@"STO_CUDA_ENTRY STV_DEFAULT"
_ZN5flash44flash_bwd_dq_dk_dv_loop_seqk_parallel_kernelI23Flash_bwd_kernel_traitsILi256ELi64ELi64ELi8ELi4ELi2ELi2ELb0ELb0EN7cutlass10bfloat16_tE19Flash_kernel_traitsILi256ELi64ELi64ELi8ES3_EELb0ELb0ELb0ELb0ELb0ELb0ELb0EEEvNS_16Flash_bwd_paramsE:
.text._ZN5flash44flash_bwd_dq_dk_dv_loop_seqk_parallel_kernelI23Flash_bwd_kernel_traitsILi256ELi64ELi64ELi8ELi4ELi2ELi2ELb0ELb0EN7cutlass10bfloat16_tE19Flash_kernel_traitsILi256ELi64ELi64ELi8ES3_EELb0ELb0ELb0ELb0ELb0ELb0ELb0EEEvNS_16Flash_bwd_paramsE:
        /* <DEDUP_REMOVED lines=16> */
[----:B------:R-:W-:Y:S01]  /*0100*/  UMOV UR11, 0x400 ;  /* 0x00000400000b7882 */ /* 0x000fe20000000000 */
[----:B------:R-:W-:Y:S01]  /*0110*/  UMOV UR9, 0x400 ;  /* 0x0000040000097882 */ /* 0x000fe20000000000 */
[----:B------:R-:W4:Y:S01]  /*0120*/  LDCU UR10, c[0x0][0x438] ;  /* 0x00008700ff0a77ac */ /* 0x000f220008000800 */
[----:B--2---:R-:W-:-:S04]  /*0130*/  UISETP.NE.U32.AND UP1, UPT, UR6, URZ, UPT ;  /* 0x000000ff0600728c */ /* 0x004fc8000bf25070 */
[----:B------:R-:W-:Y:S01]  /*0140*/  S2UR UR21, SR_CTAID.X ;  /* 0x00000000001579c3 */ /* 0x000fe20000002500 */
[----:B-1----:R-:W-:Y:S02]  /*0150*/  ULEA UR38, UP0, UR41, UR38, 0x2 ;  /* 0x0000002629267291 */ /* 0x002fe4000f8010ff */
[----:B---3--:R-:W-:Y:S02]  /*0160*/  UISETP.EQ.U32.AND UP2, UPT, UR4, URZ, UPT ;  /* 0x000000ff0400728c */ /* 0x008fe4000bf42070 */
[----:B------:R-:W-:Y:S02]  /*0170*/  ULEA.HI.X UR39, UR41, UR39, URZ, 0x2, UP0 ;  /* 0x0000002729277291 */ /* 0x000fe400080f14ff */
[----:B------:R-:W-:Y:S01]  /*0180*/  UISETP.NE.U32.AND UP0, UPT, UR6, URZ, UPT ;  /* 0x000000ff0600728c */ /* 0x000fe2000bf05070 */
[----:B------:R-:W-:Y:S01]  /*0190*/  S2UR UR18, SR_CTAID.Y ;  /* 0x00000000001279c3 */ /* 0x000fe20000002600 */
[----:B------:R-:W-:Y:S02]  /*01a0*/  UISETP.NE.U32.AND UP6, UPT, UR4, URZ, UPT ;  /* 0x000000ff0400728c */ /* 0x000fe4000bfc5070 */
[----:B----4-:R-:W-:-:S02]  /*01b0*/  UISETP.NE.AND UP3, UPT, UR8, URZ, UPT ;  /* 0x000000ff0800728c */ /* 0x010fc4000bf65270 */
[----:B------:R-:W-:Y:S02]  /*01c0*/  UISETP.NE.AND.EX UP5, UPT, UR7, URZ, UPT, UP1 ;  /* 0x000000ff0700728c */ /* 0x000fe4000bfa5310 */
[----:B------:R-:W-:Y:S01]  /*01d0*/  UISETP.NE.AND.EX UP4, UPT, UR7, URZ, UPT, UP0 ;  /* 0x000000ff0700728c */ /* 0x000fe2000bf85300 */
[----:B------:R-:W1:Y:S01]  /*01e0*/  S2UR UR4, SR_CgaCtaId ;  /* 0x00000000000479c3 */ /* 0x000e620000008800 */
[----:B------:R-:W2:Y:S01]  /*01f0*/  LDCU.64 UR6, c[0x0][0x470] ;  /* 0x00008e00ff0677ac */ /* 0x000ea20008000a00 */
[----:B------:R-:W-:Y:S02]  /*0200*/  UISETP.EQ.OR.EX UP0, UPT, UR5, URZ, !UP3, UP2 ;  /* 0x000000ff0500728c */ /* 0x000fe4000df02720 */
[----:B------:R-:W-:-:S04]  /*0210*/  UISETP.NE.AND.EX UP6, UPT, UR5, URZ, UPT, UP6 ;  /* 0x000000ff0500728c */ /* 0x000fc8000bfc5360 */
[----:B------:R-:W3:Y:S01]  /*0220*/  S2UR UR8, SR_CgaCtaId ;  /* 0x00000000000879c3 */ /* 0x000ee20000008800 */
[----:B------:R-:W-:Y:S01]  /*0230*/  UP2UR UR26, UPR, URZ, 0x1 ;  /* 0x00000001ff1a7883 */ /* 0x000fe20008000000 */
[----:B------:R-:W-:Y:S01]  /*0240*/  UMOV UR5, 0x400 ;  /* 0x0000040000057882 */ /* 0x000fe20000000000 */
[----:B------:R-:W-:Y:S01]  /*0250*/  UP2UR UR25, UPR, URZ, 0x8 ;  /* 0x00000008ff197883 */ /* 0x000fe20008000000 */
[----:B------:R-:W4:Y:S04]  /*0260*/  LDCU.64 UR34, c[0x0][0x358] ;  /* 0x00006b00ff2277ac */ /* 0x000f280008000a00 */
[----:B------:R-:W4:Y:S01]  /*0270*/  S2UR UR20, SR_CTAID.Z ;  /* 0x00000000001479c3 */ /* 0x000f220000002700 */
[----:B------:R-:W4:Y:S01]  /*0280*/  LDCU.64 UR28, c[0x0][0x460] ;  /* 0x00008c00ff1c77ac */ /* 0x000f220008000a00 */
[----:B--2---:R-:W-:-:S02]  /*0290*/  UISETP.NE.U32.AND UP0, UPT, UR6, URZ, UPT ;  /* 0x000000ff0600728c */ /* 0x004fc4000bf05070 */
[----:B-1----:R-:W-:Y:S01]  /*02a0*/  ULEA UR4, UR4, UR5, 0x18 ;  /* 0x0000000504047291 */ /* 0x002fe2000f8ec0ff */
[----:B------:R-:W1:Y:S01]  /*02b0*/  LDCU UR19, c[0x0][0x438] ;  /* 0x00008700ff1377ac */ /* 0x000e620008000800 */
[----:B------:R-:W2:Y:S01]  /*02c0*/  @!UP4 LDCU UR22, c[0x0][0x434] ;  /* 0x00008680ff16c7ac */ /* 0x000ea20008000800 */
[----:B------:R-:W-:Y:S02]  /*02d0*/  ULEA UR24, UR24, UR11, 0x18 ;  /* 0x0000000b18187291 */ /* 0x000fe4000f8ec0ff */
[----:B---3--:R-:W-:Y:S02]  /*02e0*/  ULEA UR5, UR8, UR9, 0x18 ;  /* 0x0000000908057291 */ /* 0x008fe4000f8ec0ff */
[----:B------:R-:W-:Y:S01]  /*02f0*/  UISETP.NE.AND.EX UP3, UPT, UR7, URZ, UPT, UP0 ;  /* 0x000000ff0700728c */ /* 0x000fe2000bf65300 */
[----:B------:R-:W-:Y:S01]  /*0300*/  UMOV UR31, 0xffff8000 ;  /* 0xffff8000001f7882 */ /* 0x000fe20000000000 */
[----:B------:R-:W-:Y:S01]  /*0310*/  UMOV UR32, URZ ;  /* 0x000000ff00207c82 */ /* 0x000fe20008000000 */
[----:B------:R-:W-:-:S08]  /*0320*/  UMOV UR33, URZ ;  /* 0x000000ff00217c82 */ /* 0x000fd00008000000 */
.L_x_893:
[----:B------:R-:W3:Y:S01]  /*0330*/  LDCU.64 UR8, c[0x0][0x478] ;  /* 0x00008f00ff0877ac */ /* 0x000ee20008000a00 */
[----:B------:R-:W-:Y:S02]  /*0340*/  PLOP3.LUT P1, PT, PT, PT, UP3, 0x80, 0x8 ;  /* 0x000000000008781c */ /* 0x000fe40003f2f038 */
[----:B------:R-:W-:Y:S01]  /*0350*/  PLOP3.LUT P4, PT, PT, PT, UP5, 0x80, 0x8 ;  /* 0x000000000008781c */ /* 0x000fe20003f8f058 */
[----:B------:R-:W-:Y:S01]  /*0360*/  @UP3 ULEA UR12, UP0, UR41, UR6, 0x2 ;  /* 0x00000006290c3291 */ /* 0x000fe2000f8010ff */
[----:B------:R-:W-:Y:S01]  /*0370*/  PLOP3.LUT P2, PT, PT, PT, UP4, 0x80, 0x8 ;  /* 0x000000000008781c */ /* 0x000fe20003f4f048 */
[----:B------:R-:W-:Y:S02]  /*0380*/  UISETP.NE.AND UP2, UPT, UR26, URZ, UPT ;  /* 0x000000ff1a00728c */ /* 0x000fe4000bf45270 */
[----:B------:R-:W-:Y:S02]  /*0390*/  @UP3 ULEA.HI.X UR13, UR41, UR7, URZ, 0x2, UP0 ;  /* 0x00000007290d3291 */ /* 0x000fe400080f14ff */
[----:B----4-:R-:W-:-:S02]  /*03a0*/  IMAD.U32 R12, RZ, RZ, UR12 ;  /* 0x0000000cff0c7e24 */ /* 0x010fc4000f8e00ff */
[----:B------:R-:W-:Y:S02]  /*03b0*/  PLOP3.LUT P3, PT, PT, PT, UP2, 0x80, 0x8 ;  /* 0x000000000008781c */ /* 0x000fe40003f6f028 */
[----:B------:R-:W-:Y:S01]  /*03c0*/  IMAD.U32 R13, RZ, RZ, UR13 ;  /* 0x0000000dff0d7e24 */ /* 0x000fe2000f8e00ff */
[----:B----4-:R-:W-:Y:S02]  /*03d0*/  UIMAD.WIDE.U32 UR12, UR41, 0x4, UR28 ;  /* 0x00000004290c78a5 */ /* 0x010fe4000f8e001c */
[----:B---3--:R-:W-:Y:S01]  /*03e0*/  UISETP.NE.U32.AND UP0, UPT, UR8, URZ, UPT ;  /* 0x000000ff0800728c */ /* 0x008fe2000bf05070 */
[----:B------:R-:W-:Y:S01]  /*03f0*/  IMAD.U32 R6, RZ, RZ, UR38 ;  /* 0x00000026ff067e24 */ /* 0x000fe2000f8e00ff */
[----:B------:R-:W3:Y:S02]  /*0400*/  @P1 LDG.E R3, desc[UR34][R12.64] ;  /* 0x000000220c031981 */ /* 0x000ee4000c1e1900 */
[----:B------:R-:W-:-:S06]  /*0410*/  UISETP.NE.AND.EX UP0, UPT, UR9, URZ, UPT, UP0 ;  /* 0x000000ff0900728c */ /* 0x000fcc000bf05300 */
[----:B------:R-:W-:-:S05]  /*0420*/  PLOP3.LUT P0, PT, PT, PT, UP0, 0x80, 0x8 ;  /* 0x000000000008781c */ /* 0x000fca0003f0f008 */
[----:B------:R-:W-:Y:S01]  /*0430*/  @UP0 ULEA UR14, UP1, UR41, UR8, 0x2 ;  /* 0x00000008290e0291 */ /* 0x000fe2000f8210ff */
[----:B------:R-:W-:Y:S01]  /*0440*/  IMAD.U32 R8, RZ, RZ, UR12 ;  /* 0x0000000cff087e24 */ /* 0x000fe2000f8e00ff */
[----:B------:R-:W4:Y:S02]  /*0450*/  @!UP0 LDCU UR11, c[0x0][0x43c] ;  /* 0x00008780ff0b87ac */ /* 0x000f240008000800 */
[----:B------:R-:W-:Y:S02]  /*0460*/  @UP0 ULEA.HI.X UR15, UR41, UR9, URZ, 0x2, UP1 ;  /* 0x00000009290f0291 */ /* 0x000fe400088f14ff */
[----:B------:R-:W-:Y:S01]  /*0470*/  IMAD.U32 R10, RZ, RZ, UR14 ;  /* 0x0000000eff0a7e24 */ /* 0x000fe2000f8e00ff */
[----:B-----5:R-:W5:Y:S01]  /*0480*/  @!UP0 LDCU.64 UR8, c[0x0][0x488] ;  /* 0x00009100ff0887ac */ /* 0x020f620008000a00 */
[----:B------:R-:W-:Y:S02]  /*0490*/  IMAD.U32 R9, RZ, RZ, UR13 ;  /* 0x0000000dff097e24 */ /* 0x000fe4000f8e00ff */
[----:B------:R-:W-:-:S02]  /*04a0*/  IMAD.U32 R7, RZ, RZ, UR39 ;  /* 0x00000027ff077e24 */ /* 0x000fc4000f8e00ff */
[----:B------:R-:W-:Y:S01]  /*04b0*/  IMAD.U32 R11, RZ, RZ, UR15 ;  /* 0x0000000fff0b7e24 */ /* 0x000fe2000f8e00ff */
[----:B------:R-:W2:Y:S04]  /*04c0*/  @P4 LDG.E R4, desc[UR34][R8.64] ;  /* 0x0000002208044981 */ /* 0x000ea8000c1e1900 */
[----:B------:R-:W2:Y:S04]  /*04d0*/  @P0 LDG.E R0, desc[UR34][R10.64] ;  /* 0x000000220a000981 */ /* 0x000ea8000c1e1900 */
[----:B------:R-:W2:Y:S04]  /*04e0*/  @P2 LDG.E R2, desc[UR34][R8.64+0x4] ;  /* 0x0000042208022981 */ /* 0x000ea8000c1e1900 */
[----:B------:R-:W2:Y:S01]  /*04f0*/  @!P3 LDG.E R6, desc[UR34][R6.64] ;  /* 0x000000220606b981 */ /* 0x000ea2000c1e1900 */
[----:B------:R-:W-:Y:S01]  /*0500*/  UMOV UR40, URZ ;  /* 0x000000ff00287c82 */ /* 0x000fe20008000000 */
[----:B-----5:R-:W-:Y:S01]  /*0510*/  @!UP0 UISETP.NE.U32.AND UP1, UPT, UR8, URZ, UPT ;  /* 0x000000ff0800828c */ /* 0x020fe2000bf25070 */
[----:B------:R-:W-:Y:S01]  /*0520*/  UMOV UR16, 0xffffffff ;  /* 0xffffffff00107882 */ /* 0x000fe20000000000 */
[----:B------:R-:W-:-:S02]  /*0530*/  UMOV UR42, 0xffffffff ;  /* 0xffffffff002a7882 */ /* 0x000fc40000000000 */
[----:B------:R-:W-:Y:S02]  /*0540*/  @!UP0 UISETP.NE.AND.EX UP1, UPT, UR9, URZ, UPT, UP1 ;  /* 0x000000ff0900828c */ /* 0x000fe4000bf25310 */
[----:B------:R-:W-:Y:S02]  /*0550*/  USHF.L.U32 UR30, UR37, 0x6, URZ ;  /* 0x00000006251e7899 */ /* 0x000fe400080006ff */
[----:B----4-:R-:W-:Y:S01]  /*0560*/  @!UP0 USEL UR9, UR11, URZ, UP1 ;  /* 0x000000ff0b098287 */ /* 0x010fe20008800000 */
[----:B---3--:R-:W-:Y:S02]  /*0570*/  @P1 R2UR UR40, R3 ;  /* 0x00000000032812ca */ /* 0x008fe400000e0000 */
[----:B--2---:R-:W-:Y:S02]  /*0580*/  @P4 R2UR UR16, R4 ;  /* 0x00000000041042ca */ /* 0x004fe400000e0000 */
[----:B------:R-:W-:Y:S02]  /*0590*/  @P0 R2UR UR36, R0 ;  /* 0x00000000002402ca */ /* 0x000fe400000e0000 */
        /* <DEDUP_REMOVED lines=15> */
.L_x_836:
        /* <DEDUP_REMOVED lines=10> */
[----:B------:R-:W2:Y:S01]  /*0730*/  @!UP1 LDCU.64 UR10, c[0x0][0x398] ;  /* 0x00007300ff0a97ac */ /* 0x000ea20008000a00 */
[----:B------:R-:W3:Y:S02]  /*0740*/  @UP1 LDCU.64 UR8, c[0x0][0x3b0] ;  /* 0x00007600ff0817ac */ /* 0x000ee40008000a00 */
[----:B------:R-:W-:-:S04]  /*0750*/  USHF.R.S32.HI UR43, URZ, 0x6, UR12 ;  /* 0x00000006ff2b7899 */ /* 0x000fc8000801140c */
[----:B------:R-:W-:-:S04]  /*0760*/  ULEA UR48, UR43, 0xffffffc0, 0x6 ;  /* 0xffffffc02b307891 */ /* 0x000fc8000f8e30ff */
[----:B------:R-:W-:Y:S02]  /*0770*/  USHF.R.S32.HI UR51, URZ, 0x1f, UR48 ;  /* 0x0000001fff337899 */ /* 0x000fe40008011430 */
[----:B--2---:R-:W-:Y:S02]  /*0780*/  @!UP1 UIMAD.WIDE.U32 UR52, UR41, UR10, URZ ;  /* 0x0000000a293492a5 */ /* 0x004fe4000f8e00ff */
[----:B---3--:R-:W-:Y:S02]  /*0790*/  @UP1 UIMAD.WIDE.U32 UR14, UR16, UR8, URZ ;  /* 0x00000008100e12a5 */ /* 0x008fe4000f8e00ff */
[----:B------:R-:W-:Y:S02]  /*07a0*/  @!UP1 UIMAD UR49, UR41, UR11, UR53 ;  /* 0x0000000b293192a4 */ /* 0x000fe4000f8e0235 */
[----:B------:R-:W-:-:S03]  /*07b0*/  @UP1 UIMAD UR49, UR16, UR9, UR15 ;  /* 0x00000009103112a4 */ /* 0x000fc6000f8e020f */
[----:B------:R-:W-:Y:S01]  /*07c0*/  @UP1 UMOV UR52, UR14 ;  /* 0x0000000e00341c82 */ /* 0x000fe20008000000 */
[----:B------:R-:W-:Y:S08]  /*07d0*/  BRA.U UP2, `(.L_x_838) ;  /* 0x0000000102347547 */ /* 0x000ff0000b800000 */
        /* <DEDUP_REMOVED lines=12> */
[----:B------:R-:W-:Y:S05]  /*08a0*/  BRA `(.L_x_839) ;  /* 0x00000000001c7947 */ /* 0x000fea0003800000 */
.L_x_838:
[----:B------:R-:W2:Y:S01]  /*08b0*/  LDCU.64 UR14, c[0x0][0x3b8] ;  /* 0x00007700ff0e77ac */ /* 0x000ea20008000a00 */
[----:B------:R-:W-:-:S04]  /*08c0*/  UIADD3 UR8, UPT, UPT, UR40, UR42, URZ ;  /* 0x0000002a28087290 */ /* 0x000fc8000fffe0ff */
[----:B--2---:R-:W-:Y:S02]  /*08d0*/  UIMAD.WIDE.U32 UR10, UR8, UR14, URZ ;  /* 0x0000000e080a72a5 */ /* 0x004fe4000f8e00ff */
[----:B------:R-:W-:-:S04]  /*08e0*/  UIMAD UR8, UR8, UR15, URZ ;  /* 0x0000000f080872a4 */ /* 0x000fc8000f8e02ff */
[----:B------:R-:W-:Y:S01]  /*08f0*/  UIADD3 UR8, UPT, UPT, UR11, UR8, URZ ;  /* 0x000000080b087290 */ /* 0x000fe2000fffe0ff */
[----:B------:R-:W-:-:S05]  /*0900*/  UMOV UR50, UR10 ;  /* 0x0000000a00327c82 */ /* 0x000fca0008000000 */
[----:B------:R-:W-:Y:S02]  /*0910*/  MOV R8, UR8 ;  /* 0x0000000800087c02 */ /* 0x000fe40008000f00 */
.L_x_839:
[----:B------:R-:W2:Y:S01]  /*0920*/  LDC R0, c[0x0][0x3e8] ;  /* 0x0000fa00ff007b82 */ /* 0x000ea20000000800 */
[----:B------:R-:W3:Y:S01]  /*0930*/  S2R R2, SR_CTAID.Z ;  /* 0x0000000000027919 */ /* 0x000ee20000002700 */
[----:B------:R-:W-:Y:S01]  /*0940*/  USHF.R.S32.HI UR27, URZ, 0x1f, UR30 ;  /* 0x0000001fff1b7899 */ /* 0x000fe2000801141e */
[----:B--2---:R-:W-:-:S04]  /*0950*/  IABS R4, R0 ;  /* 0x0000000000047213 */ /* 0x004fc80000000000 */
[----:B------:R-:W2:Y:S01]  /*0960*/  I2F.RP R5, R4 ;  /* 0x0000000400057306 */ /* 0x000ea20000209400 */
[----:B---3--:R-:W-:-:S07]  /*0970*/  IABS R2, R2 ;  /* 0x0000000200027213 */ /* 0x008fce0000000000 */
[----:B--2---:R-:W2:Y:S02]  /*0980*/  MUFU.RCP R6, R5 ;  /* 0x0000000500067308 */ /* 0x004ea40000001000 */
[----:B--2---:R-:W-:-:S06]  /*0990*/  VIADD R6, R6, 0xffffffe ;  /* 0x0ffffffe06067836 */ /* 0x004fcc0000000000 */
[----:B------:R-:W2:Y:S02]  /*09a0*/  F2I.FTZ.U32.TRUNC.NTZ R7, R6 ;  /* 0x0000000600077305 */ /* 0x000ea4000021f000 */
[----:B--2---:R-:W-:Y:S01]  /*09b0*/  IMAD.MOV R3, RZ, RZ, -R7 ;  /* 0x000000ffff037224 */ /* 0x004fe200078e0a07 */
        /* <DEDUP_REMOVED lines=31> */
.L_x_840:
[----:B------:R-:W2:Y:S01]  /*0bb0*/  LDCU.64 UR12, c[0x0][0x3c0] ;  /* 0x00007800ff0c77ac */ /* 0x000ea20008000a00 */
[----:B------:R-:W-:-:S04]  /*0bc0*/  UIADD3 UR8, UPT, UPT, UR40, UR42, URZ ;  /* 0x0000002a28087290 */ /* 0x000fc8000fffe0ff */
[----:B--2---:R-:W-:Y:S02]  /*0bd0*/  UIMAD.WIDE.U32 UR10, UR8, UR12, URZ ;  /* 0x0000000c080a72a5 */ /* 0x004fe4000f8e00ff */
[----:B------:R-:W-:-:S04]  /*0be0*/  UIMAD UR8, UR8, UR13, URZ ;  /* 0x0000000d080872a4 */ /* 0x000fc8000f8e02ff */
[----:B------:R-:W-:Y:S01]  /*0bf0*/  UIADD3 UR8, UPT, UPT, UR11, UR8, URZ ;  /* 0x000000080b087290 */ /* 0x000fe2000fffe0ff */
[----:B------:R-:W-:-:S05]  /*0c00*/  UMOV UR44, UR10 ;  /* 0x0000000a002c7c82 */ /* 0x000fca0008000000 */
[----:B------:R-:W-:-:S07]  /*0c10*/  MOV R9, UR8 ;  /* 0x0000000800097c02 */ /* 0x000fce0008000f00 */
.L_x_841:
[----:B------:R-:W2:Y:S01]  /*0c20*/  @!UP1 LDCU.64 UR10, c[0x0][0x588] ;  /* 0x0000b100ff0a97ac */ /* 0x000ea20008000a00 */
[----:B------:R-:W3:Y:S01]  /*0c30*/  @UP1 LDCU.64 UR8, c[0x0][0x590] ;  /* 0x0000b200ff0817ac */ /* 0x000ee20008000a00 */
[----:B------:R-:W4:Y:S01]  /*0c40*/  LDCU UR17, c[0x0][0x3e0] ;  /* 0x00007c00ff1177ac */ /* 0x000f220008000800 */
[----:B------:R-:W4:Y:S01]  /*0c50*/  LDCU UR46, c[0x0][0x44c] ;  /* 0x00008980ff2e77ac */ /* 0x000f220008000800 */
[----:B--2---:R-:W-:-:S04]  /*0c60*/  @!UP1 UIMAD.WIDE.U32 UR58, UR41, UR10, URZ ;  /* 0x0000000a293a92a5 */ /* 0x004fc8000f8e00ff */
[----:B------:R-:W-:Y:S02]  /*0c70*/  @!UP1 UIMAD UR47, UR41, UR11, UR59 ;  /* 0x0000000b292f92a4 */ /* 0x000fe4000f8e023b */
[----:B---3--:R-:W-:-:S04]  /*0c80*/  @UP1 UIMAD.WIDE.U32 UR10, UR16, UR8, URZ ;  /* 0x00000008100a12a5 */ /* 0x008fc8000f8e00ff */
[----:B------:R-:W-:Y:S02]  /*0c90*/  @UP1 UIMAD UR47, UR16, UR9, UR11 ;  /* 0x00000009102f12a4 */ /* 0x000fe4000f8e020b */
[----:B----4-:R-:W-:Y:S01]  /*0ca0*/  UIMAD.WIDE UR62, UR17, UR46, URZ ;  /* 0x0000002e113e72a5 */ /* 0x010fe2000f8e02ff */
[----:B------:R-:W-:Y:S01]  /*0cb0*/  @UP1 UMOV UR58, UR10 ;  /* 0x0000000a003a1c82 */ /* 0x000fe20008000000 */
[----:B------:R-:W-:Y:S10]  /*0cc0*/  BRA.U UP1, `(.L_x_842) ;  /* 0x0000000101407547 */ /* 0x000ff4000b800000 */
[----:B------:R-:W2:Y:S01]  /*0cd0*/  LDCU UR54, c[0x0][0x444] ;  /* 0x00008880ff3677ac */ /* 0x000ea20008000800 */
[----:B------:R-:W-:Y:S02]  /*0ce0*/  USHF.R.S32.HI UR9, URZ, 0x1f, UR17 ;  /* 0x0000001fff097899 */ /* 0x000fe40008011411 */
[----:B--2---:R-:W-:Y:S02]  /*0cf0*/  USHF.R.S32.HI UR8, URZ, 0x1f, UR54 ;  /* 0x0000001fff087899 */ /* 0x004fe40008011436 */
        /* <DEDUP_REMOVED lines=13> */
.L_x_842:
[----:B------:R-:W-:Y:S02]  /*0dd0*/  UIMAD.WIDE.U32 UR54, UR62, UR16, URZ ;  /* 0x000000103e3672a5 */ /* 0x000fe4000f8e00ff */
[----:B------:R-:W-:-:S04]  /*0de0*/  UIMAD UR8, UR63, UR16, URZ ;  /* 0x000000103f0872a4 */ /* 0x000fc8000f8e02ff */
[----:B------:R-:W-:Y:S02]  /*0df0*/  UIADD3 UR8, UPT, UPT, UR55, UR8, URZ ;  /* 0x0000000837087290 */ /* 0x000fe4000fffe0ff */
.L_x_843:
[----:B------:R-:W2:Y:S01]  /*0e00*/  LDCU.U8 UR11, c[0x0][0x548] ;  /* 0x0000a900ff0b77ac */ /* 0x000ea20008000000 */
[----:B------:R-:W-:Y:S01]  /*0e10*/  USHF.L.U32 UR10, UR41, 0x7, URZ ;  /* 0x00000007290a7899 */ /* 0x000fe200080006ff */
[----:B------:R-:W3:Y:S03]  /*0e20*/  LDCU.U8 UR57, c[0x0][0x5f0] ;  /* 0x0000be00ff3977ac */ /* 0x000ee60008000000 */
[----:B------:R-:W-:-:S04]  /*0e30*/  USEL UR9, UR10, URZ, UP5 ;  /* 0x000000ff0a097287 */ /* 0x000fc8000a800000 */
[----:B------:R-:W-:Y:S02]  /*0e40*/  UIADD3 UR9, UP0, UPT, UR48, UR9, URZ ;  /* 0x0000000930097290 */ /* 0x000fe4000ff1e0ff */
[----:B--2---:R-:W-:Y:S02]  /*0e50*/  UISETP.NE.AND UP1, UPT, UR11, URZ, UPT ;  /* 0x000000ff0b00728c */ /* 0x004fe4000bf25270 */
[----:B------:R-:W-:Y:S02]  /*0e60*/  UIADD3.X UR53, UPT, UPT, URZ, UR51, URZ, UP0, !UPT ;  /* 0x00000033ff357290 */ /* 0x000fe400087fe4ff */
[----:B------:R-:W-:Y:S02]  /*0e70*/  UIMAD.WIDE.U32 UR60, UR9, UR62, URZ ;  /* 0x0000003e093c72a5 */ /* 0x000fe4000f8e00ff */
[----:B------:R-:W-:-:S04]  /*0e80*/  UIMAD UR53, UR53, UR62, URZ ;  /* 0x0000003e353572a4 */ /* 0x000fc8000f8e02ff */
[----:B------:R-:W-:Y:S02]  /*0e90*/  UIMAD UR53, UR63, UR9, UR53 ;  /* 0x000000093f3572a4 */ /* 0x000fe4000f8e0235 */
[----:B------:R-:W-:Y:S02]  /*0ea0*/  UIMAD UR9, UR23, UR46, URZ ;  /* 0x0000002e170972a4 */ /* 0x000fe4000f8e02ff */
[----:B------:R-:W-:Y:S01]  /*0eb0*/  UIADD3 UR53, UPT, UPT, UR61, UR53, URZ ;  /* 0x000000353d357290 */ /* 0x000fe2000fffe0ff */
[----:B---3--:R-:W-:Y:S11]  /*0ec0*/  BRA.U !UP1, `(.L_x_844) ;  /* 0x00000001091c7547 */ /* 0x008ff6000b800000 */
[----:B------:R-:W2:Y:S01]  /*0ed0*/  LDCU UR11, c[0x0][0x434] ;  /* 0x00008680ff0b77ac */ /* 0x000ea20008000800 */
[----:B------:R-:W3:Y:S01]  /*0ee0*/  LDCU UR56, c[0x0][0x454] ;  /* 0x00008a80ff3877ac */ /* 0x000ee20008000800 */
[----:B------:R-:W-:Y:S02]  /*0ef0*/  UISETP.NE.AND UP0, UPT, UR16, -0x1, UPT ;  /* 0xffffffff1000788c */ /* 0x000fe4000bf05270 */
[----:B--2---:R-:W-:-:S04]  /*0f00*/  UIMAD UR11, UR41, UR11, URZ ;  /* 0x0000000b290b72a4 */ /* 0x004fc8000f8e02ff */
[----:B------:R-:W-:-:S04]  /*0f10*/  USEL UR11, UR11, UR16, !UP0 ;  /* 0x000000100b0b7287 */ /* 0x000fc8000c000000 */
[----:B---3--:R-:W-:Y:S01]  /*0f20*/  UIMAD UR56, UR23, UR56, UR11 ;  /* 0x00000038173872a4 */ /* 0x008fe2000f8e020b */
[----:B------:R-:W-:Y:S05]  /*0f30*/  BRA `(.L_x_845) ;  /* 0x00000000000c7947 */ /* 0x000fea0003800000 */
.L_x_844:
[----:B------:R-:W2:Y:S01]  /*0f40*/  LDCU UR56, c[0x0][0x434] ;  /* 0x00008680ff3877ac */ /* 0x000ea20008000800 */
[----:B------:R-:W-:-:S04]  /*0f50*/  UIMAD UR11, UR41, UR17, UR23 ;  /* 0x00000011290b72a4 */ /* 0x000fc8000f8e0217 */
[----:B--2---:R-:W-:Y:S02]  /*0f60*/  UIMAD UR56, UR11, UR56, URZ ;  /* 0x000000380b3872a4 */ /* 0x004fe4000f8e02ff */
.L_x_845:
[----:B------:R-:W-:Y:S01]  /*0f70*/  UIADD3 UR43, UPT, UPT, UR43, -0x1, URZ ;  /* 0xffffffff2b2b7890 */ /* 0x000fe2000fffe0ff */
[----:B------:R-:W-:Y:S09]  /*0f80*/  BRA.U !UP1, `(.L_x_846) ;  /* 0x0000000109247547 */ /* 0x000ff2000b800000 */
[----:B------:R-:W2:Y:S01]  /*0f90*/  LDCU UR11, c[0x0][0x444] ;  /* 0x00008880ff0b77ac */ /* 0x000ea20008000800 */
[----:B------:R-:W-:Y:S01]  /*0fa0*/  UISETP.NE.AND UP0, UPT, UR16, -0x1, UPT ;  /* 0xffffffff1000788c */ /* 0x000fe2000bf05270 */
[----:B------:R-:W3:Y:S10]  /*0fb0*/  LDCU UR55, c[0x0][0x430] ;  /* 0x00008600ff3777ac */ /* 0x000ef40008000800 */
[----:B--2---:R-:W-:Y:S01]  /*0fc0*/  @!UP0 UIMAD UR16, UR41, UR11, URZ ;  /* 0x0000000b291082a4 */ /* 0x004fe2000f8e02ff */
[----:B------:R-:W3:Y:S03]  /*0fd0*/  LDCU UR11, c[0x0][0x454] ;  /* 0x00008a80ff0b77ac */ /* 0x000ee60008000800 */
[----:B------:R-:W-:-:S02]  /*0fe0*/  UIADD3 UR10, UPT, UPT, UR10, UR16, URZ ;  /* 0x000000100a0a7290 */ /* 0x000fc4000fffe0ff */
[----:B---3--:R-:W-:-:S04]  /*0ff0*/  ULEA UR55, UR55, UR11, 0x7 ;  /* 0x0000000b37377291 */ /* 0x008fc8000f8e38ff */
[----:B------:R-:W-:Y:S01]  /*1000*/  UIMAD UR55, UR55, UR23, UR10 ;  /* 0x00000017373772a4 */ /* 0x000fe2000f8e020a */
[----:B------:R-:W-:Y:S11]  /*1010*/  BRA `(.L_x_847) ;  /* 0x00000000000c7947 */ /* 0x000ff60003800000 */
.L_x_846:
[----:B------:R-:W2:Y:S01]  /*1020*/  LDCU UR55, c[0x0][0x444] ;  /* 0x00008880ff3777ac */ /* 0x000ea20008000800 */
[----:B------:R-:W-:-:S04]  /*1030*/  UIMAD UR10, UR41, UR17, UR23 ;  /* 0x00000011290a72a4 */ /* 0x000fc8000f8e0217 */
[----:B--2---:R-:W-:-:S12]  /*1040*/  UIMAD UR55, UR10, UR55, URZ ;  /* 0x000000370a3772a4 */ /* 0x004fd8000f8e02ff */
.L_x_847:
[----:B------:R-:W2:Y:S01]  /*1050*/  S2R R0, SR_TID.X ;  /* 0x0000000000007919 */ /* 0x000ea20000002100 */
[----:B------:R-:W-:Y:S01]  /*1060*/  USHF.R.S32.HI UR10, URZ, 0x1f, UR9 ;  /* 0x0000001fff0a7899 */ /* 0x000fe20008011409 */
[----:B------:R-:W-:Y:S01]  /*1070*/  IMAD.MOV.U32 R21, RZ, RZ, RZ ;  /* 0x000000ffff157224 */ /* 0x000fe200078e00ff */
[----:B------:R-:W-:Y:S01]  /*1080*/  UIADD3 UR54, UP1, UP0, UR60, UR54, UR9 ;  /* 0x000000363c367290 */ /* 0x000fe2000f83e009 */
[----:B------:R-:W-:Y:S01]  /*1090*/  ISETP.NE.AND P3, PT, RZ, UR57, PT ;  /* 0x00000039ff007c0c */ /* 0x000fe2000bf65270 */
[----:B------:R-:W-:Y:S01]  /*10a0*/  UIMAD UR46, UR17, UR46, URZ ;  /* 0x0000002e112e72a4 */ /* 0x000fe2000f8e02ff */
[----:B------:R-:W-:Y:S01]  /*10b0*/  BSSY.RECONVERGENT B1, `(.L_x_837) ;  /* 0x000085f000017945 */ /* 0x000fe20003800200 */
[----:B------:R-:W-:Y:S01]  /*10c0*/  UIADD3.X UR53, UPT, UPT, UR53, UR8, UR10, UP1, UP0 ;  /* 0x0000000835357290 */ /* 0x000fe20008fe040a */
[----:B------:R-:W3:Y:S04]  /*10d0*/  LDCU.64 UR60, c[0x0][0x420] ;  /* 0x00008400ff3c77ac */ /* 0x000ee80008000a00 */
[----:B------:R-:W4:Y:S01]  /*10e0*/  LDCU.128 UR8, c[0x0][0x590] ;  /* 0x0000b200ff0877ac */ /* 0x000f220008000c00 */
[----:B------:R-:W-:-:S02]  /*10f0*/  UISETP.GT.AND UP0, UPT, UR45, URZ, UPT ;  /* 0x000000ff2d00728c */ /* 0x000fc4000bf04270 */
[----:B------:R-:W-:Y:S02]  /*1100*/  ULEA UR55, UR43, UR55, 0x6 ;  /* 0x000000372b377291 */ /* 0x000fe4000f8e30ff */
[----:B------:R-:W-:Y:S02]  /*1110*/  ULEA UR56, UR43, UR56, 0x6 ;  /* 0x000000382b387291 */ /* 0x000fe4000f8e30ff */
[----:B----4-:R-:W-:Y:S01]  /*1120*/  UIMAD UR16, UR51, UR8, URZ ;  /* 0x00000008331072a4 */ /* 0x010fe2000f8e02ff */
[----:B--2---:R-:W-:Y:S01]  /*1130*/  IMAD.SHL.U32 R5, R0, 0x8, RZ ;  /* 0x0000000800057824 */ /* 0x004fe200078e00ff */
[----:B------:R-:W-:Y:S01]  /*1140*/  MOV R12, UR10 ;  /* 0x0000000a000c7c02 */ /* 0x000fe20008000f00 */
[----:B------:R-:W-:Y:S01]  /*1150*/  IMAD.U32 R10, RZ, RZ, UR8 ;  /* 0x00000008ff0a7e24 */ /* 0x000fe2000f8e00ff */
[----:B------:R-:W-:Y:S01]  /*1160*/  UIMAD UR16, UR48, UR9, UR16 ;  /* 0x00000009301072a4 */ /* 0x000fe2000f8e0210 */
[----:B------:R-:W-:Y:S01]  /*1170*/  IMAD.U32 R16, RZ, RZ, UR11 ;  /* 0x0000000bff107e24 */ /* 0x000fe2000f8e00ff */
[----:B------:R-:W-:Y:S01]  /*1180*/  LOP3.LUT R20, R5, 0x38, RZ, 0xc0, !PT ;  /* 0x0000003805147812 */ /* 0x000fe200078ec0ff */
[----:B------:R-:W2:Y:S01]  /*1190*/  LDCU.64 UR10, c[0x0][0x550] ;  /* 0x0000aa00ff0a77ac */ /* 0x000ea20008000a00 */
[----:B------:R-:W-:-:S02]  /*11a0*/  SHF.R.U32.HI R4, RZ, 0x3, R0 ;  /* 0x00000003ff047819 */ /* 0x000fc40000011600 */
[----:B------:R-:W-:Y:S01]  /*11b0*/  IADD3 R2, P0, PT, R20, UR58, RZ ;  /* 0x0000003a14027c10 */ /* 0x000fe2000ff1e0ff */
[----:B------:R-:W4:Y:S04]  /*11c0*/  LDCU.64 UR58, c[0x0][0x5e8] ;  /* 0x0000bd00ff3a77ac */ /* 0x000f280008000a00 */
[----:B------:R-:W-:Y:S01]  /*11d0*/  IMAD.X R3, RZ, RZ, UR47, P0 ;  /* 0x0000002fff037e24 */ /* 0x000fe200080e06ff */
[----:B------:R-:W-:Y:S01]  /*11e0*/  USHF.L.U64.HI UR47, UR8, 0x5, UR9 ;  /* 0x00000005082f7899 */ /* 0x000fe20008010209 */
[----:B------:R-:W-:-:S04]  /*11f0*/  IMAD.WIDE.U32 R10, R10, UR48, R2 ;  /* 0x000000300a0a7c25 */ /* 0x000fc8000f8e0002 */
[----:B------:R-:W5:Y:S01]  /*1200*/  LDC.64 R2, c[0x0][0x3b0] ;  /* 0x0000ec00ff027b82 */ /* 0x000f620000000a00 */
[----:B------:R-:W-:Y:S01]  /*1210*/  VIADD R11, R11, UR16 ;  /* 0x000000100b0b7c36 */ /* 0x000fe20008000000 */
[----:B------:R-:W1:Y:S01]  /*1220*/  LDCU.64 UR16, c[0x0][0x3c8] ;  /* 0x00007900ff1077ac */ /* 0x000e620008000a00 */
[----:B------:R-:W-:-:S05]  /*1230*/  IMAD.WIDE.U32 R12, R12, UR23, R10 ;  /* 0x000000170c0c7c25 */ /* 0x000fca000f8e000a */
[----:B------:R-:W3:Y:S01]  /*1240*/  LDC.64 R10, c[0x0][0x5f8] ;  /* 0x00017e00ff0a7b82 */ /* 0x000ee20000000a00 */
[----:B------:R-:W-:Y:S01]  /*1250*/  IMAD R17, R16, UR23, R13 ;  /* 0x0000001710117c24 */ /* 0x000fe2000f8e020d */
[----:B------:R-:W-:Y:S01]  /*1260*/  LOP3.LUT R13, R0, 0x1f, RZ, 0xc0, !PT ;  /* 0x0000001f000d7812 */ /* 0x000fe200078ec0ff */
[----:B------:R-:W-:Y:S01]  /*1270*/  IMAD.MOV.U32 R16, RZ, RZ, R12 ;  /* 0x000000ffff107224 */ /* 0x000fe200078e000c */
[----:B------:R-:W-:-:S03]  /*1280*/  SHF.R.U32.HI R12, RZ, 0x5, R0 ;  /* 0x00000005ff0c7819 */ /* 0x000fc60000011600 */
[----:B------:R-:W-:-:S04]  /*1290*/  IMAD.WIDE.U32 R16, R4, UR8, R16 ;  /* 0x0000000804107c25 */ /* 0x000fc8000f8e0010 */
[----:B------:R-:W-:Y:S01]  /*12a0*/  IMAD R13, R12, UR46, R13 ;  /* 0x0000002e0c0d7c24 */ /* 0x000fe2000f8e020d */
[----:B--2---:R-:W-:Y:S01]  /*12b0*/  LEA R234, P2, R16, UR10, 0x1 ;  /* 0x0000000a10ea7c11 */ /* 0x004fe2000f8408ff */
[----:B------:R-:W-:Y:S02]  /*12c0*/  IMAD R12, R4, UR9, R17 ;  /* 0x00000009040c7c24 */ /* 0x000fe4000f8e0211 */
[C---:B-----5:R-:W-:Y:S02]  /*12d0*/  IMAD R14, R2.reuse, UR51, RZ ;  /* 0x00000033020e7c24 */ /* 0x060fe4000f8e02ff */
[----:B------:R-:W-:Y:S01]  /*12e0*/  IMAD.WIDE.U32 R18, R2, UR48, R20 ;  /* 0x0000003002127c25 */ /* 0x000fe2000f8e0014 */
[----:B------:R-:W-:Y:S01]  /*12f0*/  LEA.HI.X R235, R16, UR11, R12, 0x1, P2 ;  /* 0x0000000b10eb7c11 */ /* 0x000fe200090f0c0c */
[----:B----4-:R-:W-:Y:S01]  /*1300*/  UIMAD.WIDE UR10, UR55, 0x4, UR58 ;  /* 0x00000004370a78a5 */ /* 0x010fe2000f8e023a */
[----:B------:R-:W-:Y:S01]  /*1310*/  IADD3 R16, PT, PT, R4, 0x20, RZ ;  /* 0x0000002004107810 */ /* 0x000fe20007ffe0ff */
[----:B------:R-:W-:Y:S01]  /*1320*/  IMAD R14, R3, UR48, R14 ;  /* 0x00000030030e7c24 */ /* 0x000fe2000f8e020e */
[----:B------:R-:W-:Y:S01]  /*1330*/  IADD3 R24, P0, PT, R18, UR52, RZ ;  /* 0x0000003412187c10 */ /* 0x000fe2000ff1e0ff */
[----:B---3--:R-:W-:Y:S01]  /*1340*/  IMAD.WIDE.U32 R22, R10, UR21, RZ ;  /* 0x000000150a167c25 */ /* 0x008fe2000f8e00ff */
[----:B-1----:R-:W-:Y:S01]  /*1350*/  MOV R18, UR16 ;  /* 0x0000001000127c02 */ /* 0x002fe20008000f00 */
        /* <DEDUP_REMOVED lines=10> */
[----:B------:R-:W-:Y:S01]  /*1400*/  USHF.L.U32 UR49, UR46, 0x6, URZ ;  /* 0x000000062e317899 */ /* 0x000fe200080006ff */
[----:B------:R-:W-:Y:S01]  /*1410*/  SHF.R.S32.HI R13, RZ, 0x1f, R13 ;  /* 0x0000001fff0d7819 */ /* 0x000fe2000001140d */
[----:B------:R-:W-:Y:S01]  /*1420*/  IMAD.SHL.U32 R17, R2, 0x20, RZ ;  /* 0x0000002002117824 */ /* 0x000fe200078e00ff */
[----:B------:R-:W-:-:S03]  /*1430*/  SEL R14, R11, RZ, P3 ;  /* 0x000000ff0b0e7207 */ /* 0x000fc60001800000 */
[----:B------:R-:W-:Y:S01]  /*1440*/  IMAD.U32 R12, RZ, RZ, UR49 ;  /* 0x00000031ff0c7e24 */ /* 0x000fe2000f8e00ff */
[----:B------:R-:W-:Y:S01]  /*1450*/  IADD3.X R13, PT, PT, R13, UR53, R14, P1, P0 ;  /* 0x000000350d0d7c10 */ /* 0x000fe20008fe040e */
[----:B------:R-:W-:Y:S01]  /*1460*/  IMAD.WIDE.U32 R14, R4, R2, R18 ;  /* 0x00000002040e7225 */ /* 0x000fe200078e0012 */
[----:B------:R-:W-:Y:S01]  /*1470*/  IADD3 R11, P0, PT, R10, UR49, RZ ;  /* 0x000000310a0b7c10 */ /* 0x000fe2000ff1e0ff */
[----:B------:R-:W-:Y:S02]  /*1480*/  UIMAD.WIDE UR52, UR56, 0x4, UR60 ;  /* 0x00000004383478a5 */ /* 0x000fe4000f8e023c */
[----:B------:R-:W-:Y:S01]  /*1490*/  IMAD R10, R4, R3, R15 ;  /* 0x00000003040a7224 */ /* 0x000fe200078e020f */
[----:B------:R-:W-:Y:S02]  /*14a0*/  LEA.HI.X.SX32 R12, R12, R13, 0x1, P0 ;  /* 0x0000000d0c0c7211 */ /* 0x000fe400000f0eff */
[----:B-1----:R-:W-:Y:S02]  /*14b0*/  LEA R232, P0, R11, UR16, 0x2 ;  /* 0x000000100be87c11 */ /* 0x002fe4000f8010ff */
[----:B--2---:R-:W-:-:S02]  /*14c0*/  LEA R236, P1, R14, UR8, 0x1 ;  /* 0x000000080eec7c11 */ /* 0x004fc4000f8208ff */
[----:B------:R-:W-:Y:S02]  /*14d0*/  LEA.HI.X R233, R11, UR17, R12, 0x2, P0 ;  /* 0x000000110be97c11 */ /* 0x000fe400080f140c */
[----:B------:R-:W-:Y:S02]  /*14e0*/  SHF.L.U64.HI R11, R2, 0x5, R3 ;  /* 0x00000005020b7819 */ /* 0x000fe40000010203 */
[----:B------:R-:W-:Y:S02]  /*14f0*/  IADD3 R3, P0, PT, R4, 0x20, RZ ;  /* 0x0000002004037810 */ /* 0x000fe40007f1e0ff */
[----:B------:R-:W-:Y:S02]  /*1500*/  LEA.HI.X R237, R14, UR9, R10, 0x1, P1 ;  /* 0x000000090eed7c11 */ /* 0x000fe400088f0c0a */
[C---:B------:R-:W-:Y:S01]  /*1510*/  LOP3.LUT R15, R20.reuse, 0x40, RZ, 0xfc, !PT ;  /* 0x00000040140f7812 */ /* 0x040fe200078efcff */
[----:B------:R-:W-:Y:S01]  /*1520*/  IMAD.X R2, RZ, RZ, RZ, P0 ;  /* 0x000000ffff027224 */ /* 0x000fe200000e06ff */
[----:B------:R-:W-:-:S02]  /*1530*/  LOP3.LUT R14, R20, 0x80, RZ, 0xfc, !PT ;  /* 0x00000080140e7812 */ /* 0x000fc400078efcff */
        /* <DEDUP_REMOVED lines=15> */
.L_x_849:
[----:B------:R-:W1:Y:S01]  /*1630*/  LDCU.64 UR12, c[0x0][0x5c0] ;  /* 0x0000b800ff0c77ac */ /* 0x000e620008000a00 */
[----:B------:R-:W-:-:S04]  /*1640*/  UIADD3 UR8, UPT, UPT, UR40, UR42, URZ ;  /* 0x0000002a28087290 */ /* 0x000fc8000fffe0ff */
[----:B-1----:R-:W-:Y:S02]  /*1650*/  UIMAD.WIDE.U32 UR16, UR8, UR12, URZ ;  /* 0x0000000c081072a5 */ /* 0x002fe4000f8e00ff */
[----:B------:R-:W-:-:S04]  /*1660*/  UIMAD UR8, UR8, UR13, URZ ;  /* 0x0000000d080872a4 */ /* 0x000fc8000f8e02ff */
[----:B------:R-:W-:-:S06]  /*1670*/  UIADD3 UR8, UPT, UPT, UR17, UR8, URZ ;  /* 0x0000000811087290 */ /* 0x000fcc000fffe0ff */
[----:B------:R-:W-:Y:S02]  /*1680*/  MOV R5, UR8 ;  /* 0x0000000800057c02 */ /* 0x000fe40008000f00 */
.L_x_850:
        /* <DEDUP_REMOVED lines=13> */
.L_x_851:
[----:B------:R-:W1:Y:S01]  /*1760*/  LDCU.64 UR10, c[0x0][0x5c8] ;  /* 0x0000b900ff0a77ac */ /* 0x000e620008000a00 */
[----:B------:R-:W-:-:S04]  /*1770*/  UIADD3 UR40, UPT, UPT, UR40, UR42, URZ ;  /* 0x0000002a28287290 */ /* 0x000fc8000fffe0ff */
[----:B-1----:R-:W-:Y:S02]  /*1780*/  UIMAD.WIDE.U32 UR14, UR40, UR10, URZ ;  /* 0x0000000a280e72a5 */ /* 0x002fe4000f8e00ff */
[----:B------:R-:W-:-:S04]  /*1790*/  UIMAD UR40, UR40, UR11, URZ ;  /* 0x0000000b282872a4 */ /* 0x000fc8000f8e02ff */
[----:B------:R-:W-:-:S06]  /*17a0*/  UIADD3 UR40, UPT, UPT, UR15, UR40, URZ ;  /* 0x000000280f287290 */ /* 0x000fcc000fffe0ff */
[----:B------:R-:W-:-:S07]  /*17b0*/  MOV R0, UR40 ;  /* 0x0000002800007c02 */ /* 0x000fce0008000f00 */
.L_x_852:
        /* <DEDUP_REMOVED lines=32> */
.L_x_854:
[----:B------:R-:W-:Y:S05]  /*19c0*/  BSYNC.RECONVERGENT B0 ;  /* 0x0000000000007941 */ /* 0x000fea0003800200 */
.L_x_853:
        /* <DEDUP_REMOVED lines=19> */
.L_x_856:
[----:B------:R-:W-:Y:S05]  /*1b00*/  BSYNC.RECONVERGENT B0 ;  /* 0x0000000000007941 */ /* 0x000fea0003800200 */
.L_x_855:
[----:B------:R-:W3:Y:S01]  /*1b10*/  LDCU.64 UR8, c[0x0][0x5e0] ;  /* 0x0000bc00ff0877ac */ /* 0x000ee20008000a00 */
[----:B------:R-:W-:Y:S01]  /*1b20*/  MOV R5, UR10 ;  /* 0x0000000a00057c02 */ /* 0x000fe20008000f00 */
[----:B------:R-:W-:Y:S01]  /*1b30*/  BSSY.RECONVERGENT B0, `(.L_x_857) ;  /* 0x000001b000007945 */ /* 0x000fe20003800200 */
[----:B------:R-:W-:-:S03]  /*1b40*/  UIMAD UR27, UR27, UR10, URZ ;  /* 0x0000000a1b1b72a4 */ /* 0x000fc6000f8e02ff */
[----:B--2---:R-:W-:Y:S01]  /*1b50*/  IMAD.WIDE.U32 R6, R5, UR30, R20 ;  /* 0x0000001e05067c25 */ /* 0x004fe2000f8e0014 */
        /* <DEDUP_REMOVED lines=24> */
.L_x_858:
[----:B------:R-:W-:Y:S05]  /*1ce0*/  BSYNC.RECONVERGENT B0 ;  /* 0x0000000000007941 */ /* 0x000fea0003800200 */
.L_x_857:
        /* <DEDUP_REMOVED lines=20> */
.L_x_848:
[----:B------:R-:W-:Y:S01]  /*1e30*/  UIMAD UR9, UR43, -0x40, UR45 ;  /* 0xffffffc02b0978a4 */ /* 0x000fe2000f8e022d */
[----:B------:R-:W-:Y:S01]  /*1e40*/  LOP3.LUT R13, R5, 0x1f8, RZ, 0xc0, !PT ;  /* 0x000001f8050d7812 */ /* 0x000fe200078ec0ff */
[----:B------:R-:W-:Y:S01]  /*1e50*/  ULOP3.LUT UR8, UR43, 0x80000001, URZ, 0xc0, !UPT ;  /* 0x800000012b087892 */ /* 0x000fe2000f8ec0ff */
[----:B------:R-:W-:Y:S02]  /*1e60*/  @P3 BAR.SYNC.DEFER_BLOCKING 0x0 ;  /* 0x0000000000003b1d */ /* 0x000fe40000010000 */
[----:B------:R-:W-:Y:S01]  /*1e70*/  LOP3.LUT R10, R13, 0x38, R0, 0x78, !PT ;  /* 0x000000380d0a7812 */ /* 0x000fe200078e7800 */
[----:B------:R-:W-:Y:S01]  /*1e80*/  UISETP.NE.AND UP0, UPT, UR8, 0x1, UPT ;  /* 0x000000010800788c */ /* 0x000fe2000bf05270 */
[----:B------:R-:W-:Y:S02]  /*1e90*/  ISETP.GE.AND P6, PT, R4, UR9, PT ;  /* 0x0000000904007c0c */ /* 0x000fe4000bfc6270 */
[----:B------:R-:W-:Y:S01]  /*1ea0*/  LOP3.LUT R13, R10, 0x1e00, R5, 0xf8, !PT ;  /* 0x00001e000a0d7812 */ /* 0x000fe200078ef805 */
[----:B------:R-:W-:Y:S01]  /*1eb0*/  USEL UR16, URZ, 0x8000, UP0 ;  /* 0x00008000ff107887 */ /* 0x000fe20008000000 */
[----:B------:R-:W-:Y:S02]  /*1ec0*/  BSSY.RECONVERGENT B0, `(.L_x_860) ;  /* 0x0000021000007945 */ /* 0x000fe40003800200 */
        /* <DEDUP_REMOVED lines=28> */
.L_x_861:
[----:B------:R2:W-:Y:S04]  /*2090*/  STS.128 [R13+0x10000], RZ ;  /* 0x010000ff0d007388 */ /* 0x0005e80000000c00 */
[----:B------:R2:W-:Y:S04]  /*20a0*/  STS.128 [R13+0x12000], RZ ;  /* 0x012000ff0d007388 */ /* 0x0005e80000000c00 */
[----:B------:R2:W-:Y:S04]  /*20b0*/  STS.128 [R13+0x14000], RZ ;  /* 0x014000ff0d007388 */ /* 0x0005e80000000c00 */
[----:B------:R2:W-:Y:S02]  /*20c0*/  STS.128 [R13+0x16000], RZ ;  /* 0x016000ff0d007388 */ /* 0x0005e40000000c00 */
.L_x_862:
[----:B------:R-:W-:Y:S05]  /*20d0*/  BSYNC.RECONVERGENT B0 ;  /* 0x0000000000007941 */ /* 0x000fea0003800200 */
.L_x_860:
        /* <DEDUP_REMOVED lines=37> */
.L_x_864:
[----:B------:R-:W-:Y:S05]  /*2330*/  BSYNC.RECONVERGENT B0 ;  /* 0x0000000000007941 */ /* 0x000fea0003800200 */
.L_x_863:
[----:B------:R-:W-:Y:S01]  /*2340*/  BSSY.RECONVERGENT B0, `(.L_x_865) ;  /* 0x0000021000007945 */ /* 0x000fe20003800200 */
[----:B------:R-:W-:-:S03]  /*2350*/  IADD3 R230, PT, PT, R13, UR16, RZ ;  /* 0x000000100de67c10 */ /* 0x000fc6000fffe0ff */
        /* <DEDUP_REMOVED lines=27> */
.L_x_866:
[----:B------:R1:W-:Y:S04]  /*2510*/  STS.128 [R230], RZ ;  /* 0x000000ffe6007388 */ /* 0x0003e80000000c00 */
[----:B------:R1:W-:Y:S04]  /*2520*/  STS.128 [R230+0x2000], RZ ;  /* 0x002000ffe6007388 */ /* 0x0003e80000000c00 */
[----:B------:R1:W-:Y:S04]  /*2530*/  STS.128 [R230+0x4000], RZ ;  /* 0x004000ffe6007388 */ /* 0x0003e80000000c00 */
[----:B------:R1:W-:Y:S02]  /*2540*/  STS.128 [R230+0x6000], RZ ;  /* 0x006000ffe6007388 */ /* 0x0003e40000000c00 */
.L_x_867:
[----:B------:R-:W-:Y:S05]  /*2550*/  BSYNC.RECONVERGENT B0 ;  /* 0x0000000000007941 */ /* 0x000fea0003800200 */
.L_x_865:
[--C-:B------:R-:W-:Y:S01]  /*2560*/  SHF.R.U32.HI R10, RZ, 0x1, R0.reuse ;  /* 0x00000001ff0a7819 */ /* 0x100fe20000011600 */
[----:B------:R-:W-:Y:S01]  /*2570*/  IMAD.MOV.U32 R228, RZ, RZ, 0x7f800000 ;  /* 0x7f800000ffe47424 */ /* 0x000fe200078e00ff */
[----:B------:R-:W-:Y:S01]  /*2580*/  SHF.R.U32.HI R229, RZ, 0x2, R0 ;  /* 0x00000002ffe57819 */ /* 0x000fe20000011600 */
[----:B------:R-:W-:Y:S01]  /*2590*/  IMAD.MOV.U32 R227, RZ, RZ, 0x7f800000 ;  /* 0x7f800000ffe37424 */ /* 0x000fe200078e00ff */
[----:B----4-:R-:W-:-:S04]  /*25a0*/  LOP3.LUT R18, R10, 0x30, RZ, 0xc0, !PT ;  /* 0x000000300a127812 */ /* 0x010fc800078ec0ff */
        /* <DEDUP_REMOVED lines=41> */
.L_x_869:
[----:B------:R-:W-:Y:S05]  /*2840*/  BSYNC.RECONVERGENT B0 ;  /* 0x0000000000007941 */ /* 0x000fea0003800200 */
.L_x_868:
        /* <DEDUP_REMOVED lines=48> */
.L_x_871:
[----:B------:R2:W-:Y:S04]  /*2b50*/  STS.128 [R13+0x18000], RZ ;  /* 0x018000ff0d007388 */ /* 0x0005e80000000c00 */
[----:B------:R2:W-:Y:S04]  /*2b60*/  STS.128 [R13+0x1a000], RZ ;  /* 0x01a000ff0d007388 */ /* 0x0005e80000000c00 */
[----:B------:R2:W-:Y:S04]  /*2b70*/  STS.128 [R13+0x1c000], RZ ;  /* 0x01c000ff0d007388 */ /* 0x0005e80000000c00 */
[----:B------:R2:W-:Y:S02]  /*2b80*/  STS.128 [R13+0x1e000], RZ ;  /* 0x01e000ff0d007388 */ /* 0x0005e40000000c00 */
.L_x_872:
[----:B------:R-:W-:Y:S05]  /*2b90*/  BSYNC.RECONVERGENT B0 ;  /* 0x0000000000007941 */ /* 0x000fea0003800200 */
.L_x_870:
        /* <DEDUP_REMOVED lines=41> */
.L_x_874:
[----:B------:R-:W-:Y:S05]  /*2e30*/  BSYNC.RECONVERGENT B0 ;  /* 0x0000000000007941 */ /* 0x000fea0003800200 */
.L_x_873:
        /* <DEDUP_REMOVED lines=45> */
.L_x_876:
[----:B------:R2:W-:Y:S04]  /*3110*/  STS.128 [R13+0x20000], RZ ;  /* 0x020000ff0d007388 */ /* 0x0005e80000000c00 */
[----:B------:R2:W-:Y:S04]  /*3120*/  STS.128 [R13+0x22000], RZ ;  /* 0x022000ff0d007388 */ /* 0x0005e80000000c00 */
[----:B------:R2:W-:Y:S04]  /*3130*/  STS.128 [R13+0x24000], RZ ;  /* 0x024000ff0d007388 */ /* 0x0005e80000000c00 */
[----:B------:R2:W-:Y:S02]  /*3140*/  STS.128 [R13+0x26000], RZ ;  /* 0x026000ff0d007388 */ /* 0x0005e40000000c00 */
.L_x_877:
[----:B------:R-:W-:Y:S05]  /*3150*/  BSYNC.RECONVERGENT B0 ;  /* 0x0000000000007941 */ /* 0x000fea0003800200 */
.L_x_875:
[----:B------:R-:W1:Y:S01]  /*3160*/  S2R R212, SR_TID.X ;  /* 0x0000000000d47919 */ /* 0x000e620000002100 */
[----:B------:R-:W-:Y:S01]  /*3170*/  BSSY.RECONVERGENT B0, `(.L_x_878) ;  /* 0x0000028000007945 */ /* 0x000fe20003800200 */
[----:B------:R-:W-:Y:S01]  /*3180*/  SHF.L.U32 R6, R0, 0x1, RZ ;  /* 0x0000000100067819 */ /* 0x000fe200000006ff */
        /* <DEDUP_REMOVED lines=38> */
.L_x_879:
[----:B------:R-:W-:Y:S05]  /*33f0*/  BSYNC.RECONVERGENT B0 ;  /* 0x0000000000007941 */ /* 0x000fea0003800200 */
.L_x_878:
[----:B--2---:R-:W-:Y:S01]  /*3400*/  IMAD.SHL.U32 R2, R0, 0x40, RZ ;  /* 0x0000004000027824 */ /* 0x004fe200078e00ff */
[----:B------:R-:W-:Y:S01]  /*3410*/  LOP3.LUT R3, R6, 0x20, RZ, 0xc0, !PT ;  /* 0x0000002006037812 */ /* 0x000fe200078ec0ff */
[----:B------:R-:W2:Y:S01]  /*3420*/  S2R R241, SR_TID.X ;  /* 0x0000000000f17919 */ /* 0x000ea20000002100 */
[----:B------:R-:W-:Y:S01]  /*3430*/  IMAD.SHL.U32 R9, R0, 0x20, RZ ;  /* 0x0000002000097824 */ /* 0x000fe200078e00ff */
[----:B------:R-:W2:Y:S01]  /*3440*/  LDC R242, c[0x0][0x44c] ;  /* 0x00011300fff27b82 */ /* 0x000ea20000000800 */
[----:B------:R-:W-:Y:S01]  /*3450*/  LOP3.LUT R12, R2, 0x1c0, RZ, 0xc0, !PT ;  /* 0x000001c0020c7812 */ /* 0x000fe200078ec0ff */
[----:B-1----:R-:W-:Y:S01]  /*3460*/  IMAD.SHL.U32 R208, R212, 0x40, RZ ;  /* 0x00000040d4d07824 */ /* 0x002fe200078e00ff */
[----:B------:R-:W-:Y:S01]  /*3470*/  LOP3.LUT R3, R3, 0x18, R4, 0xf8, !PT ;  /* 0x0000001803037812 */ /* 0x000fe200078ef804 */
[----:B------:R-:W-:Y:S01]  /*3480*/  IMAD.SHL.U32 R219, R0, 0x10, RZ ;  /* 0x0000001000db7824 */ /* 0x000fe200078e00ff */
[----:B------:R-:W-:Y:S01]  /*3490*/  LOP3.LUT R6, R2, 0x200, RZ, 0xc0, !PT ;  /* 0x0000020002067812 */ /* 0x000fe200078ec0ff */
[----:B------:R-:W0:Y:S01]  /*34a0*/  LDGDEPBAR ;  /* 0x00000000000079af */ /* 0x000e220000000000 */
[----:B------:R-:W-:Y:S01]  /*34b0*/  LOP3.LUT R7, R12, 0x38, R5, 0xf8, !PT ;  /* 0x000000380c077812 */ /* 0x000fe200078ef805 */
[C---:B------:R-:W-:Y:S01]  /*34c0*/  IMAD.SHL.U32 R209, R212.reuse, 0x20, RZ ;  /* 0x00000020d4d17824 */ /* 0x040fe200078e00ff */
[----:B------:R-:W-:Y:S01]  /*34d0*/  LOP3.LUT R4, R3, 0x1c0, R2, 0xf8, !PT ;  /* 0x000001c003047812 */ /* 0x000fe200078ef802 */
[----:B------:R-:W-:Y:S01]  /*34e0*/  IMAD.SHL.U32 R210, R212, 0x8, RZ ;  /* 0x00000008d4d27824 */ /* 0x000fe200078e00ff */
[----:B------:R-:W-:Y:S01]  /*34f0*/  LOP3.LUT R6, R6, 0xc00, R9, 0xf8, !PT ;  /* 0x00000c0006067812 */ /* 0x000fe200078ef809 */
[C---:B------:R-:W-:Y:S01]  /*3500*/  IMAD.SHL.U32 R211, R212.reuse, 0x2, RZ ;  /* 0x00000002d4d37824 */ /* 0x040fe200078e00ff */
[----:B------:R-:W-:Y:S01]  /*3510*/  LOP3.LUT R3, R7, 0x8, R10, 0x78, !PT ;  /* 0x0000000807037812 */ /* 0x000fe200078e780a */
[----:B------:R-:W-:Y:S01]  /*3520*/  IMAD.SHL.U32 R250, R212, 0x10, RZ ;  /* 0x00000010d4fa7824 */ /* 0x000fe200078e00ff */
[----:B------:R-:W-:Y:S01]  /*3530*/  LOP3.LUT R8, R9, 0x200, RZ, 0xc0, !PT ;  /* 0x0000020009087812 */ /* 0x000fe200078ec0ff */
[----:B------:R-:W1:Y:S01]  /*3540*/  LDCU UR13, c[0x0][0x590] ;  /* 0x0000b200ff0d77ac */ /* 0x000e620008000800 */
[----:B------:R-:W-:Y:S01]  /*3550*/  LOP3.LUT R6, R6, R3, RZ, 0xfc, !PT ;  /* 0x0000000306067212 */ /* 0x000fe200078efcff */
[----:B------:R-:W-:Y:S01]  /*3560*/  IMAD.MOV.U32 R222, RZ, RZ, 0x40 ;  /* 0x00000040ffde7424 */ /* 0x000fe200078e00ff */
[----:B------:R-:W-:Y:S01]  /*3570*/  R2P PR, R0, 0x6 ;  /* 0x0000000600007804 */ /* 0x000fe20000000000 */
[----:B------:R-:W-:Y:S01]  /*3580*/  IMAD.MOV.U32 R220, RZ, RZ, 0x20 ;  /* 0x00000020ffdc7424 */ /* 0x000fe200078e00ff */
[----:B------:R-:W-:Y:S01]  /*3590*/  LOP3.LUT R3, R208, 0x1c0, RZ, 0xc0, !PT ;  /* 0x000001c0d0037812 */ /* 0x000fe200078ec0ff */
[----:B------:R-:W-:Y:S01]  /*35a0*/  IMAD.MOV.U32 R249, RZ, RZ, 0x10 ;  /* 0x00000010fff97424 */ /* 0x000fe200078e00ff */
[----:B------:R-:W-:Y:S01]  /*35b0*/  LOP3.LUT R219, R8, 0x3800, R219, 0xf8, !PT ;  /* 0x0000380008db7812 */ /* 0x000fe200078ef8db */
[----:B------:R-:W-:Y:S01]  /*35c0*/  UIADD3 UR30, UPT, UPT, UR30, 0x40, URZ ;  /* 0x000000401e1e7890 */ /* 0x000fe2000fffe0ff */
[----:B------:R-:W-:Y:S01]  /*35d0*/  LOP3.LUT R0, R7, 0x8, R0, 0x78, !PT ;  /* 0x0000000807007812 */ /* 0x000fe200078e7800 */
[----:B------:R-:W-:Y:S01]  /*35e0*/  IMAD.MOV.U32 R251, RZ, RZ, R230 ;  /* 0x000000fffffb7224 */ /* 0x000fe200078e00e6 */
[----:B------:R-:W-:Y:S01]  /*35f0*/  LOP3.LUT R5, R4, 0x38, R5, 0x78, !PT ;  /* 0x0000003804057812 */ /* 0x000fe200078e7805 */
[----:B------:R-:W-:Y:S01]  /*3600*/  IMAD.MOV.U32 R244, RZ, RZ, 0x20 ;  /* 0x00000020fff47424 */ /* 0x000fe200078e00ff */
[----:B------:R-:W-:Y:S01]  /*3610*/  LOP3.LUT R9, R209, 0x200, RZ, 0xc0, !PT ;  /* 0x00000200d1097812 */ /* 0x000fe200078ec0ff */
[----:B------:R-:W-:Y:S01]  /*3620*/  IMAD.MOV.U32 R243, RZ, RZ, 0x40 ;  /* 0x00000040fff37424 */ /* 0x000fe200078e00ff */
[----:B------:R-:W-:Y:S01]  /*3630*/  LOP3.LUT R3, R3, 0x38, R210, 0xf8, !PT ;  /* 0x0000003803037812 */ /* 0x000fe200078ef8d2 */
[----:B------:R-:W-:Y:S01]  /*3640*/  IMAD.MOV.U32 R238, RZ, RZ, 0x4 ;  /* 0x00000004ffee7424 */ /* 0x000fe200078e00ff */
[----:B------:R-:W-:-:S02]  /*3650*/  SHF.R.U32.HI R226, RZ, 0x2, R212 ;  /* 0x00000002ffe27819 */ /* 0x000fc400000116d4 */
[----:B------:R-:W-:Y:S02]  /*3660*/  CS2R R190, SRZ ;  /* 0x0000000000be7805 */ /* 0x000fe4000001ff00 */
[----:B------:R-:W-:Y:S02]  /*3670*/  LOP3.LUT R7, R211, 0x38, RZ, 0xc0, !PT ;  /* 0x00000038d3077812 */ /* 0x000fe400078ec0ff */
[----:B------:R-:W-:Y:S02]  /*3680*/  CS2R R188, SRZ ;  /* 0x0000000000bc7805 */ /* 0x000fe4000001ff00 */
[----:B------:R-:W-:Y:S02]  /*3690*/  LOP3.LUT R219, R219, R0, RZ, 0xfc, !PT ;  /* 0x00000000dbdb7212 */ /* 0x000fe400078efcff */
[----:B------:R-:W-:Y:S02]  /*36a0*/  CS2R R194, SRZ ;  /* 0x0000000000c27805 */ /* 0x000fe4000001ff00 */
[----:B------:R-:W-:-:S02]  /*36b0*/  LOP3.LUT R0, R9, 0x3800, R250, 0xf8, !PT ;  /* 0x0000380009007812 */ /* 0x000fc400078ef8fa */
[----:B------:R-:W-:Y:S02]  /*36c0*/  CS2R R192, SRZ ;  /* 0x0000000000c07805 */ /* 0x000fe4000001ff00 */
[----:B------:R-:W-:Y:S02]  /*36d0*/  LOP3.LUT R231, R3, 0x8, R212, 0x78, !PT ;  /* 0x0000000803e77812 */ /* 0x000fe400078e78d4 */
[----:B------:R-:W-:Y:S02]  /*36e0*/  CS2R R186, SRZ ;  /* 0x0000000000ba7805 */ /* 0x000fe4000001ff00 */
[----:B------:R-:W-:Y:S02]  /*36f0*/  LOP3.LUT R5, R5, 0x200, R2, 0xf8, !PT ;  /* 0x0000020005057812 */ /* 0x000fe400078ef802 */
[----:B------:R-:W-:Y:S02]  /*3700*/  CS2R R184, SRZ ;  /* 0x0000000000b87805 */ /* 0x000fe4000001ff00 */
[----:B------:R-:W-:-:S02]  /*3710*/  LOP3.LUT R7, R7, 0x20, R226, 0x78, !PT ;  /* 0x0000002007077812 */ /* 0x000fc400078e78e2 */
[----:B------:R-:W-:Y:S02]  /*3720*/  CS2R R182, SRZ ;  /* 0x0000000000b67805 */ /* 0x000fe4000001ff00 */
[----:B------:R-:W-:Y:S02]  /*3730*/  LOP3.LUT R4, R208, 0x200, RZ, 0xc0, !PT ;  /* 0x00000200d0047812 */ /* 0x000fe400078ec0ff */
[----:B------:R-:W-:Y:S02]  /*3740*/  CS2R R180, SRZ ;  /* 0x0000000000b47805 */ /* 0x000fe4000001ff00 */
[----:B------:R-:W-:Y:S02]  /*3750*/  SHF.R.U32.HI R2, RZ, 0x1, R212 ;  /* 0x00000001ff027819 */ /* 0x000fe400000116d4 */
[----:B------:R-:W-:Y:S02]  /*3760*/  CS2R R174, SRZ ;  /* 0x0000000000ae7805 */ /* 0x000fe4000001ff00 */
[----:B------:R-:W-:-:S02]  /*3770*/  SEL R222, R222, 0xffffffc0, !P2 ;  /* 0xffffffc0dede7807 */ /* 0x000fc40005000000 */
[----:B------:R-:W-:Y:S02]  /*3780*/  CS2R R172, SRZ ;  /* 0x0000000000ac7805 */ /* 0x000fe4000001ff00 */
[----:B------:R-:W-:Y:S02]  /*3790*/  LEA R219, R219, UR24, 0x1 ;  /* 0x00000018dbdb7c11 */ /* 0x000fe4000f8e08ff */
[----:B------:R-:W-:Y:S02]  /*37a0*/  CS2R R178, SRZ ;  /* 0x0000000000b27805 */ /* 0x000fe4000001ff00 */
[----:B------:R-:W-:Y:S02]  /*37b0*/  LOP3.LUT R8, R209, 0xc00, RZ, 0xc0, !PT ;  /* 0x00000c00d1087812 */ /* 0x000fe400078ec0ff */
[----:B------:R-:W-:Y:S02]  /*37c0*/  CS2R R176, SRZ ;  /* 0x0000000000b07805 */ /* 0x000fe4000001ff00 */
[----:B------:R-:W-:Y:S01]  /*37d0*/  LOP3.LUT R231, R0, R231, RZ, 0xfc, !PT ;  /* 0x000000e700e77212 */ /* 0x000fe200078efcff */
[----:B------:R-:W-:Y:S01]  /*37e0*/  IMAD.IADD R217, R222, 0x1, R219 ;  /* 0x00000001ded97824 */ /* 0x000fe200078e02db */
[----:B------:R-:W-:-:S02]  /*37f0*/  LOP3.LUT R250, R7, 0x1c0, R250, 0xf8, !PT ;  /* 0x000001c007fa7812 */ /* 0x000fc400078ef8fa */
[----:B------:R-:W-:Y:S02]  /*3800*/  CS2R R170, SRZ ;  /* 0x0000000000aa7805 */ /* 0x000fe4000001ff00 */
[----:B------:R-:W-:Y:S02]  /*3810*/  LOP3.LUT R0, R4, 0xc00, R209, 0xf8, !PT ;  /* 0x00000c0004007812 */ /* 0x000fe400078ef8d1 */
[----:B------:R-:W-:Y:S02]  /*3820*/  CS2R R168, SRZ ;  /* 0x0000000000a87805 */ /* 0x000fe4000001ff00 */
[----:B------:R-:W-:Y:S02]  /*3830*/  LOP3.LUT R213, R3, 0x8, R2, 0x78, !PT ;  /* 0x0000000803d57812 */ /* 0x000fe400078e7802 */
[----:B------:R-:W-:Y:S02]  /*3840*/  CS2R R166, SRZ ;  /* 0x0000000000a67805 */ /* 0x000fe4000001ff00 */
[----:B------:R-:W-:-:S02]  /*3850*/  LEA R6, R6, UR24, 0x1 ;  /* 0x0000001806067c11 */ /* 0x000fc4000f8e08ff */
[----:B------:R-:W-:Y:S02]  /*3860*/  CS2R R164, SRZ ;  /* 0x0000000000a47805 */ /* 0x000fe4000001ff00 */
[----:B------:R-:W-:Y:S02]  /*3870*/  LEA R5, R5, UR24, 0x1 ;  /* 0x0000001805057c11 */ /* 0x000fe4000f8e08ff */
[----:B------:R-:W-:Y:S02]  /*3880*/  CS2R R158, SRZ ;  /* 0x00000000009e7805 */ /* 0x000fe4000001ff00 */
[----:B------:R-:W-:Y:S02]  /*3890*/  SEL R220, R220, 0xffffffe0, !P1 ;  /* 0xffffffe0dcdc7807 */ /* 0x000fe40004800000 */
[----:B------:R-:W-:Y:S02]  /*38a0*/  CS2R R156, SRZ ;  /* 0x00000000009c7805 */ /* 0x000fe4000001ff00 */
[----:B------:R-:W-:-:S02]  /*38b0*/  LOP3.LUT R4, R4, 0x400, R209, 0xf8, !PT ;  /* 0x0000040004047812 */ /* 0x000fc400078ef8d1 */
[----:B------:R-:W-:Y:S02]  /*38c0*/  CS2R R162, SRZ ;  /* 0x0000000000a27805 */ /* 0x000fe4000001ff00 */
[----:B------:R-:W-:Y:S02]  /*38d0*/  LOP3.LUT R7, R8, 0x6, R211, 0xf8, !PT ;  /* 0x0000000608077812 */ /* 0x000fe400078ef8d3 */
[----:B------:R-:W-:Y:S02]  /*38e0*/  CS2R R160, SRZ ;  /* 0x0000000000a07805 */ /* 0x000fe4000001ff00 */
[----:B------:R-:W-:Y:S02]  /*38f0*/  LOP3.LUT P0, RZ, R212, 0x4, RZ, 0xc0, !PT ;  /* 0x00000004d4ff7812 */ /* 0x000fe4000780c0ff */
[----:B------:R-:W-:Y:S02]  /*3900*/  CS2R R154, SRZ ;  /* 0x00000000009a7805 */ /* 0x000fe4000001ff00 */
[----:B------:R-:W-:-:S02]  /*3910*/  LOP3.LUT R248, R210, 0x38, RZ, 0xc0, !PT ;  /* 0x00000038d2f87812 */ /* 0x000fc400078ec0ff */
[----:B------:R-:W-:Y:S02]  /*3920*/  CS2R R152, SRZ ;  /* 0x0000000000987805 */ /* 0x000fe4000001ff00 */
[-C--:B------:R-:W-:Y:S02]  /*3930*/  LOP3.LUT R0, R0, R213.reuse, RZ, 0xfc, !PT ;  /* 0x000000d500007212 */ /* 0x080fe400078efcff */
[----:B------:R-:W-:Y:S02]  /*3940*/  CS2R R150, SRZ ;  /* 0x0000000000967805 */ /* 0x000fe4000001ff00 */
[----:B------:R-:W-:Y:S02]  /*3950*/  LOP3.LUT R213, R4, R213, RZ, 0xfc, !PT ;  /* 0x000000d504d57212 */ /* 0x000fe400078efcff */
[----:B------:R-:W-:Y:S02]  /*3960*/  CS2R R148, SRZ ;  /* 0x0000000000947805 */ /* 0x000fe4000001ff00 */
[----:B------:R-:W-:-:S02]  /*3970*/  LOP3.LUT R250, R7, R250, RZ, 0xfc, !PT ;  /* 0x000000fa07fa7212 */ /* 0x000fc400078efcff */
        /* <DEDUP_REMOVED lines=40> */
[----:B------:R-:W-:Y:S01]  /*3c00*/  LOP3.LUT P3, RZ, R212, 0x2, RZ, 0xc0, !PT ;  /* 0x00000002d4ff7812 */ /* 0x000fe2000786c0ff */
[----:B------:R-:W-:Y:S01]  /*3c10*/  VIADD R215, R6, UR16 ;  /* 0x0000001006d77c36 */ /* 0x000fe20008000000 */
[----:B------:R-:W-:Y:S01]  /*3c20*/  LOP3.LUT P4, RZ, R212, 0x8, RZ, 0xc0, !PT ;  /* 0x00000008d4ff7812 */ /* 0x000fe2000788c0ff */
[----:B------:R-:W-:Y:S01]  /*3c30*/  VIADD R214, R5, UR16 ;  /* 0x0000001005d67c36 */ /* 0x000fe20008000000 */
[----:B--2---:R-:W-:Y:S01]  /*3c40*/  SHF.R.U32.HI R240, RZ, 0x2, R241 ;  /* 0x00000002fff07819 */ /* 0x004fe200000116f1 */
[C---:B------:R-:W-:Y:S01]  /*3c50*/  IMAD.IADD R218, R220.reuse, 0x1, R219 ;  /* 0x00000001dcda7824 */ /* 0x040fe200078e02db */
[----:B------:R-:W-:Y:S01]  /*3c60*/  SHF.R.U32.HI R239, RZ, 0x1, R241 ;  /* 0x00000001ffef7819 */ /* 0x000fe200000116f1 */
[----:B------:R-:W-:Y:S01]  /*3c70*/  IMAD.IADD R216, R220, 0x1, R217 ;  /* 0x00000001dcd87824 */ /* 0x000fe200078e02d9 */
[----:B------:R-:W-:Y:S01]  /*3c80*/  SEL R249, R249, 0xfffffff0, !P0 ;  /* 0xfffffff0f9f97807 */ /* 0x000fe20004000000 */
[----:B------:R-:W2:Y:S01]  /*3c90*/  LDCU UR8, c[0x0][0x440] ;  /* 0x00008800ff0877ac */ /* 0x000ea20008000800 */
[----:B------:R-:W-:-:S02]  /*3ca0*/  LOP3.LUT R247, R248, 0x40, RZ, 0xfc, !PT ;  /* 0x00000040f8f77812 */ /* 0x000fc400078efcff */
[C---:B------:R-:W-:Y:S01]  /*3cb0*/  LOP3.LUT R246, R248.reuse, 0x80, RZ, 0xfc, !PT ;  /* 0x00000080f8f67812 */ /* 0x040fe200078efcff */
[----:B------:R-:W2:Y:S01]  /*3cc0*/  LDCU UR9, c[0x0][0x3e0] ;  /* 0x00007c00ff0977ac */ /* 0x000ea20008000800 */
[----:B------:R-:W-:Y:S01]  /*3cd0*/  LOP3.LUT R245, R248, 0xc0, RZ, 0xfc, !PT ;  /* 0x000000c0f8f57812 */ /* 0x000fe200078efcff */
[----:B------:R-:W2:Y:S01]  /*3ce0*/  LDCU UR12, c[0x0][0x45c] ;  /* 0x00008b80ff0c77ac */ /* 0x000ea20008000800 */
[----:B-1----:R-:W-:Y:S02]  /*3cf0*/  USHF.L.U32 UR13, UR13, 0x6, URZ ;  /* 0x000000060d0d7899 */ /* 0x002fe400080006ff */
[----:B------:R-:W-:Y:S02]  /*3d00*/  USHF.L.U32 UR46, UR46, 0x3, URZ ;  /* 0x000000032e2e7899 */ /* 0x000fe400080006ff */
[----:B------:R-:W-:-:S11]  /*3d10*/  UISETP.GE.AND UP1, UPT, UR30, UR36, UPT ;  /* 0x000000241e00728c */ /* 0x000fd6000bf26270 */
.L_x_882:
[----:B------:R-:W0:Y:S01]  /*3d20*/  LDGDEPBAR ;  /* 0x00000000000079af */ /* 0x000e220000000000 */
[C---:B------:R-:W-:Y:S01]  /*3d30*/  IMAD.IADD R116, R215.reuse, 0x1, R220 ;  /* 0x00000001d7747824 */ /* 0x040fe200078e02dc */
[----:B------:R-:W-:Y:S01]  /*3d40*/  LEA R200, R250, UR4, 0x1 ;  /* 0x00000004fac87c11 */ /* 0x000fe2000f8e08ff */
[----:B------:R-:W-:Y:S01]  /*3d50*/  IMAD.IADD R117, R215, 0x1, R222 ;  /* 0x00000001d7757824 */ /* 0x000fe200078e02de */
[----:B------:R-:W-:Y:S01]  /*3d60*/  SEL R222, R243, 0xffffffc0, !P0 ;  /* 0xffffffc0f3de7807 */ /* 0x000fe20004000000 */
[----:B-----5:R-:W-:Y:S01]  /*3d70*/  FMUL.FTZ R130, R228, 1.4426950216293334961 ;  /* 0x3fb8aa3be4827820 */ /* 0x020fe20000410000 */
[----:B------:R-:W-:Y:S01]  /*3d80*/  PLOP3.LUT P2, PT, PT, PT, UP1, 0x80, 0x8 ;  /* 0x000000000008781c */ /* 0x000fe20003f4f018 */
[----:B------:R-:W-:Y:S01]  /*3d90*/  IMAD.IADD R220, R220, 0x1, R117 ;  /* 0x00000001dcdc7824 */ /* 0x000fe200078e0275 */
[----:B------:R-:W-:Y:S01]  /*3da0*/  PLOP3.LUT P1, PT, PT, PT, UP1, 0x80, 0x8 ;  /* 0x000000000008781c */ /* 0x000fe20003f2f018 */
[----:B------:R-:W-:Y:S01]  /*3db0*/  IMAD.U32 R118, RZ, RZ, UR37 ;  /* 0x00000025ff767e24 */ /* 0x000fe2000f8e00ff */
[----:B------:R-:W-:Y:S01]  /*3dc0*/  PLOP3.LUT P5, PT, PT, PT, UP1, 0x80, 0x8 ;  /* 0x000000000008781c */ /* 0x000fe20003faf018 */
[----:B------:R-:W-:Y:S01]  /*3dd0*/  UISETP.NE.AND UP2, UPT, UR43, URZ, UPT ;  /* 0x000000ff2b00728c */ /* 0x000fe2000bf45270 */
[----:B------:R-:W-:Y:S11]  /*3de0*/  PLOP3.LUT P6, PT, PT, PT, UP1, 0x80, 0x8 ;  /* 0x000000000008781c */ /* 0x000ff60003fcf018 */
[----:B------:R-:W-:Y:S01]  /*3df0*/  @P5 LOP3.LUT R119, R211, 0x6, RZ, 0xc0, !PT ;  /* 0x00000006d3775812 */ /* 0x000fe200078ec0ff */
[----:B------:R-:W-:Y:S04]  /*3e00*/  DEPBAR.LE SB0, 0x0 ;  /* 0x000080000000791a */ /* 0x000fe80000000000 */
[----:B------:R-:W-:Y:S01]  /*3e10*/  BAR.SYNC.DEFER_BLOCKING 0x0 ;  /* 0x0000000000007b1d */ /* 0x000fe20000010000 */
[----:B------:R-:W-:Y:S02]  /*3e20*/  PLOP3.LUT P5, PT, PT, PT, UP1, 0x80, 0x8 ;  /* 0x000000000008781c */ /* 0x000fe40003faf018 */
[----:B------:R-:W-:Y:S02]  /*3e30*/  @P2 LOP3.LUT R119, R119, 0xe0, R226, 0xf8, !PT ;  /* 0x000000e077772812 */ /* 0x000fe400078ef8e2 */
[----:B------:R-:W-:Y:S03]  /*3e40*/  PLOP3.LUT P2, PT, PT, PT, UP1, 0x80, 0x8 ;  /* 0x000000000008781c */ /* 0x000fe60003f4f018 */
[----:B------:R-:W-:Y:S01]  /*3e50*/  @P1 IMAD R118, R118, 0x40, R119 ;  /* 0x0000004076761824 */ /* 0x000fe200078e0277 */
[----:B------:R-:W-:Y:S03]  /*3e60*/  PLOP3.LUT P1, PT, PT, PT, UP1, 0x80, 0x8 ;  /* 0x000000000008781c */ /* 0x000fe60003f2f018 */
[C---:B------:R-:W-:Y:S01]  /*3e70*/  @P6 VIADD R119, R118.reuse, 0x1 ;  /* 0x0000000176776836 */ /* 0x040fe20000000000 */
[----:B------:R-:W-:Y:S02]  /*3e80*/  PLOP3.LUT P6, PT, PT, PT, UP1, 0x80, 0x8 ;  /* 0x000000000008781c */ /* 0x000fe40003fcf018 */
[----:B------:R-:W-:Y:S01]  /*3e90*/  @P5 ISETP.GE.AND P5, PT, R118, UR36, PT ;  /* 0x0000002476005c0c */ /* 0x000fe2000bfa6270 */
[----:B------:R-:W-:Y:S10]  /*3ea0*/  LDSM.16.M88.4 R84, [R215] ;  /* 0x00000000d754783b */ /* 0x000ff40000000200 */
[----:B------:R-:W-:Y:S01]  /*3eb0*/  @P6 ISETP.GE.AND P6, PT, R119, UR36, PT ;  /* 0x0000002477006c0c */ /* 0x000fe2000bfc6270 */
[----:B------:R-:W1:Y:S05]  /*3ec0*/  LDSM.16.M88.4 R88, [R219+0x18000] ;  /* 0x01800000db58783b */ /* 0x000e6a0000000200 */
[----:B------:R-:W3:Y:S05]  /*3ed0*/  LDSM.16.M88.4 R92, [R219+0x18800] ;  /* 0x01880000db5c783b */ /* 0x000eea0000000200 */
[----:B------:R-:W-:Y:S05]  /*3ee0*/  LDSM.16.M88.4 R96, [R116] ;  /* 0x000000007460783b */ /* 0x000fea0000000200 */
[----:B------:R-:W2:Y:S05]  /*3ef0*/  LDSM.16.M88.4 R100, [R218+0x18000] ;  /* 0x01800000da64783b */ /* 0x000eaa0000000200 */
[----:B------:R-:W2:Y:S05]  /*3f00*/  LDSM.16.M88.4 R104, [R218+0x18800] ;  /* 0x01880000da68783b */ /* 0x000eaa0000000200 */
[----:B------:R-:W-:Y:S05]  /*3f10*/  LDSM.16.M88.4 R108, [R117] ;  /* 0x00000000756c783b */ /* 0x000fea0000000200 */
[----:B------:R-:W2:Y:S01]  /*3f20*/  LDSM.16.M88.4 R112, [R217+0x18000] ;  /* 0x01800000d970783b */ /* 0x000ea20000000200 */
[C---:B-1----:R-:W-:Y:S08]  /*3f30*/  HMMA.16816.F32.BF16 R4, R84.reuse, R88, RZ ;  /* 0x000000585404723c */ /* 0x042ff000000418ff */
[C---:B------:R-:W-:Y:S01]  /*3f40*/  HMMA.16816.F32.BF16 R8, R84.reuse, R90, RZ ;  /* 0x0000005a5408723c */ /* 0x040fe200000418ff */
[----:B------:R-:W-:Y:S07]  /*3f50*/  LDSM.16.M88.4 R88, [R220] ;  /* 0x00000000dc58783b */ /* 0x000fee0000000200 */
[C---:B---34-:R-:W-:Y:S08]  /*3f60*/  HMMA.16816.F32.BF16 R12, R84.reuse, R92, RZ ;  /* 0x0000005c540c723c */ /* 0x058ff000000418ff */
[----:B------:R-:W-:Y:S01]  /*3f70*/  HMMA.16816.F32.BF16 R16, R84, R94, RZ ;  /* 0x0000005e5410723c */ /* 0x000fe200000418ff */
[----:B------:R-:W1:Y:S05]  /*3f80*/  LDSM.16.M88.4 R84, [R217+0x18800] ;  /* 0x01880000d954783b */ /* 0x000e6a0000000200 */
[----:B------:R-:W3:Y:S02]  /*3f90*/  LDSM.16.M88.4 R92, [R216+0x18000] ;  /* 0x01800000d85c783b */ /* 0x000ee40000000200 */
[C---:B--2---:R-:W-:Y:S08]  /*3fa0*/  HMMA.16816.F32.BF16 R4, R96.reuse, R100, R4 ;  /* 0x000000646004723c */ /* 0x044ff00000041804 */
[C---:B------:R-:W-:Y:S01]  /*3fb0*/  HMMA.16816.F32.BF16 R8, R96.reuse, R102, R8 ;  /* 0x000000666008723c */ /* 0x040fe20000041808 */
[----:B------:R-:W-:Y:S07]  /*3fc0*/  LDSM.16.M88.4 R100, [R215+0x2000] ;  /* 0x00200000d764783b */ /* 0x000fee0000000200 */
[C---:B------:R-:W-:Y:S08]  /*3fd0*/  HMMA.16816.F32.BF16 R12, R96.reuse, R104, R12 ;  /* 0x00000068600c723c */ /* 0x040ff0000004180c */
        /* <DEDUP_REMOVED lines=51> */
[----:B------:R-:W-:Y:S02]  /*4310*/  LDSM.16.M88.4 R108, [R216+0x1c000] ;  /* 0x01c00000d86c783b */ /* 0x000fe40000000200 */
[C---:B---3--:R-:W-:Y:S08]  /*4320*/  HMMA.16816.F32.BF16 R4, R92.reuse, R96, R4 ;  /* 0x000000605c04723c */ /* 0x048ff00000041804 */
[C---:B------:R-:W-:Y:S01]  /*4330*/  HMMA.16816.F32.BF16 R8, R92.reuse, R98, R8 ;  /* 0x000000625c08723c */ /* 0x040fe20000041808 */
[----:B------:R-:W3:Y:S07]  /*4340*/  LDSM.16.M88.4 R96, [R220+0x4000] ;  /* 0x00400000dc60783b */ /* 0x000eee0000000200 */
[C---:B--2---:R-:W-:Y:S08]  /*4350*/  HMMA.16816.F32.BF16 R12, R92.reuse, R88, R12 ;  /* 0x000000585c0c723c */ /* 0x044ff0000004180c */
[----:B------:R-:W-:Y:S01]  /*4360*/  HMMA.16816.F32.BF16 R16, R92, R90, R16 ;  /* 0x0000005a5c10723c */ /* 0x000fe20000041810 */
[----:B------:R-:W2:Y:S05]  /*4370*/  LDSM.16.M88.4 R88, [R216+0x1c800] ;  /* 0x01c80000d858783b */ /* 0x000eaa0000000200 */
[----:B------:R-:W-:Y:S02]  /*4380*/  LDSM.16.M88.4 R92, [R215+0x6000] ;  /* 0x00600000d75c783b */ /* 0x000fe40000000200 */
[C---:B----4-:R-:W-:Y:S08]  /*4390*/  HMMA.16816.F32.BF16 R4, R100.reuse, R104, R4 ;  /* 0x000000686404723c */ /* 0x050ff00000041804 */
[C---:B------:R-:W-:Y:S01]  /*43a0*/  HMMA.16816.F32.BF16 R8, R100.reuse, R106, R8 ;  /* 0x0000006a6408723c */ /* 0x040fe20000041808 */
[----:B------:R-:W4:Y:S07]  /*43b0*/  LDSM.16.M88.4 R104, [R219+0x1e000] ;  /* 0x01e00000db68783b */ /* 0x000f2e0000000200 */
[C---:B-1----:R-:W-:Y:S08]  /*43c0*/  HMMA.16816.F32.BF16 R12, R100.reuse, R84, R12 ;  /* 0x00000054640c723c */ /* 0x042ff0000004180c */
[----:B------:R-:W-:Y:S01]  /*43d0*/  HMMA.16816.F32.BF16 R16, R100, R86, R16 ;  /* 0x000000566410723c */ /* 0x000fe20000041810 */
[----:B------:R1:W4:Y:S05]  /*43e0*/  LDSM.16.M88.4 R84, [R219+0x1e800] ;  /* 0x01e80000db54783b */ /* 0x00032a0000000200 */
[----:B------:R-:W4:Y:S02]  /*43f0*/  LDSM.16.M88.4 R100, [R116+0x6000] ;  /* 0x006000007464783b */ /* 0x000f240000000200 */
[C---:B---3--:R-:W-:Y:S08]  /*4400*/  HMMA.16816.F32.BF16 R4, R96.reuse, R108, R4 ;  /* 0x0000006c6004723c */ /* 0x048ff00000041804 */
[C---:B------:R-:W-:Y:S01]  /*4410*/  HMMA.16816.F32.BF16 R8, R96.reuse, R110, R8 ;  /* 0x0000006e6008723c */ /* 0x040fe20000041808 */
[----:B------:R-:W3:Y:S07]  /*4420*/  LDSM.16.M88.4 R108, [R218+0x1e800] ;  /* 0x01e80000da6c783b */ /* 0x000eee0000000200 */
[C---:B--2---:R-:W-:Y:S03]  /*4430*/  HMMA.16816.F32.BF16 R12, R96.reuse, R88, R12 ;  /* 0x00000058600c723c */ /* 0x044fe6000004180c */
[----:B-1----:R-:W-:Y:S05]  /*4440*/  LEA R219, R231, UR4, 0x1 ;  /* 0x00000004e7db7c11 */ /* 0x002fea000f8e08ff */
[----:B------:R-:W-:Y:S01]  /*4450*/  HMMA.16816.F32.BF16 R16, R96, R90, R16 ;  /* 0x0000005a6010723c */ /* 0x000fe20000041810 */
[----:B------:R-:W-:Y:S05]  /*4460*/  LDSM.16.M88.4 R88, [R117+0x6000] ;  /* 0x006000007558783b */ /* 0x000fea0000000200 */
[----:B------:R-:W1:Y:S02]  /*4470*/  LDSM.16.M88.4 R96, [R217+0x1e000] ;  /* 0x01e00000d960783b */ /* 0x000e640000000200 */
[C---:B----4-:R-:W-:Y:S08]  /*4480*/  HMMA.16816.F32.BF16 R4, R92.reuse, R104, R4 ;  /* 0x000000685c04723c */ /* 0x050ff00000041804 */
[C---:B------:R-:W-:Y:S01]  /*4490*/  HMMA.16816.F32.BF16 R8, R92.reuse, R106, R8 ;  /* 0x0000006a5c08723c */ /* 0x040fe20000041808 */
[----:B------:R2:W4:Y:S07]  /*44a0*/  LDSM.16.M88.4 R104, [R217+0x1e800] ;  /* 0x01e80000d968783b */ /* 0x00052e0000000200 */
[C---:B------:R-:W-:Y:S08]  /*44b0*/  HMMA.16816.F32.BF16 R12, R92.reuse, R84, R12 ;  /* 0x000000545c0c723c */ /* 0x040ff0000004180c */
[----:B------:R-:W-:Y:S01]  /*44c0*/  HMMA.16816.F32.BF16 R16, R92, R86, R16 ;  /* 0x000000565c10723c */ /* 0x000fe20000041810 */
[----:B------:R1:W-:Y:S05]  /*44d0*/  LDSM.16.M88.4 R84, [R220+0x6000] ;  /* 0x00600000dc54783b */ /* 0x0003ea0000000200 */
[----:B------:R-:W4:Y:S02]  /*44e0*/  LDSM.16.M88.4 R92, [R216+0x1e000] ;  /* 0x01e00000d85c783b */ /* 0x000f240000000200 */
[C---:B------:R-:W-:Y:S05]  /*44f0*/  HMMA.16816.F32.BF16 R4, R100.reuse, R112, R4 ;  /* 0x000000706404723c */ /* 0x040fea0000041804 */
[--C-:B--2---:R-:W-:Y:S03]  /*4500*/  IMAD.IADD R217, R222, 0x1, R219.reuse ;  /* 0x00000001ded97824 */ /* 0x104fe600078e02db */
[C---:B------:R-:W-:Y:S08]  /*4510*/  HMMA.16816.F32.BF16 R8, R100.reuse, R114, R8 ;  /* 0x000000726408723c */ /* 0x040ff00000041808 */
[C---:B---3--:R-:W-:Y:S03]  /*4520*/  HMMA.16816.F32.BF16 R12, R100.reuse, R108, R12 ;  /* 0x0000006c640c723c */ /* 0x048fe6000004180c */
[----:B-1----:R-:W-:Y:S05]  /*4530*/  SEL R220, R244, 0xffffffe0, !P3 ;  /* 0xffffffe0f4dc7807 */ /* 0x002fea0005800000 */
[----:B------:R-:W-:Y:S03]  /*4540*/  HMMA.16816.F32.BF16 R16, R100, R110, R16 ;  /* 0x0000006e6410723c */ /* 0x000fe60000041810 */
[C---:B------:R-:W-:Y:S05]  /*4550*/  IMAD.IADD R218, R220.reuse, 0x1, R219 ;  /* 0x00000001dcda7824 */ /* 0x040fea00078e02db */
[C---:B------:R-:W-:Y:S08]  /*4560*/  HMMA.16816.F32.BF16 R4, R88.reuse, R96, R4 ;  /* 0x000000605804723c */ /* 0x040ff00000041804 */
[C---:B------:R-:W-:Y:S08]  /*4570*/  HMMA.16816.F32.BF16 R8, R88.reuse, R98, R8 ;  /* 0x000000625808723c */ /* 0x040ff00000041808 */
[C---:B----4-:R-:W-:Y:S08]  /*4580*/  HMMA.16816.F32.BF16 R12, R88.reuse, R104, R12 ;  /* 0x00000068580c723c */ /* 0x050ff0000004180c */
[----:B------:R-:W-:Y:S01]  /*4590*/  HMMA.16816.F32.BF16 R16, R88, R106, R16 ;  /* 0x0000006a5810723c */ /* 0x000fe20000041810 */
[----:B------:R1:W2:Y:S07]  /*45a0*/  LDSM.16.M88.4 R88, [R216+0x1e800] ;  /* 0x01e80000d858783b */ /* 0x0002ae0000000200 */
[C---:B------:R-:W-:Y:S08]  /*45b0*/  HMMA.16816.F32.BF16 R4, R84.reuse, R92, R4 ;  /* 0x0000005c5404723c */ /* 0x040ff00000041804 */
[C---:B------:R-:W-:Y:S03]  /*45c0*/  HMMA.16816.F32.BF16 R8, R84.reuse, R94, R8 ;  /* 0x0000005e5408723c */ /* 0x040fe60000041808 */
[----:B-1----:R-:W-:Y:S08]  /*45d0*/  IMAD.IADD R216, R220, 0x1, R217 ;  /* 0x00000001dcd87824 */ /* 0x002ff000078e02d9 */
[----:B------:R-:W-:Y:S02]  /*45e0*/  @P2 FSEL R4, R4, -INF , !P5 ;  /* 0xff80000004042808 */ /* 0x000fe40006800000 */
[----:B------:R-:W-:Y:S02]  /*45f0*/  PLOP3.LUT P2, PT, PT, PT, UP1, 0x80, 0x8 ;  /* 0x000000000008781c */ /* 0x000fe40003f4f018 */
[----:B------:R-:W-:Y:S02]  /*4600*/  @P1 FSEL R6, R6, -INF , !P5 ;  /* 0xff80000006061808 */ /* 0x000fe40006800000 */
[----:B------:R-:W-:Y:S02]  /*4610*/  PLOP3.LUT P5, PT, PT, PT, UP1, 0x80, 0x8 ;  /* 0x000000000008781c */ /* 0x000fe40003faf018 */
[----:B------:R-:W-:Y:S01]  /*4620*/  PLOP3.LUT P1, PT, PT, PT, UP1, 0x80, 0x8 ;  /* 0x000000000008781c */ /* 0x000fe20003f2f018 */
[C---:B--2---:R-:W-:Y:S06]  /*4630*/  HMMA.16816.F32.BF16 R12, R84.reuse, R88, R12 ;  /* 0x00000058540c723c */ /* 0x044fec000004180c */
[----:B------:R-:W-:Y:S02]  /*4640*/  @P2 FSEL R5, R5, -INF , !P6 ;  /* 0xff80000005052808 */ /* 0x000fe40007000000 */
[----:B------:R-:W-:Y:S02]  /*4650*/  PLOP3.LUT P2, PT, PT, PT, UP1, 0x80, 0x8 ;  /* 0x000000000008781c */ /* 0x000fe40003f4f018 */
[----:B------:R-:W-:Y:S01]  /*4660*/  @P5 FSEL R7, R7, -INF , !P6 ;  /* 0xff80000007075808 */ /* 0x000fe20007000000 */
[----:B------:R-:W-:Y:S01]  /*4670*/  HMMA.16816.F32.BF16 R16, R84, R90, R16 ;  /* 0x0000005a5410723c */ /* 0x000fe20000041810 */
[----:B------:R-:W-:Y:S02]  /*4680*/  PLOP3.LUT P5, PT, PT, PT, UP1, 0x80, 0x8 ;  /* 0x000000000008781c */ /* 0x000fe40003faf018 */
[----:B------:R-:W-:Y:S01]  /*4690*/  @P1 VIADD R119, R118, 0x8 ;  /* 0x0000000876771836 */ /* 0x000fe20000000000 */
[----:B------:R-:W-:Y:S02]  /*46a0*/  PLOP3.LUT P1, PT, PT, PT, UP1, 0x80, 0x8 ;  /* 0x000000000008781c */ /* 0x000fe40003f2f018 */
[----:B------:R-:W-:Y:S04]  /*46b0*/  FSETP.NEU.FTZ.AND P6, PT, R228, -INF , PT ;  /* 0xff800000e400780b */ /* 0x000fe80003fdd000 */
[----:B------:R-:W-:Y:S02]  /*46c0*/  FSEL R130, R130, RZ, P6 ;  /* 0x000000ff82827208 */ /* 0x000fe40003000000 */
[----:B------:R-:W-:Y:S01]  /*46d0*/  @P2 ISETP.GE.AND P2, PT, R119, UR36, PT ;  /* 0x0000002477002c0c */ /* 0x000fe2000bf46270 */
[----:B------:R-:W-:Y:S01]  /*46e0*/  FMUL.FTZ R119, R227, 1.4426950216293334961 ;  /* 0x3fb8aa3be3777820 */ /* 0x000fe20000410000 */
[----:B------:R-:W-:Y:S01]  /*46f0*/  PLOP3.LUT P6, PT, PT, PT, UP1, 0x80, 0x8 ;  /* 0x000000000008781c */ /* 0x000fe20003fcf018 */
[--C-:B------:R-:W-:Y:S01]  /*4700*/  FFMA.FTZ R120, R4, UR12, -R130.reuse ;  /* 0x0000000c04787c23 */ /* 0x100fe20008010882 */
[----:B------:R-:W-:Y:S01]  /*4710*/  @P5 FSEL R8, R8, -INF , !P2 ;  /* 0xff80000008085808 */ /* 0x000fe20005000000 */
[--C-:B------:R-:W-:Y:S01]  /*4720*/  FFMA.FTZ R121, R5, UR12, -R130.reuse ;  /* 0x0000000c05797c23 */ /* 0x100fe20008010882 */
[----:B------:R-:W-:Y:S02]  /*4730*/  PLOP3.LUT P5, PT, PT, PT, UP1, 0x80, 0x8 ;  /* 0x000000000008781c */ /* 0x000fe40003faf018 */
[----:B------:R-:W-:Y:S01]  /*4740*/  @P1 FSEL R10, R10, -INF , !P2 ;  /* 0xff8000000a0a1808 */ /* 0x000fe20005000000 */
[--C-:B------:R-:W-:Y:S01]  /*4750*/  FFMA.FTZ R124, R8, UR12, -R130.reuse ;  /* 0x0000000c087c7c23 */ /* 0x100fe20008010882 */
[----:B------:R-:W-:Y:S01]  /*4760*/  FSETP.NEU.FTZ.AND P1, PT, R227, -INF , PT ;  /* 0xff800000e300780b */ /* 0x000fe20003f3d000 */
[----:B------:R-:W-:Y:S01]  /*4770*/  MUFU.EX2 R120, R120 ;  /* 0x0000007800787308 */ /* 0x000fe20000000800 */
[----:B------:R-:W-:Y:S02]  /*4780*/  PLOP3.LUT P2, PT, PT, PT, UP1, 0x80, 0x8 ;  /* 0x000000000008781c */ /* 0x000fe40003f4f018 */
[----:B------:R-:W-:Y:S01]  /*4790*/  FSEL R119, R119, RZ, P1 ;  /* 0x000000ff77777208 */ /* 0x000fe20000800000 */
[----:B------:R-:W-:Y:S01]  /*47a0*/  @P6 VIADD R123, R118, 0x9 ;  /* 0x00000009767b6836 */ /* 0x000fe20000000000 */
[----:B------:R-:W-:Y:S02]  /*47b0*/  PLOP3.LUT P1, PT, PT, PT, UP1, 0x80, 0x8 ;  /* 0x000000000008781c */ /* 0x000fe40003f2f018 */
[----:B------:R-:W-:Y:S01]  /*47c0*/  PLOP3.LUT P6, PT, PT, PT, UP1, 0x80, 0x8 ;  /* 0x000000000008781c */ /* 0x000fe20003fcf018 */
[--C-:B------:R-:W-:Y:S01]  /*47d0*/  FFMA.FTZ R122, R6, UR12, -R119.reuse ;  /* 0x0000000c067a7c23 */ /* 0x100fe20008010877 */
[----:B------:R-:W-:Y:S01]  /*47e0*/  @P5 ISETP.GE.AND P5, PT, R123, UR36, PT ;  /* 0x000000247b005c0c */ /* 0x000fe2000bfa6270 */
[--C-:B------:R-:W-:Y:S01]  /*47f0*/  FFMA.FTZ R123, R7, UR12, -R119.reuse ;  /* 0x0000000c077b7c23 */ /* 0x100fe20008010877 */
[--C-:B------:R-:W-:Y:S01]  /*4800*/  FFMA.FTZ R126, R10, UR12, -R119.reuse ;  /* 0x0000000c0a7e7c23 */ /* 0x100fe20008010877 */
[----:B------:R-:W1:Y:S02]  /*4810*/  MUFU.EX2 R121, R121 ;  /* 0x0000007900797308 */ /* 0x000e640000000800 */
[----:B------:R-:W-:Y:S02]  /*4820*/  @P2 FSEL R9, R9, -INF , !P5 ;  /* 0xff80000009092808 */ /* 0x000fe40006800000 */
[----:B------:R-:W-:Y:S02]  /*4830*/  PLOP3.LUT P2, PT, PT, PT, UP1, 0x80, 0x8 ;  /* 0x000000000008781c */ /* 0x000fe40003f4f018 */
[----:B------:R-:W-:Y:S01]  /*4840*/  @P1 FSEL R11, R11, -INF , !P5 ;  /* 0xff8000000b0b1808 */ /* 0x000fe20006800000 */
[--C-:B------:R-:W-:Y:S01]  /*4850*/  FFMA.FTZ R129, R9, UR12, -R130.reuse ;  /* 0x0000000c09817c23 */ /* 0x100fe20008010882 */
[----:B------:R-:W-:Y:S01]  /*4860*/  PLOP3.LUT P5, PT, PT, PT, UP1, 0x80, 0x8 ;  /* 0x000000000008781c */ /* 0x000fe20003faf018 */
[----:B------:R-:W-:Y:S01]  /*4870*/  @P6 VIADD R125, R118, 0x10 ;  /* 0x00000010767d6836 */ /* 0x000fe20000000000 */
[----:B------:R-:W-:Y:S01]  /*4880*/  PLOP3.LUT P1, PT, PT, PT, UP1, 0x80, 0x8 ;  /* 0x000000000008781c */ /* 0x000fe20003f2f018 */
[--C-:B------:R-:W-:Y:S01]  /*4890*/  FFMA.FTZ R127, R11, UR12, -R119.reuse ;  /* 0x0000000c0b7f7c23 */ /* 0x100fe20008010877 */
[----:B------:R-:W-:Y:S01]  /*48a0*/  PLOP3.LUT P6, PT, PT, PT, UP1, 0x80, 0x8 ;  /* 0x000000000008781c */ /* 0x000fe20003fcf018 */
[----:B------:R-:W-:Y:S04]  /*48b0*/  MUFU.EX2 R122, R122 ;  /* 0x0000007a007a7308 */ /* 0x000fe80000000800 */
[----:B------:R-:W-:Y:S02]  /*48c0*/  @P2 ISETP.GE.AND P2, PT, R125, UR36, PT ;  /* 0x000000247d002c0c */ /* 0x000fe4000bf46270 */
[----:B-1----:R-:W-:Y:S02]  /*48d0*/  F2FP.BF16.F32.PACK_AB R225, R121, R120 ;  /* 0x0000007879e1723e */ /* 0x002fe400000010ff */
[----:B------:R-:W-:Y:S02]  /*48e0*/  @P5 FSEL R12, R12, -INF , !P2 ;  /* 0xff8000000c0c5808 */ /* 0x000fe40005000000 */
[----:B------:R1:W-:Y:S01]  /*48f0*/  MUFU.EX2 R125, R129 ;  /* 0x00000081007d7308 */ /* 0x0003e20000000800 */
[----:B------:R-:W-:Y:S01]  /*4900*/  PLOP3.LUT P5, PT, PT, PT, UP1, 0x80, 0x8 ;  /* 0x000000000008781c */ /* 0x000fe20003faf018 */
[----:B------:R2:W-:Y:S01]  /*4910*/  STS [R200+0x2a000], R225 ;  /* 0x02a000e1c8007388 */ /* 0x0005e20000000800 */
[----:B------:R-:W-:Y:S01]  /*4920*/  @P1 FSEL R14, R14, -INF , !P2 ;  /* 0xff8000000e0e1808 */ /* 0x000fe20005000000 */
[----:B------:R-:W-:Y:S01]  /*4930*/  @P6 VIADD R128, R118, 0x11 ;  /* 0x0000001176806836 */ /* 0x000fe20000000000 */
[----:B------:R-:W-:Y:S02]  /*4940*/  PLOP3.LUT P1, PT, PT, PT, UP1, 0x80, 0x8 ;  /* 0x000000000008781c */ /* 0x000fe40003f2f018 */
[----:B------:R-:W-:Y:S01]  /*4950*/  PLOP3.LUT P2, PT, PT, PT, UP1, 0x80, 0x8 ;  /* 0x000000000008781c */ /* 0x000fe20003f4f018 */
[--C-:B------:R-:W-:Y:S01]  /*4960*/  FFMA.FTZ R196, R14, UR12, -R119.reuse ;  /* 0x0000000c0ec47c23 */ /* 0x100fe20008010877 */
[----:B------:R-:W-:Y:S01]  /*4970*/  PLOP3.LUT P6, PT, PT, PT, UP1, 0x80, 0x8 ;  /* 0x000000000008781c */ /* 0x000fe20003fcf018 */
[----:B------:R-:W3:Y:S04]  /*4980*/  MUFU.EX2 R123, R123 ;  /* 0x0000007b007b7308 */ /* 0x000ee80000000800 */
[----:B------:R-:W-:Y:S01]  /*4990*/  @P5 ISETP.GE.AND P5, PT, R128, UR36, PT ;  /* 0x0000002480005c0c */ /* 0x000fe2000bfa6270 */
[--C-:B------:R-:W-:Y:S03]  /*49a0*/  FFMA.FTZ R128, R12, UR12, -R130.reuse ;  /* 0x0000000c0c807c23 */ /* 0x100fe60008010882 */
[----:B------:R-:W-:Y:S02]  /*49b0*/  @P1 FSEL R13, R13, -INF , !P5 ;  /* 0xff8000000d0d1808 */ /* 0x000fe40006800000 */
[----:B------:R-:W-:Y:S01]  /*49c0*/  MUFU.EX2 R126, R126 ;  /* 0x0000007e007e7308 */ /* 0x000fe20000000800 */
[----:B------:R-:W-:Y:S02]  /*49d0*/  PLOP3.LUT P1, PT, PT, PT, UP1, 0x80, 0x8 ;  /* 0x000000000008781c */ /* 0x000fe40003f2f018 */
[----:B------:R-:W-:Y:S01]  /*49e0*/  @P2 FSEL R15, R15, -INF , !P5 ;  /* 0xff8000000f0f2808 */ /* 0x000fe20006800000 */
[C---:B------:R-:W-:Y:S01]  /*49f0*/  @P6 VIADD R131, R118.reuse, 0x18 ;  /* 0x0000001876836836 */ /* 0x040fe20000000000 */
[----:B------:R-:W-:Y:S01]  /*4a00*/  PLOP3.LUT P5, PT, PT, PT, UP1, 0x80, 0x8 ;  /* 0x000000000008781c */ /* 0x000fe20003faf018 */
[--C-:B-1----:R-:W-:Y:S01]  /*4a10*/  FFMA.FTZ R129, R13, UR12, -R130.reuse ;  /* 0x0000000c0d817c23 */ /* 0x102fe20008010882 */
[----:B------:R-:W-:Y:S01]  /*4a20*/  PLOP3.LUT P6, PT, PT, PT, UP1, 0x80, 0x8 ;  /* 0x000000000008781c */ /* 0x000fe20003fcf018 */
[--C-:B------:R-:W-:Y:S01]  /*4a30*/  FFMA.FTZ R198, R15, UR12, -R119.reuse ;  /* 0x0000000c0fc67c23 */ /* 0x100fe20008010877 */
[----:B------:R-:W-:Y:S01]  /*4a40*/  PLOP3.LUT P2, PT, PT, PT, UP1, 0x80, 0x8 ;  /* 0x000000000008781c */ /* 0x000fe20003f4f018 */
[----:B------:R-:W1:Y:S01]  /*4a50*/  MUFU.EX2 R127, R127 ;  /* 0x0000007f007f7308 */ /* 0x000e620000000800 */
[----:B---3--:R-:W-:Y:S01]  /*4a60*/  F2FP.BF16.F32.PACK_AB R223, R123, R122 ;  /* 0x0000007a7bdf723e */ /* 0x008fe200000010ff */
[----:B--2---:R-:W-:Y:S02]  /*4a70*/  IMAD.U32 R225, RZ, RZ, UR11 ;  /* 0x0000000bffe17e24 */ /* 0x004fe4000f8e00ff */
[----:B------:R-:W-:Y:S01]  /*4a80*/  @P1 VIADD R118, R118, 0x19 ;  /* 0x0000001976761836 */ /* 0x000fe20000000000 */
[----:B------:R-:W-:Y:S01]  /*4a90*/  PLOP3.LUT P1, PT, PT, PT, UP1, 0x80, 0x8 ;  /* 0x000000000008781c */ /* 0x000fe20003f2f018 */
[----:B------:R-:W-:Y:S02]  /*4aa0*/  STS [R200+0x2a400], R223 ;  /* 0x02a400dfc8007388 */ /* 0x000fe40000000800 */
[----:B------:R-:W-:Y:S02]  /*4ab0*/  @P5 ISETP.GE.AND P5, PT, R131, UR36, PT ;  /* 0x0000002483005c0c */ /* 0x000fe4000bfa6270 */
[----:B------:R-:W2:Y:S01]  /*4ac0*/  MUFU.EX2 R124, R124 ;  /* 0x0000007c007c7308 */ /* 0x000ea20000000800 */
[----:B------:R-:W-:Y:S01]  /*4ad0*/  @P6 ISETP.GE.AND P6, PT, R118, UR36, PT ;  /* 0x0000002476006c0c */ /* 0x000fe2000bfc6270 */
[----:B------:R-:W-:Y:S01]  /*4ae0*/  VIADD R118, R200, 0x2a000 ;  /* 0x0002a000c8767836 */ /* 0x000fe20000000000 */
[----:B------:R-:W-:Y:S02]  /*4af0*/  @P2 FSEL R16, R16, -INF , !P5 ;  /* 0xff80000010102808 */ /* 0x000fe40006800000 */
[----:B------:R-:W-:Y:S03]  /*4b00*/  PLOP3.LUT P2, PT, PT, PT, UP1, 0x80, 0x8 ;  /* 0x000000000008781c */ /* 0x000fe60003f4f018 */
[--C-:B------:R-:W-:Y:S01]  /*4b10*/  FFMA.FTZ R197, R16, UR12, -R130.reuse ;  /* 0x0000000c10c57c23 */ /* 0x100fe20008010882 */
[----:B------:R-:W-:Y:S01]  /*4b20*/  @P1 FSEL R17, R17, -INF , !P6 ;  /* 0xff80000011111808 */ /* 0x000fe20007000000 */
[----:B------:R3:W-:Y:S01]  /*4b30*/  MUFU.EX2 R131, R196 ;  /* 0x000000c400837308 */ /* 0x0007e20000000800 */
[----:B------:R-:W-:Y:S02]  /*4b40*/  PLOP3.LUT P1, PT, PT, PT, UP1, 0x80, 0x8 ;  /* 0x000000000008781c */ /* 0x000fe40003f2f018 */
[----:B-1----:R-:W-:Y:S01]  /*4b50*/  F2FP.BF16.F32.PACK_AB R207, R127, R126 ;  /* 0x0000007e7fcf723e */ /* 0x002fe200000010ff */
[----:B------:R-:W-:Y:S01]  /*4b60*/  FFMA.FTZ R130, R17, UR12, -R130 ;  /* 0x0000000c11827c23 */ /* 0x000fe20008010882 */
[----:B--2---:R-:W-:Y:S05]  /*4b70*/  F2FP.BF16.F32.PACK_AB R221, R125, R124 ;  /* 0x0000007c7ddd723e */ /* 0x004fea00000010ff */
[----:B------:R1:W-:Y:S01]  /*4b80*/  MUFU.EX2 R202, R130 ;  /* 0x0000008200ca7308 */ /* 0x0003e20000000800 */
[----:B------:R-:W-:Y:S03]  /*4b90*/  @P2 FSEL R18, R18, -INF , !P5 ;  /* 0xff80000012122808 */ /* 0x000fe60006800000 */
[----:B------:R-:W-:Y:S02]  /*4ba0*/  @P1 FSEL R19, R19, -INF , !P6 ;  /* 0xff80000013131808 */ /* 0x000fe40007000000 */
[----:B------:R-:W-:Y:S04]  /*4bb0*/  FFMA.FTZ R204, R18, UR12, -R119 ;  /* 0x0000000c12cc7c23 */ /* 0x000fe80008010877 */
[----:B------:R-:W2:Y:S01]  /*4bc0*/  MUFU.EX2 R198, R198 ;  /* 0x000000c600c67308 */ /* 0x000ea20000000800 */
[C---:B---3--:R-:W-:Y:S02]  /*4bd0*/  IMAD.IADD R196, R200.reuse, 0x1, R249 ;  /* 0x00000001c8c47824 */ /* 0x048fe400078e02f9 */
[----:B------:R-:W-:Y:S03]  /*4be0*/  FFMA.FTZ R119, R19, UR12, -R119 ;  /* 0x0000000c13777c23 */ /* 0x000fe60008010877 */
[----:B------:R-:W-:Y:S04]  /*4bf0*/  STS [R196+0x2a000], R221 ;  /* 0x02a000ddc4007388 */ /* 0x000fe80000000800 */
[----:B------:R-:W-:Y:S01]  /*4c00*/  MUFU.EX2 R128, R128 ;  /* 0x0000008000807308 */ /* 0x000fe20000000800 */
[----:B-1----:R-:W-:Y:S01]  /*4c10*/  VIADD R130, R200, 0x2a020 ;  /* 0x0002a020c8827836 */ /* 0x002fe20000000000 */
[----:B------:R-:W-:Y:S01]  /*4c20*/  STS [R196+0x2a400], R207 ;  /* 0x02a400cfc4007388 */ /* 0x000fe20000000800 */
[----:B------:R-:W-:Y:S04]  /*4c30*/  @P4 VIADD R130, R118, 0xffffffe0 ;  /* 0xffffffe076824836 */ /* 0x000fe80000000000 */
[----:B------:R-:W-:Y:S03]  /*4c40*/  IMAD.IADD R201, R249, 0x1, R130 ;  /* 0x00000001f9c97824 */ /* 0x000fe600078e0282 */
[----:B------:R-:W1:Y:S01]  /*4c50*/  MUFU.EX2 R129, R129 ;  /* 0x0000008100817308 */ /* 0x000e620000000800 */
[----:B--2---:R-:W-:Y:S05]  /*4c60*/  F2FP.BF16.F32.PACK_AB R203, R198, R131 ;  /* 0x00000083c6cb723e */ /* 0x004fea00000010ff */
[----:B------:R-:W-:Y:S04]  /*4c70*/  STS [R130+0x400], R203 ;  /* 0x000400cb82007388 */ /* 0x000fe80000000800 */
[----:B------:R-:W2:Y:S10]  /*4c80*/  MUFU.EX2 R197, R197 ;  /* 0x000000c500c57308 */ /* 0x000eb40000000800 */
[----:B------:R3:W-:Y:S01]  /*4c90*/  MUFU.EX2 R199, R119 ;  /* 0x0000007700c77308 */ /* 0x0007e20000000800 */
[----:B-1----:R-:W-:Y:S05]  /*4ca0*/  F2FP.BF16.F32.PACK_AB R205, R129, R128 ;  /* 0x0000008081cd723e */ /* 0x002fea00000010ff */
[----:B------:R-:W-:Y:S04]  /*4cb0*/  STS [R130], R205 ;  /* 0x000000cd82007388 */ /* 0x000fe80000000800 */
[----:B------:R-:W1:Y:S01]  /*4cc0*/  MUFU.EX2 R204, R204 ;  /* 0x000000cc00cc7308 */ /* 0x000e620000000800 */
[----:B--2---:R-:W-:Y:S05]  /*4cd0*/  F2FP.BF16.F32.PACK_AB R224, R202, R197 ;  /* 0x000000c5cae0723e */ /* 0x004fea00000010ff */
[----:B------:R2:W-:Y:S01]  /*4ce0*/  STS [R201], R224 ;  /* 0x000000e0c9007388 */ /* 0x0005e20000000800 */
[----:B---3--:R-:W-:Y:S05]  /*4cf0*/  LEA R119, R0, UR4, 0x1 ;  /* 0x0000000400777c11 */ /* 0x008fea000f8e08ff */
[C---:B------:R-:W-:Y:S02]  /*4d00*/  IMAD.IADD R118, R119.reuse, 0x1, R220 ;  /* 0x0000000177767824 */ /* 0x040fe400078e02dc */
[----:B------:R-:W-:Y:S01]  /*4d10*/  IMAD.IADD R117, R119, 0x1, R222 ;  /* 0x0000000177757824 */ /* 0x000fe200078e02de */
[----:B-1----:R-:W-:Y:S03]  /*4d20*/  F2FP.BF16.F32.PACK_AB R206, R199, R204 ;  /* 0x000000ccc7ce723e */ /* 0x002fe600000010ff */
[----:B------:R-:W-:Y:S02]  /*4d30*/  IMAD.IADD R116, R220, 0x1, R117 ;  /* 0x00000001dc747824 */ /* 0x000fe400078e0275 */
[----:B------:R1:W-:Y:S05]  /*4d40*/  STS [R201+0x400], R206 ;  /* 0x000400cec9007388 */ /* 0x0003ea0000000800 */
[----:B------:R-:W-:Y:S05]  /*4d50*/  LDSM.16.M88.4 R84, [R119+0x10000] ;  /* 0x010000007754783b */ /* 0x000fea0000000200 */
[----:B------:R-:W3:Y:S01]  /*4d60*/  LDSM.16.M88.4 R88, [R219+0x20000] ;  /* 0x02000000db58783b */ /* 0x000ee20000000200 */
[----:B--2---:R-:W-:Y:S04]  /*4d70*/  IMAD.U32 R224, RZ, RZ, UR10 ;  /* 0x0000000affe07e24 */ /* 0x004fe8000f8e00ff */
[----:B------:R-:W2:Y:S05]  /*4d80*/  LDSM.16.M88.4 R92, [R219+0x20800] ;  /* 0x02080000db5c783b */ /* 0x000eaa0000000200 */
[----:B------:R-:W-:Y:S05]  /*4d90*/  LDSM.16.M88.4 R96, [R118+0x10000] ;  /* 0x010000007660783b */ /* 0x000fea0000000200 */
[----:B------:R-:W4:Y:S01]  /*4da0*/  LDSM.16.M88.4 R100, [R218+0x20000] ;  /* 0x02000000da64783b */ /* 0x000f220000000200 */
[C---:B-1----:R-:W-:Y:S04]  /*4db0*/  LEA R206, P1, R229.reuse, R224, 0x2 ;  /* 0x000000e0e5ce7211 */ /* 0x042fe800078210ff */
[----:B------:R-:W1:Y:S01]  /*4dc0*/  LDSM.16.M88.4 R104, [R218+0x20800] ;  /* 0x02080000da68783b */ /* 0x000e620000000200 */
[----:B------:R-:W-:Y:S04]  /*4dd0*/  LEA.HI.X R207, R229, R225, RZ, 0x2, P1 ;  /* 0x000000e1e5cf7211 */ /* 0x000fe800008f14ff */
[----:B------:R-:W-:Y:S05]  /*4de0*/  LDSM.16.M88.4 R108, [R217+0x20000] ;  /* 0x02000000d96c783b */ /* 0x000fea0000000200 */
[----:B------:R-:W4:Y:S05]  /*4df0*/  LDG.E R201, desc[UR34][R206.64] ;  /* 0x00000022cec97981 */ /* 0x000f2a000c1e1900 */
[----:B------:R-:W-:Y:S05]  /*4e00*/  LDSM.16.M88.4 R112, [R219+0x22000] ;  /* 0x02200000db70783b */ /* 0x000fea0000000200 */
[----:B------:R-:W4:Y:S01]  /*4e10*/  LDG.E R203, desc[UR34][R206.64+0x20] ;  /* 0x00002022cecb7981 */ /* 0x000f22000c1e1900 */
[C---:B---3--:R-:W-:Y:S08]  /*4e20*/  HMMA.16816.F32.BF16 R4, R84.reuse, R88, RZ ;  /* 0x000000585404723c */ /* 0x048ff000000418ff */
[C---:B------:R-:W-:Y:S01]  /*4e30*/  HMMA.16816.F32.BF16 R8, R84.reuse, R90, RZ ;  /* 0x0000005a5408723c */ /* 0x040fe200000418ff */
[----:B------:R-:W3:Y:S07]  /*4e40*/  LDSM.16.M88.4 R88, [R117+0x10000] ;  /* 0x010000007558783b */ /* 0x000eee0000000200 */
[C---:B--2---:R-:W-:Y:S08]  /*4e50*/  HMMA.16816.F32.BF16 R12, R84.reuse, R92, RZ ;  /* 0x0000005c540c723c */ /* 0x044ff000000418ff */
[----:B------:R-:W-:Y:S01]  /*4e60*/  HMMA.16816.F32.BF16 R16, R84, R94, RZ ;  /* 0x0000005e5410723c */ /* 0x000fe200000418ff */
[----:B------:R-:W2:Y:S05]  /*4e70*/  LDSM.16.M88.4 R84, [R217+0x20800] ;  /* 0x02080000d954783b */ /* 0x000eaa0000000200 */
[----:B------:R-:W-:Y:S02]  /*4e80*/  LDSM.16.M88.4 R92, [R116+0x10000] ;  /* 0x01000000745c783b */ /* 0x000fe40000000200 */
[C---:B----4-:R-:W-:Y:S08]  /*4e90*/  HMMA.16816.F32.BF16 R4, R96.reuse, R100, R4 ;  /* 0x000000646004723c */ /* 0x050ff00000041804 */
[C---:B------:R-:W-:Y:S01]  /*4ea0*/  HMMA.16816.F32.BF16 R8, R96.reuse, R102, R8 ;  /* 0x000000666008723c */ /* 0x040fe20000041808 */
[----:B------:R-:W4:Y:S07]  /*4eb0*/  LDSM.16.M88.4 R100, [R216+0x20000] ;  /* 0x02000000d864783b */ /* 0x000f2e0000000200 */
        /* <DEDUP_REMOVED lines=88> */
[C---:B--2---:R-:W-:Y:S03]  /*5440*/  HMMA.16816.F32.BF16 R12, R92.reuse, R84, R12 ;  /* 0x000000545c0c723c */ /* 0x044fe6000004180c */
[----:B------:R-:W-:Y:S02]  /*5450*/  LOP3.LUT R85, R211, 0x20, RZ, 0xc0, !PT ;  /* 0x00000020d3557812 */ /* 0x000fe400078ec0ff */
[----:B------:R-:W-:Y:S03]  /*5460*/  SHF.R.U32.HI R84, RZ, 0x3, R212 ;  /* 0x00000003ff547819 */ /* 0x000fe600000116d4 */
[----:B------:R-:W-:Y:S03]  /*5470*/  HMMA.16816.F32.BF16 R16, R92, R86, R16 ;  /* 0x000000565c10723c */ /* 0x000fe60000041810 */
[----:B------:R-:W-:Y:S05]  /*5480*/  LOP3.LUT R85, R85, 0x18, R84, 0xf8, !PT ;  /* 0x0000001855557812 */ /* 0x000fea00078ef854 */
        /* <DEDUP_REMOVED lines=16> */
[----:B------:R-:W-:Y:S01]  /*5590*/  FMUL.FTZ R125, R128, R125 ;  /* 0x0000007d807d7220 */ /* 0x000fe20000410000 */
[----:B------:R-:W-:Y:S01]  /*55a0*/  FMUL.FTZ R120, R129, R120 ;  /* 0x0000007881787220 */ /* 0x000fe20000410000 */
[C---:B------:R-:W-:Y:S01]  /*55b0*/  FADD.FTZ R118, -R203.reuse, R7 ;  /* 0x00000007cb767221 */ /* 0x040fe20000010100 */
[----:B------:R-:W-:Y:S01]  /*55c0*/  FADD.FTZ R129, -R203, R6 ;  /* 0x00000006cb817221 */ /* 0x000fe20000010100 */
[C---:B------:R-:W-:Y:S01]  /*55d0*/  FADD.FTZ R124, -R201.reuse, R16 ;  /* 0x00000010c97c7221 */ /* 0x040fe20000010100 */
[----:B------:R-:W-:Y:S01]  /*55e0*/  FADD.FTZ R201, -R201, R17 ;  /* 0x00000011c9c97221 */ /* 0x000fe20000010100 */
[----:B------:R-:W-:Y:S01]  /*55f0*/  F2FP.BF16.F32.PACK_AB R125, R120, R125 ;  /* 0x0000007d787d723e */ /* 0x000fe200000010ff */
[----:B------:R-:W-:Y:S01]  /*5600*/  FMUL.FTZ R118, R123, R118 ;  /* 0x000000767b767220 */ /* 0x000fe20000410000 */
[----:B------:R-:W-:Y:S01]  /*5610*/  FMUL.FTZ R124, R197, R124 ;  /* 0x0000007cc57c7220 */ /* 0x000fe20000410000 */
[----:B------:R-:W-:Y:S01]  /*5620*/  FMUL.FTZ R201, R202, R201 ;  /* 0x000000c9cac97220 */ /* 0x000fe20000410000 */
[----:B------:R-:W-:Y:S01]  /*5630*/  FMUL.FTZ R129, R122, R129 ;  /* 0x000000817a817220 */ /* 0x000fe20000410000 */
[C---:B------:R-:W-:Y:S01]  /*5640*/  FADD.FTZ R123, -R203.reuse, R10 ;  /* 0x0000000acb7b7221 */ /* 0x040fe20000010100 */
[----:B------:R-:W-:Y:S02]  /*5650*/  FADD.FTZ R120, -R203, R11 ;  /* 0x0000000bcb787221 */ /* 0x000fe40000010100 */
[----:B------:R-:W-:Y:S01]  /*5660*/  F2FP.BF16.F32.PACK_AB R124, R201, R124 ;  /* 0x0000007cc97c723e */ /* 0x000fe200000010ff */
[----:B------:R-:W-:Y:S06]  /*5670*/  BRA.U !UP2, `(.L_x_880) ;  /* 0x000000050a147547 */ /* 0x000fec000b800000 */
[----:B------:R-:W1:Y:S01]  /*5680*/  LDC R7, c[0x0][0x3b0] ;  /* 0x0000ec00ff077b82 */ /* 0x000e620000000800 */
[----:B------:R-:W-:Y:S01]  /*5690*/  IADD3 R4, P1, PT, RZ, -UR32, RZ ;  /* 0x80000020ff047c10 */ /* 0x000fe2000ff3e0ff */
[----:B------:R-:W-:Y:S01]  /*56a0*/  ULOP3.LUT UR14, UR43, 0x1, URZ, 0xc0, !UPT ;  /* 0x000000012b0e7892 */ /* 0x000fe2000f8ec0ff */
[----:B------:R-:W-:Y:S02]  /*56b0*/  ISETP.GE.AND P6, PT, R248, UR8, PT ;  /* 0x00000008f8007c0c */ /* 0x000fe4000bfc6270 */
[----:B------:R-:W-:Y:S01]  /*56c0*/  ISETP.GE.AND P5, PT, R247, UR8, PT ;  /* 0x00000008f7007c0c */ /* 0x000fe2000bfa6270 */
[----:B------:R-:W-:Y:S01]  /*56d0*/  UISETP.NE.U32.AND UP0, UPT, UR14, 0x1, UPT ;  /* 0x000000010e00788c */ /* 0x000fe2000bf05070 */
[----:B------:R-:W-:Y:S01]  /*56e0*/  ISETP.GE.AND P2, PT, R246, UR8, PT ;  /* 0x00000008f6007c0c */ /* 0x000fe2000bf46270 */
[----:B------:R-:W2:Y:S02]  /*56f0*/  LDC R5, c[0x0][0x3b4] ;  /* 0x0000ed00ff057b82 */ /* 0x000ea40000000800 */
[----:B------:R-:W-:Y:S06]  /*5700*/  USEL UR14, UR31, 0x8000, !UP0 ;  /* 0x000080001f0e7887 */ /* 0x000fec000c000000 */
[----:B------:R-:W-:Y:S02]  /*5710*/  VIADD R251, R251, UR14 ;  /* 0x0000000efbfb7c36 */ /* 0x000fe40008000000 */
[----:B------:R-:W-:Y:S02]  /*5720*/  VIADD R230, R230, UR14 ;  /* 0x0000000ee6e67c36 */ /* 0x000fe40008000000 */
[----:B------:R-:W-:Y:S02]  /*5730*/  VIADD R215, R215, UR14 ;  /* 0x0000000ed7d77c36 */ /* 0x000fe40008000000 */
        /* <DEDUP_REMOVED lines=9> */
[----:B------:R1:W-:Y:S01]  /*57d0*/  @!P6 LDGSTS.E.BYPASS.LTC128B.128 [R251], desc[UR34][R236.64] ;  /* 0x00000000ecfbefae */ /* 0x0003e2000b981a22 */
[----:B--2---:R-:W-:Y:S02]  /*57e0*/  LEA.HI.X R5, R7, R237, R5, 0x6, P1 ;  /* 0x000000ed07057211 */ /* 0x004fe400008f3405 */
[----:B------:R-:W-:Y:S01]  /*57f0*/  ISETP.GE.AND P1, PT, R245, UR8, PT ;  /* 0x00000008f5007c0c */ /* 0x000fe2000bf26270 */
[----:B------:R1:W-:Y:S04]  /*5800*/  @P6 STS.64 [R230], RZ ;  /* 0x000000ffe6006388 */ /* 0x0003e80000000a00 */
[----:B------:R1:W-:Y:S04]  /*5810*/  @P6 STS.64 [R230+0x8], RZ ;  /* 0x000008ffe6006388 */ /* 0x0003e80000000a00 */
[----:B------:R-:W-:Y:S01]  /*5820*/  @!PT LDS RZ, [RZ] ;  /* 0x00000000fffff984 */ /* 0x000fe20000000800 */
[----:B------:R-:W-:Y:S01]  /*5830*/  @!PT LDS RZ, [RZ] ;  /* 0x00000000fffff984 */ /* 0x000fe20000000800 */
[----:B------:R-:W-:Y:S01]  /*5840*/  @!PT LDS RZ, [RZ] ;  /* 0x00000000fffff984 */ /* 0x000fe20000000800 */
[----:B------:R1:W-:Y:S04]  /*5850*/  @!P5 LDGSTS.E.BYPASS.LTC128B.128 [R251+0x2000], desc[UR34][R236.64+0x80] ;  /* 0x02000080ecfbdfae */ /* 0x0003e8000b981a22 */
[----:B------:R1:W-:Y:S04]  /*5860*/  @P5 STS.64 [R230+0x2000], RZ ;  /* 0x002000ffe6005388 */ /* 0x0003e80000000a00 */
        /* <DEDUP_REMOVED lines=37> */
[----:B------:R-:W0:Y:S02]  /*5ac0*/  LDGDEPBAR ;  /* 0x00000000000079af */ /* 0x000e240000000000 */
.L_x_880:
[----:B------:R-:W-:Y:S01]  /*5ad0*/  FMUL.FTZ R123, R126, R123 ;  /* 0x0000007b7e7b7220 */ /* 0x000fe20000410000 */
[----:B------:R-:W-:Y:S01]  /*5ae0*/  FMUL.FTZ R120, R127, R120 ;  /* 0x000000787f787220 */ /* 0x000fe20000410000 */
[C---:B------:R-:W-:Y:S01]  /*5af0*/  FADD.FTZ R14, -R203.reuse, R14 ;  /* 0x0000000ecb0e7221 */ /* 0x040fe20000010100 */
[C---:B------:R-:W-:Y:S01]  /*5b00*/  FADD.FTZ R15, -R203.reuse, R15 ;  /* 0x0000000fcb0f7221 */ /* 0x040fe20000010100 */
[----:B------:R-:W-:Y:S01]  /*5b10*/  F2FP.BF16.F32.PACK_AB R129, R118, R129 ;  /* 0x000000817681723e */ /* 0x000fe200000010ff */
[C---:B-1----:R-:W-:Y:S01]  /*5b20*/  FADD.FTZ R5, -R203.reuse, R18 ;  /* 0x00000012cb057221 */ /* 0x042fe20000010100 */
        /* <DEDUP_REMOVED lines=8> */
[----:B------:R-:W-:Y:S01]  /*5bb0*/  STS [R200+0x28400], R129 ;  /* 0x02840081c8007388 */ /* 0x000fe20000000800 */
[----:B------:R-:W-:Y:S01]  /*5bc0*/  IMAD.IADD R88, R249, 0x1, R130 ;  /* 0x00000001f9587824 */ /* 0x000fe200078e0282 */
[----:B------:R-:W-:Y:S01]  /*5bd0*/  LOP3.LUT R5, R2, 0x10, RZ, 0xc0, !PT ;  /* 0x0000001002057812 */ /* 0x000fe200078ec0ff */
[----:B------:R-:W-:Y:S01]  /*5be0*/  IMAD R252, R242, UR9, RZ ;  /* 0x00000009f2fc7c24 */ /* 0x000fe2000f8e02ff */
[----:B------:R-:W-:Y:S01]  /*5bf0*/  STS [R196+0x28000], R119 ;  /* 0x02800077c4007388 */ /* 0x000fe20000000800 */
[----:B------:R-:W-:Y:S02]  /*5c00*/  F2FP.BF16.F32.PACK_AB R199, R199, R204 ;  /* 0x000000ccc7c7723e */ /* 0x000fe400000010ff */
[----:B------:R-:W-:Y:S01]  /*5c10*/  LOP3.LUT R4, R5, 0x8, R212, 0xf8, !PT ;  /* 0x0000000805047812 */ /* 0x000fe200078ef8d4 */
[----:B------:R-:W-:Y:S01]  /*5c20*/  STS [R196+0x28400], R123 ;  /* 0x0284007bc4007388 */ /* 0x000fe20000000800 */
[----:B------:R-:W-:Y:S02]  /*5c30*/  LOP3.LUT R5, R85, 0x1c0, R208, 0xf8, !PT ;  /* 0x000001c055057812 */ /* 0x000fe400078ef8d0 */
[----:B------:R-:W-:Y:S01]  /*5c40*/  LOP3.LUT R4, R4, R3, RZ, 0x3c, !PT ;  /* 0x0000000304047212 */ /* 0x000fe200078e3cff */
[----:B------:R-:W-:Y:S01]  /*5c50*/  STS [R130+-0x2000], R125 ;  /* 0xffe0007d82007388 */ /* 0x000fe20000000800 */
[----:B------:R-:W-:Y:S02]  /*5c60*/  LOP3.LUT R5, R5, 0x38, R210, 0x78, !PT ;  /* 0x0000003805057812 */ /* 0x000fe400078e78d2 */
[----:B------:R-:W-:Y:S01]  /*5c70*/  LOP3.LUT R221, R4, 0x200, R209, 0xf8, !PT ;  /* 0x0000020004dd7812 */ /* 0x000fe200078ef8d1 */
[----:B------:R-:W-:Y:S01]  /*5c80*/  STS [R130+-0x1c00], R15 ;  /* 0xffe4000f82007388 */ /* 0x000fe20000000800 */
[----:B------:R-:W-:Y:S02]  /*5c90*/  LOP3.LUT R4, R5, 0x200, R208, 0xf8, !PT ;  /* 0x0000020005047812 */ /* 0x000fe400078ef8d0 */
[----:B------:R-:W-:Y:S01]  /*5ca0*/  LEA R221, R221, UR4, 0x1 ;  /* 0x00000004dddd7c11 */ /* 0x000fe2000f8e08ff */
[----:B------:R-:W-:Y:S01]  /*5cb0*/  STS [R88+-0x2000], R124 ;  /* 0xffe0007c58007388 */ /* 0x000fe20000000800 */
[----:B------:R-:W-:Y:S02]  /*5cc0*/  LEA R223, R4, UR4, 0x1 ;  /* 0x0000000404df7c11 */ /* 0x000fe4000f8e08ff */
[C---:B------:R-:W-:Y:S01]  /*5cd0*/  IADD3 R120, PT, PT, R221.reuse, 0x2a040, RZ ;  /* 0x0002a040dd787810 */ /* 0x040fe20007ffe0ff */
[----:B------:R-:W-:Y:S01]  /*5ce0*/  STS [R88+-0x1c00], R199 ;  /* 0xffe400c758007388 */ /* 0x000fe20000000800 */
[----:B------:R-:W-:Y:S01]  /*5cf0*/  VIADD R12, R221, 0x2a000 ;  /* 0x0002a000dd0c7836 */ /* 0x000fe20000000000 */
[----:B------:R-:W-:Y:S03]  /*5d00*/  BAR.SYNC.DEFER_BLOCKING 0x0 ;  /* 0x0000000000007b1d */ /* 0x000fe60000010000 */
[----:B------:R-:W-:Y:S03]  /*5d10*/  @P0 VIADD R120, R12, 0xffffffc0 ;  /* 0xffffffc00c780836 */ /* 0x000fe60000000000 */
[----:B------:R-:W-:Y:S08]  /*5d20*/  LDSM.16.MT88.4 R4, [R221+0x2a000] ;  /* 0x02a00000dd04783b */ /* 0x000ff00000004200 */
[----:B------:R-:W1:Y:S08]  /*5d30*/  LDSM.16.MT88.4 R8, [R223+0x10000] ;  /* 0x01000000df08783b */ /* 0x000e700000004200 */
[----:B------:R-:W2:Y:S08]  /*5d40*/  LDSM.16.MT88.4 R12, [R120] ;  /* 0x00000000780c783b */ /* 0x000eb00000004200 */
[----:B------:R-:W3:Y:S08]  /*5d50*/  LDSM.16.MT88.4 R16, [R223+0x12000] ;  /* 0x01200000df10783b */ /* 0x000ef00000004200 */
[----:B------:R-:W4:Y:S08]  /*5d60*/  LDSM.16.MT88.4 R84, [R223+0x14000] ;  /* 0x01400000df54783b */ /* 0x000f300000004200 */
[----:B------:R-:W5:Y:S01]  /*5d70*/  LDSM.16.MT88.4 R88, [R223+0x16000] ;  /* 0x01600000df58783b */ /* 0x000f620000004200 */
[-C--:B-1----:R-:W-:Y:S07]  /*5d80*/  HMMA.16816.F32.BF16 R20, R4, R8.reuse, R20 ;  /* 0x000000080414723c */ /* 0x082fee0000041814 */
[----:B------:R-:W-:Y:S01]  /*5d90*/  LDSM.16.MT88.4 R92, [R221+0x2a800] ;  /* 0x02a80000dd5c783b */ /* 0x000fe20000004200 */
[C---:B--2---:R-:W-:Y:S07]  /*5da0*/  HMMA.16816.F32.BF16 R24, R12.reuse, R8, R24 ;  /* 0x000000080c18723c */ /* 0x044fee0000041818 */
[----:B------:R-:W1:Y:S01]  /*5db0*/  LDSM.16.MT88.4 R96, [R223+0x10800] ;  /* 0x01080000df60783b */ /* 0x000e620000004200 */
[-C--:B------:R-:W-:Y:S07]  /*5dc0*/  HMMA.16816.F32.BF16 R28, R12, R10.reuse, R28 ;  /* 0x0000000a0c1c723c */ /* 0x080fee000004181c */
[----:B------:R-:W2:Y:S01]  /*5dd0*/  LDSM.16.MT88.4 R100, [R120+0x800] ;  /* 0x000800007864783b */ /* 0x000ea20000004200 */
        /* <DEDUP_REMOVED lines=8> */
[C---:B------:R-:W-:Y:S07]  /*5e60*/  HMMA.16816.F32.BF16 R48, R4.reuse, R18, R48 ;  /* 0x000000120430723c */ /* 0x040fee0000041830 */
[----:B------:R-:W-:Y:S01]  /*5e70*/  LDSM.16.MT88.4 R16, [R120+0x1000] ;  /* 0x001000007810783b */ /* 0x000fe20000004200 */
[-C--:B----4-:R-:W-:Y:S07]  /*5e80*/  HMMA.16816.F32.BF16 R52, R4, R84.reuse, R52 ;  /* 0x000000540434723c */ /* 0x090fee0000041834 */
[----:B------:R-:W-:Y:S01]  /*5e90*/  LDSM.16.MT88.4 R116, [R223+0x15800] ;  /* 0x01580000df74783b */ /* 0x000fe20000004200 */
[C---:B------:R-:W-:Y:S08]  /*5ea0*/  HMMA.16816.F32.BF16 R56, R12.reuse, R84, R56 ;  /* 0x000000540c38723c */ /* 0x040ff00000041838 */
[-C--:B------:R-:W-:Y:S08]  /*5eb0*/  HMMA.16816.F32.BF16 R60, R12, R86.reuse, R60 ;  /* 0x000000560c3c723c */ /* 0x080ff0000004183c */
[C---:B------:R-:W-:Y:S01]  /*5ec0*/  HMMA.16816.F32.BF16 R64, R4.reuse, R86, R64 ;  /* 0x000000560440723c */ /* 0x040fe20000041840 */
[----:B------:R-:W-:Y:S07]  /*5ed0*/  LDSM.16.MT88.4 R84, [R223+0x13000] ;  /* 0x01300000df54783b */ /* 0x000fee0000004200 */
[-C--:B-----5:R-:W-:Y:S08]  /*5ee0*/  HMMA.16816.F32.BF16 R68, R4, R88.reuse, R68 ;  /* 0x000000580444723c */ /* 0x0a0ff00000041844 */
[C---:B------:R-:W-:Y:S08]  /*5ef0*/  HMMA.16816.F32.BF16 R72, R12.reuse, R88, R72 ;  /* 0x000000580c48723c */ /* 0x040ff00000041848 */
[-C--:B------:R-:W-:Y:S01]  /*5f00*/  HMMA.16816.F32.BF16 R76, R12, R90.reuse, R76 ;  /* 0x0000005a0c4c723c */ /* 0x080fe2000004184c */
[----:B------:R-:W-:Y:S07]  /*5f10*/  LDSM.16.MT88.4 R12, [R223+0x11000] ;  /* 0x01100000df0c783b */ /* 0x000fee0000004200 */
[----:B------:R-:W-:Y:S01]  /*5f20*/  HMMA.16816.F32.BF16 R80, R4, R90, R80 ;  /* 0x0000005a0450723c */ /* 0x000fe20000041850 */
[----:B------:R-:W4:Y:S07]  /*5f30*/  LDSM.16.MT88.4 R4, [R221+0x2b000] ;  /* 0x02b00000dd04783b */ /* 0x000f2e0000004200 */
[-C--:B-1----:R-:W-:Y:S01]  /*5f40*/  HMMA.16816.F32.BF16 R20, R92, R96.reuse, R20 ;  /* 0x000000605c14723c */ /* 0x082fe20000041814 */
[----:B------:R-:W1:Y:S07]  /*5f50*/  LDSM.16.MT88.4 R88, [R223+0x15000] ;  /* 0x01500000df58783b */ /* 0x000e6e0000004200 */
        /* <DEDUP_REMOVED lines=17> */
[----:B------:R-:W5:Y:S07]  /*6070*/  LDSM.16.MT88.4 R100, [R223+0x13800] ;  /* 0x01380000df64783b */ /* 0x000f6e0000004200 */
[----:B------:R-:W-:Y:S01]  /*6080*/  HMMA.16816.F32.BF16 R80, R92, R10, R80 ;  /* 0x0000000a5c50723c */ /* 0x000fe20000041850 */
[----:B------:R-:W5:Y:S07]  /*6090*/  LDSM.16.MT88.4 R8, [R223+0x17800] ;  /* 0x01780000df08783b */ /* 0x000f6e0000004200 */
[-C--:B----4-:R-:W-:Y:S01]  /*60a0*/  HMMA.16816.F32.BF16 R20, R4, R12.reuse, R20 ;  /* 0x0000000c0414723c */ /* 0x090fe20000041814 */
[----:B------:R-:W-:Y:S07]  /*60b0*/  BAR.SYNC.DEFER_BLOCKING 0x0 ;  /* 0x0000000000007b1d */ /* 0x000fee0000010000 */
        /* <DEDUP_REMOVED lines=10> */
[C---:B------:R-:W-:Y:S08]  /*6160*/  HMMA.16816.F32.BF16 R64, R4.reuse, R90, R64 ;  /* 0x0000005a0440723c */ /* 0x040ff00000041840 */
[-C--:B--2---:R-:W-:Y:S08]  /*6170*/  HMMA.16816.F32.BF16 R68, R4, R96.reuse, R68 ;  /* 0x000000600444723c */ /* 0x084ff00000041844 */
[C---:B------:R-:W-:Y:S08]  /*6180*/  HMMA.16816.F32.BF16 R72, R16.reuse, R96, R72 ;  /* 0x000000601048723c */ /* 0x040ff00000041848 */
[-C--:B------:R-:W-:Y:S08]  /*6190*/  HMMA.16816.F32.BF16 R76, R16, R98.reuse, R76 ;  /* 0x00000062104c723c */ /* 0x080ff0000004184c */
[----:B------:R-:W-:Y:S04]  /*61a0*/  HMMA.16816.F32.BF16 R80, R4, R98, R80 ;  /* 0x000000620450723c */ /* 0x000fe80000041850 */
[----:B------:R-:W-:Y:S04]  /*61b0*/  LEA R5, -R252, RZ, 0x6 ;  /* 0x000000fffc057211 */ /* 0x000fe800078e31ff */
[-C--:B---3--:R-:W-:Y:S05]  /*61c0*/  HMMA.16816.F32.BF16 R20, R104, R108.reuse, R20 ;  /* 0x0000006c6814723c */ /* 0x088fea0000041814 */
[C---:B------:R-:W-:Y:S03]  /*61d0*/  LEA R232, P1, R5.reuse, R232, 0x2 ;  /* 0x000000e805e87211 */ /* 0x040fe600078210ff */
[C---:B------:R-:W-:Y:S04]  /*61e0*/  HMMA.16816.F32.BF16 R24, R112.reuse, R108, R24 ;  /* 0x0000006c7018723c */ /* 0x040fe80000041818 */
[----:B------:R-:W-:Y:S04]  /*61f0*/  LEA.HI.X.SX32 R233, R5, R233, 0x2, P1 ;  /* 0x000000e905e97211 */ /* 0x000fe800008f16ff */
[-C--:B------:R-:W-:Y:S08]  /*6200*/  HMMA.16816.F32.BF16 R28, R112, R110.reuse, R28 ;  /* 0x0000006e701c723c */ /* 0x080ff0000004181c */
[C---:B------:R-:W-:Y:S08]  /*6210*/  HMMA.16816.F32.BF16 R32, R104.reuse, R110, R32 ;  /* 0x0000006e6820723c */ /* 0x040ff00000041820 */
[-C--:B-----5:R-:W-:Y:S08]  /*6220*/  HMMA.16816.F32.BF16 R36, R104, R100.reuse, R36 ;  /* 0x000000646824723c */ /* 0x0a0ff00000041824 */
        /* <DEDUP_REMOVED lines=18> */
[----:B------:R-:W-:Y:S02]  /*6350*/  ISETP.GE.AND P5, PT, R247, UR8, PT ;  /* 0x00000008f7007c0c */ /* 0x000fe4000bfa6270 */
[----:B------:R-:W-:Y:S01]  /*6360*/  SHF.R.S64 R7, R4, 0x1f, R5 ;  /* 0x0000001f04077819 */ /* 0x000fe20000001005 */
[----:B------:R-:W-:Y:S01]  /*6370*/  IMAD.U32 R4, RZ, RZ, UR48 ;  /* 0x00000030ff047e24 */ /* 0x000fe2000f8e00ff */
[----:B------:R-:W-:Y:S02]  /*6380*/  LOP3.LUT R9, R9, 0x1e00, R210, 0xf8, !PT ;  /* 0x00001e0009097812 */ /* 0x000fe400078ef8d2 */
[----:B------:R-:W-:Y:S01]  /*6390*/  IADD3 R234, P1, PT, R234, R7, RZ ;  /* 0x00000007eaea7210 */ /* 0x000fe20007f3e0ff */
[----:B------:R-:W-:Y:S01]  /*63a0*/  IMAD.U32 R7, RZ, RZ, UR48 ;  /* 0x00000030ff077e24 */ /* 0x000fe2000f8e00ff */
[----:B------:R-:W-:Y:S02]  /*63b0*/  LEA R11, R9, UR4, 0x1 ;  /* 0x00000004090b7c11 */ /* 0x000fe4000f8e08ff */
[----:B------:R-:W-:Y:S01]  /*63c0*/  LEA.HI.X.SX32 R235, R5, R235, 0x1, P1 ;  /* 0x000000eb05eb7211 */ /* 0x000fe200008f0eff */
[----:B------:R-:W-:Y:S01]  /*63d0*/  IMAD.U32 R5, RZ, RZ, UR47 ;  /* 0x0000002fff057e24 */ /* 0x000fe2000f8e00ff */
[----:B------:R-:W-:Y:S02]  /*63e0*/  ISETP.GE.AND P2, PT, R246, UR8, PT ;  /* 0x00000008f6007c0c */ /* 0x000fe4000bf46270 */
[----:B------:R-:W-:Y:S01]  /*63f0*/  LEA R6, P1, R7, R234, 0x1 ;  /* 0x000000ea07067211 */ /* 0x000fe200078208ff */
[----:B------:R-:W-:Y:S01]  /*6400*/  @!PT LDS RZ, [RZ] ;  /* 0x00000000fffff984 */ /* 0x000fe20000000800 */
[----:B------:R-:W-:Y:S01]  /*6410*/  @!PT LDS RZ, [RZ] ;  /* 0x00000000fffff984 */ /* 0x000fe20000000800 */
[----:B------:R-:W-:Y:S01]  /*6420*/  @!PT LDS RZ, [RZ] ;  /* 0x00000000fffff984 */ /* 0x000fe20000000800 */
[----:B------:R1:W-:Y:S03]  /*6430*/  @!P6 LDGSTS.E.BYPASS.LTC128B.128 [R11+0x10000], desc[UR34][R234.64] ;  /* 0x10000000ea0befae */ /* 0x0003e6000b981a22 */
[----:B------:R-:W-:Y:S01]  /*6440*/  LEA.HI.X R7, R4, R235, R5, 0x1, P1 ;  /* 0x000000eb04077211 */ /* 0x000fe200008f0c05 */
[----:B------:R1:W-:Y:S01]  /*6450*/  @P6 STS.128 [R11+0x10000], RZ ;  /* 0x010000ff0b006388 */ /* 0x0003e20000000c00 */
[----:B------:R-:W-:Y:S03]  /*6460*/  ISETP.GE.AND P1, PT, R245, UR8, PT ;  /* 0x00000008f5007c0c */ /* 0x000fe6000bf26270 */
        /* <DEDUP_REMOVED lines=36> */
.L_x_881:
[----:B------:R-:W-:Y:S01]  /*66b0*/  LEA R201, R213, UR4, 0x1 ;  /* 0x00000004d5c97c11 */ /* 0x000fe2000f8e08ff */
[----:B------:R-:W-:Y:S01]  /*66c0*/  LDSM.16.MT88.4 R16, [R223+0x18000] ;  /* 0x01800000df10783b */ /* 0x000fe20000004200 */
[----:B------:R-:W-:Y:S01]  /*66d0*/  PLOP3.LUT P1, PT, PT, PT, UP2, 0x80, 0x8 ;  /* 0x000000000008781c */ /* 0x000fe20003f2f028 */
[----:B------:R-:W-:Y:S01]  /*66e0*/  @UP2 UIADD3 UR16, UP0, UPT, UR52, -0x100, URZ ;  /* 0xffffff0034102890 */ /* 0x000fe2000ff1e0ff */
[----:B------:R-:W-:Y:S01]  /*66f0*/  PLOP3.LUT P6, PT, PT, PT, UP2, 0x80, 0x8 ;  /* 0x000000000008781c */ /* 0x000fe20003fcf028 */
[----:B------:R-:W1:Y:S01]  /*6700*/  LDSM.16.M88.4 R128, [R201+0x28000] ;  /* 0x02800000c980783b */ /* 0x000e620000000200 */
[----:B------:R-:W-:Y:S01]  /*6710*/  IMAD.IADD R224, R220, 0x1, R201 ;  /* 0x00000001dce07824 */ /* 0x000fe200078e02c9 */
[----:B------:R-:W-:Y:S01]  /*6720*/  PLOP3.LUT P2, PT, PT, PT, UP2, 0x80, 0x8 ;  /* 0x000000000008781c */ /* 0x000fe20003f4f028 */
[----:B------:R-:W-:Y:S01]  /*6730*/  VIADD R225, R201, 0x28040 ;  /* 0x00028040c9e17836 */ /* 0x000fe20000000000 */
[----:B------:R-:W2:Y:S01]  /*6740*/  LDSM.16.M88.4 R124, [R201+0x29000] ;  /* 0x02900000c97c783b */ /* 0x000ea20000000200 */
[----:B------:R-:W-:Y:S01]  /*6750*/  PLOP3.LUT P5, PT, PT, PT, UP2, 0x80, 0x8 ;  /* 0x000000000008781c */ /* 0x000fe20003faf028 */
[----:B------:R-:W-:Y:S02]  /*6760*/  @UP2 UIADD3.X UR15, UPT, UPT, UR53, -0x1, URZ, UP0, !UPT ;  /* 0xffffffff350f2890 */ /* 0x000fe400087fe4ff */
[----:B------:R-:W3:Y:S01]  /*6770*/  LDSM.16.MT88.4 R96, [R223+0x1a000] ;  /* 0x01a00000df60783b */ /* 0x000ee20000004200 */
[----:B------:R-:W-:Y:S01]  /*6780*/  @UP2 UIADD3 UR10, UP0, UPT, UR10, -0x100, URZ ;  /* 0xffffff000a0a2890 */ /* 0x000fe2000ff1e0ff */
[----:B------:R-:W-:Y:S01]  /*6790*/  @P1 LOP3.LUT R203, R239, 0x30, RZ, 0xc0, !PT ;  /* 0x00000030efcb1812 */ /* 0x000fe200078ec0ff */
[----:B------:R-:W-:Y:S01]  /*67a0*/  ULOP3.LUT UR14, UR43, 0x1, URZ, 0xc0, !UPT ;  /* 0x000000012b0e7892 */ /* 0x000fe2000f8ec0ff */
[----:B------:R-:W4:Y:S01]  /*67b0*/  LDSM.16.MT88.4 R112, [R223+0x1c000] ;  /* 0x01c00000df70783b */ /* 0x000f220000004200 */
[----:B------:R-:W-:Y:S01]  /*67c0*/  PLOP3.LUT P1, PT, PT, PT, UP2, 0x80, 0x8 ;  /* 0x000000000008781c */ /* 0x000fe20003f2f028 */
[----:B------:R-:W-:Y:S01]  /*67d0*/  @UP2 UIADD3.X UR11, UPT, UPT, UR11, -0x1, URZ, UP0, !UPT ;  /* 0xffffffff0b0b2890 */ /* 0x000fe200087fe4ff */
[----:B------:R-:W-:Y:S01]  /*67e0*/  @P6 LOP3.LUT R229, R203, 0x7, R240, 0xf8, !PT ;  /* 0x00000007cbe56812 */ /* 0x000fe200078ef8f0 */
[----:B------:R-:W4:Y:S01]  /*67f0*/  LDSM.16.MT88.4 R196, [R223+0x1e000] ;  /* 0x01e00000dfc4783b */ /* 0x000f220000004200 */
[----:B------:R-:W-:Y:S02]  /*6800*/  UISETP.NE.U32.AND UP0, UPT, UR14, 0x1, UPT ;  /* 0x000000010e00788c */ /* 0x000fe4000bf05070 */
[----:B------:R-:W-:Y:S01]  /*6810*/  UIADD3 UR14, UPT, UPT, UR43, -0x1, URZ ;  /* 0xffffffff2b0e7890 */ /* 0x000fe2000fffe0ff */
[----:B------:R-:W-:Y:S01]  /*6820*/  @P5 IMAD.WIDE.U32 R204, R229, R238, UR52 ;  /* 0x00000034e5cc5e25 */ /* 0x000fe2000f8e00ee */
[----:B------:R-:W-:Y:S01]  /*6830*/  @UP2 UMOV UR52, UR16 ;  /* 0x0000001000342c82 */ /* 0x000fe20008000000 */
[----:B------:R-:W-:Y:S03]  /*6840*/  @UP2 UMOV UR53, UR15 ;  /* 0x0000000f00352c82 */ /* 0x000fe60008000000 */
[----:B------:R-:W5:Y:S01]  /*6850*/  @P2 LDG.E R228, desc[UR34][R204.64+-0x100] ;  /* 0xffff0022cce42981 */ /* 0x000f62000c1e1900 */
[----:B------:R-:W-:Y:S01]  /*6860*/  PLOP3.LUT P2, PT, PT, PT, UP0, 0x80, 0x8 ;  /* 0x000000000008781c */ /* 0x000fe20003f4f008 */
[----:B------:R-:W-:Y:S02]  /*6870*/  UISETP.GT.AND UP0, UPT, UR43, URZ, UPT ;  /* 0x000000ff2b00728c */ /* 0x000fe4000bf04270 */
[----:B------:R3:W5:Y:S01]  /*6880*/  @P1 LDG.E R227, desc[UR34][R204.64+-0xe0] ;  /* 0xffff2022cce31981 */ /* 0x000762000c1e1900 */
[----:B------:R-:W-:Y:S01]  /*6890*/  UMOV UR43, UR14 ;  /* 0x0000000e002b7c82 */ /* 0x000fe20008000000 */
[-C--:B-1----:R-:W-:Y:S08]  /*68a0*/  HMMA.16816.F32.BF16 R4, R128, R16.reuse, RZ ;  /* 0x000000108004723c */ /* 0x082ff000000418ff */
[C---:B--2---:R-:W-:Y:S01]  /*68b0*/  HMMA.16816.F32.BF16 R8, R124.reuse, R16, RZ ;  /* 0x000000107c08723c */ /* 0x044fe200000418ff */
[----:B---3--:R-:W-:Y:S07]  /*68c0*/  LDSM.16.M88.4 R204, [R224+0x29000] ;  /* 0x02900000e0cc783b */ /* 0x008fee0000000200 */
[-C--:B------:R-:W-:Y:S08]  /*68d0*/  HMMA.16816.F32.BF16 R12, R124, R18.reuse, RZ ;  /* 0x000000127c0c723c */ /* 0x080ff000000418ff */
[C---:B------:R-:W-:Y:S08]  /*68e0*/  HMMA.16816.F32.BF16 R16, R128.reuse, R18, RZ ;  /* 0x000000128010723c */ /* 0x040ff000000418ff */
[-C--:B------:R-:W-:Y:S08]  /*68f0*/  HMMA.16816.F32.BF16 R84, R128, R96.reuse, RZ ;  /* 0x000000608054723c */ /* 0x080ff000000418ff */
        /* <DEDUP_REMOVED lines=9> */
[----:B------:R-:W-:Y:S02]  /*6990*/  VIADD R196, R201, 0x28000 ;  /* 0x00028000c9c47836 */ /* 0x000fe40000000000 */
[----:B------:R-:W-:Y:S02]  /*69a0*/  LDSM.16.MT88.4 R200, [R223+0x18800] ;  /* 0x01880000dfc8783b */ /* 0x000fe40000004200 */
[----:B------:R-:W-:Y:S02]  /*69b0*/  @P0 VIADD R225, R196, 0xffffffc0 ;  /* 0xffffffc0c4e10836 */ /* 0x000fe40000000000 */
[-C--:B------:R-:W-:Y:S08]  /*69c0*/  HMMA.16816.F32.BF16 R124, R124, R198.reuse, RZ ;  /* 0x000000c67c7c723c */ /* 0x080ff000000418ff */
[----:B------:R-:W-:Y:S01]  /*69d0*/  HMMA.16816.F32.BF16 R128, R128, R198, RZ ;  /* 0x000000c68080723c */ /* 0x000fe200000418ff */
[----:B------:R-:W1:Y:S07]  /*69e0*/  LDSM.16.M88.4 R196, [R224+0x28000] ;  /* 0x02800000e0c4783b */ /* 0x000e6e0000000200 */
[-C--:B-1----:R-:W-:Y:S08]  /*69f0*/  HMMA.16816.F32.BF16 R4, R196, R200.reuse, R4 ;  /* 0x000000c8c404723c */ /* 0x082ff00000041804 */
[C---:B------:R-:W-:Y:S08]  /*6a00*/  HMMA.16816.F32.BF16 R8, R204.reuse, R200, R8 ;  /* 0x000000c8cc08723c */ /* 0x040ff00000041808 */
        /* <DEDUP_REMOVED lines=15> */
[-C--:B------:R-:W-:Y:S01]  /*6b00*/  HMMA.16816.F32.BF16 R124, R204, R202.reuse, R124 ;  /* 0x000000cacc7c723c */ /* 0x080fe2000004187c */
[----:B------:R-:W-:Y:S07]  /*6b10*/  LDSM.16.M88.4 R204, [R225+0x1000] ;  /* 0x00100000e1cc783b */ /* 0x000fee0000000200 */
[----:B------:R-:W-:Y:S01]  /*6b20*/  HMMA.16816.F32.BF16 R128, R196, R202, R128 ;  /* 0x000000cac480723c */ /* 0x000fe20000041880 */
[----:B------:R-:W-:Y:S04]  /*6b30*/  LDSM.16.MT88.4 R200, [R223+0x19000] ;  /* 0x01900000dfc8783b */ /* 0x000fe80000004200 */
[----:B------:R1:W2:Y:S02]  /*6b40*/  LDSM.16.M88.4 R196, [R225] ;  /* 0x00000000e1c4783b */ /* 0x0002a40000000200 */
[----:B-1----:R-:W-:Y:S01]  /*6b50*/  IMAD.IADD R225, R220, 0x1, R225 ;  /* 0x00000001dce17824 */ /* 0x002fe200078e02e1 */
[-C--:B--2---:R-:W-:Y:S08]  /*6b60*/  HMMA.16816.F32.BF16 R4, R196, R200.reuse, R4 ;  /* 0x000000c8c404723c */ /* 0x084ff00000041804 */
        /* <DEDUP_REMOVED lines=21> */
[----:B-1----:R-:W-:Y:S05]  /*6cc0*/  IMAD.U32 R225, RZ, RZ, UR46 ;  /* 0x0000002effe17e24 */ /* 0x002fea000f8e00ff */
[----:B------:R-:W-:Y:S01]  /*6cd0*/  LEA R224, P1, R225, R232, 0x2 ;  /* 0x000000e8e1e07211 */ /* 0x000fe200078210ff */
[-C--:B--2---:R-:W-:Y:S08]  /*6ce0*/  HMMA.16816.F32.BF16 R4, R196, R200.reuse, R4 ;  /* 0x000000c8c404723c */ /* 0x084ff00000041804 */
[C---:B------:R-:W-:Y:S08]  /*6cf0*/  HMMA.16816.F32.BF16 R8, R204.reuse, R200, R8 ;  /* 0x000000c8cc08723c */ /* 0x040ff00000041808 */
[-C--:B------:R-:W-:Y:S03]  /*6d00*/  HMMA.16816.F32.BF16 R12, R204, R202.reuse, R12 ;  /* 0x000000cacc0c723c */ /* 0x080fe6000004180c */
[----:B------:R-:W-:Y:S05]  /*6d10*/  REDG.E.ADD.F32.FTZ.RN.STRONG.GPU desc[UR34][R232.64], R4 ;  /* 0x00000004e80079a6 */ /* 0x000fea000c12f322 */
        /* <DEDUP_REMOVED lines=13> */
[C---:B------:R-:W-:Y:S01]  /*6df0*/  HMMA.16816.F32.BF16 R120, R204.reuse, R200, R120 ;  /* 0x000000c8cc78723c */ /* 0x040fe20000041878 */
[----:B------:R-:W-:Y:S05]  /*6e00*/  IMAD.U32 R201, RZ, RZ, UR46 ;  /* 0x0000002effc97e24 */ /* 0x000fea000f8e00ff */
[----:B------:R-:W-:Y:S02]  /*6e10*/  LEA.HI.X.SX32 R225, R201, R233, 0x2, P1 ;  /* 0x000000e9c9e17211 */ /* 0x000fe400008f16ff */
[-C--:B------:R-:W-:Y:S03]  /*6e20*/  HMMA.16816.F32.BF16 R124, R204, R202.reuse, R124 ;  /* 0x000000cacc7c723c */ /* 0x080fe6000004187c */
[C---:B------:R-:W-:Y:S01]  /*6e30*/  LEA R200, P1, R252.reuse, R224, 0x5 ;  /* 0x000000e0fcc87211 */ /* 0x040fe200078228ff */
[----:B------:R1:W-:Y:S03]  /*6e40*/  REDG.E.ADD.F32.FTZ.RN.STRONG.GPU desc[UR34][R224.64], R5 ;  /* 0x00000005e00079a6 */ /* 0x0003e6000c12f322 */
[C---:B------:R-:W-:Y:S01]  /*6e50*/  LEA.HI.X.SX32 R201, R252.reuse, R225, 0x5, P1 ;  /* 0x000000e1fcc97211 */ /* 0x040fe200008f2eff */
[----:B------:R-:W-:Y:S04]  /*6e60*/  HMMA.16816.F32.BF16 R128, R196, R202, R128 ;  /* 0x000000cac480723c */ /* 0x000fe80000041880 */
[C---:B------:R-:W-:Y:S01]  /*6e70*/  LEA R206, P1, R252.reuse, R200, 0x5 ;  /* 0x000000c8fcce7211 */ /* 0x040fe200078228ff */
[----:B------:R2:W-:Y:S03]  /*6e80*/  REDG.E.ADD.F32.FTZ.RN.STRONG.GPU desc[UR34][R200.64], R6 ;  /* 0x00000006c80079a6 */ /* 0x0005e6000c12f322 */
        /* <DEDUP_REMOVED lines=13> */
[C---:B-1----:R-:W-:Y:S02]  /*6f60*/  IMAD.WIDE R4, R252.reuse, -0xc0, R196 ;  /* 0xffffff40fc047825 */ /* 0x042fe400078e02c4 */
[----:B------:R1:W-:Y:S01]  /*6f70*/  REDG.E.ADD.F32.FTZ.RN.STRONG.GPU desc[UR34][R196.64], R11 ;  /* 0x0000000bc40079a6 */ /* 0x0003e2000c12f322 */
[C---:B------:R-:W-:Y:S03]  /*6f80*/  LEA R224, P1, R252.reuse, R4, 0x5 ;  /* 0x00000004fce07211 */ /* 0x040fe600078228ff */
[----:B------:R-:W-:Y:S01]  /*6f90*/  REDG.E.ADD.F32.FTZ.RN.STRONG.GPU desc[UR34][R232.64+0x80], R16 ;  /* 0x00008010e80079a6 */ /* 0x000fe2000c12f322 */
[C---:B------:R-:W-:Y:S03]  /*6fa0*/  LEA.HI.X.SX32 R225, R252.reuse, R5, 0x5, P1 ;  /* 0x00000005fce17211 */ /* 0x040fe600008f2eff */
[----:B------:R1:W-:Y:S01]  /*6fb0*/  REDG.E.ADD.F32.FTZ.RN.STRONG.GPU desc[UR34][R4.64+0x80], R17 ;  /* 0x00008011040079a6 */ /* 0x0003e2000c12f322 */
[C---:B--2---:R-:W-:Y:S03]  /*6fc0*/  LEA R200, P1, R252.reuse, R224, 0x5 ;  /* 0x000000e0fcc87211 */ /* 0x044fe600078228ff */
[----:B------:R2:W-:Y:S01]  /*6fd0*/  REDG.E.ADD.F32.FTZ.RN.STRONG.GPU desc[UR34][R224.64+0x80], R18 ;  /* 0x00008012e00079a6 */ /* 0x0005e2000c12f322 */
[C---:B------:R-:W-:Y:S02]  /*6fe0*/  LEA.HI.X.SX32 R201, R252.reuse, R225, 0x5, P1 ;  /* 0x000000e1fcc97211 */ /* 0x040fe400008f2eff */
[C---:B---3--:R-:W-:Y:S03]  /*6ff0*/  LEA R206, P1, R252.reuse, R200, 0x5 ;  /* 0x000000c8fcce7211 */ /* 0x048fe600078228ff */
        /* <DEDUP_REMOVED lines=32> */
[C---:B---3--:R-:W-:Y:S02]  /*7200*/  IMAD.WIDE R200, R252.reuse, -0xc0, R224 ;  /* 0xffffff40fcc87825 */ /* 0x048fe400078e02e0 */
[----:B------:R3:W-:Y:S01]  /*7210*/  REDG.E.ADD.F32.FTZ.RN.STRONG.GPU desc[UR34][R224.64+0x100], R91 ;  /* 0x0001005be00079a6 */ /* 0x0007e2000c12f322 */
[C---:B------:R-:W-:Y:S03]  /*7220*/  LEA R18, P1, R252.reuse, R200, 0x5 ;  /* 0x000000c8fc127211 */ /* 0x040fe600078228ff */
[----:B------:R-:W-:Y:S01]  /*7230*/  REDG.E.ADD.F32.FTZ.RN.STRONG.GPU desc[UR34][R232.64+0x180], R96 ;  /* 0x00018060e80079a6 */ /* 0x000fe2000c12f322 */
[C---:B------:R-:W-:Y:S03]  /*7240*/  LEA.HI.X.SX32 R19, R252.reuse, R201, 0x5, P1 ;  /* 0x000000c9fc137211 */ /* 0x040fe600008f2eff */
[----:B------:R3:W-:Y:S01]  /*7250*/  REDG.E.ADD.F32.FTZ.RN.STRONG.GPU desc[UR34][R200.64+0x180], R97 ;  /* 0x00018061c80079a6 */ /* 0x0007e2000c12f322 */
        /* <DEDUP_REMOVED lines=46> */
[C---:B---3--:R-:W-:Y:S01]  /*7540*/  LEA R224, P1, R252.reuse, R16, 0x5 ;  /* 0x00000010fce07211 */ /* 0x048fe200078228ff */
[----:B------:R-:W-:Y:S03]  /*7550*/  LDSM.16.MT88.4 R8, [R214] ;  /* 0x00000000d608783b */ /* 0x000fe60000004200 */
        /* <DEDUP_REMOVED lines=8> */
[C---:B----4-:R-:W-:Y:S01]  /*75e0*/  LEA R18, P1, R252.reuse, R200, 0x5 ;  /* 0x000000c8fc127211 */ /* 0x050fe200078228ff */
        /* <DEDUP_REMOVED lines=33> */
[C---:B------:R-:W-:Y:S01]  /*7800*/  LEA R14, P1, R252.reuse, R94, 0x5 ;  /* 0x0000005efc0e7211 */ /* 0x040fe200078228ff */
[C---:B-1----:R-:W-:Y:S02]  /*7810*/  VIADD R120, R221.reuse, 0x40 ;  /* 0x00000040dd787836 */ /* 0x042fe40000000000 */
[----:B------:R-:W1:Y:S01]  /*7820*/  LDSM.16.MT88.4 R4, [R221+0x28000] ;  /* 0x02800000dd04783b */ /* 0x000e620000004200 */
[C---:B------:R-:W-:Y:S01]  /*7830*/  LEA.HI.X.SX32 R15, R252.reuse, R95, 0x5, P1 ;  /* 0x0000005ffc0f7211 */ /* 0x040fe200008f2eff */
[----:B------:R-:W-:Y:S01]  /*7840*/  @P0 VIADD R120, R221, 0xffffffc0 ;  /* 0xffffffc0dd780836 */ /* 0x000fe20000000000 */
[C---:B------:R-:W-:Y:S01]  /*7850*/  LEA R100, P1, R252.reuse, R14, 0x5 ;  /* 0x0000000efc647211 */ /* 0x040fe200078228ff */
[----:B------:R-:W-:Y:S03]  /*7860*/  REDG.E.ADD.F32.FTZ.RN.STRONG.GPU desc[UR34][R94.64+0x380], R130 ;  /* 0x000380825e0079a6 */ /* 0x000fe6000c12f322 */
[C---:B------:R-:W-:Y:S01]  /*7870*/  LEA.HI.X.SX32 R101, R252.reuse, R15, 0x5, P1 ;  /* 0x0000000ffc657211 */ /* 0x040fe200008f2eff */
[----:B------:R-:W-:Y:S01]  /*7880*/  REDG.E.ADD.F32.FTZ.RN.STRONG.GPU desc[UR34][R14.64+0x380], R131 ;  /* 0x000380830e0079a6 */ /* 0x000fe2000c12f322 */
[C---:B------:R-:W-:Y:S03]  /*7890*/  LEA R198, P1, R252.reuse, R100, 0x5 ;  /* 0x00000064fcc67211 */ /* 0x040fe600078228ff */
[----:B------:R-:W2:Y:S01]  /*78a0*/  LDSM.16.MT88.4 R12, [R120+0x28000] ;  /* 0x02800000780c783b */ /* 0x000ea20000004200 */
[C---:B------:R-:W-:Y:S02]  /*78b0*/  LEA.HI.X.SX32 R199, R252.reuse, R101, 0x5, P1 ;  /* 0x00000065fcc77211 */ /* 0x040fe400008f2eff */
[C---:B------:R-:W-:Y:S01]  /*78c0*/  LEA R102, P1, R252.reuse, R198, 0x5 ;  /* 0x000000c6fc667211 */ /* 0x040fe200078228ff */
[----:B------:R-:W3:Y:S03]  /*78d0*/  LDSM.16.MT88.4 R92, [R221+0x28800] ;  /* 0x02880000dd5c783b */ /* 0x000ee60000004200 */
[C---:B------:R-:W-:Y:S01]  /*78e0*/  LEA.HI.X.SX32 R103, R252.reuse, R199, 0x5, P1 ;  /* 0x000000c7fc677211 */ /* 0x040fe200008f2eff */
[----:B------:R-:W-:Y:S01]  /*78f0*/  LDSM.16.MT88.4 R112, [R120+0x29800] ;  /* 0x029800007870783b */ /* 0x000fe20000004200 */
[C---:B------:R-:W-:Y:S03]  /*7900*/  LEA R104, P1, R252.reuse, R102, 0x5 ;  /* 0x00000066fc687211 */ /* 0x040fe600078228ff */
[----:B------:R-:W-:Y:S01]  /*7910*/  LDSM.16.MT88.4 R116, [R214+0x5800] ;  /* 0x00580000d674783b */ /* 0x000fe20000004200 */
[----:B------:R-:W-:Y:S03]  /*7920*/  LEA.HI.X.SX32 R105, R252, R103, 0x5, P1 ;  /* 0x00000067fc697211 */ /* 0x000fe600008f2eff */
[----:B------:R-:W-:Y:S04]  /*7930*/  REDG.E.ADD.F32.FTZ.RN.STRONG.GPU desc[UR34][R100.64+0x380], R124 ;  /* 0x0003807c640079a6 */ /* 0x000fe8000c12f322 */
[----:B------:R-:W-:Y:S04]  /*7940*/  REDG.E.ADD.F32.FTZ.RN.STRONG.GPU desc[UR34][R198.64+0x380], R125 ;  /* 0x0003807dc60079a6 */ /* 0x000fe8000c12f322 */
[----:B------:R-:W-:Y:S01]  /*7950*/  REDG.E.ADD.F32.FTZ.RN.STRONG.GPU desc[UR34][R102.64+0x380], R126 ;  /* 0x0003807e660079a6 */ /* 0x000fe2000c12f322 */
[-C--:B-1----:R-:W-:Y:S03]  /*7960*/  HMMA.16816.F32.BF16 R132, R4, R8.reuse, R132 ;  /* 0x000000080484723c */ /* 0x082fe60000041884 */
[----:B------:R-:W1:Y:S04]  /*7970*/  LDSM.16.MT88.4 R100, [R120+0x28800] ;  /* 0x028800007864783b */ /* 0x000e680000004200 */
[----:B------:R-:W-:Y:S04]  /*7980*/  REDG.E.ADD.F32.FTZ.RN.STRONG.GPU desc[UR34][R104.64+0x380], R127 ;  /* 0x0003807f680079a6 */ /* 0x000fe8000c12f322 */
[----:B------:R-:W4:Y:S01]  /*7990*/  LDSM.16.MT88.4 R104, [R214+0x2800] ;  /* 0x00280000d668783b */ /* 0x000f220000004200 */
        /* <DEDUP_REMOVED lines=36> */
[-C--:B--2---:R-:W-:Y:S08]  /*7be0*/  HMMA.16816.F32.BF16 R180, R92, R8.reuse, R180 ;  /* 0x000000085cb4723c */ /* 0x084ff000000418b4 */
[C---:B------:R-:W-:Y:S08]  /*7bf0*/  HMMA.16816.F32.BF16 R184, R100.reuse, R8, R184 ;  /* 0x0000000864b8723c */ /* 0x040ff000000418b8 */
[-C--:B------:R-:W-:Y:S01]  /*7c00*/  HMMA.16816.F32.BF16 R188, R100, R10.reuse, R188 ;  /* 0x0000000a64bc723c */ /* 0x080fe200000418bc */
[----:B------:R-:W2:Y:S07]  /*7c10*/  LDSM.16.MT88.4 R100, [R214+0x3800] ;  /* 0x00380000d664783b */ /* 0x000eae0000004200 */
[----:B------:R-:W-:Y:S01]  /*7c20*/  HMMA.16816.F32.BF16 R192, R92, R10, R192 ;  /* 0x0000000a5cc0723c */ /* 0x000fe200000418c0 */
[----:B------:R4:W2:Y:S07]  /*7c30*/  LDSM.16.MT88.4 R8, [R214+0x7800] ;  /* 0x00780000d608783b */ /* 0x0008ae0000004200 */
        /* <DEDUP_REMOVED lines=16> */
[C---:B------:R-:W-:Y:S02]  /*7d40*/  VIADD R4, R214.reuse, 0xffff8000 ;  /* 0xffff8000d6047836 */ /* 0x040fe40000000000 */
[----:B------:R-:W-:Y:S02]  /*7d50*/  @P2 VIADD R4, R214, 0x8000 ;  /* 0x00008000d6042836 */ /* 0x000fe40000000000 */
[-C--:B---3--:R-:W-:Y:S05]  /*7d60*/  HMMA.16816.F32.BF16 R132, R104, R108.reuse, R132 ;  /* 0x0000006c6884723c */ /* 0x088fea0000041884 */
[----:B----4-:R-:W-:Y:S03]  /*7d70*/  IMAD.MOV.U32 R214, RZ, RZ, R4 ;  /* 0x000000ffffd67224 */ /* 0x010fe600078e0004 */
        /* <DEDUP_REMOVED lines=16> */
[----:B------:R-:W-:Y:S11]  /*7e80*/  BRA.U UP0, `(.L_x_882) ;  /* 0xffffffbd00a47547 */ /* 0x000ff6000b83ffff */
[C---:B------:R-:W-:Y:S01]  /*7e90*/  IMAD.SHL.U32 R0, R241.reuse, 0x10, RZ ;  /* 0x00000010f1007824 */ /* 0x040fe200078e00ff */
[----:B------:R-:W-:Y:S01]  /*7ea0*/  SHF.R.U32.HI R3, RZ, 0x3, R241 ;  /* 0x00000003ff037819 */ /* 0x000fe200000116f1 */
[C---:B------:R-:W-:Y:S01]  /*7eb0*/  IMAD.SHL.U32 R2, R241.reuse, 0x20, RZ ;  /* 0x00000020f1027824 */ /* 0x040fe200078e00ff */
[----:B------:R-:W1:Y:S01]  /*7ec0*/  LDCU UR8, c[0x0][0x500] ;  /* 0x0000a000ff0877ac */ /* 0x000e620008000800 */
[----:B------:R-:W-:Y:S01]  /*7ed0*/  IMAD.SHL.U32 R4, R241, 0x2, RZ ;  /* 0x00000002f1047824 */ /* 0x000fe200078e00ff */
[----:B------:R-:W-:Y:S02]  /*7ee0*/  LOP3.LUT R0, R0, 0x1c0, RZ, 0xc0, !PT ;  /* 0x000001c000007812 */ /* 0x000fe400078ec0ff */
[----:B------:R-:W-:Y:S01]  /*7ef0*/  LOP3.LUT R5, R2, 0x400, RZ, 0xc0, !PT ;  /* 0x0000040002057812 */ /* 0x000fe200078ec0ff */
[----:B------:R-:W-:Y:S01]  /*7f00*/  UISETP.NE.AND UP0, UPT, UR42, -0x1, UPT ;  /* 0xffffffff2a00788c */ /* 0x000fe2000bf05270 */
[----:B------:R-:W-:Y:S01]  /*7f10*/  LOP3.LUT R7, R0, 0x18, R3, 0xf8, !PT ;  /* 0x0000001800077812 */ /* 0x000fe200078ef803 */
[----:B------:R-:W-:Y:S01]  /*7f20*/  UMOV UR41, UR18 ;  /* 0x0000001200297c82 */ /* 0x000fe20008000000 */
[----:B------:R-:W-:-:S02]  /*7f30*/  LOP3.LUT R5, R5, 0x6, R4, 0xf8, !PT ;  /* 0x0000000605057812 */ /* 0x000fc400078ef804 */
[----:B------:R-:W-:Y:S02]  /*7f40*/  LOP3.LUT R4, R7, 0x38, R4, 0x78, !PT ;  /* 0x0000003807047812 */ /* 0x000fe400078e7804 */
[----:B------:R-:W-:Y:S02]  /*7f50*/  LOP3.LUT P0, RZ, R241, 0x10, RZ, 0xc0, !PT ;  /* 0x00000010f1ff7812 */ /* 0x000fe4000780c0ff */
[----:B------:R-:W-:Y:S02]  /*7f60*/  LOP3.LUT R4, R5, R4, RZ, 0xfc, !PT ;  /* 0x0000000405047212 */ /* 0x000fe400078efcff */
[----:B------:R-:W-:Y:S02]  /*7f70*/  F2FP.BF16.F32.PACK_AB R20, R21, R20 ;  /* 0x000000141514723e */ /* 0x000fe400000010ff */
[----:B------:R-:W-:Y:S01]  /*7f80*/  LEA R5, R4, UR5, 0x1 ;  /* 0x0000000504057c11 */ /* 0x000fe2000f8e08ff */
        /* <DEDUP_REMOVED lines=12> */
[----:B------:R-:W-:-:S02]  /*8050*/  VIADD R0, R5, 0x18000 ;  /* 0x0001800005007836 */ /* 0x000fc40000000000 */
        /* <DEDUP_REMOVED lines=13> */
[----:B------:R-:W-:Y:S01]  /*8130*/  BAR.SYNC.DEFER_BLOCKING 0x0 ;  /* 0x0000000000007b1d */ /* 0x000fe20000010000 */
[----:B------:R-:W-:Y:S01]  /*8140*/  F2FP.BF16.F32.PACK_AB R134, R135, R134 ;  /* 0x000000868786723e */ /* 0x000fe200000010ff */
[----:B------:R-:W-:-:S02]  /*8150*/  VIADD R7, R5, 0x18040 ;  /* 0x0001804005077836 */ /* 0x000fc40000000000 */
[----:B------:R-:W-:Y:S01]  /*8160*/  FMUL.FTZ R152, R152, UR8 ;  /* 0x0000000898987c20 */ /* 0x000fe20008410000 */
[----:B------:R-:W-:Y:S01]  /*8170*/  FMUL.FTZ R153, R153, UR8 ;  /* 0x0000000899997c20 */ /* 0x000fe20008410000 */
        /* <DEDUP_REMOVED lines=177> */
.L_x_883:
[----:B------:R-:W2:Y:S01]  /*8c90*/  LDCU.64 UR10, c[0x0][0x5c0] ;  /* 0x0000b800ff0a77ac */ /* 0x000ea20008000a00 */
[----:B------:R-:W-:-:S04]  /*8ca0*/  UIADD3 UR8, UPT, UPT, UR40, UR42, URZ ;  /* 0x0000002a28087290 */ /* 0x000fc8000fffe0ff */
[----:B--2---:R-:W-:Y:S02]  /*8cb0*/  UIMAD.WIDE.U32 UR16, UR8, UR10, URZ ;  /* 0x0000000a081072a5 */ /* 0x004fe4000f8e00ff */
[----:B------:R-:W-:-:S04]  /*8cc0*/  UIMAD UR8, UR8, UR11, URZ ;  /* 0x0000000b080872a4 */ /* 0x000fc8000f8e02ff */
[----:B------:R-:W-:-:S06]  /*8cd0*/  UIADD3 UR8, UPT, UPT, UR17, UR8, URZ ;  /* 0x0000000811087290 */ /* 0x000fcc000fffe0ff */
[----:B------:R-:W-:Y:S02]  /*8ce0*/  MOV R53, UR8 ;  /* 0x0000000800357c02 */ /* 0x000fe40008000f00 */
.L_x_884:
        /* <DEDUP_REMOVED lines=14> */
.L_x_885:
[----:B------:R-:W2:Y:S01]  /*8dd0*/  LDCU.64 UR8, c[0x0][0x5c8] ;  /* 0x0000b900ff0877ac */ /* 0x000ea20008000a00 */
[----:B------:R-:W-:-:S04]  /*8de0*/  UIADD3 UR12, UPT, UPT, UR40, UR42, URZ ;  /* 0x0000002a280c7290 */ /* 0x000fc8000fffe0ff */
[----:B--2---:R-:W-:Y:S02]  /*8df0*/  UIMAD.WIDE.U32 UR14, UR12, UR8, URZ ;  /* 0x000000080c0e72a5 */ /* 0x004fe4000f8e00ff */
[----:B------:R-:W-:-:S04]  /*8e00*/  UIMAD UR12, UR12, UR9, URZ ;  /* 0x000000090c0c72a4 */ /* 0x000fc8000f8e02ff */
[----:B------:R-:W-:Y:S01]  /*8e10*/  UIADD3 UR12, UPT, UPT, UR15, UR12, URZ ;  /* 0x0000000c0f0c7290 */ /* 0x000fe2000fffe0ff */
[----:B------:R-:W-:-:S05]  /*8e20*/  UMOV UR30, UR14 ;  /* 0x0000000e001e7c82 */ /* 0x000fca0008000000 */
[----:B------:R-:W-:-:S07]  /*8e30*/  MOV R0, UR12 ;  /* 0x0000000c00007c02 */ /* 0x000fce0008000f00 */
.L_x_886:
[----:B------:R-:W-:Y:S01]  /*8e40*/  BAR.SYNC.DEFER_BLOCKING 0x0 ;  /* 0x0000000000007b1d */ /* 0x000fe20000010000 */
[----:B-1----:R-:W-:Y:S01]  /*8e50*/  IMAD.SHL.U32 R52, R241, 0x8, RZ ;  /* 0x00000008f1347824 */ /* 0x002fe200078e00ff */
[----:B------:R-:W-:Y:S02]  /*8e60*/  USHF.L.U32 UR14, UR37, 0x6, URZ ;  /* 0x00000006250e7899 */ /* 0x000fe400080006ff */
[----:B------:R-:W-:Y:S02]  /*8e70*/  USHF.L.U32 UR12, UR37, 0x6, URZ ;  /* 0x00000006250c7899 */ /* 0x000fe400080006ff */
[----:B------:R-:W-:Y:S01]  /*8e80*/  LOP3.LUT R2, R52, 0x1f8, RZ, 0xc0, !PT ;  /* 0x000001f834027812 */ /* 0x000fe200078ec0ff */
[----:B------:R-:W-:Y:S01]  /*8e90*/  UIMAD.WIDE.U32 UR42, UR14, UR10, URZ ;  /* 0x0000000a0e2a72a5 */ /* 0x000fe2000f8e00ff */
[----:B------:R-:W1:Y:S01]  /*8ea0*/  LDC.64 R6, c[0x0][0x5d8] ;  /* 0x00017600ff067b82 */ /* 0x000e620000000a00 */
[----:B------:R-:W-:Y:S01]  /*8eb0*/  USHF.R.S32.HI UR15, URZ, 0x1f, UR14 ;  /* 0x0000001fff0f7899 */ /* 0x000fe2000801140e */
[----:B------:R-:W-:Y:S01]  /*8ec0*/  LOP3.LUT R241, R2, 0x38, R241, 0x78, !PT ;  /* 0x0000003802f17812 */ /* 0x000fe200078e78f1 */
[----:B------:R-:W-:Y:S01]  /*8ed0*/  UIADD3 UR36, UPT, UPT, -UR12, UR36, URZ ;  /* 0x000000240c247290 */ /* 0x000fe2000fffe1ff */
[----:B------:R-:W-:Y:S01]  /*8ee0*/  BSSY.RECONVERGENT B0, `(.L_x_887) ;  /* 0x0000038000007945 */ /* 0x000fe20003800200 */
[----:B------:R-:W-:Y:S01]  /*8ef0*/  IMAD.U32 R4, RZ, RZ, UR42 ;  /* 0x0000002aff047e24 */ /* 0x000fe2000f8e00ff */
[----:B------:R-:W-:Y:S01]  /*8f00*/  LOP3.LUT R2, R241, 0x1e00, R52, 0xf8, !PT ;  /* 0x00001e00f1027812 */ /* 0x000fe200078ef834 */
[----:B------:R-:W-:Y:S01]  /*8f10*/  IMAD.U32 R5, RZ, RZ, UR43 ;  /* 0x0000002bff057e24 */ /* 0x000fe2000f8e00ff */
[----:B------:R-:W-:Y:S01]  /*8f20*/  UIMAD UR13, UR15, UR10, URZ ;  /* 0x0000000a0f0d72a4 */ /* 0x000fe2000f8e02ff */
[----:B------:R-:W-:-:S02]  /*8f30*/  ISETP.GE.AND P4, PT, R3, UR36, PT ;  /* 0x0000002403007c0c */ /* 0x000fc4000bf86270 */
[----:B------:R-:W-:Y:S01]  /*8f40*/  LEA R2, R2, UR5, 0x1 ;  /* 0x0000000502027c11 */ /* 0x000fe2000f8e08ff */
[----:B------:R-:W-:Y:S01]  /*8f50*/  UIMAD UR13, UR14, UR11, UR13 ;  /* 0x0000000b0e0d72a4 */ /* 0x000fe2000f8e020d */
[----:B------:R-:W-:-:S03]  /*8f60*/  LOP3.LUT R4, R4, 0x38, R52, 0xf8, !PT ;  /* 0x0000003804047812 */ /* 0x000fc600078ef834 */
[----:B------:R2:W3:Y:S01]  /*8f70*/  LDS.128 R48, [R2+0x19000] ;  /* 0x0190000002307984 */ /* 0x0004e20000000c00 */
[----:B------:R-:W-:Y:S01]  /*8f80*/  IADD3 R76, P0, PT, R4, UR16, RZ ;  /* 0x00000010044c7c10 */ /* 0x000fe2000ff1e0ff */
[----:B------:R-:W-:Y:S01]  /*8f90*/  IMAD.U32 R54, RZ, RZ, UR13 ;  /* 0x0000000dff367e24 */ /* 0x000fe2000f8e00ff */
[----:B------:R-:W4:Y:S01]  /*8fa0*/  LDC.64 R4, c[0x0][0x5e0] ;  /* 0x00017800ff047b82 */ /* 0x000f220000000a00 */
[----:B------:R2:W2:Y:S03]  /*8fb0*/  LDS.128 R44, [R2+0x1b000] ;  /* 0x01b00000022c7984 */ /* 0x0004a60000000c00 */
[----:B------:R-:W-:Y:S01]  /*8fc0*/  IADD3.X R77, PT, PT, R53, UR43, R54, P0, !PT ;  /* 0x0000002b354d7c10 */ /* 0x000fe200087fe436 */
[----:B------:R1:W2:Y:S01]  /*8fd0*/  LDS.128 R40, [R2+0x1d000] ;  /* 0x01d0000002287984 */ /* 0x0002a20000000c00 */
[C---:B------:R-:W-:Y:S01]  /*8fe0*/  VIADD R53, R3.reuse, 0x20 ;  /* 0x0000002003357836 */ /* 0x040fe20000000000 */
[----:B------:R-:W-:-:S02]  /*8ff0*/  IADD3 R68, P0, PT, R3, 0x20, RZ ;  /* 0x0000002003447810 */ /* 0x000fc40007f1e0ff */
[----:B------:R2:W2:Y:S01]  /*9000*/  LDS.128 R36, [R2+0x20000] ;  /* 0x0200000002247984 */ /* 0x0004a20000000c00 */
[----:B-1----:R-:W-:Y:S01]  /*9010*/  IMAD.WIDE.U32 R76, R6, UR20, R76 ;  /* 0x00000014064c7c25 */ /* 0x002fe2000f8e004c */
[----:B------:R-:W-:Y:S02]  /*9020*/  LOP3.LUT R6, R52, 0x38, RZ, 0xc0, !PT ;  /* 0x0000003834067812 */ /* 0x000fe400078ec0ff */
[----:B------:R1:W1:Y:S01]  /*9030*/  LDS.128 R32, [R2+0x21000] ;  /* 0x0210000002207984 */ /* 0x0002620000000c00 */
[----:B------:R-:W-:Y:S01]  /*9040*/  IMAD R73, R7, UR20, R77 ;  /* 0x0000001407497c24 */ /* 0x000fe2000f8e024d */
[----:B------:R-:W-:Y:S01]  /*9050*/  ISETP.GE.AND P6, PT, R53, UR36, PT ;  /* 0x0000002435007c0c */ /* 0x000fe2000bfc6270 */
[----:B------:R-:W-:Y:S01]  /*9060*/  IMAD.U32 R7, RZ, RZ, UR8 ;  /* 0x00000008ff077e24 */ /* 0x000fe2000f8e00ff */
[----:B------:R1:W1:Y:S01]  /*9070*/  LDS.128 R28, [R2+0x22000] ;  /* 0x02200000021c7984 */ /* 0x0002620000000c00 */
[----:B------:R-:W-:Y:S01]  /*9080*/  IMAD.X R72, RZ, RZ, RZ, P0 ;  /* 0x000000ffff487224 */ /* 0x000fe200000e06ff */
[----:B------:R-:W-:-:S02]  /*9090*/  LOP3.LUT R71, R6, 0x40, RZ, 0xfc, !PT ;  /* 0x0000004006477812 */ /* 0x000fc400078efcff */
[----:B------:R1:W1:Y:S01]  /*90a0*/  LDS.128 R24, [R2+0x23000] ;  /* 0x0230000002187984 */ /* 0x0002620000000c00 */
[C---:B------:R-:W-:Y:S02]  /*90b0*/  LOP3.LUT R70, R6.reuse, 0x80, RZ, 0xfc, !PT ;  /* 0x0000008006467812 */ /* 0x040fe400078efcff */
[----:B------:R-:W-:Y:S01]  /*90c0*/  LOP3.LUT R69, R6, 0xc0, RZ, 0xfc, !PT ;  /* 0x000000c006457812 */ /* 0x000fe200078efcff */
[----:B------:R1:W1:Y:S04]  /*90d0*/  LDS.128 R20, [R2+0x24000] ;  /* 0x0240000002147984 */ /* 0x0002680000000c00 */
[----:B------:R1:W1:Y:S04]  /*90e0*/  LDS.128 R16, [R2+0x25000] ;  /* 0x0250000002107984 */ /* 0x0002680000000c00 */
[----:B------:R1:W1:Y:S04]  /*90f0*/  LDS.128 R12, [R2+0x26000] ;  /* 0x02600000020c7984 */ /* 0x0002680000000c00 */
[----:B------:R1:W1:Y:S01]  /*9100*/  LDS.128 R8, [R2+0x27000] ;  /* 0x0270000002087984 */ /* 0x0002620000000c00 */
[----:B--234-:R-:W-:Y:S05]  /*9110*/  @P4 BRA `(.L_x_888) ;  /* 0x0000000000504947 */ /* 0x01cfea0003800000 */
[----:B------:R-:W2:Y:S01]  /*9120*/  LDCU UR16, c[0x0][0x440] ;  /* 0x00008800ff1077ac */ /* 0x000ea20008000800 */
[----:B------:R-:W3:Y:S01]  /*9130*/  LDS.128 R64, [R2+0x1a000] ;  /* 0x01a0000002407984 */ /* 0x000ee20000000c00 */
[----:B------:R-:W-:Y:S01]  /*9140*/  IMAD.MOV.U32 R74, RZ, RZ, R76 ;  /* 0x000000ffff4a7224 */ /* 0x000fe200078e004c */
[----:B------:R-:W4:Y:S02]  /*9150*/  LDCU.64 UR12, c[0x0][0x560] ;  /* 0x0000ac00ff0c77ac */ /* 0x000f240008000a00 */
        /* <DEDUP_REMOVED lines=9> */
[----:B----4-:R-:W-:-:S04]  /*91f0*/  LEA R78, P5, R80, UR12, 0x1 ;  /* 0x0000000c504e7c11 */ /* 0x010fc8000f8a08ff */
[----:B------:R-:W-:Y:S01]  /*9200*/  LEA.HI.X R79, R80, UR13, R74, 0x1, P5 ;  /* 0x0000000d504f7c11 */ /* 0x000fe2000a8f0c4a */
[----:B------:R-:W2:Y:S04]  /*9210*/  @!P3 LDS.128 R52, [R2+0x18000] ;  /* 0x018000000234b984 */ /* 0x000ea80000000c00 */
[----:B---3--:R3:W-:Y:S04]  /*9220*/  @!P2 STG.E.128 desc[UR34][R78.64+0x80], R64 ;  /* 0x000080404e00a986 */ /* 0x0087e8000c101d22 */
[----:B-1----:R3:W-:Y:S04]  /*9230*/  @!P1 STG.E.128 desc[UR34][R78.64+0x100], R60 ;  /* 0x0001003c4e009986 */ /* 0x0027e8000c101d22 */
[----:B------:R3:W-:Y:S04]  /*9240*/  @!P0 STG.E.128 desc[UR34][R78.64+0x180], R56 ;  /* 0x000180384e008986 */ /* 0x0007e8000c101d22 */
[----:B--2---:R3:W-:Y:S02]  /*9250*/  @!P3 STG.E.128 desc[UR34][R78.64], R52 ;  /* 0x000000344e00b986 */ /* 0x0047e4000c101d22 */
.L_x_888:
[----:B------:R-:W-:Y:S05]  /*9260*/  BSYNC.RECONVERGENT B0 ;  /* 0x0000000000007941 */ /* 0x000fea0003800200 */
.L_x_887:
[----:B---3--:R2:W3:Y:S01]  /*9270*/  LDS.128 R52, [R2+0x1f000] ;  /* 0x01f0000002347984 */ /* 0x0084e20000000c00 */
[----:B------:R-:W-:Y:S04]  /*9280*/  BSSY.RECONVERGENT B0, `(.L_x_889) ;  /* 0x0000014000007945 */ /* 0x000fe80003800200 */
[----:B------:R-:W-:Y:S05]  /*9290*/  @P6 BRA `(.L_x_890) ;  /* 0x0000000000486947 */ /* 0x000fea0003800000 */
[----:B------:R-:W4:Y:S01]  /*92a0*/  LDCU UR16, c[0x0][0x440] ;  /* 0x00008800ff1077ac */ /* 0x000f220008000800 */
[----:B------:R-:W-:Y:S02]  /*92b0*/  IMAD R57, R72, UR10, RZ ;  /* 0x0000000a48397c24 */ /* 0x000fe4000f8e02ff */
[----:B------:R-:W-:Y:S01]  /*92c0*/  IMAD.MOV.U32 R58, RZ, RZ, R76 ;  /* 0x000000ffff3a7224 */ /* 0x000fe200078e004c */
[----:B------:R-:W2:Y:S01]  /*92d0*/  LDCU.64 UR12, c[0x0][0x560] ;  /* 0x0000ac00ff0c77ac */ /* 0x000ea20008000a00 */
[----:B------:R-:W-:Y:S02]  /*92e0*/  IMAD.MOV.U32 R59, RZ, RZ, R73 ;  /* 0x000000ffff3b7224 */ /* 0x000fe400078e0049 */
[C---:B------:R-:W-:Y:S02]  /*92f0*/  IMAD R57, R68.reuse, UR11, R57 ;  /* 0x0000000b44397c24 */ /* 0x040fe4000f8e0239 */
[----:B------:R-:W-:-:S04]  /*9300*/  IMAD.WIDE.U32 R58, R68, UR10, R58 ;  /* 0x0000000a443a7c25 */ /* 0x000fc8000f8e003a */
[----:B------:R-:W-:Y:S01]  /*9310*/  IMAD.IADD R57, R57, 0x1, R59 ;  /* 0x0000000139397824 */ /* 0x000fe200078e023b */
[----:B----4-:R-:W-:Y:S02]  /*9320*/  ISETP.GE.AND P3, PT, R6, UR16, PT ;  /* 0x0000001006007c0c */ /* 0x010fe4000bf66270 */
        /* <DEDUP_REMOVED lines=8> */
[----:B---3--:R4:W-:Y:S02]  /*93b0*/  @!P0 STG.E.128 desc[UR34][R56.64+0x180], R52 ;  /* 0x0001803438008986 */ /* 0x0089e4000c101d22 */
.L_x_890:
[----:B------:R-:W-:Y:S05]  /*93c0*/  BSYNC.RECONVERGENT B0 ;  /* 0x0000000000007941 */ /* 0x000fea0003800200 */
.L_x_889:
[----:B----4-:R-:W-:Y:S01]  /*93d0*/  MOV R40, R6 ;  /* 0x0000000600287202 */ /* 0x010fe20000000f00 */
        /* <DEDUP_REMOVED lines=10> */
[----:B------:R-:W4:Y:S01]  /*9480*/  LDCU UR12, c[0x0][0x440] ;  /* 0x00008800ff0c77ac */ /* 0x000f220008000800 */
[----:B------:R-:W-:Y:S01]  /*9490*/  IMAD.MOV.U32 R4, RZ, RZ, R40 ;  /* 0x000000ffff047224 */ /* 0x000fe200078e0028 */
[----:B------:R-:W1:Y:S03]  /*94a0*/  LDCU.64 UR10, c[0x0][0x568] ;  /* 0x0000ad00ff0a77ac */ /* 0x000e660008000a00 */
[----:B------:R-:W-:-:S04]  /*94b0*/  IMAD.WIDE.U32 R42, R3, UR8, R4 ;  /* 0x00000008032a7c25 */ /* 0x000fc8000f8e0004 */
[----:B------:R-:W-:Y:S01]  /*94c0*/  IMAD R3, R3, UR9, R43 ;  /* 0x0000000903037c24 */ /* 0x000fe2000f8e022b */
[----:B----4-:R-:W-:Y:S02]  /*94d0*/  ISETP.GE.AND P3, PT, R6, UR12, PT ;  /* 0x0000000c06007c0c */ /* 0x010fe4000bf66270 */
[----:B------:R-:W-:Y:S02]  /*94e0*/  ISETP.GE.AND P2, PT, R71, UR12, PT ;  /* 0x0000000c47007c0c */ /* 0x000fe4000bf46270 */
[----:B------:R-:W-:Y:S02]  /*94f0*/  ISETP.GE.AND P1, PT, R70, UR12, PT ;  /* 0x0000000c46007c0c */ /* 0x000fe4000bf26270 */
[----:B------:R-:W-:Y:S02]  /*9500*/  ISETP.GE.AND P0, PT, R69, UR12, PT ;  /* 0x0000000c45007c0c */ /* 0x000fe4000bf06270 */
[----:B-12---:R-:W-:-:S04]  /*9510*/  LEA R2, P4, R42, UR10, 0x1 ;  /* 0x0000000a2a027c11 */ /* 0x006fc8000f8808ff */
[----:B------:R-:W-:-:S05]  /*9520*/  LEA.HI.X R3, R42, UR11, R3, 0x1, P4 ;  /* 0x0000000b2a037c11 */ /* 0x000fca000a0f0c03 */
[----:B------:R4:W-:Y:S04]  /*9530*/  @!P3 STG.E.128 desc[UR34][R2.64], R36 ;  /* 0x000000240200b986 */ /* 0x0009e8000c101d22 */
[----:B------:R4:W-:Y:S04]  /*9540*/  @!P2 STG.E.128 desc[UR34][R2.64+0x80], R28 ;  /* 0x0000801c0200a986 */ /* 0x0009e8000c101d22 */
[----:B------:R4:W-:Y:S04]  /*9550*/  @!P1 STG.E.128 desc[UR34][R2.64+0x100], R20 ;  /* 0x0001001402009986 */ /* 0x0009e8000c101d22 */
[----:B------:R4:W-:Y:S02]  /*9560*/  @!P0 STG.E.128 desc[UR34][R2.64+0x180], R12 ;  /* 0x0001800c02008986 */ /* 0x0009e4000c101d22 */
.L_x_892:
[----:B------:R-:W-:Y:S05]  /*9570*/  BSYNC.RECONVERGENT B0 ;  /* 0x0000000000007941 */ /* 0x000fea0003800200 */
.L_x_891:
[----:B------:R-:W-:Y:S05]  /*9580*/  @P6 BRA `(.L_x_859) ;  /* 0x0000000000446947 */ /* 0x000fea0003800000 */
[----:B------:R-:W1:Y:S01]  /*9590*/  LDCU UR12, c[0x0][0x440] ;  /* 0x00008800ff0c77ac */ /* 0x000e620008000800 */
[----:B----4-:R-:W-:Y:S02]  /*95a0*/  IMAD R3, R72, UR8, RZ ;  /* 0x0000000848037c24 */ /* 0x010fe4000f8e02ff */
[----:B------:R-:W-:Y:S01]  /*95b0*/  IMAD.MOV.U32 R4, RZ, RZ, R40 ;  /* 0x000000ffff047224 */ /* 0x000fe200078e0028 */
[----:B------:R-:W2:Y:S01]  /*95c0*/  LDCU.64 UR10, c[0x0][0x568] ;  /* 0x0000ad00ff0a77ac */ /* 0x000ea20008000a00 */
        /* <DEDUP_REMOVED lines=13> */
.L_x_859:
[----:B------:R-:W-:Y:S05]  /*96a0*/  BSYNC.RECONVERGENT B1 ;  /* 0x0000000000017941 */ /* 0x000fea0003800200 */
.L_x_837:
[----:B------:R-:W3:Y:S01]  /*96b0*/  LDCU UR9, c[0x0][0x438] ;  /* 0x00008700ff0977ac */ /* 0x000ee20008000800 */
[----:B------:R-:W2:Y:S01]  /*96c0*/  LDCU UR10, c[0x0][0x370] ;  /* 0x00006e00ff0a77ac */ /* 0x000ea20008000800 */
[----:B---3--:R-:W-:-:S04]  /*96d0*/  UIADD3 UR9, UPT, UPT, UR9, 0x3f, URZ ;  /* 0x0000003f09097890 */ /* 0x008fc8000fffe0ff */
[----:B------:R-:W-:Y:S02]  /*96e0*/  USHF.R.S32.HI UR8, URZ, 0x1f, UR9 ;  /* 0x0000001fff087899 */ /* 0x000fe40008011409 */
[----:B--2---:R-:W-:Y:S02]  /*96f0*/  UIADD3 UR37, UPT, UPT, UR10, UR37, URZ ;  /* 0x000000250a257290 */ /* 0x004fe4000fffe0ff */
[----:B------:R-:W-:Y:S01]  /*9700*/  ULEA.HI UR8, UR8, UR9, URZ, 0x6 ;  /* 0x0000000908087291 */ /* 0x000fe2000f8f30ff */
[----:B-1----:R-:W-:-:S03]  /*9710*/  UMOV UR10, UR19 ;  /* 0x00000013000a7c82 */ /* 0x002fc60008000000 */
[----:B------:R-:W-:-:S04]  /*9720*/  USHF.R.S32.HI UR8, URZ, 0x6, UR8 ;  /* 0x00000006ff087899 */ /* 0x000fc80008011408 */
[----:B------:R-:W-:-:S09]  /*9730*/  UISETP.GE.AND UP0, UPT, UR37, UR8, UPT ;  /* 0x000000082500728c */ /* 0x000fd2000bf06270 */
[----:B------:R-:W-:Y:S05]  /*9740*/  BRA.U !UP0, `(.L_x_893) ;  /* 0xffffff6908f87547 */ /* 0x000fea000b83ffff */
[----:B------:R-:W-:Y:S05]  /*9750*/  EXIT ;  /* 0x000000000000794d */ /* 0x000fea0003800000 */
.L_x_894:
        /* <DEDUP_REMOVED lines=10> */
.L_x_2504:


//--------------------- .text._ZN5flash44flash_bwd_dq_dk_dv_loop_seqk_parallel_kernelI23Flash_bwd_kernel_traitsILi256ELi64ELi64ELi8ELi4ELi2ELi2ELb0ELb0EN7cutlass10bfloat16_tE19Flash_kernel_traitsILi256ELi64ELi64ELi8ES3_EELb0ELb0ELb1ELb0ELb0ELb0ELb0EEEvNS_16Flash_bwd_paramsE --------------------------
	.section	.text._ZN5flash44flash_bwd_dq_dk_dv_loop_seqk_parallel_kernelI23Flash_bwd_kernel_traitsILi256ELi64ELi64ELi8ELi4ELi2ELi2ELb0ELb0EN7cutlass10bfloat16_tE19Flash_kernel_traitsILi256ELi64ELi64ELi8ES3_EELb0ELb0ELb1ELb0ELb0ELb0ELb0EEEvNS_16Flash_bwd_paramsE,"ax",@progbits
	.align	128
        .global         _ZN5flash44flash_bwd_dq_dk_dv_loop_seqk_parallel_kernelI23Flash_bwd_kernel_traitsILi256ELi64ELi64ELi8ELi4ELi2ELi2ELb0ELb0EN7cutlass10bfloat16_tE19Flash_kernel_traitsILi256ELi64ELi64ELi8ES3_EELb0ELb0ELb1ELb0ELb0ELb0ELb0EEEvNS_16Flash_bwd_paramsE
        .type           _ZN5flash44flash_bwd_dq_dk_dv_loop_seqk_parallel_kernelI23Flash_bwd_kernel_traitsILi256ELi64ELi64ELi8ELi4ELi2ELi2ELb0ELb0EN7cutlass10bfloat16_tE19Flash_kernel_traitsILi256ELi64ELi64ELi8ES3_EELb0ELb0ELb1ELb0ELb0ELb0ELb0EEEvNS_16Flash_bwd_paramsE,@function
        .size           _ZN5flash44flash_bwd_dq_dk_dv_loop_seqk_parallel_kernelI23Flash_bwd_kernel_traitsILi256ELi64ELi64ELi8ELi4ELi2ELi2ELb0ELb0EN7cutlass10bfloat16_tE19Flash_kernel_traitsILi256ELi64ELi64ELi8ES3_EELb0ELb0ELb1ELb0ELb0ELb0ELb0EEEvNS_16Flash_bwd_paramsE,(.L_x_2505 - _ZN5flash44flash_bwd_dq_dk_dv_loop_seqk_parallel_kernelI23Flash_bwd_kernel_traitsILi256ELi64ELi64ELi8ELi4ELi2ELi2ELb0ELb0EN7cutlass10bfloat16_tE19Flash_kernel_traitsILi256ELi64ELi64ELi8ES3_EELb0ELb0ELb1ELb0ELb0ELb0ELb0EEEvNS_16Flash_bwd_paramsE)
        .other          _ZN5flash44flash_bwd_dq_dk_dv_loop_seqk_parallel_kernelI23Flash_bwd_kernel_traitsILi256ELi64ELi64ELi8ELi4ELi2ELi2ELb0ELb0EN7cutlass10bfloat16_tE19Flash_kernel_traitsILi256ELi64ELi64ELi8ES3_EELb0ELb0ELb1ELb0ELb0ELb0ELb0EEEvNS_16Flash_bwd_paramsE,@"STO_CUDA_ENTRY STV_DEFAULT"
_ZN5flash44flash_bwd_dq_dk_dv_loop_seqk_parallel_kernelI23Flash_bwd_kernel_traitsILi256ELi64ELi64ELi8ELi4ELi2ELi2ELb0ELb0EN7cutlass10bfloat16_tE19Flash_kernel_traitsILi256ELi64ELi64ELi8ES3_EELb0ELb0ELb1ELb0ELb0ELb0ELb0EEEvNS_16Flash_bwd_paramsE:
.text._ZN5flash44flash_bwd_dq_dk_dv_loop_seqk_parallel_kernelI23Flash_bwd_kernel_traitsILi256ELi64ELi64ELi8ELi4ELi2ELi2ELb0ELb0EN7cutlass10bfloat16_tE19Flash_kernel_traitsILi256ELi64ELi64ELi8ES3_EELb0ELb0ELb1ELb0ELb0ELb0ELb0EEEvNS_16Flash_bwd_paramsE:
        /* <DEDUP_REMOVED lines=52> */
.L_x_953:
[----:B------:R-:W3:Y:S01]  /*0340*/  LDCU.64 UR8, c[0x0][0x478] ;  /* 0x00008f00ff0877ac */ /* 0x000ee20008000a00 */
[----:B------:R-:W-:Y:S02]  /*0350*/  PLOP3.LUT P1, PT, PT, PT, UP3, 0x80, 0x8 ;  /* 0x000000000008781c */ /* 0x000fe40003f2f038 */
[----:B------:R-:W-:Y:S01]  /*0360*/  PLOP3.LUT P4, PT, PT, PT, UP5, 0x80, 0x8 ;  /* 0x000000000008781c */ /* 0x000fe20003f8f058 */
[----:B------:R-:W-:Y:S01]  /*0370*/  @UP3 ULEA UR12, UP0, UR43, UR6, 0x2 ;  /* 0x000000062b0c3291 */ /* 0x000fe2000f8010ff */
[----:B------:R-:W-:Y:S01]  /*0380*/  PLOP3.LUT P2, PT, PT, PT, UP4, 0x80, 0x8 ;  /* 0x000000000008781c */ /* 0x000fe20003f4f048 */
[----:B------:R-:W-:Y:S02]  /*0390*/  UISETP.NE.AND UP2, UPT, UR26, URZ, UPT ;  /* 0x000000ff1a00728c */ /* 0x000fe4000bf45270 */
[----:B------:R-:W-:Y:S02]  /*03a0*/  @UP3 ULEA.HI.X UR13, UR43, UR7, URZ, 0x2, UP0 ;  /* 0x000000072b0d3291 */ /* 0x000fe400080f14ff */
[----:B--2-4-:R-:W-:-:S02]  /*03b0*/  IMAD.U32 R12, RZ, RZ, UR12 ;  /* 0x0000000cff0c7e24 */ /* 0x014fc4000f8e00ff */
        /* <DEDUP_REMOVED lines=13> */
[----:B------:R-:W5:Y:S01]  /*0490*/  @!UP0 LDCU.64 UR8, c[0x0][0x488] ;  /* 0x00009100ff0887ac */ /* 0x000f620008000a00 */
        /* <DEDUP_REMOVED lines=32> */
.L_x_895:
[----:B------:R-:W-:Y:S01]  /*06a0*/  @!UP0 UIADD3 UR36, UPT, UPT, UR9, UR10, -UR37 ;  /* 0x0000000a09248290 */ /* 0x000fe2000fffe825 */
[----:B------:R-:W-:Y:S01]  /*06b0*/  @!UP4 UMOV UR44, UR22 ;  /* 0x00000016002ccc82 */ /* 0x000fe20008000000 */
[----:B------:R-:W-:Y:S02]  /*06c0*/  @UP4 UIADD3 UR44, UPT, UPT, UR8, -UR17, URZ ;  /* 0x80000011082c4290 */ /* 0x000fe4000fffe0ff */
[----:B------:R-:W-:-:S09]  /*06d0*/  UISETP.GT.AND UP0, UPT, UR36, UR30, UPT ;  /* 0x0000001e2400728c */ /* 0x000fd2000bf04270 */
[----:B------:R-:W-:Y:S05]  /*06e0*/  BRA.U !UP0, `(.L_x_896) ;  /* 0x0000009108c87547 */ /* 0x000fea000b800000 */
[----:B------:R-:W2:Y:S01]  /*06f0*/  LDCU UR9, c[0x0][0x504] ;  /* 0x0000a080ff0977ac */ /* 0x000ea20008000800 */
[----:B------:R-:W-:Y:S02]  /*0700*/  UIADD3 UR42, UPT, UPT, UR30, UR44, URZ ;  /* 0x0000002c1e2a7290 */ /* 0x000fe4000fffe0ff */
[----:B------:R-:W-:Y:S02]  /*0710*/  UIADD3 UR11, UPT, UPT, UR44, 0x3f, URZ ;  /* 0x0000003f2c0b7890 */ /* 0x000fe4000fffe0ff */
[----:B------:R-:W-:Y:S02]  /*0720*/  UIADD3 UR42, UPT, UPT, UR42, 0x40, URZ ;  /* 0x000000402a2a7890 */ /* 0x000fe4000fffe0ff */
[----:B------:R-:W-:Y:S02]  /*0730*/  USHF.R.S32.HI UR10, URZ, 0x1f, UR11 ;  /* 0x0000001fff0a7899 */ /* 0x000fe4000801140b */
[----:B------:R-:W-:Y:S02]  /*0740*/  UISETP.NE.AND UP1, UPT, UR17, -0x1, UPT ;  /* 0xffffffff1100788c */ /* 0x000fe4000bf25270 */
[----:B------:R-:W-:-:S02]  /*0750*/  ULEA.HI UR10, UR10, UR11, URZ, 0x6 ;  /* 0x0000000b0a0a7291 */ /* 0x000fc4000f8f30ff */
[----:B------:R-:W-:Y:S02]  /*0760*/  UISETP.NE.AND UP2, UPT, UR39, -0x1, UPT ;  /* 0xffffffff2700788c */ /* 0x000fe4000bf45270 */
[----:B--2---:R-:W-:Y:S02]  /*0770*/  UIADD3 UR9, UPT, UPT, UR42, UR9, -UR36 ;  /* 0x000000092a097290 */ /* 0x004fe4000fffe824 */
[----:B------:R-:W-:Y:S02]  /*0780*/  USHF.R.S32.HI UR10, URZ, 0x6, UR10 ;  /* 0x00000006ff0a7899 */ /* 0x000fe4000801140a */
[----:B------:R-:W-:-:S04]  /*0790*/  UIADD3 UR9, UPT, UPT, UR9, 0x3f, URZ ;  /* 0x0000003f09097890 */ /* 0x000fc8000fffe0ff */
[----:B------:R-:W-:-:S04]  /*07a0*/  USHF.R.S32.HI UR8, URZ, 0x1f, UR9 ;  /* 0x0000001fff087899 */ /* 0x000fc80008011409 */
[----:B------:R-:W-:-:S04]  /*07b0*/  ULEA.HI UR8, UR8, UR9, URZ, 0x6 ;  /* 0x0000000908087291 */ /* 0x000fc8000f8f30ff */
[----:B------:R-:W-:-:S04]  /*07c0*/  USHF.R.S32.HI UR8, URZ, 0x6, UR8 ;  /* 0x00000006ff087899 */ /* 0x000fc80008011408 */
[----:B------:R-:W-:-:S04]  /*07d0*/  UISETP.LT.AND UP0, UPT, UR10, UR8, UPT ;  /* 0x000000080a00728c */ /* 0x000fc8000bf01270 */
[----:B------:R-:W-:Y:S01]  /*07e0*/  USEL UR46, UR10, UR8, UP0 ;  /* 0x000000080a2e7287 */ /* 0x000fe20008000000 */
[----:B------:R-:W2:Y:S02]  /*07f0*/  @!UP1 LDCU.64 UR10, c[0x0][0x398] ;  /* 0x00007300ff0a97ac */ /* 0x000ea40008000a00 */
[----:B------:R-:W3:Y:S01]  /*0800*/  @UP1 LDCU.64 UR8, c[0x0][0x3b0] ;  /* 0x00007600ff0817ac */ /* 0x000ee20008000a00 */
        /* <DEDUP_REMOVED lines=21> */
.L_x_897:
[----:B------:R-:W2:Y:S01]  /*0960*/  LDCU.64 UR14, c[0x0][0x3b8] ;  /* 0x00007700ff0e77ac */ /* 0x000ea20008000a00 */
[----:B------:R-:W-:-:S04]  /*0970*/  UIADD3 UR8, UPT, UPT, UR37, UR39, URZ ;  /* 0x0000002725087290 */ /* 0x000fc8000fffe0ff */
[----:B--2---:R-:W-:Y:S02]  /*0980*/  UIMAD.WIDE.U32 UR10, UR8, UR14, URZ ;  /* 0x0000000e080a72a5 */ /* 0x004fe4000f8e00ff */
[----:B------:R-:W-:-:S04]  /*0990*/  UIMAD UR8, UR8, UR15, URZ ;  /* 0x0000000f080872a4 */ /* 0x000fc8000f8e02ff */
[----:B------:R-:W-:Y:S01]  /*09a0*/  UIADD3 UR8, UPT, UPT, UR11, UR8, URZ ;  /* 0x000000080b087290 */ /* 0x000fe2000fffe0ff */
[----:B------:R-:W-:-:S05]  /*09b0*/  UMOV UR54, UR10 ;  /* 0x0000000a00367c82 */ /* 0x000fca0008000000 */
[----:B------:R-:W-:Y:S02]  /*09c0*/  MOV R5, UR8 ;  /* 0x0000000800057c02 */ /* 0x000fe40008000f00 */
.L_x_898:
[----:B------:R-:W2:Y:S01]  /*09d0*/  LDC R0, c[0x0][0x3e8] ;  /* 0x0000fa00ff007b82 */ /* 0x000ea20000000800 */
[----:B------:R-:W3:Y:S01]  /*09e0*/  S2R R2, SR_CTAID.Z ;  /* 0x0000000000027919 */ /* 0x000ee20000002700 */
[----:B------:R-:W-:Y:S01]  /*09f0*/  IMAD.MOV.U32 R6, RZ, RZ, RZ ;  /* 0x000000ffff067224 */ /* 0x000fe200078e00ff */
[----:B------:R-:W-:Y:S01]  /*0a00*/  USHF.R.S32.HI UR27, URZ, 0x1f, UR30 ;  /* 0x0000001fff1b7899 */ /* 0x000fe2000801141e */
[----:B--2---:R-:W-:-:S04]  /*0a10*/  IABS R4, R0 ;  /* 0x0000000000047213 */ /* 0x004fc80000000000 */
[----:B------:R-:W2:Y:S01]  /*0a20*/  I2F.RP R8, R4 ;  /* 0x0000000400087306 */ /* 0x000ea20000209400 */
[----:B---3--:R-:W-:-:S07]  /*0a30*/  IABS R2, R2 ;  /* 0x0000000200027213 */ /* 0x008fce0000000000 */
[----:B--2---:R-:W2:Y:S02]  /*0a40*/  MUFU.RCP R7, R8 ;  /* 0x0000000800077308 */ /* 0x004ea40000001000 */
[----:B--2---:R-:W-:-:S06]  /*0a50*/  VIADD R7, R7, 0xffffffe ;  /* 0x0ffffffe07077836 */ /* 0x004fcc0000000000 */
[----:B------:R-:W2:Y:S02]  /*0a60*/  F2I.FTZ.U32.TRUNC.NTZ R7, R7 ;  /* 0x0000000700077305 */ /* 0x000ea4000021f000 */
[----:B--2---:R-:W-:-:S04]  /*0a70*/  IMAD.MOV R3, RZ, RZ, -R7 ;  /* 0x000000ffff037224 */ /* 0x004fc800078e0a07 */
        /* <DEDUP_REMOVED lines=29> */
[----:B------:R-:W-:Y:S06]  /*0c50*/  BRA `(.L_x_900) ;  /* 0x0000000000187947 */ /* 0x000fec0003800000 */
.L_x_899:
[----:B------:R-:W2:Y:S01]  /*0c60*/  LDCU.64 UR12, c[0x0][0x3c0] ;  /* 0x00007800ff0c77ac */ /* 0x000ea20008000a00 */
[----:B------:R-:W-:-:S04]  /*0c70*/  UIADD3 UR8, UPT, UPT, UR37, UR39, URZ ;  /* 0x0000002725087290 */ /* 0x000fc8000fffe0ff */
[----:B--2---:R-:W-:Y:S02]  /*0c80*/  UIMAD.WIDE.U32 UR48, UR8, UR12, URZ ;  /* 0x0000000c083072a5 */ /* 0x004fe4000f8e00ff */
[----:B------:R-:W-:-:S04]  /*0c90*/  UIMAD UR8, UR8, UR13, URZ ;  /* 0x0000000d080872a4 */ /* 0x000fc8000f8e02ff */
[----:B------:R-:W-:-:S06]  /*0ca0*/  UIADD3 UR8, UPT, UPT, UR49, UR8, URZ ;  /* 0x0000000831087290 */ /* 0x000fcc000fffe0ff */
[----:B------:R-:W-:-:S07]  /*0cb0*/  MOV R6, UR8 ;  /* 0x0000000800067c02 */ /* 0x000fce0008000f00 */
.L_x_900:
        /* <DEDUP_REMOVED lines=27> */
.L_x_901:
[----:B------:R-:W-:Y:S02]  /*0e70*/  UIMAD.WIDE.U32 UR58, UR66, UR17, URZ ;  /* 0x00000011423a72a5 */ /* 0x000fe4000f8e00ff */
[----:B------:R-:W-:-:S04]  /*0e80*/  UIMAD UR8, UR67, UR17, URZ ;  /* 0x00000011430872a4 */ /* 0x000fc8000f8e02ff */
[----:B------:R-:W-:Y:S02]  /*0e90*/  UIADD3 UR8, UPT, UPT, UR59, UR8, URZ ;  /* 0x000000083b087290 */ /* 0x000fe4000fffe0ff */
.L_x_902:
        /* <DEDUP_REMOVED lines=20> */
.L_x_903:
[----:B------:R-:W2:Y:S01]  /*0fe0*/  LDCU UR60, c[0x0][0x434] ;  /* 0x00008680ff3c77ac */ /* 0x000ea20008000800 */
[----:B------:R-:W-:-:S04]  /*0ff0*/  UIMAD UR10, UR43, UR16, UR23 ;  /* 0x000000102b0a72a4 */ /* 0x000fc8000f8e0217 */
[----:B--2---:R-:W-:Y:S02]  /*1000*/  UIMAD UR60, UR10, UR60, URZ ;  /* 0x0000003c0a3c72a4 */ /* 0x004fe4000f8e02ff */
.L_x_904:
        /* <DEDUP_REMOVED lines=11> */
.L_x_905:
[----:B------:R-:W2:Y:S01]  /*10c0*/  LDCU UR59, c[0x0][0x444] ;  /* 0x00008880ff3b77ac */ /* 0x000ea20008000800 */
[----:B------:R-:W-:-:S04]  /*10d0*/  UIMAD UR10, UR43, UR16, UR23 ;  /* 0x000000102b0a72a4 */ /* 0x000fc8000f8e0217 */
[----:B--2---:R-:W-:-:S12]  /*10e0*/  UIMAD UR59, UR10, UR59, URZ ;  /* 0x0000003b0a3b72a4 */ /* 0x004fd8000f8e02ff */
.L_x_906:
[----:B------:R-:W2:Y:S01]  /*10f0*/  LDCU UR47, c[0x0][0x508] ;  /* 0x0000a100ff2f77ac */ /* 0x000ea20008000800 */
[----:B------:R-:W3:Y:S01]  /*1100*/  S2R R7, SR_TID.X ;  /* 0x0000000000077919 */ /* 0x000ee20000002100 */
[----:B------:R-:W-:Y:S01]  /*1110*/  IMAD.MOV.U32 R21, RZ, RZ, RZ ;  /* 0x000000ffff157224 */ /* 0x000fe200078e00ff */
[----:B------:R-:W-:Y:S01]  /*1120*/  ISETP.NE.AND P3, PT, RZ, UR61, PT ;  /* 0x0000003dff007c0c */ /* 0x000fe2000bf65270 */
[----:B------:R-:W-:Y:S01]  /*1130*/  USHF.R.S32.HI UR10, URZ, 0x1f, UR9 ;  /* 0x0000001fff0a7899 */ /* 0x000fe20008011409 */
[----:B------:R-:W-:Y:S01]  /*1140*/  BSSY.RECONVERGENT B1, `(.L_x_896) ;  /* 0x000088c000017945 */ /* 0x000fe20003800200 */
[----:B------:R-:W-:Y:S02]  /*1150*/  UIADD3 UR58, UP1, UP0, UR64, UR58, UR9 ;  /* 0x0000003a403a7290 */ /* 0x000fe4000f83e009 */
[----:B------:R-:W-:Y:S02]  /*1160*/  UIMAD UR50, UR16, UR50, URZ ;  /* 0x00000032103272a4 */ /* 0x000fe4000f8e02ff */
[----:B------:R-:W-:Y:S01]  /*1170*/  UIADD3.X UR57, UPT, UPT, UR57, UR8, UR10, UP1, UP0 ;  /* 0x0000000839397290 */ /* 0x000fe20008fe040a */
[----:B------:R-:W4:Y:S01]  /*1180*/  LDCU.64 UR64, c[0x0][0x420] ;  /* 0x00008400ff4077ac */ /* 0x000f220008000a00 */
[----:B------:R-:W-:-:S02]  /*1190*/  ULEA UR59, UR49, UR59, 0x6 ;  /* 0x0000003b313b7291 */ /* 0x000fc4000f8e30ff */
[----:B--2---:R-:W-:Y:S02]  /*11a0*/  UIADD3 UR47, UPT, UPT, UR36, UR47, URZ ;  /* 0x0000002f242f7290 */ /* 0x004fe4000fffe0ff */
[----:B------:R-:W-:Y:S02]  /*11b0*/  ULEA UR60, UR49, UR60, 0x6 ;  /* 0x0000003c313c7291 */ /* 0x000fe4000f8e30ff */
[----:B------:R-:W-:-:S04]  /*11c0*/  UIADD3 UR9, UPT, UPT, UR42, -0x40, -UR47 ;  /* 0xffffffc02a097890 */ /* 0x000fc8000fffe82f */
[----:B------:R-:W-:-:S04]  /*11d0*/  USHF.R.S32.HI UR8, URZ, 0x1f, UR9 ;  /* 0x0000001fff087899 */ /* 0x000fc80008011409 */
[----:B------:R-:W-:Y:S01]  /*11e0*/  ULEA.HI UR8, UR8, UR9, URZ, 0x6 ;  /* 0x0000000908087291 */ /* 0x000fe2000f8f30ff */
[----:B---3--:R-:W-:-:S03]  /*11f0*/  IMAD.SHL.U32 R9, R7, 0x8, RZ ;  /* 0x0000000807097824 */ /* 0x008fc600078e00ff */
[----:B------:R-:W-:Y:S01]  /*1200*/  USHF.R.S32.HI UR45, URZ, 0x6, UR8 ;  /* 0x00000006ff2d7899 */ /* 0x000fe20008011408 */
[----:B------:R-:W-:Y:S02]  /*1210*/  SHF.R.U32.HI R8, RZ, 0x3, R7 ;  /* 0x00000003ff087819 */ /* 0x000fe40000011607 */
[----:B------:R-:W-:Y:S01]  /*1220*/  LOP3.LUT R20, R9, 0x38, RZ, 0xc0, !PT ;  /* 0x0000003809147812 */ /* 0x000fe200078ec0ff */
[----:B------:R-:W-:-:S03]  /*1230*/  UISETP.LT.AND UP0, UPT, URZ, UR45, UPT ;  /* 0x0000002dff00728c */ /* 0x000fc6000bf01270 */
[----:B------:R-:W2:Y:S01]  /*1240*/  LDCU.128 UR8, c[0x0][0x590] ;  /* 0x0000b200ff0877ac */ /* 0x000ea20008000c00 */
[----:B------:R-:W-:Y:S01]  /*1250*/  IADD3 R2, P0, PT, R20, UR62, RZ ;  /* 0x0000003e14027c10 */ /* 0x000fe2000ff1e0ff */
[----:B------:R-:W-:-:S04]  /*1260*/  USEL UR45, URZ, UR45, !UP0 ;  /* 0x0000002dff2d7287 */ /* 0x000fc8000c000000 */
[----:B------:R-:W-:Y:S01]  /*1270*/  IMAD.X R3, RZ, RZ, UR51, P0 ;  /* 0x00000033ff037e24 */ /* 0x000fe200080e06ff */
[----:B------:R-:W3:Y:S01]  /*1280*/  LDCU.64 UR62, c[0x0][0x5e8] ;  /* 0x0000bd00ff3e77ac */ /* 0x000ee20008000a00 */
[----:B------:R-:W-:Y:S02]  /*1290*/  UISETP.GT.AND UP0, UPT, UR46, UR45, UPT ;  /* 0x0000002d2e00728c */ /* 0x000fe4000bf04270 */
[----:B--2---:R-:W-:Y:S01]  /*12a0*/  UIMAD UR17, UR55, UR8, URZ ;  /* 0x00000008371172a4 */ /* 0x004fe2000f8e02ff */
[----:B------:R-:W-:Y:S01]  /*12b0*/  IMAD.U32 R10, RZ, RZ, UR8 ;  /* 0x00000008ff0a7e24 */ /* 0x000fe2000f8e00ff */
[----:B------:R-:W-:Y:S01]  /*12c0*/  MOV R12, UR10 ;  /* 0x0000000a000c7c02 */ /* 0x000fe20008000f00 */
[----:B------:R-:W-:Y:S01]  /*12d0*/  IMAD.U32 R16, RZ, RZ, UR11 ;  /* 0x0000000bff107e24 */ /* 0x000fe2000f8e00ff */
[----:B------:R-:W-:Y:S01]  /*12e0*/  UIMAD UR17, UR52, UR9, UR17 ;  /* 0x00000009341172a4 */ /* 0x000fe2000f8e0211 */
[----:B------:R-:W-:Y:S01]  /*12f0*/  IMAD.WIDE.U32 R10, R10, UR52, R2 ;  /* 0x000000340a0a7c25 */ /* 0x000fe2000f8e0002 */
[----:B------:R-:W2:Y:S01]  /*1300*/  LDCU.64 UR10, c[0x0][0x550] ;  /* 0x0000aa00ff0a77ac */ /* 0x000ea20008000a00 */
[----:B------:R-:W5:Y:S03]  /*1310*/  LDC.64 R2, c[0x0][0x3b0] ;  /* 0x0000ec00ff027b82 */ /* 0x000f660000000a00 */
[----:B------:R-:W-:Y:S01]  /*1320*/  VIADD R11, R11, UR17 ;  /* 0x000000110b0b7c36 */ /* 0x000fe20008000000 */
[----:B------:R-:W-:Y:S01]  /*1330*/  USHF.L.U64.HI UR51, UR8, 0x5, UR9 ;  /* 0x0000000508337899 */ /* 0x000fe20008010209 */
[----:B------:R-:W-:-:S03]  /*1340*/  IMAD.WIDE.U32 R12, R12, UR23, R10 ;  /* 0x000000170c0c7c25 */ /* 0x000fc6000f8e000a */
[----:B------:R-:W1:Y:S01]  /*1350*/  LDCU.64 UR16, c[0x0][0x3c8] ;  /* 0x00007900ff1077ac */ /* 0x000e620008000a00 */
[----:B------:R-:W4:Y:S01]  /*1360*/  LDC.64 R10, c[0x0][0x5f8] ;  /* 0x00017e00ff0a7b82 */ /* 0x000f220000000a00 */
[----:B------:R-:W-:Y:S01]  /*1370*/  IMAD R17, R16, UR23, R13 ;  /* 0x0000001710117c24 */ /* 0x000fe2000f8e020d */
[----:B------:R-:W-:Y:S01]  /*1380*/  LOP3.LUT R13, R7, 0x1f, RZ, 0xc0, !PT ;  /* 0x0000001f070d7812 */ /* 0x000fe200078ec0ff */
[----:B------:R-:W-:Y:S01]  /*1390*/  IMAD.MOV.U32 R16, RZ, RZ, R12 ;  /* 0x000000ffff107224 */ /* 0x000fe200078e000c */
[----:B------:R-:W-:-:S03]  /*13a0*/  SHF.R.U32.HI R12, RZ, 0x5, R7 ;  /* 0x00000005ff0c7819 */ /* 0x000fc60000011607 */
[----:B------:R-:W-:-:S04]  /*13b0*/  IMAD.WIDE.U32 R16, R8, UR8, R16 ;  /* 0x0000000808107c25 */ /* 0x000fc8000f8e0010 */
[----:B------:R-:W-:Y:S01]  /*13c0*/  IMAD R13, R12, UR50, R13 ;  /* 0x000000320c0d7c24 */ /* 0x000fe2000f8e020d */
[----:B--2---:R-:W-:Y:S01]  /*13d0*/  LEA R248, P2, R16, UR10, 0x1 ;  /* 0x0000000a10f87c11 */ /* 0x004fe2000f8408ff */
[----:B------:R-:W-:Y:S01]  /*13e0*/  IMAD R12, R8, UR9, R17 ;  /* 0x00000009080c7c24 */ /* 0x000fe2000f8e0211 */
[----:B------:R-:W-:Y:S01]  /*13f0*/  LOP3.LUT R17, R20, 0x40, RZ, 0xfc, !PT ;  /* 0x0000004014117812 */ /* 0x000fe200078efcff */
[C---:B-----5:R-:W-:Y:S02]  /*1400*/  IMAD R14, R2.reuse, UR55, RZ ;  /* 0x00000037020e7c24 */ /* 0x060fe4000f8e02ff */
[----:B------:R-:W-:Y:S01]  /*1410*/  IMAD.WIDE.U32 R18, R2, UR52, R20 ;  /* 0x0000003402127c25 */ /* 0x000fe2000f8e0014 */
[----:B------:R-:W-:Y:S01]  /*1420*/  LEA.HI.X R249, R16, UR11, R12, 0x1, P2 ;  /* 0x0000000b10f97c11 */ /* 0x000fe200090f0c0c */
[----:B---3--:R-:W-:Y:S01]  /*1430*/  UIMAD.WIDE UR10, UR59, 0x4, UR62 ;  /* 0x000000043b0a78a5 */ /* 0x008fe2000f8e023e */
[----:B------:R-:W-:Y:S01]  /*1440*/  LOP3.LUT R16, R20, 0x80, RZ, 0xfc, !PT ;  /* 0x0000008014107812 */ /* 0x000fe200078efcff */
[----:B------:R-:W-:Y:S01]  /*1450*/  IMAD R14, R3, UR52, R14 ;  /* 0x00000034030e7c24 */ /* 0x000fe2000f8e020e */
[----:B------:R-:W-:Y:S01]  /*1460*/  IADD3 R24, P0, PT, R18, UR56, RZ ;  /* 0x0000003812187c10 */ /* 0x000fe2000ff1e0ff */
[----:B----4-:R-:W-:Y:S01]  /*1470*/  IMAD.WIDE.U32 R22, R10, UR21, RZ ;  /* 0x000000150a167c25 */ /* 0x010fe2000f8e00ff */
[----:B-1----:R-:W-:Y:S01]  /*1480*/  MOV R18, UR16 ;  /* 0x0000001000127c02 */ /* 0x002fe20008000f00 */
[----:B------:R-:W-:Y:S01]  /*1490*/  USHF.L.U32 UR52, UR8, 0x5, URZ ;  /* 0x0000000508347899 */ /* 0x000fe200080006ff */
[----:B------:R-:W-:Y:S01]  /*14a0*/  IADD3.X R25, PT, PT, R19, UR53, R14, P0, !PT ;  /* 0x0000003513197c10 */ /* 0x000fe200087fe40e */
[----:B------:R-:W-:Y:S01]  /*14b0*/  IMAD.U32 R14, RZ, RZ, UR17 ;  /* 0x00000011ff0e7e24 */ /* 0x000fe2000f8e00ff */
[----:B------:R-:W1:Y:S01]  /*14c0*/  LDCU.64 UR8, c[0x0][0x380] ;  /* 0x00007000ff0877ac */ /* 0x000e620008000a00 */
[----:B------:R-:W-:Y:S01]  /*14d0*/  SEL R10, R22, RZ, P3 ;  /* 0x000000ff160a7207 */ /* 0x000fe20001800000 */
[----:B------:R-:W-:Y:S01]  /*14e0*/  IMAD R11, R11, UR21, R23 ;  /* 0x000000150b0b7c24 */ /* 0x000fe2000f8e0217 */
[----:B------:R-:W2:Y:S01]  /*14f0*/  LDCU.64 UR16, c[0x0][0x570] ;  /* 0x0000ae00ff1077ac */ /* 0x000ea20008000a00 */
[----:B------:R-:W-:Y:S01]  /*1500*/  IMAD.WIDE.U32 R18, R18, UR23, R24 ;  /* 0x0000001712127c25 */ /* 0x000fe2000f8e0018 */
[----:B------:R-:W-:Y:S01]  /*1510*/  IADD3 R10, P1, P0, R13, UR58, R10 ;  /* 0x0000003a0d0a7c10 */ /* 0x000fe2000f83e00a */
[----:B------:R-:W-:-:S02]  /*1520*/  USHF.L.U32 UR53, UR50, 0x6, URZ ;  /* 0x0000000632357899 */ /* 0x000fc400080006ff */
[----:B------:R-:W-:Y:S01]  /*1530*/  IMAD R19, R14, UR23, R19 ;  /* 0x000000170e137c24 */ /* 0x000fe2000f8e0213 */
[----:B------:R-:W-:Y:S02]  /*1540*/  SHF.R.S32.HI R13, RZ, 0x1f, R13 ;  /* 0x0000001fff0d7819 */ /* 0x000fe4000001140d */
[----:B------:R-:W-:Y:S01]  /*1550*/  SEL R14, R11, RZ, P3 ;  /* 0x000000ff0b0e7207 */ /* 0x000fe20001800000 */
[----:B------:R-:W-:-:S03]  /*1560*/  IMAD.U32 R12, RZ, RZ, UR53 ;  /* 0x00000035ff0c7e24 */ /* 0x000fc6000f8e00ff */
        /* <DEDUP_REMOVED lines=9> */
[----:B------:R-:W-:Y:S01]  /*1600*/  LEA.HI.X R247, R11, UR17, R12, 0x2, P0 ;  /* 0x000000110bf77c11 */ /* 0x000fe200080f140c */
[----:B------:R-:W-:Y:S01]  /*1610*/  IMAD.SHL.U32 R11, R2, 0x20, RZ ;  /* 0x00000020020b7824 */ /* 0x000fe200078e00ff */
[----:B------:R-:W-:Y:S02]  /*1620*/  IADD3 R10, P0, PT, R8, 0x20, RZ ;  /* 0x00000020080a7810 */ /* 0x000fe40007f1e0ff */
[----:B------:R-:W-:Y:S02]  /*1630*/  SHF.L.U64.HI R3, R2, 0x5, R3 ;  /* 0x0000000502037819 */ /* 0x000fe40000010203 */
[----:B------:R-:W-:Y:S01]  /*1640*/  IADD3 R14, PT, PT, R8, 0x20, RZ ;  /* 0x00000020080e7810 */ /* 0x000fe20007ffe0ff */
[----:B------:R-:W-:Y:S01]  /*1650*/  IMAD.X R2, RZ, RZ, RZ, P0 ;  /* 0x000000ffff027224 */ /* 0x000fe200000e06ff */
        /* <DEDUP_REMOVED lines=15> */
.L_x_908:
[----:B------:R-:W1:Y:S01]  /*1750*/  LDCU.64 UR12, c[0x0][0x5c0] ;  /* 0x0000b800ff0c77ac */ /* 0x000e620008000a00 */
[----:B------:R-:W-:-:S04]  /*1760*/  UIADD3 UR8, UPT, UPT, UR37, UR39, URZ ;  /* 0x0000002725087290 */ /* 0x000fc8000fffe0ff */
[----:B-1----:R-:W-:Y:S02]  /*1770*/  UIMAD.WIDE.U32 UR16, UR8, UR12, URZ ;  /* 0x0000000c081072a5 */ /* 0x002fe4000f8e00ff */
[----:B------:R-:W-:-:S04]  /*1780*/  UIMAD UR8, UR8, UR13, URZ ;  /* 0x0000000d080872a4 */ /* 0x000fc8000f8e02ff */
[----:B------:R-:W-:-:S06]  /*1790*/  UIADD3 UR8, UPT, UPT, UR17, UR8, URZ ;  /* 0x0000000811087290 */ /* 0x000fcc000fffe0ff */
[----:B------:R-:W-:Y:S02]  /*17a0*/  MOV R3, UR8 ;  /* 0x0000000800037c02 */ /* 0x000fe40008000f00 */
.L_x_909:
        /* <DEDUP_REMOVED lines=13> */
.L_x_910:
[----:B------:R-:W1:Y:S01]  /*1880*/  LDCU.64 UR10, c[0x0][0x5c8] ;  /* 0x0000b900ff0a77ac */ /* 0x000e620008000a00 */
[----:B------:R-:W-:-:S04]  /*1890*/  UIADD3 UR37, UPT, UPT, UR37, UR39, URZ ;  /* 0x0000002725257290 */ /* 0x000fc8000fffe0ff */
[----:B-1----:R-:W-:Y:S02]  /*18a0*/  UIMAD.WIDE.U32 UR14, UR37, UR10, URZ ;  /* 0x0000000a250e72a5 */ /* 0x002fe4000f8e00ff */
[----:B------:R-:W-:-:S04]  /*18b0*/  UIMAD UR37, UR37, UR11, URZ ;  /* 0x0000000b252572a4 */ /* 0x000fc8000f8e02ff */
[----:B------:R-:W-:-:S06]  /*18c0*/  UIADD3 UR37, UPT, UPT, UR15, UR37, URZ ;  /* 0x000000250f257290 */ /* 0x000fcc000fffe0ff */
[----:B------:R-:W-:-:S07]  /*18d0*/  MOV R0, UR37 ;  /* 0x0000002500007c02 */ /* 0x000fce0008000f00 */
.L_x_911:
        /* <DEDUP_REMOVED lines=32> */
.L_x_913:
[----:B------:R-:W-:Y:S05]  /*1ae0*/  BSYNC.RECONVERGENT B0 ;  /* 0x0000000000007941 */ /* 0x000fea0003800200 */
.L_x_912:
        /* <DEDUP_REMOVED lines=19> */
.L_x_915:
[----:B------:R-:W-:Y:S05]  /*1c20*/  BSYNC.RECONVERGENT B0 ;  /* 0x0000000000007941 */ /* 0x000fea0003800200 */
.L_x_914:
        /* <DEDUP_REMOVED lines=29> */
.L_x_917:
[----:B------:R-:W-:Y:S05]  /*1e00*/  BSYNC.RECONVERGENT B0 ;  /* 0x0000000000007941 */ /* 0x000fea0003800200 */
.L_x_916:
        /* <DEDUP_REMOVED lines=20> */
.L_x_907:
        /* <DEDUP_REMOVED lines=38> */
.L_x_920:
[----:B------:R2:W-:Y:S04]  /*21b0*/  STS.128 [R13+0x10000], RZ ;  /* 0x010000ff0d007388 */ /* 0x0005e80000000c00 */
[----:B------:R2:W-:Y:S04]  /*21c0*/  STS.128 [R13+0x12000], RZ ;  /* 0x012000ff0d007388 */ /* 0x0005e80000000c00 */
[----:B------:R2:W-:Y:S04]  /*21d0*/  STS.128 [R13+0x14000], RZ ;  /* 0x014000ff0d007388 */ /* 0x0005e80000000c00 */
[----:B------:R2:W-:Y:S02]  /*21e0*/  STS.128 [R13+0x16000], RZ ;  /* 0x016000ff0d007388 */ /* 0x0005e40000000c00 */
.L_x_921:
[----:B------:R-:W-:Y:S05]  /*21f0*/  BSYNC.RECONVERGENT B0 ;  /* 0x0000000000007941 */ /* 0x000fea0003800200 */
.L_x_919:
        /* <DEDUP_REMOVED lines=37> */
.L_x_923:
[----:B------:R-:W-:Y:S05]  /*2450*/  BSYNC.RECONVERGENT B0 ;  /* 0x0000000000007941 */ /* 0x000fea0003800200 */
.L_x_922:
        /* <DEDUP_REMOVED lines=29> */
.L_x_925:
[----:B------:R1:W-:Y:S04]  /*2630*/  STS.128 [R243], RZ ;  /* 0x000000fff3007388 */ /* 0x0003e80000000c00 */
[----:B------:R1:W-:Y:S04]  /*2640*/  STS.128 [R243+0x2000], RZ ;  /* 0x002000fff3007388 */ /* 0x0003e80000000c00 */
[----:B------:R1:W-:Y:S04]  /*2650*/  STS.128 [R243+0x4000], RZ ;  /* 0x004000fff3007388 */ /* 0x0003e80000000c00 */
[----:B------:R1:W-:Y:S02]  /*2660*/  STS.128 [R243+0x6000], RZ ;  /* 0x006000fff3007388 */ /* 0x0003e40000000c00 */
.L_x_926:
[----:B------:R-:W-:Y:S05]  /*2670*/  BSYNC.RECONVERGENT B0 ;  /* 0x0000000000007941 */ /* 0x000fea0003800200 */
.L_x_924:
[--C-:B------:R-:W-:Y:S01]  /*2680*/  SHF.R.U32.HI R12, RZ, 0x1, R7.reuse ;  /* 0x00000001ff0c7819 */ /* 0x100fe20000011607 */
[----:B------:R-:W-:Y:S01]  /*2690*/  IMAD.MOV.U32 R242, RZ, RZ, 0x7f800000 ;  /* 0x7f800000fff27424 */ /* 0x000fe200078e00ff */
[----:B------:R-:W-:Y:S01]  /*26a0*/  SHF.R.U32.HI R244, RZ, 0x2, R7 ;  /* 0x00000002fff47819 */ /* 0x000fe20000011607 */
[----:B------:R-:W-:Y:S01]  /*26b0*/  IMAD.MOV.U32 R241, RZ, RZ, 0x7f800000 ;  /* 0x7f800000fff17424 */ /* 0x000fe200078e00ff */
[----:B----4-:R-:W-:-:S04]  /*26c0*/  LOP3.LUT R19, R12, 0x30, RZ, 0xc0, !PT ;  /* 0x000000300c137812 */ /* 0x010fc800078ec0ff */
[----:B------:R-:W-:Y:S01]  /*26d0*/  LOP3.LUT R244, R19, 0x7, R244, 0xf8, !PT ;  /* 0x0000000713f47812 */ /* 0x000fe200078ef8f4 */
[----:B------:R-:W-:-:S03]  /*26e0*/  IMAD.MOV.U32 R19, RZ, RZ, 0x4 ;  /* 0x00000004ff137424 */ /* 0x000fc600078e00ff */
[C---:B------:R-:W-:Y:S01]  /*26f0*/  ISETP.GE.AND P1, PT, R244.reuse, UR9, PT ;  /* 0x00000009f4007c0c */ /* 0x040fe2000bf26270 */
[----:B------:R-:W-:-:S05]  /*2700*/  VIADD R18, R244, 0x8 ;  /* 0x00000008f4127836 */ /* 0x000fca0000000000 */
[----:B------:R-:W-:Y:S01]  /*2710*/  ISETP.GE.AND P0, PT, R18, UR9, PT ;  /* 0x0000000912007c0c */ /* 0x000fe2000bf06270 */
[----:B------:R-:W-:-:S06]  /*2720*/  IMAD.WIDE.U32 R18, R244, R19, UR56 ;  /* 0x00000038f4127e25 */ /* 0x000fcc000f8e0013 */
        /* <DEDUP_REMOVED lines=35> */
.L_x_928:
[----:B------:R-:W-:Y:S05]  /*2960*/  BSYNC.RECONVERGENT B0 ;  /* 0x0000000000007941 */ /* 0x000fea0003800200 */
.L_x_927:
        /* <DEDUP_REMOVED lines=48> */
.L_x_930:
[----:B------:R2:W-:Y:S04]  /*2c70*/  STS.128 [R13+0x18000], RZ ;  /* 0x018000ff0d007388 */ /* 0x0005e80000000c00 */
[----:B------:R2:W-:Y:S04]  /*2c80*/  STS.128 [R13+0x1a000], RZ ;  /* 0x01a000ff0d007388 */ /* 0x0005e80000000c00 */
[----:B------:R2:W-:Y:S04]  /*2c90*/  STS.128 [R13+0x1c000], RZ ;  /* 0x01c000ff0d007388 */ /* 0x0005e80000000c00 */
[----:B------:R2:W-:Y:S02]  /*2ca0*/  STS.128 [R13+0x1e000], RZ ;  /* 0x01e000ff0d007388 */ /* 0x0005e40000000c00 */
.L_x_931:
[----:B------:R-:W-:Y:S05]  /*2cb0*/  BSYNC.RECONVERGENT B0 ;  /* 0x0000000000007941 */ /* 0x000fea0003800200 */
.L_x_929:
        /* <DEDUP_REMOVED lines=40> */
.L_x_933:
[----:B------:R-:W-:Y:S05]  /*2f40*/  BSYNC.RECONVERGENT B0 ;  /* 0x0000000000007941 */ /* 0x000fea0003800200 */
.L_x_932:
        /* <DEDUP_REMOVED lines=16> */
[----:B------:R-:W3:Y:S01]  /*3050*/  LDCU.64 UR8, c[0x0][0x390] ;  /* 0x00007200ff0877ac */ /* 0x000ee20008000a00 */
        /* <DEDUP_REMOVED lines=29> */
.L_x_935:
[----:B------:R2:W-:Y:S04]  /*3230*/  STS.128 [R13+0x20000], RZ ;  /* 0x020000ff0d007388 */ /* 0x0005e80000000c00 */
[----:B------:R2:W-:Y:S04]  /*3240*/  STS.128 [R13+0x22000], RZ ;  /* 0x022000ff0d007388 */ /* 0x0005e80000000c00 */
[----:B------:R2:W-:Y:S04]  /*3250*/  STS.128 [R13+0x24000], RZ ;  /* 0x024000ff0d007388 */ /* 0x0005e80000000c00 */
[----:B------:R2:W-:Y:S02]  /*3260*/  STS.128 [R13+0x26000], RZ ;  /* 0x026000ff0d007388 */ /* 0x0005e40000000c00 */
.L_x_936:
[----:B------:R-:W-:Y:S05]  /*3270*/  BSYNC.RECONVERGENT B0 ;  /* 0x0000000000007941 */ /* 0x000fea0003800200 */
.L_x_934:
[----:B------:R2:W-:Y:S01]  /*3280*/  @P5 STS.128 [R13+0x21000], RZ ;  /* 0x021000ff0d005388 */ /* 0x0005e20000000c00 */
[----:B-1----:R-:W-:Y:S01]  /*3290*/  SHF.L.U32 R5, R7, 0x1, RZ ;  /* 0x0000000107057819 */ /* 0x002fe200000006ff */
[----:B------:R-:W1:Y:S01]  /*32a0*/  LDCU UR14, c[0x0][0x440] ;  /* 0x00008800ff0e77ac */ /* 0x000e620008000800 */
[----:B------:R-:W-:Y:S01]  /*32b0*/  BSSY.RECONVERGENT B0, `(.L_x_937) ;  /* 0x0000027000007945 */ /* 0x000fe20003800200 */
[----:B------:R2:W-:Y:S01]  /*32c0*/  @P5 STS.128 [R13+0x23000], RZ ;  /* 0x023000ff0d005388 */ /* 0x0005e20000000c00 */
[----:B------:R-:W-:-:S03]  /*32d0*/  LOP3.LUT R5, R5, 0x20, RZ, 0xc0, !PT ;  /* 0x0000002005057812 */ /* 0x000fc600078ec0ff */
[----:B------:R2:W-:Y:S04]  /*32e0*/  @P5 STS.128 [R13+0x25000], RZ ;  /* 0x025000ff0d005388 */ /* 0x0005e80000000c00 */
[----:B------:R2:W-:Y:S01]  /*32f0*/  @P5 STS.128 [R13+0x27000], RZ ;  /* 0x027000ff0d005388 */ /* 0x0005e20000000c00 */
        /* <DEDUP_REMOVED lines=10> */
[----:B----4-:R-:W-:Y:S02]  /*33a0*/  LEA R10, P4, R2, UR8, 0x1 ;  /* 0x00000008020a7c11 */ /* 0x010fe4000f8808ff */
        /* <DEDUP_REMOVED lines=23> */
.L_x_938:
[----:B-1----:R-:W-:Y:S05]  /*3520*/  BSYNC.RECONVERGENT B0 ;  /* 0x0000000000007941 */ /* 0x002fea0003800200 */
.L_x_937:
[----:B------:R-:W1:Y:S01]  /*3530*/  S2R R239, SR_TID.X ;  /* 0x0000000000ef7919 */ /* 0x000e620000002100 */
[----:B------:R-:W-:Y:S01]  /*3540*/  IMAD.SHL.U32 R0, R7, 0x40, RZ ;  /* 0x0000004007007824 */ /* 0x000fe200078e00ff */
[----:B------:R-:W-:Y:S01]  /*3550*/  LOP3.LUT R5, R5, 0x18, R8, 0xf8, !PT ;  /* 0x0000001805057812 */ /* 0x000fe200078ef808 */
[C---:B------:R-:W-:Y:S01]  /*3560*/  IMAD.SHL.U32 R6, R7.reuse, 0x20, RZ ;  /* 0x0000002007067824 */ /* 0x040fe200078e00ff */
[----:B------:R-:W0:Y:S01]  /*3570*/  LDGDEPBAR ;  /* 0x00000000000079af */ /* 0x000e220000000000 */
[----:B------:R-:W-:Y:S01]  /*3580*/  IMAD.SHL.U32 R2, R7, 0x10, RZ ;  /* 0x0000001007027824 */ /* 0x000fe200078e00ff */
[----:B------:R-:W-:Y:S01]  /*3590*/  LOP3.LUT R4, R0, 0x1c0, RZ, 0xc0, !PT ;  /* 0x000001c000047812 */ /* 0x000fe200078ec0ff */
[----:B------:R-:W4:Y:S01]  /*35a0*/  LDCU UR15, c[0x0][0x590] ;  /* 0x0000b200ff0f77ac */ /* 0x000f220008000800 */
[----:B------:R-:W-:Y:S01]  /*35b0*/  LOP3.LUT R3, R6, 0x200, RZ, 0xc0, !PT ;  /* 0x0000020006037812 */ /* 0x000fe200078ec0ff */
[----:B------:R-:W-:Y:S01]  /*35c0*/  IMAD.MOV.U32 R233, RZ, RZ, 0x40 ;  /* 0x00000040ffe97424 */ /* 0x000fe200078e00ff */
[----:B------:R-:W-:Y:S01]  /*35d0*/  LOP3.LUT R4, R4, 0x38, R9, 0xf8, !PT ;  /* 0x0000003804047812 */ /* 0x000fe200078ef809 */
[----:B------:R-:W-:Y:S01]  /*35e0*/  IMAD.MOV.U32 R231, RZ, RZ, 0x20 ;  /* 0x00000020ffe77424 */ /* 0x000fe200078e00ff */
[----:B------:R-:W-:Y:S01]  /*35f0*/  LOP3.LUT R3, R3, 0x3800, R2, 0xf8, !PT ;  /* 0x0000380003037812 */ /* 0x000fe200078ef802 */
[----:B------:R-:W-:Y:S01]  /*3600*/  IMAD.MOV.U32 R240, RZ, RZ, R243 ;  /* 0x000000fffff07224 */ /* 0x000fe200078e00f3 */
[----:B---3--:R-:W-:Y:S01]  /*3610*/  LOP3.LUT R11, R0, 0x200, RZ, 0xc0, !PT ;  /* 0x00000200000b7812 */ /* 0x008fe200078ec0ff */
[----:B------:R-:W-:Y:S01]  /*3620*/  IMAD.MOV.U32 R237, RZ, RZ, 0x4 ;  /* 0x00000004ffed7424 */ /* 0x000fe200078e00ff */
[----:B------:R-:W-:-:S02]  /*3630*/  LOP3.LUT R2, R5, 0x1c0, R0, 0xf8, !PT ;  /* 0x000001c005027812 */ /* 0x000fc400078ef800 */
[----:B------:R-:W-:Y:S02]  /*3640*/  CS2R R190, SRZ ;  /* 0x0000000000be7805 */ /* 0x000fe4000001ff00 */
[----:B------:R-:W-:Y:S02]  /*3650*/  LOP3.LUT R230, R4, 0x8, R7, 0x78, !PT ;  /* 0x0000000804e67812 */ /* 0x000fe400078e7807 */
[----:B------:R-:W-:Y:S02]  /*3660*/  CS2R R188, SRZ ;  /* 0x0000000000bc7805 */ /* 0x000fe4000001ff00 */
[----:B------:R-:W-:Y:S02]  /*3670*/  R2P PR, R7, 0x6 ;  /* 0x0000000607007804 */ /* 0x000fe40000000000 */
[----:B------:R-:W-:Y:S02]  /*3680*/  CS2R R194, SRZ ;  /* 0x0000000000c27805 */ /* 0x000fe4000001ff00 */
[----:B------:R-:W-:-:S02]  /*3690*/  LOP3.LUT R11, R11, 0xc00, R6, 0xf8, !PT ;  /* 0x00000c000b0b7812 */ /* 0x000fc400078ef806 */
[----:B------:R-:W-:Y:S02]  /*36a0*/  CS2R R192, SRZ ;  /* 0x0000000000c07805 */ /* 0x000fe4000001ff00 */
[----:B------:R-:W-:Y:S02]  /*36b0*/  LOP3.LUT R12, R4, 0x8, R12, 0x78, !PT ;  /* 0x00000008040c7812 */ /* 0x000fe400078e780c */
[----:B------:R-:W-:Y:S02]  /*36c0*/  CS2R R186, SRZ ;  /* 0x0000000000ba7805 */ /* 0x000fe4000001ff00 */
[----:B------:R-:W-:Y:S02]  /*36d0*/  LOP3.LUT R9, R2, 0x38, R9, 0x78, !PT ;  /* 0x0000003802097812 */ /* 0x000fe400078e7809 */
[----:B------:R-:W-:Y:S02]  /*36e0*/  CS2R R184, SRZ ;  /* 0x0000000000b87805 */ /* 0x000fe4000001ff00 */
[----:B------:R-:W-:-:S02]  /*36f0*/  LOP3.LUT R230, R3, R230, RZ, 0xfc, !PT ;  /* 0x000000e603e67212 */ /* 0x000fc400078efcff */
[----:B------:R-:W-:Y:S02]  /*3700*/  CS2R R182, SRZ ;  /* 0x0000000000b67805 */ /* 0x000fe4000001ff00 */
[----:B------:R-:W-:Y:S02]  /*3710*/  LOP3.LUT R2, R11, R12, RZ, 0xfc, !PT ;  /* 0x0000000c0b027212 */ /* 0x000fe400078efcff */
[----:B------:R-:W-:Y:S02]  /*3720*/  CS2R R180, SRZ ;  /* 0x0000000000b47805 */ /* 0x000fe4000001ff00 */
[----:B------:R-:W-:Y:S02]  /*3730*/  LOP3.LUT R0, R9, 0x200, R0, 0xf8, !PT ;  /* 0x0000020009007812 */ /* 0x000fe400078ef800 */
[----:B------:R-:W-:Y:S02]  /*3740*/  CS2R R174, SRZ ;  /* 0x0000000000ae7805 */ /* 0x000fe4000001ff00 */
[----:B------:R-:W-:-:S02]  /*3750*/  SEL R233, R233, 0xffffffc0, !P2 ;  /* 0xffffffc0e9e97807 */ /* 0x000fc40005000000 */
[----:B------:R-:W-:Y:S02]  /*3760*/  CS2R R172, SRZ ;  /* 0x0000000000ac7805 */ /* 0x000fe4000001ff00 */
[----:B------:R-:W-:Y:S02]  /*3770*/  LEA R230, R230, UR24, 0x1 ;  /* 0x00000018e6e67c11 */ /* 0x000fe4000f8e08ff */
[----:B------:R-:W-:Y:S02]  /*3780*/  CS2R R178, SRZ ;  /* 0x0000000000b27805 */ /* 0x000fe4000001ff00 */
[----:B------:R-:W-:Y:S02]  /*3790*/  LEA R2, R2, UR24, 0x1 ;  /* 0x0000001802027c11 */ /* 0x000fe4000f8e08ff */
[----:B------:R-:W-:Y:S02]  /*37a0*/  CS2R R176, SRZ ;  /* 0x0000000000b07805 */ /* 0x000fe4000001ff00 */
[----:B------:R-:W-:Y:S01]  /*37b0*/  LEA R0, R0, UR24, 0x1 ;  /* 0x0000001800007c11 */ /* 0x000fe2000f8e08ff */
[----:B------:R-:W-:Y:S01]  /*37c0*/  IMAD.IADD R228, R233, 0x1, R230 ;  /* 0x00000001e9e47824 */ /* 0x000fe200078e02e6 */
        /* <DEDUP_REMOVED lines=53> */
[----:B-1----:R-:W-:Y:S01]  /*3b20*/  SHF.R.U32.HI R238, RZ, 0x2, R239 ;  /* 0x00000002ffee7819 */ /* 0x002fe200000116ef */
[----:B------:R-:W-:Y:S01]  /*3b30*/  VIADD R2, R2, UR16 ;  /* 0x0000001002027c36 */ /* 0x000fe20008000000 */
[----:B------:R-:W1:Y:S01]  /*3b40*/  LDCU UR12, c[0x0][0x504] ;  /* 0x0000a080ff0c77ac */ /* 0x000e620008000800 */
[----:B------:R-:W-:-:S02]  /*3b50*/  VIADD R0, R0, UR16 ;  /* 0x0000001000007c36 */ /* 0x000fc40008000000 */
[C---:B------:R-:W-:Y:S01]  /*3b60*/  IMAD.IADD R229, R231.reuse, 0x1, R230 ;  /* 0x00000001e7e57824 */ /* 0x040fe200078e02e6 */
[----:B------:R-:W3:Y:S01]  /*3b70*/  LDCU UR9, c[0x0][0x508] ;  /* 0x0000a100ff0977ac */ /* 0x000ee20008000800 */
[----:B------:R-:W-:Y:S01]  /*3b80*/  IMAD.IADD R3, R231, 0x1, R228 ;  /* 0x00000001e7037824 */ /* 0x000fe200078e02e4 */
[----:B------:R-:W1:Y:S01]  /*3b90*/  LDCU UR8, c[0x0][0x3e0] ;  /* 0x00007c00ff0877ac */ /* 0x000e620008000800 */
[----:B------:R-:W1:Y:S01]  /*3ba0*/  LDCU UR13, c[0x0][0x45c] ;  /* 0x00008b80ff0d77ac */ /* 0x000e620008000800 */
[----:B----4-:R-:W-:Y:S02]  /*3bb0*/  USHF.L.U32 UR15, UR15, 0x6, URZ ;  /* 0x000000060f0f7899 */ /* 0x010fe400080006ff */
[----:B------:R-:W-:Y:S02]  /*3bc0*/  UIADD3 UR42, UPT, UPT, -UR47, UR42, URZ ;  /* 0x0000002a2f2a7290 */ /* 0x000fe4000fffe1ff */
[----:B------:R-:W-:-:S12]  /*3bd0*/  USHF.L.U32 UR50, UR50, 0x3, URZ ;  /* 0x0000000332327899 */ /* 0x000fd800080006ff */
.L_x_943:
[----:B------:R-:W0:Y:S01]  /*3be0*/  LDGDEPBAR ;  /* 0x00000000000079af */ /* 0x000e220000000000 */
[C---:B-----5:R-:W-:Y:S01]  /*3bf0*/  IMAD.IADD R117, R2.reuse, 0x1, R231 ;  /* 0x0000000102757824 */ /* 0x060fe200078e02e7 */
[----:B------:R-:W-:Y:S01]  /*3c00*/  IADD3 R116, PT, PT, R2, R233, RZ ;  /* 0x000000e902747210 */ /* 0x000fe20007ffe0ff */
[----:B------:R-:W-:Y:S01]  /*3c10*/  IMAD.U32 R119, RZ, RZ, UR11 ;  /* 0x0000000bff777e24 */ /* 0x000fe2000f8e00ff */
[----:B------:R-:W-:Y:S01]  /*3c20*/  MOV R118, UR10 ;  /* 0x0000000a00767c02 */ /* 0x000fe20008000f00 */
[----:B------:R-:W-:Y:S02]  /*3c30*/  USHF.L.U32 UR17, UR49, 0x6, URZ ;  /* 0x0000000631117899 */ /* 0x000fe400080006ff */
[----:B------:R-:W-:Y:S01]  /*3c40*/  IMAD.IADD R231, R231, 0x1, R116 ;  /* 0x00000001e7e77824 */ /* 0x000fe200078e0274 */
[C---:B------:R-:W-:Y:S01]  /*3c50*/  LEA R120, P0, R244.reuse, R118, 0x2 ;  /* 0x00000076f4787211 */ /* 0x040fe200078010ff */
[----:B------:R-:W-:Y:S03]  /*3c60*/  UISETP.GE.AND UP0, UPT, UR17, UR42, UPT ;  /* 0x0000002a1100728c */ /* 0x000fe6000bf06270 */
[----:B------:R-:W-:Y:S01]  /*3c70*/  LEA.HI.X R121, R244, R119, RZ, 0x2, P0 ;  /* 0x00000077f4797211 */ /* 0x000fe200000f14ff */
[----:B------:R-:W-:Y:S04]  /*3c80*/  DEPBAR.LE SB0, 0x0 ;  /* 0x000080000000791a */ /* 0x000fe80000000000 */
[----:B------:R-:W-:Y:S06]  /*3c90*/  BAR.SYNC.DEFER_BLOCKING 0x0 ;  /* 0x0000000000007b1d */ /* 0x000fec0000010000 */
[----:B------:R-:W-:Y:S04]  /*3ca0*/  LDSM.16.M88.4 R84, [R2] ;  /* 0x000000000254783b */ /* 0x000fe80000000200 */
[----:B------:R-:W4:Y:S04]  /*3cb0*/  LDSM.16.M88.4 R88, [R230+0x18000] ;  /* 0x01800000e658783b */ /* 0x000f280000000200 */
[----:B------:R-:W2:Y:S04]  /*3cc0*/  LDSM.16.M88.4 R92, [R230+0x18800] ;  /* 0x01880000e65c783b */ /* 0x000ea80000000200 */
[----:B------:R-:W-:Y:S04]  /*3cd0*/  LDSM.16.M88.4 R96, [R117] ;  /* 0x000000007560783b */ /* 0x000fe80000000200 */
[----:B------:R-:W3:Y:S04]  /*3ce0*/  LDSM.16.M88.4 R100, [R229+0x18000] ;  /* 0x01800000e564783b */ /* 0x000ee80000000200 */
[----:B------:R-:W1:Y:S04]  /*3cf0*/  LDSM.16.M88.4 R104, [R229+0x18800] ;  /* 0x01880000e568783b */ /* 0x000e680000000200 */
[----:B------:R-:W-:Y:S04]  /*3d00*/  LDSM.16.M88.4 R108, [R228+0x18000] ;  /* 0x01800000e46c783b */ /* 0x000fe80000000200 */
[----:B------:R-:W-:Y:S04]  /*3d10*/  LDSM.16.M88.4 R112, [R230+0x1a800] ;  /* 0x01a80000e670783b */ /* 0x000fe80000000200 */
[----:B-----5:R1:W5:Y:S04]  /*3d20*/  LDG.E R129, desc[UR34][R120.64] ;  /* 0x0000002278817981 */ /* 0x020368000c1e1900 */
[----:B------:R1:W5:Y:S01]  /*3d30*/  LDG.E R127, desc[UR34][R120.64+0x20] ;  /* 0x00002022787f7981 */ /* 0x000362000c1e1900 */
[C---:B----4-:R-:W-:Y:S08]  /*3d40*/  HMMA.16816.F32.BF16 R4, R84.reuse, R88, RZ ;  /* 0x000000585404723c */ /* 0x050ff000000418ff */
[C---:B------:R-:W-:Y:S01]  /*3d50*/  HMMA.16816.F32.BF16 R8, R84.reuse, R90, RZ ;  /* 0x0000005a5408723c */ /* 0x040fe200000418ff */
[----:B------:R-:W4:Y:S07]  /*3d60*/  LDSM.16.M88.4 R88, [R116] ;  /* 0x000000007458783b */ /* 0x000f2e0000000200 */
[C---:B--2---:R-:W-:Y:S08]  /*3d70*/  HMMA.16816.F32.BF16 R12, R84.reuse, R92, RZ ;  /* 0x0000005c540c723c */ /* 0x044ff000000418ff */
[----:B------:R-:W-:Y:S01]  /*3d80*/  HMMA.16816.F32.BF16 R16, R84, R94, RZ ;  /* 0x0000005e5410723c */ /* 0x000fe200000418ff */
[----:B------:R-:W2:Y:S04]  /*3d90*/  LDSM.16.M88.4 R84, [R228+0x18800] ;  /* 0x01880000e454783b */ /* 0x000ea80000000200 */
[----:B------:R-:W-:Y:S03]  /*3da0*/  LDSM.16.M88.4 R92, [R231] ;  /* 0x00000000e75c783b */ /* 0x000fe60000000200 */
[C---:B---3--:R-:W-:Y:S08]  /*3db0*/  HMMA.16816.F32.BF16 R4, R96.reuse, R100, R4 ;  /* 0x000000646004723c */ /* 0x048ff00000041804 */
[C---:B------:R-:W-:Y:S01]  /*3dc0*/  HMMA.16816.F32.BF16 R8, R96.reuse, R102, R8 ;  /* 0x000000666008723c */ /* 0x040fe20000041808 */
[----:B------:R-:W3:Y:S07]  /*3dd0*/  LDSM.16.M88.4 R100, [R3+0x18000] ;  /* 0x018000000364783b */ /* 0x000eee0000000200 */
[C---:B-1----:R-:W-:Y:S08]  /*3de0*/  HMMA.16816.F32.BF16 R12, R96.reuse, R104, R12 ;  /* 0x00000068600c723c */ /* 0x042ff0000004180c */
[----:B------:R-:W-:Y:S01]  /*3df0*/  HMMA.16816.F32.BF16 R16, R96, R106, R16 ;  /* 0x0000006a6010723c */ /* 0x000fe20000041810 */
[----:B------:R-:W1:Y:S04]  /*3e00*/  LDSM.16.M88.4 R96, [R3+0x18800] ;  /* 0x018800000360783b */ /* 0x000e680000000200 */
[----:B------:R-:W-:Y:S03]  /*3e10*/  LDSM.16.M88.4 R104, [R2+0x2000] ;  /* 0x002000000268783b */ /* 0x000fe60000000200 */
[C---:B----4-:R-:W-:Y:S08]  /*3e20*/  HMMA.16816.F32.BF16 R4, R88.reuse, R108, R4 ;  /* 0x0000006c5804723c */ /* 0x050ff00000041804 */
[C---:B------:R-:W-:Y:S01]  /*3e30*/  HMMA.16816.F32.BF16 R8, R88.reuse, R110, R8 ;  /* 0x0000006e5808723c */ /* 0x040fe20000041808 */
[----:B------:R-:W4:Y:S07]  /*3e40*/  LDSM.16.M88.4 R108, [R230+0x1a000] ;  /* 0x01a00000e66c783b */ /* 0x000f2e0000000200 */
[C---:B--2---:R-:W-:Y:S08]  /*3e50*/  HMMA.16816.F32.BF16 R12, R88.reuse, R84, R12 ;  /* 0x00000054580c723c */ /* 0x044ff0000004180c */
[----:B------:R-:W-:Y:S01]  /*3e60*/  HMMA.16816.F32.BF16 R16, R88, R86, R16 ;  /* 0x000000565810723c */ /* 0x000fe20000041810 */
[----:B------:R-:W-:Y:S04]  /*3e70*/  LDSM.16.M88.4 R84, [R117+0x2000] ;  /* 0x002000007554783b */ /* 0x000fe80000000200 */
[----:B------:R-:W2:Y:S03]  /*3e80*/  LDSM.16.M88.4 R88, [R229+0x1a000] ;  /* 0x01a00000e558783b */ /* 0x000ea60000000200 */
[C---:B---3--:R-:W-:Y:S08]  /*3e90*/  HMMA.16816.F32.BF16 R4, R92.reuse, R100, R4 ;  /* 0x000000645c04723c */ /* 0x048ff00000041804 */
[C---:B------:R-:W-:Y:S01]  /*3ea0*/  HMMA.16816.F32.BF16 R8, R92.reuse, R102, R8 ;  /* 0x000000665c08723c */ /* 0x040fe20000041808 */
[----:B------:R-:W3:Y:S07]  /*3eb0*/  LDSM.16.M88.4 R100, [R229+0x1a800] ;  /* 0x01a80000e564783b */ /* 0x000eee0000000200 */
[C---:B-1----:R-:W-:Y:S08]  /*3ec0*/  HMMA.16816.F32.BF16 R12, R92.reuse, R96, R12 ;  /* 0x000000605c0c723c */ /* 0x042ff0000004180c */
[----:B------:R-:W-:Y:S01]  /*3ed0*/  HMMA.16816.F32.BF16 R16, R92, R98, R16 ;  /* 0x000000625c10723c */ /* 0x000fe20000041810 */
[----:B------:R-:W-:Y:S04]  /*3ee0*/  LDSM.16.M88.4 R92, [R116+0x2000] ;  /* 0x00200000745c783b */ /* 0x000fe80000000200 */
[----:B------:R-:W1:Y:S03]  /*3ef0*/  LDSM.16.M88.4 R96, [R228+0x1a000] ;  /* 0x01a00000e460783b */ /* 0x000e660000000200 */
[C---:B----4-:R-:W-:Y:S08]  /*3f00*/  HMMA.16816.F32.BF16 R4, R104.reuse, R108, R4 ;  /* 0x0000006c6804723c */ /* 0x050ff00000041804 */
[C---:B------:R-:W-:Y:S01]  /*3f10*/  HMMA.16816.F32.BF16 R8, R104.reuse, R110, R8 ;  /* 0x0000006e6808723c */ /* 0x040fe20000041808 */
[----:B------:R-:W4:Y:S07]  /*3f20*/  LDSM.16.M88.4 R108, [R228+0x1a800] ;  /* 0x01a80000e46c783b */ /* 0x000f2e0000000200 */
[C---:B------:R-:W-:Y:S08]  /*3f30*/  HMMA.16816.F32.BF16 R12, R104.reuse, R112, R12 ;  /* 0x00000070680c723c */ /* 0x040ff0000004180c */
[----:B------:R-:W-:Y:S01]  /*3f40*/  HMMA.16816.F32.BF16 R16, R104, R114, R16 ;  /* 0x000000726810723c */ /* 0x000fe20000041810 */
[----:B------:R-:W-:Y:S04]  /*3f50*/  LDSM.16.M88.4 R104, [R3+0x1a000] ;  /* 0x01a000000368783b */ /* 0x000fe80000000200 */
[----:B------:R-:W-:Y:S03]  /*3f60*/  LDSM.16.M88.4 R112, [R3+0x1a800] ;  /* 0x01a800000370783b */ /* 0x000fe60000000200 */
[C---:B--2---:R-:W-:Y:S08]  /*3f70*/  HMMA.16816.F32.BF16 R4, R84.reuse, R88, R4 ;  /* 0x000000585404723c */ /* 0x044ff00000041804 */
[C---:B------:R-:W-:Y:S01]  /*3f80*/  HMMA.16816.F32.BF16 R8, R84.reuse, R90, R8 ;  /* 0x0000005a5408723c */ /* 0x040fe20000041808 */
[----:B------:R-:W2:Y:S07]  /*3f90*/  LDSM.16.M88.4 R88, [R231+0x2000] ;  /* 0x00200000e758783b */ /* 0x000eae0000000200 */
[C---:B---3--:R-:W-:Y:S08]  /*3fa0*/  HMMA.16816.F32.BF16 R12, R84.reuse, R100, R12 ;  /* 0x00000064540c723c */ /* 0x048ff0000004180c */
[----:B------:R-:W-:Y:S01]  /*3fb0*/  HMMA.16816.F32.BF16 R16, R84, R102, R16 ;  /* 0x000000665410723c */ /* 0x000fe20000041810 */
[----:B------:R-:W-:Y:S04]  /*3fc0*/  LDSM.16.M88.4 R84, [R2+0x4000] ;  /* 0x004000000254783b */ /* 0x000fe80000000200 */
[----:B------:R-:W-:Y:S03]  /*3fd0*/  LDSM.16.M88.4 R100, [R230+0x1c800] ;  /* 0x01c80000e664783b */ /* 0x000fe60000000200 */
[C---:B-1----:R-:W-:Y:S08]  /*3fe0*/  HMMA.16816.F32.BF16 R4, R92.reuse, R96, R4 ;  /* 0x000000605c04723c */ /* 0x042ff00000041804 */
[C---:B------:R-:W-:Y:S01]  /*3ff0*/  HMMA.16816.F32.BF16 R8, R92.reuse, R98, R8 ;  /* 0x000000625c08723c */ /* 0x040fe20000041808 */
[----:B------:R-:W1:Y:S07]  /*4000*/  LDSM.16.M88.4 R96, [R230+0x1c000] ;  /* 0x01c00000e660783b */ /* 0x000e6e0000000200 */
[C---:B----4-:R-:W-:Y:S08]  /*4010*/  HMMA.16816.F32.BF16 R12, R92.reuse, R108, R12 ;  /* 0x0000006c5c0c723c */ /* 0x050ff0000004180c */
        /* <DEDUP_REMOVED lines=16> */
[----:B------:R-:W3:Y:S03]  /*4120*/  LDSM.16.M88.4 R100, [R3+0x1c000] ;  /* 0x01c000000364783b */ /* 0x000ee60000000200 */
        /* <DEDUP_REMOVED lines=14> */
[C---:B---3--:R-:W-:Y:S08]  /*4210*/  HMMA.16816.F32.BF16 R4, R84.reuse, R100, R4 ;  /* 0x000000645404723c */ /* 0x048ff00000041804 */
[C---:B------:R-:W-:Y:S01]  /*4220*/  HMMA.16816.F32.BF16 R8, R84.reuse, R102, R8 ;  /* 0x000000665408723c */ /* 0x040fe20000041808 */
[----:B------:R-:W3:Y:S07]  /*4230*/  LDSM.16.M88.4 R100, [R229+0x1e000] ;  /* 0x01e00000e564783b */ /* 0x000eee0000000200 */
[C---:B--2---:R-:W-:Y:S08]  /*4240*/  HMMA.16816.F32.BF16 R12, R84.reuse, R104, R12 ;  /* 0x00000068540c723c */ /* 0x044ff0000004180c */
        /* <DEDUP_REMOVED lines=12> */
[----:B------:R-:W2:Y:S07]  /*4310*/  LDSM.16.M88.4 R100, [R3+0x1e000] ;  /* 0x01e000000364783b */ /* 0x000eae0000000200 */
[C---:B------:R-:W-:Y:S08]  /*4320*/  HMMA.16816.F32.BF16 R12, R88.reuse, R112, R12 ;  /* 0x00000070580c723c */ /* 0x040ff0000004180c */
[----:B------:R-:W-:Y:S08]  /*4330*/  HMMA.16816.F32.BF16 R16, R88, R114, R16 ;  /* 0x000000725810723c */ /* 0x000ff00000041810 */
[C---:B-1----:R-:W-:Y:S08]  /*4340*/  HMMA.16816.F32.BF16 R4, R84.reuse, R96, R4 ;  /* 0x000000605404723c */ /* 0x042ff00000041804 */
[C---:B------:R-:W-:Y:S08]  /*4350*/  HMMA.16816.F32.BF16 R8, R84.reuse, R98, R8 ;  /* 0x000000625408723c */ /* 0x040ff00000041808 */
[C---:B------:R-:W-:Y:S08]  /*4360*/  HMMA.16816.F32.BF16 R12, R84.reuse, R104, R12 ;  /* 0x00000068540c723c */ /* 0x040ff0000004180c */
[----:B------:R-:W-:Y:S08]  /*4370*/  HMMA.16816.F32.BF16 R16, R84, R106, R16 ;  /* 0x0000006a5410723c */ /* 0x000ff00000041810 */
[C---:B--2---:R-:W-:Y:S08]  /*4380*/  HMMA.16816.F32.BF16 R4, R92.reuse, R100, R4 ;  /* 0x000000645c04723c */ /* 0x044ff00000041804 */
        /* <DEDUP_REMOVED lines=18> */
.L_x_939:
[----:B------:R-:W1:Y:S01]  /*44b0*/  S2R R3, SR_TID.X ;  /* 0x0000000000037919 */ /* 0x000e620000002100 */
[----:B------:R-:W-:Y:S01]  /*44c0*/  UIADD3 UR27, UPT, UPT, UR36, -UR12, -UR44 ;  /* 0x8000000c241b7290 */ /* 0x000fe2000fffe82c */
[----:B------:R-:W-:Y:S01]  /*44d0*/  VIADD R88, R244, UR17 ;  /* 0x00000011f4587c36 */ /* 0x000fe20008000000 */
[----:B------:R-:W-:Y:S01]  /*44e0*/  UIADD3 UR16, UPT, UPT, UR36, UR9, -UR44 ;  /* 0x0000000924107290 */ /* 0x000fe2000fffe82c */
[----:B------:R-:W-:Y:S02]  /*44f0*/  IMAD.U32 R86, RZ, RZ, UR38 ;  /* 0x00000026ff567e24 */ /* 0x000fe4000f8e00ff */
[----:B------:R-:W-:Y:S02]  /*4500*/  IMAD.MOV.U32 R85, RZ, RZ, 0x1 ;  /* 0x00000001ff557424 */ /* 0x000fe400078e00ff */
[C---:B------:R-:W-:Y:S02]  /*4510*/  VIADD R87, R88.reuse, UR27 ;  /* 0x0000001b58577c36 */ /* 0x040fe40008000000 */
[----:B------:R-:W-:Y:S03]  /*4520*/  VIADD R88, R88, UR16 ;  /* 0x0000001058587c36 */ /* 0x000fe60008000000 */
[----:B------:R-:W-:Y:S02]  /*4530*/  VIMNMX R89, PT, PT, RZ, R87, !PT ;  /* 0x00000057ff597248 */ /* 0x000fe40007fe0100 */
[----:B------:R-:W-:Y:S02]  /*4540*/  VIADDMNMX R87, R87, 0x8, RZ, !PT ;  /* 0x0000000857577846 */ /* 0x000fe400078001ff */
[----:B------:R-:W-:Y:S01]  /*4550*/  VIADDMNMX R85, R88, R85, UR36, PT ;  /* 0x0000002458557e46 */ /* 0x000fe2000b800155 */
[----:B-1----:R-:W-:Y:S01]  /*4560*/  IMAD.SHL.U32 R84, R3, 0x2, RZ ;  /* 0x0000000203547824 */ /* 0x002fe200078e00ff */
[----:B------:R-:W-:Y:S04]  /*4570*/  SHF.R.U32.HI R3, RZ, 0x2, R3 ;  /* 0x00000002ff037819 */ /* 0x000fe80000011603 */
[----:B------:R-:W-:Y:S04]  /*4580*/  LOP3.LUT R84, R84, 0x6, RZ, 0xc0, !PT ;  /* 0x0000000654547812 */ /* 0x000fe800078ec0ff */
[----:B------:R-:W-:Y:S05]  /*4590*/  LOP3.LUT R3, R84, 0xe0, R3, 0xf8, !PT ;  /* 0x000000e054037812 */ /* 0x000fea00078ef803 */
[----:B------:R-:W-:Y:S02]  /*45a0*/  IMAD R86, R86, 0x40, R3 ;  /* 0x0000004056567824 */ /* 0x000fe400078e0203 */
[----:B------:R-:W-:Y:S02]  /*45b0*/  IMAD.MOV.U32 R3, RZ, RZ, 0x9 ;  /* 0x00000009ff037424 */ /* 0x000fe400078e00ff */
[C---:B------:R-:W-:Y:S01]  /*45c0*/  VIADD R84, R86.reuse, 0x1 ;  /* 0x0000000156547836 */ /* 0x040fe20000000000 */
[C---:B------:R-:W-:Y:S01]  /*45d0*/  ISETP.GE.AND P1, PT, R86.reuse, R87, PT ;  /* 0x000000575600720c */ /* 0x040fe20003f26270 */
[----:B------:R-:W-:Y:S01]  /*45e0*/  VIADD R96, R86, 0x8 ;  /* 0x0000000856607836 */ /* 0x000fe20000000000 */
[----:B------:R-:W-:Y:S01]  /*45f0*/  VIADDMNMX R3, R88, R3, UR36, PT ;  /* 0x0000002458037e46 */ /* 0x000fe2000b800103 */
[----:B------:R-:W-:Y:S01]  /*4600*/  VIADD R94, R86, 0x9 ;  /* 0x00000009565e7836 */ /* 0x000fe20000000000 */
[----:B------:R-:W-:Y:S01]  /*4610*/  ISETP.GE.AND P0, PT, R84, R87, PT ;  /* 0x000000575400720c */ /* 0x000fe20003f06270 */
[----:B------:R-:W-:Y:S01]  /*4620*/  VIADD R92, R86, 0x10 ;  /* 0x00000010565c7836 */ /* 0x000fe20000000000 */
[----:B------:R-:W-:Y:S01]  /*4630*/  FSEL R6, R6, -INF , P1 ;  /* 0xff80000006067808 */ /* 0x000fe20000800000 */
[C---:B------:R-:W-:Y:S01]  /*4640*/  VIADD R90, R86.reuse, 0x11 ;  /* 0x00000011565a7836 */ /* 0x040fe20000000000 */
[----:B------:R-:W-:Y:S01]  /*4650*/  FSEL R7, R7, -INF , P0 ;  /* 0xff80000007077808 */ /* 0x000fe20000000000 */
[C---:B------:R-:W-:Y:S01]  /*4660*/  VIADD R88, R86.reuse, 0x18 ;  /* 0x0000001856587836 */ /* 0x040fe20000000000 */
[-C--:B------:R-:W-:Y:S02]  /*4670*/  ISETP.GE.AND P3, PT, R86, R89.reuse, PT ;  /* 0x000000595600720c */ /* 0x080fe40003f66270 */
[-C--:B------:R-:W-:Y:S02]  /*4680*/  ISETP.GE.AND P2, PT, R84, R89.reuse, PT ;  /* 0x000000595400720c */ /* 0x080fe40003f46270 */
[----:B------:R-:W-:Y:S02]  /*4690*/  ISETP.GE.AND P1, PT, R96, R89, PT ;  /* 0x000000596000720c */ /* 0x000fe40003f26270 */
[----:B------:R-:W-:Y:S02]  /*46a0*/  ISETP.GE.AND P0, PT, R94, R87, PT ;  /* 0x000000575e00720c */ /* 0x000fe40003f06270 */
[----:B------:R-:W-:Y:S02]  /*46b0*/  FSEL R4, R4, -INF , P3 ;  /* 0xff80000004047808 */ /* 0x000fe40001800000 */
[----:B------:R-:W-:Y:S02]  /*46c0*/  FSEL R5, R5, -INF , P2 ;  /* 0xff80000005057808 */ /* 0x000fe40001000000 */
[C---:B------:R-:W-:Y:S02]  /*46d0*/  ISETP.GE.AND P6, PT, R86.reuse, R85, PT ;  /* 0x000000555600720c */ /* 0x040fe40003fc6270 */
[C---:B------:R-:W-:Y:S01]  /*46e0*/  ISETP.GE.AND P5, PT, R86.reuse, R3, PT ;  /* 0x000000035600720c */ /* 0x040fe20003fa6270 */
[----:B------:R-:W-:Y:S01]  /*46f0*/  VIADD R86, R86, 0x19 ;  /* 0x0000001956567836 */ /* 0x000fe20000000000 */
[----:B------:R-:W-:Y:S02]  /*4700*/  FSEL R8, R8, -INF , P1 ;  /* 0xff80000008087808 */ /* 0x000fe40000800000 */
[----:B------:R-:W-:Y:S02]  /*4710*/  FSEL R11, R11, -INF , P0 ;  /* 0xff8000000b0b7808 */ /* 0x000fe40000000000 */
[----:B------:R-:W-:Y:S02]  /*4720*/  ISETP.GE.AND P4, PT, R94, R89, PT ;  /* 0x000000595e00720c */ /* 0x000fe40003f86270 */
[----:B------:R-:W-:Y:S02]  /*4730*/  ISETP.GE.AND P3, PT, R96, R87, PT ;  /* 0x000000576000720c */ /* 0x000fe40003f66270 */
[-C--:B------:R-:W-:Y:S02]  /*4740*/  ISETP.GE.AND P2, PT, R92, R89.reuse, PT ;  /* 0x000000595c00720c */ /* 0x080fe40003f46270 */
[----:B------:R-:W-:Y:S02]  /*4750*/  ISETP.GE.AND P1, PT, R90, R89, PT ;  /* 0x000000595a00720c */ /* 0x000fe40003f26270 */
[----:B------:R-:W-:Y:S02]  /*4760*/  ISETP.GE.AND P0, PT, R92, R87, PT ;  /* 0x000000575c00720c */ /* 0x000fe40003f06270 */
        /* <DEDUP_REMOVED lines=45> */
.L_x_940:
[----:B------:R-:W1:Y:S01]  /*4a40*/  S2R R116, SR_TID.X ;  /* 0x0000000000747919 */ /* 0x000e620000002100 */
[C---:B------:R-:W-:Y:S01]  /*4a50*/  FMUL.FTZ R84, R242.reuse, 1.4426950216293334961 ;  /* 0x3fb8aa3bf2547820 */ /* 0x040fe20000410000 */
[----:B------:R-:W-:Y:S01]  /*4a60*/  FSETP.NEU.FTZ.AND P0, PT, R242, -INF , PT ;  /* 0xff800000f200780b */ /* 0x000fe20003f1d000 */
[C---:B------:R-:W-:Y:S01]  /*4a70*/  FMUL.FTZ R3, R241.reuse, 1.4426950216293334961 ;  /* 0x3fb8aa3bf1037820 */ /* 0x040fe20000410000 */
        /* <DEDUP_REMOVED lines=8> */
[----:B------:R-:W-:Y:S01]  /*4b00*/  FSEL R3, R3, RZ, P0 ;  /* 0x000000ff03037208 */ /* 0x000fe20000000000 */
[--C-:B------:R-:W-:Y:S01]  /*4b10*/  FFMA.FTZ R199, R9, UR13, -R84.reuse ;  /* 0x0000000d09c77c23 */ /* 0x100fe20008010854 */
[--C-:B------:R-:W-:Y:S01]  /*4b20*/  FFMA.FTZ R198, R8, UR13, -R84.reuse ;  /* 0x0000000d08c67c23 */ /* 0x100fe20008010854 */
[--C-:B------:R-:W-:Y:S01]  /*4b30*/  FFMA.FTZ R202, R12, UR13, -R84.reuse ;  /* 0x0000000d0cca7c23 */ /* 0x100fe20008010854 */
[----:B------:R-:W-:Y:S01]  /*4b40*/  MUFU.EX2 R130, R130 ;  /* 0x0000008200827308 */ /* 0x000fe20000000800 */
[--C-:B------:R-:W-:Y:S01]  /*4b50*/  FFMA.FTZ R197, R7, UR13, -R3.reuse ;  /* 0x0000000d07c57c23 */ /* 0x100fe20008010803 */
[--C-:B------:R-:W-:Y:S01]  /*4b60*/  FFMA.FTZ R196, R6, UR13, -R3.reuse ;  /* 0x0000000d06c47c23 */ /* 0x100fe20008010803 */
[--C-:B------:R-:W-:Y:S01]  /*4b70*/  FFMA.FTZ R200, R10, UR13, -R3.reuse ;  /* 0x0000000d0ac87c23 */ /* 0x100fe20008010803 */
[--C-:B------:R-:W-:Y:S01]  /*4b80*/  FFMA.FTZ R201, R11, UR13, -R3.reuse ;  /* 0x0000000d0bc97c23 */ /* 0x100fe20008010803 */
[--C-:B------:R-:W-:Y:S01]  /*4b90*/  FFMA.FTZ R203, R13, UR13, -R84.reuse ;  /* 0x0000000d0dcb7c23 */ /* 0x100fe20008010854 */
[--C-:B------:R-:W-:Y:S01]  /*4ba0*/  FFMA.FTZ R204, R14, UR13, -R3.reuse ;  /* 0x0000000d0ecc7c23 */ /* 0x100fe20008010803 */
[--C-:B------:R-:W-:Y:S03]  /*4bb0*/  FFMA.FTZ R205, R15, UR13, -R3.reuse ;  /* 0x0000000d0fcd7c23 */ /* 0x100fe60008010803 */
[----:B------:R-:W2:Y:S01]  /*4bc0*/  MUFU.EX2 R131, R131 ;  /* 0x0000008300837308 */ /* 0x000ea20000000800 */
[--C-:B------:R-:W-:Y:S01]  /*4bd0*/  FFMA.FTZ R206, R16, UR13, -R84.reuse ;  /* 0x0000000d10ce7c23 */ /* 0x100fe20008010854 */
[--C-:B------:R-:W-:Y:S01]  /*4be0*/  FFMA.FTZ R213, R18, UR13, -R3.reuse ;  /* 0x0000000d12d57c23 */ /* 0x100fe20008010803 */
[----:B------:R-:W-:Y:S01]  /*4bf0*/  FFMA.FTZ R3, R19, UR13, -R3 ;  /* 0x0000000d13037c23 */ /* 0x000fe20008010803 */
[----:B------:R-:W-:Y:S06]  /*4c00*/  FFMA.FTZ R84, R17, UR13, -R84 ;  /* 0x0000000d11547c23 */ /* 0x000fec0008010854 */
[----:B------:R-:W-:Y:S10]  /*4c10*/  MUFU.EX2 R196, R196 ;  /* 0x000000c400c47308 */ /* 0x000ff40000000800 */
[----:B------:R-:W3:Y:S10]  /*4c20*/  MUFU.EX2 R197, R197 ;  /* 0x000000c500c57308 */ /* 0x000ef40000000800 */
[----:B------:R-:W-:Y:S10]  /*4c30*/  MUFU.EX2 R198, R198 ;  /* 0x000000c600c67308 */ /* 0x000ff40000000800 */
[----:B------:R-:W4:Y:S10]  /*4c40*/  MUFU.EX2 R199, R199 ;  /* 0x000000c700c77308 */ /* 0x000f340000000800 */
[----:B------:R-:W-:Y:S10]  /*4c50*/  MUFU.EX2 R200, R200 ;  /* 0x000000c800c87308 */ /* 0x000ff40000000800 */
[----:B------:R-:W4:Y:S10]  /*4c60*/  MUFU.EX2 R201, R201 ;  /* 0x000000c900c97308 */ /* 0x000f340000000800 */
[----:B------:R-:W-:Y:S10]  /*4c70*/  MUFU.EX2 R202, R202 ;  /* 0x000000ca00ca7308 */ /* 0x000ff40000000800 */
[----:B------:R-:W4:Y:S10]  /*4c80*/  MUFU.EX2 R203, R203 ;  /* 0x000000cb00cb7308 */ /* 0x000f340000000800 */
[----:B------:R-:W-:Y:S10]  /*4c90*/  MUFU.EX2 R204, R204 ;  /* 0x000000cc00cc7308 */ /* 0x000ff40000000800 */
[----:B------:R-:W4:Y:S10]  /*4ca0*/  MUFU.EX2 R205, R205 ;  /* 0x000000cd00cd7308 */ /* 0x000f340000000800 */
[----:B------:R4:W-:Y:S10]  /*4cb0*/  MUFU.EX2 R212, R3 ;  /* 0x0000000300d47308 */ /* 0x0009f40000000800 */
[----:B------:R-:W-:Y:S10]  /*4cc0*/  MUFU.EX2 R209, R84 ;  /* 0x0000005400d17308 */ /* 0x000ff40000000800 */
[----:B------:R-:W4:Y:S10]  /*4cd0*/  MUFU.EX2 R206, R206 ;  /* 0x000000ce00ce7308 */ /* 0x000f340000000800 */
[----:B------:R-:W4:Y:S01]  /*4ce0*/  MUFU.EX2 R213, R213 ;  /* 0x000000d500d57308 */ /* 0x000f220000000800 */
[C---:B-1----:R-:W-:Y:S01]  /*4cf0*/  IMAD.SHL.U32 R122, R116.reuse, 0x2, RZ ;  /* 0x00000002747a7824 */ /* 0x042fe200078e00ff */
[----:B------:R-:W-:Y:S01]  /*4d00*/  SHF.R.U32.HI R9, RZ, 0x2, R116 ;  /* 0x00000002ff097819 */ /* 0x000fe20000011674 */
[C---:B------:R-:W-:Y:S01]  /*4d10*/  IMAD.SHL.U32 R117, R116.reuse, 0x20, RZ ;  /* 0x0000002074757824 */ /* 0x040fe200078e00ff */
[C---:B------:R-:W-:Y:S01]  /*4d20*/  LOP3.LUT P0, RZ, R116.reuse, 0x8, RZ, 0xc0, !PT ;  /* 0x0000000874ff7812 */ /* 0x040fe2000780c0ff */
[----:B------:R-:W-:Y:S01]  /*4d30*/  IMAD.SHL.U32 R121, R116, 0x40, RZ ;  /* 0x0000004074797824 */ /* 0x000fe200078e00ff */
[----:B------:R-:W-:Y:S01]  /*4d40*/  LOP3.LUT R4, R122, 0x38, RZ, 0xc0, !PT ;  /* 0x000000387a047812 */ /* 0x000fe200078ec0ff */
[----:B------:R-:W-:Y:S01]  /*4d50*/  IMAD.SHL.U32 R118, R116, 0x8, RZ ;  /* 0x0000000874767824 */ /* 0x000fe200078e00ff */
[----:B------:R-:W-:Y:S02]  /*4d60*/  LOP3.LUT R7, R117, 0xc00, RZ, 0xc0, !PT ;  /* 0x00000c0075077812 */ /* 0x000fe400078ec0ff */
[----:B------:R-:W-:Y:S02]  /*4d70*/  LOP3.LUT R9, R4, 0x20, R9, 0x78, !PT ;  /* 0x0000002004097812 */ /* 0x000fe400078e7809 */
[----:B------:R-:W-:Y:S02]  /*4d80*/  SHF.L.U32 R4, R116, 0x4, RZ ;  /* 0x0000000474047819 */ /* 0x000fe400000006ff */
[----:B------:R-:W-:Y:S02]  /*4d90*/  LOP3.LUT R7, R7, 0x6, R122, 0xf8, !PT ;  /* 0x0000000607077812 */ /* 0x000fe400078ef87a */
[--C-:B------:R-:W-:Y:S02]  /*4da0*/  LOP3.LUT R6, R9, 0x1c0, R4.reuse, 0xf8, !PT ;  /* 0x000001c009067812 */ /* 0x100fe400078ef804 */
[----:B------:R-:W-:Y:S02]  /*4db0*/  LOP3.LUT R5, R117, 0x200, RZ, 0xc0, !PT ;  /* 0x0000020075057812 */ /* 0x000fe400078ec0ff */
[----:B------:R-:W-:Y:S02]  /*4dc0*/  LOP3.LUT R6, R7, R6, RZ, 0xfc, !PT ;  /* 0x0000000607067212 */ /* 0x000fe400078efcff */
[----:B------:R-:W-:Y:S02]  /*4dd0*/  LOP3.LUT R5, R5, 0x3800, R4, 0xf8, !PT ;  /* 0x0000380005057812 */ /* 0x000fe400078ef804 */
[----:B--2---:R-:W-:Y:S02]  /*4de0*/  F2FP.BF16.F32.PACK_AB R4, R131, R130 ;  /* 0x000000828304723e */ /* 0x004fe400000010ff */
[----:B------:R-:W-:Y:S02]  /*4df0*/  LEA R207, R6, UR4, 0x1 ;  /* 0x0000000406cf7c11 */ /* 0x000fe4000f8e08ff */
[----:B------:R-:W-:Y:S02]  /*4e00*/  LOP3.LUT R123, R121, 0x1c0, RZ, 0xc0, !PT ;  /* 0x000001c0797b7812 */ /* 0x000fe400078ec0ff */
[----:B------:R-:W-:Y:S01]  /*4e10*/  LOP3.LUT P5, RZ, R116, 0x4, RZ, 0xc0, !PT ;  /* 0x0000000474ff7812 */ /* 0x000fe200078ac0ff */
[----:B------:R1:W-:Y:S01]  /*4e20*/  STS [R207+0x2a000], R4 ;  /* 0x02a00004cf007388 */ /* 0x0003e20000000800 */
[----:B------:R-:W-:Y:S01]  /*4e30*/  LOP3.LUT R123, R123, 0x38, R118, 0xf8, !PT ;  /* 0x000000387b7b7812 */ /* 0x000fe200078ef876 */
[----:B------:R-:W-:Y:S01]  /*4e40*/  VIADD R210, R207, 0x2a020 ;  /* 0x0002a020cfd27836 */ /* 0x000fe20000000000 */
[----:B---3--:R-:W-:Y:S02]  /*4e50*/  F2FP.BF16.F32.PACK_AB R6, R197, R196 ;  /* 0x000000c4c506723e */ /* 0x008fe400000010ff */
[--C-:B------:R-:W-:Y:S02]  /*4e60*/  LOP3.LUT R230, R123, 0x8, R116.reuse, 0x78, !PT ;  /* 0x000000087be67812 */ /* 0x100fe400078e7874 */
[----:B------:R-:W-:Y:S01]  /*4e70*/  SEL R211, R211, 0xfffffff0, !P5 ;  /* 0xfffffff0d3d37807 */ /* 0x000fe20006800000 */
[----:B------:R-:W-:Y:S01]  /*4e80*/  STS [R207+0x2a400], R6 ;  /* 0x02a40006cf007388 */ /* 0x000fe20000000800 */
[----:B------:R-:W-:Y:S02]  /*4e90*/  LOP3.LUT R230, R5, R230, RZ, 0xfc, !PT ;  /* 0x000000e605e67212 */ /* 0x000fe400078efcff */
[----:B------:R-:W-:Y:S02]  /*4ea0*/  IADD3 R5, PT, PT, R207, 0x2a000, RZ ;  /* 0x0002a000cf057810 */ /* 0x000fe40007ffe0ff */
[----:B------:R-:W-:Y:S02]  /*4eb0*/  LOP3.LUT R120, R121, 0x200, RZ, 0xc0, !PT ;  /* 0x0000020079787812 */ /* 0x000fe400078ec0ff */
[----:B------:R-:W-:Y:S01]  /*4ec0*/  SHF.R.U32.HI R232, RZ, 0x1, R116 ;  /* 0x00000001ffe87819 */ /* 0x000fe20000011674 */
[----:B------:R-:W-:Y:S01]  /*4ed0*/  @P0 VIADD R210, R5, 0xffffffe0 ;  /* 0xffffffe005d20836 */ /* 0x000fe20000000000 */
[----:B----4-:R-:W-:Y:S02]  /*4ee0*/  F2FP.BF16.F32.PACK_AB R15, R199, R198 ;  /* 0x000000c6c70f723e */ /* 0x010fe400000010ff */
[----:B------:R-:W-:Y:S02]  /*4ef0*/  F2FP.BF16.F32.PACK_AB R11, R201, R200 ;  /* 0x000000c8c90b723e */ /* 0x000fe400000010ff */
[----:B------:R-:W-:Y:S02]  /*4f00*/  IADD3 R208, PT, PT, R207, R211, RZ ;  /* 0x000000d3cfd07210 */ /* 0x000fe40007ffe0ff */
[----:B------:R-:W-:Y:S02]  /*4f10*/  LOP3.LUT R119, R123, 0x8, R232, 0x78, !PT ;  /* 0x000000087b777812 */ /* 0x000fe400078e78e8 */
[----:B-1----:R-:W-:Y:S01]  /*4f20*/  LOP3.LUT R4, R120, 0xc00, R117, 0xf8, !PT ;  /* 0x00000c0078047812 */ /* 0x002fe200078ef875 */
[----:B------:R-:W-:Y:S01]  /*4f30*/  STS [R208+0x2a000], R15 ;  /* 0x02a0000fd0007388 */ /* 0x000fe20000000800 */
[----:B------:R-:W-:Y:S02]  /*4f40*/  F2FP.BF16.F32.PACK_AB R9, R203, R202 ;  /* 0x000000cacb09723e */ /* 0x000fe400000010ff */
[----:B------:R-:W-:Y:S03]  /*4f50*/  F2FP.BF16.F32.PACK_AB R5, R205, R204 ;  /* 0x000000cccd05723e */ /* 0x000fe600000010ff */
[----:B------:R-:W-:Y:S01]  /*4f60*/  STS [R208+0x2a400], R11 ;  /* 0x02a4000bd0007388 */ /* 0x000fe20000000800 */
[----:B------:R-:W-:Y:S01]  /*4f70*/  LOP3.LUT R3, R4, R119, RZ, 0xfc, !PT ;  /* 0x0000007704037212 */ /* 0x000fe200078efcff */
[----:B------:R-:W-:Y:S01]  /*4f80*/  IMAD.IADD R4, R211, 0x1, R210 ;  /* 0x00000001d3047824 */ /* 0x000fe200078e02d2 */
[----:B------:R-:W-:Y:S03]  /*4f90*/  F2FP.BF16.F32.PACK_AB R13, R209, R206 ;  /* 0x000000ced10d723e */ /* 0x000fe600000010ff */
[----:B------:R-:W-:Y:S01]  /*4fa0*/  STS [R210], R9 ;  /* 0x00000009d2007388 */ /* 0x000fe20000000800 */
[----:B------:R-:W-:Y:S02]  /*4fb0*/  F2FP.BF16.F32.PACK_AB R7, R212, R213 ;  /* 0x000000d5d407723e */ /* 0x000fe400000010ff */
[----:B------:R-:W-:Y:S03]  /*4fc0*/  LEA R128, R3, UR4, 0x1 ;  /* 0x0000000403807c11 */ /* 0x000fe6000f8e08ff */
[----:B------:R-:W-:Y:S01]  /*4fd0*/  STS [R210+0x400], R5 ;  /* 0x00040005d2007388 */ /* 0x000fe20000000800 */
[----:B------:R-:W-:Y:S02]  /*4fe0*/  LEA R230, R230, UR4, 0x1 ;  /* 0x00000004e6e67c11 */ /* 0x000fe4000f8e08ff */
[----:B------:R-:W-:Y:S03]  /*4ff0*/  LOP3.LUT P0, RZ, R116, 0x2, RZ, 0xc0, !PT ;  /* 0x0000000274ff7812 */ /* 0x000fe6000780c0ff */
[----:B------:R-:W-:Y:S01]  /*5000*/  STS [R4], R13 ;  /* 0x0000000d04007388 */ /* 0x000fe20000000800 */
[----:B------:R-:W-:Y:S02]  /*5010*/  SEL R233, R233, 0xffffffc0, !P5 ;  /* 0xffffffc0e9e97807 */ /* 0x000fe40006800000 */
[----:B------:R-:W-:Y:S03]  /*5020*/  SEL R231, R231, 0xffffffe0, !P0 ;  /* 0xffffffe0e7e77807 */ /* 0x000fe60004000000 */
[----:B------:R-:W-:Y:S01]  /*5030*/  STS [R4+0x400], R7 ;  /* 0x0004000704007388 */ /* 0x000fe20000000800 */
[C---:B------:R-:W-:Y:S01]  /*5040*/  IADD3 R126, PT, PT, R128.reuse, R233, RZ ;  /* 0x000000e9807e7210 */ /* 0x040fe20007ffe0ff */
[--C-:B------:R-:W-:Y:S01]  /*5050*/  IMAD.IADD R228, R233, 0x1, R230.reuse ;  /* 0x00000001e9e47824 */ /* 0x100fe200078e02e6 */
[----:B------:R-:W-:Y:S03]  /*5060*/  IADD3 R125, PT, PT, R128, R231, RZ ;  /* 0x000000e7807d7210 */ /* 0x000fe60007ffe0ff */
[----:B------:R-:W-:Y:S01]  /*5070*/  LDSM.16.M88.4 R16, [R128+0x10000] ;  /* 0x010000008010783b */ /* 0x000fe20000000200 */
[C---:B------:R-:W-:Y:S01]  /*5080*/  IMAD.IADD R229, R231.reuse, 0x1, R230 ;  /* 0x00000001e7e57824 */ /* 0x040fe200078e02e6 */
[----:B------:R-:W-:Y:S01]  /*5090*/  LOP3.LUT R122, R122, 0x20, RZ, 0xc0, !PT ;  /* 0x000000207a7a7812 */ /* 0x000fe200078ec0ff */
[C---:B------:R-:W-:Y:S01]  /*50a0*/  IMAD.IADD R124, R231.reuse, 0x1, R126 ;  /* 0x00000001e77c7824 */ /* 0x040fe200078e027e */
[----:B------:R-:W-:Y:S02]  /*50b0*/  IADD3 R3, PT, PT, R231, R228, RZ ;  /* 0x000000e4e7037210 */ /* 0x000fe40007ffe0ff */
[----:B------:R-:W1:Y:S06]  /*50c0*/  LDSM.16.M88.4 R8, [R230+0x20000] ;  /* 0x02000000e608783b */ /* 0x000e6c0000000200 */
[----:B------:R-:W2:Y:S06]  /*50d0*/  LDSM.16.M88.4 R84, [R230+0x20800] ;  /* 0x02080000e654783b */ /* 0x000eac0000000200 */
[----:B------:R-:W-:Y:S06]  /*50e0*/  LDSM.16.M88.4 R88, [R125+0x10000] ;  /* 0x010000007d58783b */ /* 0x000fec0000000200 */
[----:B------:R-:W3:Y:S06]  /*50f0*/  LDSM.16.M88.4 R92, [R229+0x20000] ;  /* 0x02000000e55c783b */ /* 0x000eec0000000200 */
[----:B------:R-:W4:Y:S06]  /*5100*/  LDSM.16.M88.4 R96, [R229+0x20800] ;  /* 0x02080000e560783b */ /* 0x000f2c0000000200 */
[----:B------:R-:W-:Y:S06]  /*5110*/  LDSM.16.M88.4 R100, [R126+0x10000] ;  /* 0x010000007e64783b */ /* 0x000fec0000000200 */
[----:B------:R-:W4:Y:S01]  /*5120*/  LDSM.16.M88.4 R104, [R228+0x20000] ;  /* 0x02000000e468783b */ /* 0x000f220000000200 */
[C---:B-1----:R-:W-:Y:S05]  /*5130*/  HMMA.16816.F32.BF16 R4, R16.reuse, R8, RZ ;  /* 0x000000081004723c */ /* 0x042fea00000418ff */
[----:B------:R-:W-:Y:S03]  /*5140*/  LDSM.16.M88.4 R108, [R124+0x10000] ;  /* 0x010000007c6c783b */ /* 0x000fe60000000200 */
[C---:B------:R-:W-:Y:S03]  /*5150*/  HMMA.16816.F32.BF16 R8, R16.reuse, R10, RZ ;  /* 0x0000000a1008723c */ /* 0x040fe600000418ff */
[----:B------:R-:W-:Y:S05]  /*5160*/  LDSM.16.M88.4 R112, [R3+0x20000] ;  /* 0x020000000370783b */ /* 0x000fea0000000200 */
[C---:B--2---:R-:W-:Y:S08]  /*5170*/  HMMA.16816.F32.BF16 R12, R16.reuse, R84, RZ ;  /* 0x00000054100c723c */ /* 0x044ff000000418ff */
[----:B------:R-:W-:Y:S01]  /*5180*/  HMMA.16816.F32.BF16 R16, R16, R86, RZ ;  /* 0x000000561010723c */ /* 0x000fe200000418ff */
[----:B------:R-:W1:Y:S07]  /*5190*/  LDSM.16.M88.4 R84, [R228+0x20800] ;  /* 0x02080000e454783b */ /* 0x000e6e0000000200 */
[C---:B---3--:R-:W-:Y:S08]  /*51a0*/  HMMA.16816.F32.BF16 R4, R88.reuse, R92, R4 ;  /* 0x0000005c5804723c */ /* 0x048ff00000041804 */
[C---:B------:R-:W-:Y:S01]  /*51b0*/  HMMA.16816.F32.BF16 R8, R88.reuse, R94, R8 ;  /* 0x0000005e5808723c */ /* 0x040fe20000041808 */
[----:B------:R-:W-:Y:S07]  /*51c0*/  LDSM.16.M88.4 R92, [R128+0x12000] ;  /* 0x01200000805c783b */ /* 0x000fee0000000200 */
[C---:B----4-:R-:W-:Y:S08]  /*51d0*/  HMMA.16816.F32.BF16 R12, R88.reuse, R96, R12 ;  /* 0x00000060580c723c */ /* 0x050ff0000004180c */
        /* <DEDUP_REMOVED lines=81> */
[C---:B------:R-:W-:Y:S08]  /*56f0*/  HMMA.16816.F32.BF16 R8, R92.reuse, R98, R8 ;  /* 0x000000625c08723c */ /* 0x040ff00000041808 */
[C---:B--2---:R-:W-:Y:S08]  /*5700*/  HMMA.16816.F32.BF16 R12, R92.reuse, R88, R12 ;  /* 0x000000585c0c723c */ /* 0x044ff0000004180c */
[----:B------:R-:W-:Y:S01]  /*5710*/  HMMA.16816.F32.BF16 R16, R92, R90, R16 ;  /* 0x0000005a5c10723c */ /* 0x000fe20000041810 */
[----:B------:R-:W2:Y:S07]  /*5720*/  LDSM.16.M88.4 R88, [R3+0x26800] ;  /* 0x026800000358783b */ /* 0x000eae0000000200 */
[C---:B----4-:R-:W-:Y:S08]  /*5730*/  HMMA.16816.F32.BF16 R4, R100.reuse, R104, R4 ;  /* 0x000000686404723c */ /* 0x050ff00000041804 */
[C---:B------:R-:W-:Y:S08]  /*5740*/  HMMA.16816.F32.BF16 R8, R100.reuse, R106, R8 ;  /* 0x0000006a6408723c */ /* 0x040ff00000041808 */
[C---:B-1----:R-:W-:Y:S03]  /*5750*/  HMMA.16816.F32.BF16 R12, R100.reuse, R84, R12 ;  /* 0x00000054640c723c */ /* 0x042fe6000004180c */
[----:B------:R-:W-:Y:S04]  /*5760*/  LOP3.LUT R85, R232, 0x10, RZ, 0xc0, !PT ;  /* 0x00000010e8557812 */ /* 0x000fe800078ec0ff */
[--C-:B------:R-:W-:Y:S01]  /*5770*/  LOP3.LUT R84, R85, 0x8, R116.reuse, 0xf8, !PT ;  /* 0x0000000855547812 */ /* 0x100fe200078ef874 */
[----:B------:R-:W-:Y:S03]  /*5780*/  HMMA.16816.F32.BF16 R16, R100, R86, R16 ;  /* 0x000000566410723c */ /* 0x000fe60000041810 */
[----:B------:R-:W-:Y:S02]  /*5790*/  SHF.R.U32.HI R85, RZ, 0x3, R116 ;  /* 0x00000003ff557819 */ /* 0x000fe40000011674 */
[----:B------:R-:W-:Y:S02]  /*57a0*/  LOP3.LUT R234, R84, R123, RZ, 0x3c, !PT ;  /* 0x0000007b54ea7212 */ /* 0x000fe400078e3cff */
[----:B------:R-:W-:Y:S01]  /*57b0*/  LOP3.LUT R84, R122, 0x18, R85, 0xf8, !PT ;  /* 0x000000187a547812 */ /* 0x000fe200078ef855 */
[C---:B------:R-:W-:Y:S05]  /*57c0*/  HMMA.16816.F32.BF16 R4, R108.reuse, R112, R4 ;  /* 0x000000706c04723c */ /* 0x040fea0000041804 */
[----:B------:R-:W-:Y:S02]  /*57d0*/  LOP3.LUT R234, R234, 0x200, R117, 0xf8, !PT ;  /* 0x00000200eaea7812 */ /* 0x000fe400078ef875 */
[--C-:B------:R-:W-:Y:S01]  /*57e0*/  LOP3.LUT R85, R84, 0x1c0, R121.reuse, 0xf8, !PT ;  /* 0x000001c054557812 */ /* 0x100fe200078ef879 */
[C---:B------:R-:W-:Y:S03]  /*57f0*/  HMMA.16816.F32.BF16 R8, R108.reuse, R114, R8 ;  /* 0x000000726c08723c */ /* 0x040fe60000041808 */
[----:B------:R-:W-:Y:S02]  /*5800*/  LEA R234, R234, UR4, 0x1 ;  /* 0x00000004eaea7c11 */ /* 0x000fe4000f8e08ff */
[----:B------:R-:W-:Y:S03]  /*5810*/  LOP3.LUT R84, R85, 0x38, R118, 0x78, !PT ;  /* 0x0000003855547812 */ /* 0x000fe600078e7876 */
[C---:B--2---:R-:W-:Y:S03]  /*5820*/  HMMA.16816.F32.BF16 R12, R108.reuse, R88, R12 ;  /* 0x000000586c0c723c */ /* 0x044fe6000004180c */
[----:B------:R-:W-:Y:S01]  /*5830*/  VIADD R85, R234, 0x2a000 ;  /* 0x0002a000ea557836 */ /* 0x000fe20000000000 */
[----:B------:R-:W-:Y:S01]  /*5840*/  LOP3.LUT R84, R84, 0x200, R121, 0xf8, !PT ;  /* 0x0000020054547812 */ /* 0x000fe200078ef879 */
[----:B------:R-:W-:Y:S01]  /*5850*/  VIADD R112, R234, 0x2a040 ;  /* 0x0002a040ea707836 */ /* 0x000fe20000000000 */
[----:B------:R-:W-:Y:S02]  /*5860*/  LOP3.LUT R121, R118, 0x38, RZ, 0xc0, !PT ;  /* 0x0000003876797812 */ /* 0x000fe400078ec0ff */
[----:B------:R-:W-:Y:S01]  /*5870*/  @P5 IADD3 R112, PT, PT, R85, -0x40, RZ ;  /* 0xffffffc055705810 */ /* 0x000fe20007ffe0ff */
[C---:B-----5:R-:W-:Y:S01]  /*5880*/  FADD.FTZ R85, -R129.reuse, R4 ;  /* 0x0000000481557221 */ /* 0x060fe20000010100 */
[----:B------:R-:W-:Y:S03]  /*5890*/  HMMA.16816.F32.BF16 R16, R108, R90, R16 ;  /* 0x0000005a6c10723c */ /* 0x000fe60000041810 */
[----:B------:R-:W-:Y:S01]  /*58a0*/  FADD.FTZ R4, -R129, R5 ;  /* 0x0000000581047221 */ /* 0x000fe20000010100 */
[C---:B------:R-:W-:Y:S01]  /*58b0*/  FADD.FTZ R5, -R127.reuse, R6 ;  /* 0x000000067f057221 */ /* 0x040fe20000010100 */
[----:B------:R-:W-:Y:S01]  /*58c0*/  FADD.FTZ R6, -R127, R7 ;  /* 0x000000077f067221 */ /* 0x000fe20000010100 */
[C---:B------:R-:W-:Y:S01]  /*58d0*/  FADD.FTZ R7, -R129.reuse, R8 ;  /* 0x0000000881077221 */ /* 0x040fe20000010100 */
[----:B------:R-:W-:Y:S01]  /*58e0*/  FADD.FTZ R8, -R129, R9 ;  /* 0x0000000981087221 */ /* 0x000fe20000010100 */
[----:B------:R-:W-:Y:S01]  /*58f0*/  FMUL.FTZ R5, R196, R5 ;  /* 0x00000005c4057220 */ /* 0x000fe20000410000 */
[----:B------:R-:W-:Y:S01]  /*5900*/  FMUL.FTZ R6, R197, R6 ;  /* 0x00000006c5067220 */ /* 0x000fe20000410000 */
[C---:B------:R-:W-:Y:S01]  /*5910*/  FADD.FTZ R9, -R127.reuse, R10 ;  /* 0x0000000a7f097221 */ /* 0x040fe20000010100 */
[C---:B------:R-:W-:Y:S01]  /*5920*/  FADD.FTZ R10, -R127.reuse, R11 ;  /* 0x0000000b7f0a7221 */ /* 0x040fe20000010100 */
[C---:B------:R-:W-:Y:S01]  /*5930*/  FADD.FTZ R11, -R127.reuse, R14 ;  /* 0x0000000e7f0b7221 */ /* 0x040fe20000010100 */
[----:B------:R-:W-:Y:S01]  /*5940*/  FADD.FTZ R14, -R127, R15 ;  /* 0x0000000f7f0e7221 */ /* 0x000fe20000010100 */
[----:B------:R-:W-:Y:S01]  /*5950*/  F2FP.BF16.F32.PACK_AB R6, R6, R5 ;  /* 0x000000050606723e */ /* 0x000fe200000010ff */
[C---:B------:R-:W-:Y:S01]  /*5960*/  FADD.FTZ R5, -R129.reuse, R12 ;  /* 0x0000000c81057221 */ /* 0x040fe20000010100 */
[----:B------:R-:W-:Y:S01]  /*5970*/  FADD.FTZ R12, -R129, R13 ;  /* 0x0000000d810c7221 */ /* 0x000fe20000010100 */
[----:B------:R-:W-:Y:S01]  /*5980*/  FMUL.FTZ R85, R130, R85 ;  /* 0x0000005582557220 */ /* 0x000fe20000410000 */
[----:B------:R-:W-:Y:S01]  /*5990*/  FMUL.FTZ R4, R131, R4 ;  /* 0x0000000483047220 */ /* 0x000fe20000410000 */
[----:B------:R-:W-:Y:S01]  /*59a0*/  FMUL.FTZ R7, R198, R7 ;  /* 0x00000007c6077220 */ /* 0x000fe20000410000 */
[----:B------:R-:W-:Y:S01]  /*59b0*/  LOP3.LUT R115, R121, 0x40, RZ, 0xfc, !PT ;  /* 0x0000004079737812 */ /* 0x000fe200078efcff */
[----:B------:R-:W-:Y:S01]  /*59c0*/  FMUL.FTZ R8, R199, R8 ;  /* 0x00000008c7087220 */ /* 0x000fe20000410000 */
[----:B------:R-:W-:Y:S01]  /*59d0*/  FMUL.FTZ R9, R200, R9 ;  /* 0x00000009c8097220 */ /* 0x000fe20000410000 */
[----:B------:R-:W-:Y:S01]  /*59e0*/  F2FP.BF16.F32.PACK_AB R4, R4, R85 ;  /* 0x000000550404723e */ /* 0x000fe200000010ff */
[----:B------:R-:W-:Y:S01]  /*59f0*/  FMUL.FTZ R10, R201, R10 ;  /* 0x0000000ac90a7220 */ /* 0x000fe20000410000 */
[----:B------:R-:W-:Y:S01]  /*5a00*/  FADD.FTZ R13, -R129, R16 ;  /* 0x00000010810d7221 */ /* 0x000fe20000010100 */
[----:B------:R-:W-:Y:S01]  /*5a10*/  F2FP.BF16.F32.PACK_AB R15, R8, R7 ;  /* 0x00000007080f723e */ /* 0x000fe200000010ff */
[----:B------:R-:W-:Y:S01]  /*5a20*/  FMUL.FTZ R5, R202, R5 ;  /* 0x00000005ca057220 */ /* 0x000fe20000410000 */
[----:B------:R-:W-:Y:S01]  /*5a30*/  FMUL.FTZ R12, R203, R12 ;  /* 0x0000000ccb0c7220 */ /* 0x000fe20000410000 */
[----:B------:R-:W-:Y:S01]  /*5a40*/  F2FP.BF16.F32.PACK_AB R85, R10, R9 ;  /* 0x000000090a55723e */ /* 0x000fe200000010ff */
[----:B------:R-:W-:Y:S01]  /*5a50*/  FMUL.FTZ R11, R204, R11 ;  /* 0x0000000bcc0b7220 */ /* 0x000fe20000410000 */
[----:B------:R-:W-:Y:S01]  /*5a60*/  FMUL.FTZ R14, R205, R14 ;  /* 0x0000000ecd0e7220 */ /* 0x000fe20000410000 */
[----:B------:R-:W-:Y:S01]  /*5a70*/  LOP3.LUT R114, R121, 0x80, RZ, 0xfc, !PT ;  /* 0x0000008079727812 */ /* 0x000fe200078efcff */
[----:B------:R-:W-:Y:S01]  /*5a80*/  FADD.FTZ R16, -R129, R17 ;  /* 0x0000001181107221 */ /* 0x000fe20000010100 */
[C---:B------:R-:W-:Y:S01]  /*5a90*/  FADD.FTZ R18, -R127.reuse, R18 ;  /* 0x000000127f127221 */ /* 0x040fe20000010100 */
[----:B------:R-:W-:Y:S01]  /*5aa0*/  F2FP.BF16.F32.PACK_AB R89, R12, R5 ;  /* 0x000000050c59723e */ /* 0x000fe200000010ff */
[----:B------:R-:W-:Y:S01]  /*5ab0*/  FADD.FTZ R19, -R127, R19 ;  /* 0x000000137f137221 */ /* 0x000fe20000010100 */
[----:B------:R-:W-:Y:S01]  /*5ac0*/  FMUL.FTZ R13, R206, R13 ;  /* 0x0000000dce0d7220 */ /* 0x000fe20000410000 */
[----:B------:R-:W-:Y:S01]  /*5ad0*/  F2FP.BF16.F32.PACK_AB R93, R14, R11 ;  /* 0x0000000b0e5d723e */ /* 0x000fe200000010ff */
[----:B------:R-:W-:Y:S01]  /*5ae0*/  FMUL.FTZ R16, R209, R16 ;  /* 0x00000010d1107220 */ /* 0x000fe20000410000 */
[----:B------:R-:W-:Y:S01]  /*5af0*/  FMUL.FTZ R18, R213, R18 ;  /* 0x00000012d5127220 */ /* 0x000fe20000410000 */
[----:B------:R-:W-:Y:S01]  /*5b00*/  LOP3.LUT R113, R121, 0xc0, RZ, 0xfc, !PT ;  /* 0x000000c079717812 */ /* 0x000fe200078efcff */
[----:B------:R-:W-:Y:S01]  /*5b10*/  FMUL.FTZ R19, R212, R19 ;  /* 0x00000013d4137220 */ /* 0x000fe20000410000 */
        /* <DEDUP_REMOVED lines=70> */
.L_x_941:
[----:B------:R-:W-:Y:S01]  /*5f80*/  STS [R207+0x28000], R4 ;  /* 0x02800004cf007388 */ /* 0x000fe20000000800 */
[----:B------:R-:W-:Y:S01]  /*5f90*/  F2FP.BF16.F32.PACK_AB R92, R16, R13 ;  /* 0x0000000d105c723e */ /* 0x000fe200000010ff */
[----:B------:R-:W-:Y:S01]  /*5fa0*/  IMAD.IADD R211, R211, 0x1, R210 ;  /* 0x00000001d3d37824 */ /* 0x000fe200078e02d2 */
[----:B------:R-:W-:Y:S03]  /*5fb0*/  F2FP.BF16.F32.PACK_AB R94, R19, R18 ;  /* 0x00000012135e723e */ /* 0x000fe600000010ff */
[----:B------:R-:W-:Y:S01]  /*5fc0*/  STS [R207+0x28400], R6 ;  /* 0x02840006cf007388 */ /* 0x000fe20000000800 */
[----:B------:R-:W-:Y:S01]  /*5fd0*/  LEA R235, R84, UR4, 0x1 ;  /* 0x0000000454eb7c11 */ /* 0x000fe2000f8e08ff */
[----:B------:R-:W2:Y:S04]  /*5fe0*/  LDC R245, c[0x0][0x44c] ;  /* 0x00011300fff57b82 */ /* 0x000ea80000000800 */
[----:B------:R-:W-:Y:S06]  /*5ff0*/  STS [R208+0x28000], R15 ;  /* 0x0280000fd0007388 */ /* 0x000fec0000000800 */
[----:B------:R-:W-:Y:S06]  /*6000*/  STS [R208+0x28400], R85 ;  /* 0x02840055d0007388 */ /* 0x000fec0000000800 */
[----:B------:R-:W-:Y:S06]  /*6010*/  STS [R210+-0x2000], R89 ;  /* 0xffe00059d2007388 */ /* 0x000fec0000000800 */
[----:B------:R-:W-:Y:S06]  /*6020*/  STS [R210+-0x1c00], R93 ;  /* 0xffe4005dd2007388 */ /* 0x000fec0000000800 */
[----:B------:R-:W-:Y:S06]  /*6030*/  STS [R211+-0x2000], R92 ;  /* 0xffe0005cd3007388 */ /* 0x000fec0000000800 */
[----:B------:R-:W-:Y:S01]  /*6040*/  STS [R211+-0x1c00], R94 ;  /* 0xffe4005ed3007388 */ /* 0x000fe20000000800 */
[----:B--2---:R-:W-:Y:S01]  /*6050*/  IMAD R245, R245, UR8, RZ ;  /* 0x00000008f5f57c24 */ /* 0x004fe2000f8e02ff */
[----:B------:R-:W-:Y:S06]  /*6060*/  BAR.SYNC.DEFER_BLOCKING 0x0 ;  /* 0x0000000000007b1d */ /* 0x000fec0000010000 */
[----:B------:R-:W-:Y:S06]  /*6070*/  LDSM.16.MT88.4 R4, [R234+0x2a000] ;  /* 0x02a00000ea04783b */ /* 0x000fec0000004200 */
[----:B-1----:R-:W1:Y:S06]  /*6080*/  LDSM.16.MT88.4 R8, [R235+0x10000] ;  /* 0x01000000eb08783b */ /* 0x002e6c0000004200 */
[----:B------:R-:W2:Y:S06]  /*6090*/  LDSM.16.MT88.4 R12, [R112] ;  /* 0x00000000700c783b */ /* 0x000eac0000004200 */
[----:B------:R-:W3:Y:S06]  /*60a0*/  LDSM.16.MT88.4 R16, [R235+0x12000] ;  /* 0x01200000eb10783b */ /* 0x000eec0000004200 */
[----:B------:R-:W4:Y:S06]  /*60b0*/  LDSM.16.MT88.4 R84, [R235+0x14000] ;  /* 0x01400000eb54783b */ /* 0x000f2c0000004200 */
[----:B------:R-:W5:Y:S06]  /*60c0*/  LDSM.16.MT88.4 R88, [R235+0x16000] ;  /* 0x01600000eb58783b */ /* 0x000f6c0000004200 */
[----:B------:R-:W-:Y:S06]  /*60d0*/  LDSM.16.MT88.4 R92, [R235+0x10800] ;  /* 0x01080000eb5c783b */ /* 0x000fec0000004200 */
[----:B------:R-:W-:Y:S01]  /*60e0*/  LDSM.16.MT88.4 R96, [R112+0x800] ;  /* 0x000800007060783b */ /* 0x000fe20000004200 */
        /* <DEDUP_REMOVED lines=23> */
[----:B------:R-:W2:Y:S06]  /*6260*/  LDSM.16.MT88.4 R4, [R234+0x2b000] ;  /* 0x02b00000ea04783b */ /* 0x000eac0000004200 */
[----:B------:R-:W3:Y:S01]  /*6270*/  LDSM.16.MT88.4 R88, [R235+0x15000] ;  /* 0x01500000eb58783b */ /* 0x000ee20000004200 */
        /* <DEDUP_REMOVED lines=20> */
[----:B------:R-:W4:Y:S06]  /*63c0*/  LDSM.16.MT88.4 R8, [R234+0x2b800] ;  /* 0x02b80000ea08783b */ /* 0x000f2c0000004200 */
[----:B------:R-:W5:Y:S01]  /*63d0*/  LDSM.16.MT88.4 R108, [R235+0x15800] ;  /* 0x01580000eb6c783b */ /* 0x000f620000004200 */
[-C--:B--2---:R-:W-:Y:S08]  /*63e0*/  HMMA.16816.F32.BF16 R20, R4, R12.reuse, R20 ;  /* 0x0000000c0414723c */ /* 0x084ff00000041814 */
[C---:B------:R-:W-:Y:S08]  /*63f0*/  HMMA.16816.F32.BF16 R24, R16.reuse, R12, R24 ;  /* 0x0000000c1018723c */ /* 0x040ff00000041818 */
[-C--:B------:R-:W-:Y:S08]  /*6400*/  HMMA.16816.F32.BF16 R28, R16, R14.reuse, R28 ;  /* 0x0000000e101c723c */ /* 0x080ff0000004181c */
[C---:B------:R-:W-:Y:S01]  /*6410*/  HMMA.16816.F32.BF16 R32, R4.reuse, R14, R32 ;  /* 0x0000000e0420723c */ /* 0x040fe20000041820 */
[----:B------:R-:W2:Y:S01]  /*6420*/  LDSM.16.MT88.4 R12, [R235+0x17800] ;  /* 0x01780000eb0c783b */ /* 0x000ea20000004200 */
[----:B------:R-:W-:Y:S06]  /*6430*/  BAR.SYNC.DEFER_BLOCKING 0x0 ;  /* 0x0000000000007b1d */ /* 0x000fec0000010000 */
[-C--:B------:R-:W-:Y:S08]  /*6440*/  HMMA.16816.F32.BF16 R36, R4, R84.reuse, R36 ;  /* 0x000000540424723c */ /* 0x080ff00000041824 */
[C---:B------:R-:W-:Y:S08]  /*6450*/  HMMA.16816.F32.BF16 R40, R16.reuse, R84, R40 ;  /* 0x000000541028723c */ /* 0x040ff00000041828 */
[-C--:B------:R-:W-:Y:S08]  /*6460*/  HMMA.16816.F32.BF16 R44, R16, R86.reuse, R44 ;  /* 0x00000056102c723c */ /* 0x080ff0000004182c */
[C---:B------:R-:W-:Y:S08]  /*6470*/  HMMA.16816.F32.BF16 R48, R4.reuse, R86, R48 ;  /* 0x000000560430723c */ /* 0x040ff00000041830 */
[-C--:B---3--:R-:W-:Y:S08]  /*6480*/  HMMA.16816.F32.BF16 R52, R4, R88.reuse, R52 ;  /* 0x000000580434723c */ /* 0x088ff00000041834 */
[C---:B------:R-:W-:Y:S08]  /*6490*/  HMMA.16816.F32.BF16 R56, R16.reuse, R88, R56 ;  /* 0x000000581038723c */ /* 0x040ff00000041838 */
[-C--:B------:R-:W-:Y:S08]  /*64a0*/  HMMA.16816.F32.BF16 R60, R16, R90.reuse, R60 ;  /* 0x0000005a103c723c */ /* 0x080ff0000004183c */
[C---:B------:R-:W-:Y:S08]  /*64b0*/  HMMA.16816.F32.BF16 R64, R4.reuse, R90, R64 ;  /* 0x0000005a0440723c */ /* 0x040ff00000041840 */
[-C--:B-1----:R-:W-:Y:S08]  /*64c0*/  HMMA.16816.F32.BF16 R68, R4, R92.reuse, R68 ;  /* 0x0000005c0444723c */ /* 0x082ff00000041844 */
[C---:B------:R-:W-:Y:S08]  /*64d0*/  HMMA.16816.F32.BF16 R72, R16.reuse, R92, R72 ;  /* 0x0000005c1048723c */ /* 0x040ff00000041848 */
[-C--:B------:R-:W-:Y:S08]  /*64e0*/  HMMA.16816.F32.BF16 R76, R16, R94.reuse, R76 ;  /* 0x0000005e104c723c */ /* 0x080ff0000004184c */
[----:B------:R-:W-:Y:S04]  /*64f0*/  HMMA.16816.F32.BF16 R80, R4, R94, R80 ;  /* 0x0000005e0450723c */ /* 0x000fe80000041850 */
[----:B------:R-:W-:Y:S04]  /*6500*/  IMAD.U32 R5, R245, -0x40, RZ ;  /* 0xffffffc0f5057824 */ /* 0x000fe800078e00ff */
[-C--:B----4-:R-:W-:Y:S05]  /*6510*/  HMMA.16816.F32.BF16 R20, R8, R96.reuse, R20 ;  /* 0x000000600814723c */ /* 0x090fea0000041814 */
[C---:B------:R-:W-:Y:S03]  /*6520*/  LEA R246, P0, R5.reuse, R246, 0x2 ;  /* 0x000000f605f67211 */ /* 0x040fe600078010ff */
[C---:B------:R-:W-:Y:S04]  /*6530*/  HMMA.16816.F32.BF16 R24, R100.reuse, R96, R24 ;  /* 0x000000606418723c */ /* 0x040fe80000041818 */
[----:B------:R-:W-:Y:S04]  /*6540*/  LEA.HI.X.SX32 R247, R5, R247, 0x2, P0 ;  /* 0x000000f705f77211 */ /* 0x000fe800000f16ff */
[-C--:B------:R-:W-:Y:S08]  /*6550*/  HMMA.16816.F32.BF16 R28, R100, R98.reuse, R28 ;  /* 0x00000062641c723c */ /* 0x080ff0000004181c */
[C---:B------:R-:W-:Y:S08]  /*6560*/  HMMA.16816.F32.BF16 R32, R8.reuse, R98, R32 ;  /* 0x000000620820723c */ /* 0x040ff00000041820 */
[-C--:B------:R-:W-:Y:S08]  /*6570*/  HMMA.16816.F32.BF16 R36, R8, R104.reuse, R36 ;  /* 0x000000680824723c */ /* 0x080ff00000041824 */
[C---:B------:R-:W-:Y:S08]  /*6580*/  HMMA.16816.F32.BF16 R40, R100.reuse, R104, R40 ;  /* 0x000000686428723c */ /* 0x040ff00000041828 */
[-C--:B------:R-:W-:Y:S08]  /*6590*/  HMMA.16816.F32.BF16 R44, R100, R106.reuse, R44 ;  /* 0x0000006a642c723c */ /* 0x080ff0000004182c */
[C---:B------:R-:W-:Y:S08]  /*65a0*/  HMMA.16816.F32.BF16 R48, R8.reuse, R106, R48 ;  /* 0x0000006a0830723c */ /* 0x040ff00000041830 */
[-C--:B-----5:R-:W-:Y:S08]  /*65b0*/  HMMA.16816.F32.BF16 R52, R8, R108.reuse, R52 ;  /* 0x0000006c0834723c */ /* 0x0a0ff00000041834 */
[C---:B------:R-:W-:Y:S08]  /*65c0*/  HMMA.16816.F32.BF16 R56, R100.reuse, R108, R56 ;  /* 0x0000006c6438723c */ /* 0x040ff00000041838 */
[-C--:B------:R-:W-:Y:S08]  /*65d0*/  HMMA.16816.F32.BF16 R60, R100, R110.reuse, R60 ;  /* 0x0000006e643c723c */ /* 0x080ff0000004183c */
[C---:B------:R-:W-:Y:S08]  /*65e0*/  HMMA.16816.F32.BF16 R64, R8.reuse, R110, R64 ;  /* 0x0000006e0840723c */ /* 0x040ff00000041840 */
[-C--:B--2---:R-:W-:Y:S08]  /*65f0*/  HMMA.16816.F32.BF16 R68, R8, R12.reuse, R68 ;  /* 0x0000000c0844723c */ /* 0x084ff00000041844 */
        /* <DEDUP_REMOVED lines=13> */
[----:B------:R-:W-:Y:S01]  /*66d0*/  LOP3.LUT R118, R5, 0x1e00, R118, 0xf8, !PT ;  /* 0x00001e0005767812 */ /* 0x000fe200078ef876 */
[----:B------:R-:W-:Y:S01]  /*66e0*/  IMAD.U32 R5, RZ, RZ, UR51 ;  /* 0x00000033ff057e24 */ /* 0x000fe2000f8e00ff */
[----:B------:R-:W-:Y:S02]  /*66f0*/  IADD3 R248, P0, PT, R248, R9, RZ ;  /* 0x00000009f8f87210 */ /* 0x000fe40007f1e0ff */
[----:B------:R-:W-:Y:S02]  /*6700*/  LEA R9, R118, UR4, 0x1 ;  /* 0x0000000476097c11 */ /* 0x000fe4000f8e08ff */
[----:B------:R-:W-:Y:S01]  /*6710*/  LEA.HI.X.SX32 R249, R7, R249, 0x1, P0 ;  /* 0x000000f907f97211 */ /* 0x000fe200000f0eff */
[----:B------:R-:W-:Y:S01]  /*6720*/  IMAD.U32 R7, RZ, RZ, UR52 ;  /* 0x00000034ff077e24 */ /* 0x000fe2000f8e00ff */
[----:B------:R-:W-:Y:S02]  /*6730*/  ISETP.GE.AND P2, PT, R114, UR14, PT ;  /* 0x0000000e72007c0c */ /* 0x000fe4000bf46270 */
[----:B------:R-:W-:Y:S01]  /*6740*/  ISETP.GE.AND P1, PT, R113, UR14, PT ;  /* 0x0000000e71007c0c */ /* 0x000fe2000bf26270 */
[----:B------:R-:W-:Y:S01]  /*6750*/  @!PT LDS RZ, [RZ] ;  /* 0x00000000fffff984 */ /* 0x000fe20000000800 */
[----:B------:R-:W-:Y:S01]  /*6760*/  @!PT LDS RZ, [RZ] ;  /* 0x00000000fffff984 */ /* 0x000fe20000000800 */
[----:B------:R-:W-:Y:S01]  /*6770*/  @!PT LDS RZ, [RZ] ;  /* 0x00000000fffff984 */ /* 0x000fe20000000800 */
[----:B------:R1:W-:Y:S01]  /*6780*/  @!P4 LDGSTS.E.BYPASS.LTC128B.128 [R9+0x10000], desc[UR34][R248.64] ;  /* 0x10000000f809cfae */ /* 0x0003e2000b981a22 */
[----:B------:R-:W-:Y:S03]  /*6790*/  LEA R6, P0, R7, R248, 0x1 ;  /* 0x000000f807067211 */ /* 0x000fe600078008ff */
[----:B------:R1:W-:Y:S01]  /*67a0*/  @P4 STS.128 [R9+0x10000], RZ ;  /* 0x010000ff09004388 */ /* 0x0003e20000000c00 */
[----:B------:R-:W-:Y:S03]  /*67b0*/  LEA.HI.X R7, R4, R249, R5, 0x1, P0 ;  /* 0x000000f904077211 */ /* 0x000fe600000f0c05 */
        /* <DEDUP_REMOVED lines=36> */
.L_x_942:
[----:B------:R-:W-:Y:S01]  /*6a00*/  LOP3.LUT R120, R120, 0x400, R117, 0xf8, !PT ;  /* 0x0000040078787812 */ /* 0x000fe200078ef875 */
[----:B------:R-:W-:Y:S01]  /*6a10*/  LDSM.16.MT88.4 R16, [R235+0x18000] ;  /* 0x01800000eb10783b */ /* 0x000fe20000004200 */
[----:B------:R-:W-:Y:S01]  /*6a20*/  PLOP3.LUT P2, PT, PT, PT, UP0, 0x80, 0x8 ;  /* 0x000000000008781c */ /* 0x000fe20003f4f008 */
[----:B------:R-:W-:Y:S01]  /*6a30*/  @UP0 UIADD3 UR27, UP1, UPT, UR56, -0x100, URZ ;  /* 0xffffff00381b0890 */ /* 0x000fe2000ff3e0ff */
[----:B------:R-:W-:Y:S01]  /*6a40*/  LOP3.LUT R120, R120, R119, RZ, 0xfc, !PT ;  /* 0x0000007778787212 */ /* 0x000fe200078efcff */
[----:B------:R-:W-:Y:S01]  /*6a50*/  LDSM.16.MT88.4 R96, [R235+0x1a000] ;  /* 0x01a00000eb60783b */ /* 0x000fe20000004200 */
[----:B------:R-:W-:Y:S02]  /*6a60*/  ULOP3.LUT UR16, UR49, 0x1, URZ, 0xc0, !UPT ;  /* 0x0000000131107892 */ /* 0x000fe4000f8ec0ff */
[----:B------:R-:W-:Y:S01]  /*6a70*/  LEA R236, R120, UR4, 0x1 ;  /* 0x0000000478ec7c11 */ /* 0x000fe2000f8e08ff */
[----:B------:R-:W-:Y:S01]  /*6a80*/  LDSM.16.MT88.4 R112, [R235+0x1c000] ;  /* 0x01c00000eb70783b */ /* 0x000fe20000004200 */
[----:B------:R-:W-:Y:S02]  /*6a90*/  @UP0 UIADD3.X UR17, UPT, UPT, UR57, -0x1, URZ, UP1, !UPT ;  /* 0xffffffff39110890 */ /* 0x000fe40008ffe4ff */
[----:B------:R-:W-:Y:S01]  /*6aa0*/  @UP0 UIADD3 UR10, UP1, UPT, UR10, -0x100, URZ ;  /* 0xffffff000a0a0890 */ /* 0x000fe2000ff3e0ff */
[----:B------:R-:W1:Y:S01]  /*6ab0*/  LDSM.16.M88.4 R128, [R236+0x28000] ;  /* 0x02800000ec80783b */ /* 0x000e620000000200 */
[C---:B------:R-:W-:Y:S02]  /*6ac0*/  IMAD.IADD R100, R231.reuse, 0x1, R236 ;  /* 0x00000001e7647824 */ /* 0x040fe400078e02ec */
[----:B------:R-:W-:Y:S01]  /*6ad0*/  @UP0 UIADD3.X UR11, UPT, UPT, UR11, -0x1, URZ, UP1, !UPT ;  /* 0xffffffff0b0b0890 */ /* 0x000fe20008ffe4ff */
[----:B------:R-:W2:Y:S01]  /*6ae0*/  LDSM.16.M88.4 R124, [R236+0x29000] ;  /* 0x02900000ec7c783b */ /* 0x000ea20000000200 */
[----:B------:R-:W-:Y:S03]  /*6af0*/  UISETP.NE.U32.AND UP1, UPT, UR16, 0x1, UPT ;  /* 0x000000011000788c */ /* 0x000fe6000bf25070 */
[----:B------:R-:W-:Y:S03]  /*6b00*/  LDSM.16.M88.4 R200, [R100+0x28000] ;  /* 0x0280000064c8783b */ /* 0x000fe60000000200 */
[----:B------:R-:W-:Y:S01]  /*6b10*/  PLOP3.LUT P1, PT, PT, PT, UP1, 0x80, 0x8 ;  /* 0x000000000008781c */ /* 0x000fe20003f2f018 */
[----:B------:R3:W-:Y:S04]  /*6b20*/  LDSM.16.M88.4 R208, [R100+0x29000] ;  /* 0x0290000064d0783b */ /* 0x0007e80000000200 */
[----:B------:R-:W4:Y:S04]  /*6b30*/  LDSM.16.MT88.4 R196, [R235+0x1e000] ;  /* 0x01e00000ebc4783b */ /* 0x000f280000004200 */
[----:B------:R-:W4:Y:S04]  /*6b40*/  LDSM.16.MT88.4 R204, [R235+0x18800] ;  /* 0x01880000ebcc783b */ /* 0x000f280000004200 */
[----:B------:R-:W4:Y:S04]  /*6b50*/  LDSM.16.MT88.4 R212, [R235+0x1a800] ;  /* 0x01a80000ebd4783b */ /* 0x000f280000004200 */
[----:B------:R-:W4:Y:S04]  /*6b60*/  LDSM.16.MT88.4 R216, [R235+0x1c800] ;  /* 0x01c80000ebd8783b */ /* 0x000f280000004200 */
[----:B------:R-:W-:Y:S04]  /*6b70*/  LDSM.16.MT88.4 R224, [R235+0x1b000] ;  /* 0x01b00000ebe0783b */ /* 0x000fe80000004200 */
[----:B------:R-:W-:Y:S01]  /*6b80*/  STL.64 [R1], R2 ;  /* 0x0000000201007387 */ /* 0x000fe20000100a00 */
[-C--:B-1----:R-:W-:Y:S08]  /*6b90*/  HMMA.16816.F32.BF16 R4, R128, R16.reuse, RZ ;  /* 0x000000108004723c */ /* 0x082ff000000418ff */
[C---:B--2---:R-:W-:Y:S08]  /*6ba0*/  HMMA.16816.F32.BF16 R8, R124.reuse, R16, RZ ;  /* 0x000000107c08723c */ /* 0x044ff000000418ff */
[-C--:B------:R-:W-:Y:S08]  /*6bb0*/  HMMA.16816.F32.BF16 R12, R124, R18.reuse, RZ ;  /* 0x000000127c0c723c */ /* 0x080ff000000418ff */
[C---:B------:R-:W-:Y:S08]  /*6bc0*/  HMMA.16816.F32.BF16 R16, R128.reuse, R18, RZ ;  /* 0x000000128010723c */ /* 0x040ff000000418ff */
[-C--:B------:R-:W-:Y:S08]  /*6bd0*/  HMMA.16816.F32.BF16 R84, R128, R96.reuse, RZ ;  /* 0x000000608054723c */ /* 0x080ff000000418ff */
[C---:B------:R-:W-:Y:S08]  /*6be0*/  HMMA.16816.F32.BF16 R88, R124.reuse, R96, RZ ;  /* 0x000000607c58723c */ /* 0x040ff000000418ff */
        /* <DEDUP_REMOVED lines=9> */
[----:B------:R-:W-:Y:S01]  /*6c80*/  HMMA.16816.F32.BF16 R128, R128, R198, RZ ;  /* 0x000000c68080723c */ /* 0x000fe200000418ff */
[----:B------:R-:W1:Y:S07]  /*6c90*/  LDSM.16.MT88.4 R196, [R235+0x1e800] ;  /* 0x01e80000ebc4783b */ /* 0x000e6e0000004200 */
[-C--:B------:R-:W-:Y:S08]  /*6ca0*/  HMMA.16816.F32.BF16 R4, R200, R204.reuse, R4 ;  /* 0x000000ccc804723c */ /* 0x080ff00000041804 */
[C---:B------:R-:W-:Y:S04]  /*6cb0*/  HMMA.16816.F32.BF16 R8, R208.reuse, R204, R8 ;  /* 0x000000ccd008723c */ /* 0x040fe80000041808 */
[C---:B------:R-:W-:Y:S02]  /*6cc0*/  VIADD R204, R236.reuse, 0x28000 ;  /* 0x00028000eccc7836 */ /* 0x040fe40000000000 */
[----:B------:R-:W-:Y:S02]  /*6cd0*/  VIADD R236, R236, 0x28040 ;  /* 0x00028040ecec7836 */ /* 0x000fe40000000000 */
[-C--:B------:R-:W-:Y:S03]  /*6ce0*/  HMMA.16816.F32.BF16 R12, R208, R206.reuse, R12 ;  /* 0x000000ced00c723c */ /* 0x080fe6000004180c */
[----:B------:R-:W-:Y:S05]  /*6cf0*/  @P5 VIADD R236, R204, 0xffffffc0 ;  /* 0xffffffc0ccec5836 */ /* 0x000fea0000000000 */
[C---:B------:R-:W-:Y:S01]  /*6d00*/  HMMA.16816.F32.BF16 R16, R200.reuse, R206, R16 ;  /* 0x000000cec810723c */ /* 0x040fe20000041810 */
[----:B------:R-:W-:Y:S04]  /*6d10*/  LDSM.16.M88.4 R204, [R236] ;  /* 0x00000000eccc783b */ /* 0x000fe80000000200 */
[----:B------:R2:W-:Y:S03]  /*6d20*/  LDSM.16.M88.4 R220, [R236+0x1000] ;  /* 0x00100000ecdc783b */ /* 0x0005e60000000200 */
[-C--:B------:R-:W-:Y:S08]  /*6d30*/  HMMA.16816.F32.BF16 R84, R200, R212.reuse, R84 ;  /* 0x000000d4c854723c */ /* 0x080ff00000041854 */
[C---:B------:R-:W-:Y:S08]  /*6d40*/  HMMA.16816.F32.BF16 R88, R208.reuse, R212, R88 ;  /* 0x000000d4d058723c */ /* 0x040ff00000041858 */
[-C--:B------:R-:W-:Y:S03]  /*6d50*/  HMMA.16816.F32.BF16 R92, R208, R214.reuse, R92 ;  /* 0x000000d6d05c723c */ /* 0x080fe6000004185c */
[----:B--2---:R-:W-:Y:S05]  /*6d60*/  IMAD.IADD R236, R231, 0x1, R236 ;  /* 0x00000001e7ec7824 */ /* 0x004fea00078e02ec */
        /* <DEDUP_REMOVED lines=12> */
[----:B------:R-:W-:Y:S04]  /*6e30*/  LDSM.16.MT88.4 R200, [R235+0x19800] ;  /* 0x01980000ebc8783b */ /* 0x000fe80000004200 */
[----:B------:R-:W4:Y:S03]  /*6e40*/  LDSM.16.M88.4 R196, [R236] ;  /* 0x00000000ecc4783b */ /* 0x000f260000000200 */
[-C--:B--2---:R-:W-:Y:S08]  /*6e50*/  HMMA.16816.F32.BF16 R4, R204, R212.reuse, R4 ;  /* 0x000000d4cc04723c */ /* 0x084ff00000041804 */
[C---:B------:R-:W-:Y:S08]  /*6e60*/  HMMA.16816.F32.BF16 R8, R220.reuse, R212, R8 ;  /* 0x000000d4dc08723c */ /* 0x040ff00000041808 */
[-C--:B------:R-:W-:Y:S08]  /*6e70*/  HMMA.16816.F32.BF16 R12, R220, R214.reuse, R12 ;  /* 0x000000d6dc0c723c */ /* 0x080ff0000004180c */
[C---:B------:R-:W-:Y:S01]  /*6e80*/  HMMA.16816.F32.BF16 R16, R204.reuse, R214, R16 ;  /* 0x000000d6cc10723c */ /* 0x040fe20000041810 */
[----:B------:R-:W2:Y:S07]  /*6e90*/  LDSM.16.M88.4 R212, [R236+0x1000] ;  /* 0x00100000ecd4783b */ /* 0x000eae0000000200 */
[-C--:B------:R-:W-:Y:S08]  /*6ea0*/  HMMA.16816.F32.BF16 R84, R204, R224.reuse, R84 ;  /* 0x000000e0cc54723c */ /* 0x080ff00000041854 */
[C---:B------:R-:W-:Y:S08]  /*6eb0*/  HMMA.16816.F32.BF16 R88, R220.reuse, R224, R88 ;  /* 0x000000e0dc58723c */ /* 0x040ff00000041858 */
[-C--:B------:R-:W-:Y:S08]  /*6ec0*/  HMMA.16816.F32.BF16 R92, R220, R226.reuse, R92 ;  /* 0x000000e2dc5c723c */ /* 0x080ff0000004185c */
[C---:B------:R-:W-:Y:S08]  /*6ed0*/  HMMA.16816.F32.BF16 R96, R204.reuse, R226, R96 ;  /* 0x000000e2cc60723c */ /* 0x040ff00000041860 */
[-C--:B---3--:R-:W-:Y:S08]  /*6ee0*/  HMMA.16816.F32.BF16 R100, R204, R216.reuse, R100 ;  /* 0x000000d8cc64723c */ /* 0x088ff00000041864 */
[C---:B------:R-:W-:Y:S08]  /*6ef0*/  HMMA.16816.F32.BF16 R104, R220.reuse, R216, R104 ;  /* 0x000000d8dc68723c */ /* 0x040ff00000041868 */
[-C--:B------:R-:W-:Y:S08]  /*6f00*/  HMMA.16816.F32.BF16 R108, R220, R218.reuse, R108 ;  /* 0x000000dadc6c723c */ /* 0x080ff0000004186c */
[C---:B------:R-:W-:Y:S01]  /*6f10*/  HMMA.16816.F32.BF16 R112, R204.reuse, R218, R112 ;  /* 0x000000dacc70723c */ /* 0x040fe20000041870 */
[----:B------:R-:W3:Y:S07]  /*6f20*/  LDSM.16.MT88.4 R216, [R235+0x1b800] ;  /* 0x01b80000ebd8783b */ /* 0x000eee0000004200 */
[-C--:B-1----:R-:W-:Y:S08]  /*6f30*/  HMMA.16816.F32.BF16 R116, R204, R208.reuse, R116 ;  /* 0x000000d0cc74723c */ /* 0x082ff00000041874 */
[C---:B------:R-:W-:Y:S01]  /*6f40*/  HMMA.16816.F32.BF16 R120, R220.reuse, R208, R120 ;  /* 0x000000d0dc78723c */ /* 0x040fe20000041878 */
[----:B------:R-:W-:Y:S05]  /*6f50*/  IMAD.U32 R209, RZ, RZ, UR50 ;  /* 0x00000032ffd17e24 */ /* 0x000fea000f8e00ff */
[----:B------:R-:W-:Y:S02]  /*6f60*/  LEA R208, P0, R209, R246, 0x2 ;  /* 0x000000f6d1d07211 */ /* 0x000fe400078010ff */
[-C--:B------:R-:W-:Y:S01]  /*6f70*/  HMMA.16816.F32.BF16 R124, R220, R210.reuse, R124 ;  /* 0x000000d2dc7c723c */ /* 0x080fe2000004187c */
[----:B------:R-:W-:Y:S05]  /*6f80*/  IMAD.U32 R221, RZ, RZ, UR50 ;  /* 0x00000032ffdd7e24 */ /* 0x000fea000f8e00ff */
[----:B------:R-:W-:Y:S02]  /*6f90*/  LEA.HI.X.SX32 R209, R221, R247, 0x2, P0 ;  /* 0x000000f7ddd17211 */ /* 0x000fe400000f16ff */
[----:B------:R-:W-:Y:S01]  /*6fa0*/  HMMA.16816.F32.BF16 R128, R204, R210, R128 ;  /* 0x000000d2cc80723c */ /* 0x000fe20000041880 */
[----:B------:R-:W1:Y:S03]  /*6fb0*/  LDSM.16.MT88.4 R204, [R235+0x1d800] ;  /* 0x01d80000ebcc783b */ /* 0x000e660000004200 */
[C---:B------:R-:W-:Y:S04]  /*6fc0*/  LEA R210, P0, R245.reuse, R208, 0x5 ;  /* 0x000000d0f5d27211 */ /* 0x040fe800078028ff */
[-C--:B----4-:R-:W-:Y:S05]  /*6fd0*/  HMMA.16816.F32.BF16 R4, R196, R200.reuse, R4 ;  /* 0x000000c8c404723c */ /* 0x090fea0000041804 */
        /* <DEDUP_REMOVED lines=9> */
[----:B------:R-:W2:Y:S03]  /*7070*/  LDSM.16.MT88.4 R200, [R235+0x1f800] ;  /* 0x01f80000ebc8783b */ /* 0x000ea60000004200 */
[C---:B------:R-:W-:Y:S04]  /*7080*/  LEA.HI.X.SX32 R225, R245.reuse, R223, 0x5, P0 ;  /* 0x000000dff5e17211 */ /* 0x040fe800000f2eff */
[-C--:B---3--:R-:W-:Y:S08]  /*7090*/  HMMA.16816.F32.BF16 R84, R196, R216.reuse, R84 ;  /* 0x000000d8c454723c */ /* 0x088ff00000041854 */
        /* <DEDUP_REMOVED lines=22> */
[----:B------:R-:W-:Y:S04]  /*7200*/  HMMA.16816.F32.BF16 R128, R196, R202, R128 ;  /* 0x000000cac480723c */ /* 0x000fe80000041880 */
[----:B------:R-:W-:Y:S02]  /*7210*/  @P2 LOP3.LUT R197, R232, 0x30, RZ, 0xc0, !PT ;  /* 0x00000030e8c52812 */ /* 0x000fe400078ec0ff */
[----:B------:R-:W-:Y:S02]  /*7220*/  LEA.HI.X.SX32 R215, R245, R201, 0x5, P0 ;  /* 0x000000c9f5d77211 */ /* 0x000fe400000f2eff */
[----:B------:R-:W-:Y:S02]  /*7230*/  @P2 LOP3.LUT R244, R197, 0x7, R238, 0xf8, !PT ;  /* 0x00000007c5f42812 */ /* 0x000fe400078ef8ee */
[C---:B------:R-:W-:Y:S03]  /*7240*/  LEA R212, P0, R245.reuse, R214, 0x5 ;  /* 0x000000d6f5d47211 */ /* 0x040fe600078028ff */
[----:B------:R-:W-:Y:S01]  /*7250*/  @P2 IMAD.WIDE.U32 R202, R244, R237, UR56 ;  /* 0x00000038f4ca2e25 */ /* 0x000fe2000f8e00ed */
[C---:B------:R-:W-:Y:S01]  /*7260*/  LEA.HI.X.SX32 R213, R245.reuse, R215, 0x5, P0 ;  /* 0x000000d7f5d57211 */ /* 0x040fe200000f2eff */
[----:B------:R-:W-:Y:S01]  /*7270*/  @UP0 UMOV UR56, UR27 ;  /* 0x0000001b00380c82 */ /* 0x000fe20008000000 */
[C---:B------:R-:W-:Y:S01]  /*7280*/  LEA R198, P0, R245.reuse, R212, 0x5 ;  /* 0x000000d4f5c67211 */ /* 0x040fe200078028ff */
[----:B------:R-:W-:Y:S01]  /*7290*/  @UP0 UMOV UR57, UR17 ;  /* 0x0000001100390c82 */ /* 0x000fe20008000000 */
[----:B------:R-:W5:Y:S01]  /*72a0*/  @P2 LDG.E R242, desc[UR34][R202.64+-0x100] ;  /* 0xffff0022caf22981 */ /* 0x000f62000c1e1900 */
[----:B------:R-:W-:Y:S01]  /*72b0*/  UISETP.GT.AND UP0, UPT, UR49, UR45, UPT ;  /* 0x0000002d3100728c */ /* 0x000fe2000bf04270 */
[C---:B------:R-:W-:Y:S01]  /*72c0*/  LEA.HI.X.SX32 R199, R245.reuse, R213, 0x5, P0 ;  /* 0x000000d5f5c77211 */ /* 0x040fe200000f2eff */
[----:B------:R-:W-:Y:S01]  /*72d0*/  UIADD3 UR49, UPT, UPT, UR49, -0x1, URZ ;  /* 0xffffffff31317890 */ /* 0x000fe2000fffe0ff */
[----:B------:R1:W5:Y:S01]  /*72e0*/  @P2 LDG.E R241, desc[UR34][R202.64+-0xe0] ;  /* 0xffff2022caf12981 */ /* 0x000362000c1e1900 */
[C---:B------:R-:W-:Y:S03]  /*72f0*/  IMAD.WIDE R2, R245.reuse, -0xc0, R198 ;  /* 0xffffff40f5027825 */ /* 0x040fe600078e02c6 */
[----:B------:R2:W-:Y:S04]  /*7300*/  REDG.E.ADD.F32.FTZ.RN.STRONG.GPU desc[UR34][R246.64], R4 ;  /* 0x00000004f60079a6 */ /* 0x0005e8000c12f322 */
[----:B------:R3:W-:Y:S01]  /*7310*/  REDG.E.ADD.F32.FTZ.RN.STRONG.GPU desc[UR34][R208.64], R5 ;  /* 0x00000005d00079a6 */ /* 0x0007e2000c12f322 */
[C---:B------:R-:W-:Y:S03]  /*7320*/  LEA R196, P0, R245.reuse, R2, 0x5 ;  /* 0x00000002f5c47211 */ /* 0x040fe600078028ff */
[----:B------:R4:W-:Y:S01]  /*7330*/  REDG.E.ADD.F32.FTZ.RN.STRONG.GPU desc[UR34][R210.64], R6 ;  /* 0x00000006d20079a6 */ /* 0x0009e2000c12f322 */
[C---:B------:R-:W-:Y:S03]  /*7340*/  LEA.HI.X.SX32 R197, R245.reuse, R3, 0x5, P0 ;  /* 0x00000003f5c57211 */ /* 0x040fe600000f2eff */
        /* <DEDUP_REMOVED lines=34> */
[C---:B-1----:R-:W-:Y:S03]  /*7570*/  LEA R216, P0, R245.reuse, R224, 0x5 ;  /* 0x000000e0f5d87211 */ /* 0x042fe600078028ff */
[----:B------:R1:W-:Y:S01]  /*7580*/  REDG.E.ADD.F32.FTZ.RN.STRONG.GPU desc[UR34][R4.64+0x100], R88 ;  /* 0x00010058040079a6 */ /* 0x0003e2000c12f322 */
[C---:B------:R-:W-:Y:S02]  /*7590*/  LEA.HI.X.SX32 R217, R245.reuse, R225, 0x5, P0 ;  /* 0x000000e1f5d97211 */ /* 0x040fe400000f2eff */
[C---:B------:R-:W-:Y:S01]  /*75a0*/  LEA R10, P0, R245.reuse, R216, 0x5 ;  /* 0x000000d8f50a7211 */ /* 0x040fe200078028ff */
[----:B------:R1:W-:Y:S03]  /*75b0*/  REDG.E.ADD.F32.FTZ.RN.STRONG.GPU desc[UR34][R208.64+0x100], R89 ;  /* 0x00010059d00079a6 */ /* 0x0003e6000c12f322 */
[C---:B--2---:R-:W-:Y:S01]  /*75c0*/  LEA.HI.X.SX32 R11, R245.reuse, R217, 0x5, P0 ;  /* 0x000000d9f50b7211 */ /* 0x044fe200000f2eff */
[----:B------:R2:W-:Y:S01]  /*75d0*/  REDG.E.ADD.F32.FTZ.RN.STRONG.GPU desc[UR34][R210.64+0x100], R90 ;  /* 0x0001005ad20079a6 */ /* 0x0005e2000c12f322 */
[C---:B------:R-:W-:Y:S03]  /*75e0*/  LEA R218, P0, R245.reuse, R10, 0x5 ;  /* 0x0000000af5da7211 */ /* 0x040fe600078028ff */
[----:B------:R2:W-:Y:S01]  /*75f0*/  REDG.E.ADD.F32.FTZ.RN.STRONG.GPU desc[UR34][R220.64+0x100], R91 ;  /* 0x0001005bdc0079a6 */ /* 0x0005e2000c12f322 */
[C---:B------:R-:W-:Y:S03]  /*7600*/  LEA.HI.X.SX32 R219, R245.reuse, R11, 0x5, P0 ;  /* 0x0000000bf5db7211 */ /* 0x040fe600000f2eff */
[----:B------:R-:W-:Y:S01]  /*7610*/  REDG.E.ADD.F32.FTZ.RN.STRONG.GPU desc[UR34][R246.64+0x180], R96 ;  /* 0x00018060f60079a6 */ /* 0x000fe2000c12f322 */
[C---:B---3--:R-:W-:Y:S03]  /*7620*/  IMAD.WIDE R16, R245.reuse, -0xc0, R218 ;  /* 0xffffff40f5107825 */ /* 0x048fe600078e02da */
[----:B------:R3:W-:Y:S01]  /*7630*/  REDG.E.ADD.F32.FTZ.RN.STRONG.GPU desc[UR34][R6.64+0x180], R97 ;  /* 0x00018061060079a6 */ /* 0x0007e2000c12f322 */
[C---:B------:R-:W-:Y:S03]  /*7640*/  LEA R226, P0, R245.reuse, R16, 0x5 ;  /* 0x00000010f5e27211 */ /* 0x040fe600078028ff */
[----:B------:R3:W-:Y:S01]  /*7650*/  REDG.E.ADD.F32.FTZ.RN.STRONG.GPU desc[UR34][R222.64+0x180], R98 ;  /* 0x00018062de0079a6 */ /* 0x0007e2000c12f322 */
[C---:B------:R-:W-:Y:S03]  /*7660*/  LEA.HI.X.SX32 R227, R245.reuse, R17, 0x5, P0 ;  /* 0x00000011f5e37211 */ /* 0x040fe600000f2eff */
        /* <DEDUP_REMOVED lines=59> */
[C---:B--2---:R-:W-:Y:S01]  /*7a20*/  LEA R210, P0, R245.reuse, R208, 0x5 ;  /* 0x000000d0f5d27211 */ /* 0x044fe200078028ff */
        /* <DEDUP_REMOVED lines=9> */
[C---:B---3--:R-:W-:Y:S03]  /*7ac0*/  LEA R6, P0, R245.reuse, R90, 0x5 ;  /* 0x0000005af5067211 */ /* 0x048fe600078028ff */
        /* <DEDUP_REMOVED lines=8> */
[C---:B------:R-:W-:Y:S01]  /*7b50*/  LEA R96, P0, R245.reuse, R222, 0x5 ;  /* 0x000000def5607211 */ /* 0x040fe200078028ff */
[----:B------:R-:W1:Y:S03]  /*7b60*/  LDSM.16.MT88.4 R4, [R234+0x28000] ;  /* 0x02800000ea04783b */ /* 0x000e660000004200 */
[C---:B------:R-:W-:Y:S01]  /*7b70*/  LEA.HI.X.SX32 R97, R245.reuse, R223, 0x5, P0 ;  /* 0x000000dff5617211 */ /* 0x040fe200000f2eff */
[----:B------:R-:W2:Y:S01]  /*7b80*/  LDSM.16.MT88.4 R12, [R120+0x28000] ;  /* 0x02800000780c783b */ /* 0x000ea20000004200 */
[C---:B------:R-:W-:Y:S03]  /*7b90*/  LEA R92, P0, R245.reuse, R96, 0x5 ;  /* 0x00000060f55c7211 */ /* 0x040fe600078028ff */
[----:B------:R-:W3:Y:S01]  /*7ba0*/  LDSM.16.MT88.4 R88, [R0+0x6000] ;  /* 0x006000000058783b */ /* 0x000ee20000004200 */
[C---:B------:R-:W-:Y:S02]  /*7bb0*/  LEA.HI.X.SX32 R93, R245.reuse, R97, 0x5, P0 ;  /* 0x00000061f55d7211 */ /* 0x040fe400000f2eff */
[C---:B------:R-:W-:Y:S01]  /*7bc0*/  LEA R98, P0, R245.reuse, R92, 0x5 ;  /* 0x0000005cf5627211 */ /* 0x040fe200078028ff */
[----:B------:R-:W-:Y:S03]  /*7bd0*/  LDSM.16.MT88.4 R104, [R0+0x2800] ;  /* 0x002800000068783b */ /* 0x000fe60000004200 */
[C---:B------:R-:W-:Y:S01]  /*7be0*/  LEA.HI.X.SX32 R99, R245.reuse, R93, 0x5, P0 ;  /* 0x0000005df5637211 */ /* 0x040fe200000f2eff */
[----:B------:R-:W-:Y:S01]  /*7bf0*/  LDSM.16.MT88.4 R108, [R0+0x4800] ;  /* 0x00480000006c783b */ /* 0x000fe20000004200 */
[C---:B------:R-:W-:Y:S03]  /*7c00*/  LEA R100, P0, R245.reuse, R98, 0x5 ;  /* 0x00000062f5647211 */ /* 0x040fe600078028ff */
[----:B------:R-:W-:Y:S01]  /*7c10*/  LDSM.16.MT88.4 R112, [R120+0x29800] ;  /* 0x029800007870783b */ /* 0x000fe20000004200 */
[----:B------:R-:W-:Y:S03]  /*7c20*/  LEA.HI.X.SX32 R101, R245, R99, 0x5, P0 ;  /* 0x00000063f5657211 */ /* 0x000fe600000f2eff */
[----:B------:R-:W-:Y:S04]  /*7c30*/  LDSM.16.MT88.4 R116, [R0+0x5800] ;  /* 0x005800000074783b */ /* 0x000fe80000004200 */
[----:B------:R4:W5:Y:S04]  /*7c40*/  LDL.LU.64 R2, [R1] ;  /* 0x0000000001027983 */ /* 0x0009680000300a00 */
[----:B------:R-:W-:Y:S04]  /*7c50*/  REDG.E.ADD.F32.FTZ.RN.STRONG.GPU desc[UR34][R222.64+0x380], R131 ;  /* 0x00038083de0079a6 */ /* 0x000fe8000c12f322 */
[----:B------:R-:W-:Y:S01]  /*7c60*/  REDG.E.ADD.F32.FTZ.RN.STRONG.GPU desc[UR34][R96.64+0x380], R124 ;  /* 0x0003807c600079a6 */ /* 0x000fe2000c12f322 */
[-C--:B-1----:R-:W-:Y:S03]  /*7c70*/  HMMA.16816.F32.BF16 R132, R4, R8.reuse, R132 ;  /* 0x000000080484723c */ /* 0x082fe60000041884 */
[----:B------:R-:W-:Y:S04]  /*7c80*/  REDG.E.ADD.F32.FTZ.RN.STRONG.GPU desc[UR34][R92.64+0x380], R125 ;  /* 0x0003807d5c0079a6 */ /* 0x000fe8000c12f322 */
[----:B------:R-:W-:Y:S01]  /*7c90*/  LDSM.16.MT88.4 R92, [R234+0x28800] ;  /* 0x02880000ea5c783b */ /* 0x000fe20000004200 */
[C---:B--2---:R-:W-:Y:S03]  /*7ca0*/  HMMA.16816.F32.BF16 R136, R12.reuse, R8, R136 ;  /* 0x000000080c88723c */ /* 0x044fe60000041888 */
[----:B------:R-:W-:Y:S04]  /*7cb0*/  REDG.E.ADD.F32.FTZ.RN.STRONG.GPU desc[UR34][R98.64+0x380], R126 ;  /* 0x0003807e620079a6 */ /* 0x000fe8000c12f322 */
[----:B------:R-:W1:Y:S01]  /*7cc0*/  LDSM.16.MT88.4 R96, [R0+0x800] ;  /* 0x000800000060783b */ /* 0x000e620000004200 */
[-C--:B------:R-:W-:Y:S03]  /*7cd0*/  HMMA.16816.F32.BF16 R140, R12, R10.reuse, R140 ;  /* 0x0000000a0c8c723c */ /* 0x080fe6000004188c */
[----:B------:R-:W-:Y:S04]  /*7ce0*/  REDG.E.ADD.F32.FTZ.RN.STRONG.GPU desc[UR34][R100.64+0x380], R127 ;  /* 0x0003807f640079a6 */ /* 0x000fe8000c12f322 */
[----:B------:R-:W2:Y:S01]  /*7cf0*/  LDSM.16.MT88.4 R100, [R120+0x28800] ;  /* 0x028800007864783b */ /* 0x000ea20000004200 */
[C---:B------:R-:W-:Y:S03]  /*7d00*/  HMMA.16816.F32.BF16 R144, R4.reuse, R10, R144 ;  /* 0x0000000a0490723c */ /* 0x040fe60000041890 */
[----:B------:R-:W4:Y:S05]  /*7d10*/  LDSM.16.MT88.4 R8, [R0+0x6800] ;  /* 0x006800000008783b */ /* 0x000f2a0000004200 */
        /* <DEDUP_REMOVED lines=10> */
[-C--:B---3--:R-:W-:Y:S08]  /*7dc0*/  HMMA.16816.F32.BF16 R180, R4, R88.reuse, R180 ;  /* 0x0000005804b4723c */ /* 0x088ff000000418b4 */
[C---:B------:R-:W-:Y:S08]  /*7dd0*/  HMMA.16816.F32.BF16 R184, R12.reuse, R88, R184 ;  /* 0x000000580cb8723c */ /* 0x040ff000000418b8 */
[-C--:B------:R-:W-:Y:S01]  /*7de0*/  HMMA.16816.F32.BF16 R188, R12, R90.reuse, R188 ;  /* 0x0000005a0cbc723c */ /* 0x080fe200000418bc */
[----:B------:R-:W-:Y:S07]  /*7df0*/  LDSM.16.MT88.4 R12, [R0+0x1000] ;  /* 0x00100000000c783b */ /* 0x000fee0000004200 */
[----:B------:R-:W-:Y:S01]  /*7e00*/  HMMA.16816.F32.BF16 R192, R4, R90, R192 ;  /* 0x0000005a04c0723c */ /* 0x000fe200000418c0 */
[----:B------:R-:W3:Y:S04]  /*7e10*/  LDSM.16.MT88.4 R4, [R234+0x29000] ;  /* 0x02900000ea04783b */ /* 0x000ee80000004200 */
[----:B------:R-:W3:Y:S03]  /*7e20*/  LDSM.16.MT88.4 R88, [R0+0x5000] ;  /* 0x005000000058783b */ /* 0x000ee60000004200 */
        /* <DEDUP_REMOVED lines=15> */
[-C--:B----4-:R-:W-:Y:S08]  /*7f20*/  HMMA.16816.F32.BF16 R180, R92, R8.reuse, R180 ;  /* 0x000000085cb4723c */ /* 0x090ff000000418b4 */
[C---:B------:R-:W-:Y:S08]  /*7f30*/  HMMA.16816.F32.BF16 R184, R100.reuse, R8, R184 ;  /* 0x0000000864b8723c */ /* 0x040ff000000418b8 */
[-C--:B------:R-:W-:Y:S01]  /*7f40*/  HMMA.16816.F32.BF16 R188, R100, R10.reuse, R188 ;  /* 0x0000000a64bc723c */ /* 0x080fe200000418bc */
[----:B------:R-:W4:Y:S07]  /*7f50*/  LDSM.16.MT88.4 R100, [R0+0x3800] ;  /* 0x003800000064783b */ /* 0x000f2e0000004200 */
[----:B------:R-:W-:Y:S01]  /*7f60*/  HMMA.16816.F32.BF16 R192, R92, R10, R192 ;  /* 0x0000000a5cc0723c */ /* 0x000fe200000418c0 */
[----:B------:R2:W4:Y:S07]  /*7f70*/  LDSM.16.MT88.4 R8, [R0+0x7800] ;  /* 0x007800000008783b */ /* 0x00052e0000004200 */
        /* <DEDUP_REMOVED lines=18> */
[-C--:B--2---:R-:W-:Y:S05]  /*80a0*/  HMMA.16816.F32.BF16 R132, R104, R108.reuse, R132 ;  /* 0x0000006c6884723c */ /* 0x084fea0000041884 */
[----:B------:R-:W-:Y:S03]  /*80b0*/  IMAD.MOV.U32 R0, RZ, RZ, R4 ;  /* 0x000000ffff007224 */ /* 0x000fe600078e0004 */
        /* <DEDUP_REMOVED lines=18> */
[----:B-----5:R-:W-:Y:S01]  /*81e0*/  SHF.R.U32.HI R3, RZ, 0x3, R239 ;  /* 0x00000003ff037819 */ /* 0x020fe200000116ef */
        /* <DEDUP_REMOVED lines=8> */
[--C-:B------:R-:W-:Y:S01]  /*8270*/  LOP3.LUT R5, R5, 0x6, R4.reuse, 0xf8, !PT ;  /* 0x0000000605057812 */ /* 0x100fe200078ef804 */
[----:B------:R-:W-:Y:S01]  /*8280*/  UISETP.NE.AND UP1, UPT, UR39, -0x1, UPT ;  /* 0xffffffff2700788c */ /* 0x000fe2000bf25270 */
[----:B------:R-:W-:-:S02]  /*8290*/  LOP3.LUT R4, R7, 0x38, R4, 0x78, !PT ;  /* 0x0000003807047812 */ /* 0x000fc400078e7804 */
[----:B------:R-:W-:Y:S02]  /*82a0*/  LOP3.LUT P0, RZ, R239, 0x10, RZ, 0xc0, !PT ;  /* 0x00000010efff7812 */ /* 0x000fe4000780c0ff */
[----:B------:R-:W-:Y:S02]  /*82b0*/  LOP3.LUT R4, R5, R4, RZ, 0xfc, !PT ;  /* 0x0000000405047212 */ /* 0x000fe400078efcff */
[----:B------:R-:W-:Y:S01]  /*82c0*/  F2FP.BF16.F32.PACK_AB R20, R21, R20 ;  /* 0x000000141514723e */ /* 0x000fe200000010ff */
[----:B------:R-:W2:Y:S01]  /*82d0*/  @UP0 LDCU.64 UR10, c[0x0][0x5c0] ;  /* 0x0000b800ff0a07ac */ /* 0x000ea20008000a00 */
        /* <DEDUP_REMOVED lines=106> */
[----:B--2---:R-:W-:Y:S01]  /*8980*/  @UP0 UIMAD.WIDE.U32 UR8, UR16, UR10, URZ ;  /* 0x0000000a100802a5 */ /* 0x004fe2000f8e00ff */
        /* <DEDUP_REMOVED lines=105> */
[----:B------:R-:W-:-:S09]  /*9020*/  UMOV UR30, UR12 ;  /* 0x0000000c001e7c82 */ /* 0x000fd20008000000 */
.L_x_944:
        /* <DEDUP_REMOVED lines=14> */
.L_x_945:
[----:B------:R-:W2:Y:S01]  /*9110*/  LDCU.64 UR8, c[0x0][0x5c8] ;  /* 0x0000b900ff0877ac */ /* 0x000ea20008000a00 */
[----:B------:R-:W-:-:S04]  /*9120*/  UIADD3 UR12, UPT, UPT, UR37, UR39, URZ ;  /* 0x00000027250c7290 */ /* 0x000fc8000fffe0ff */
[----:B--2---:R-:W-:Y:S02]  /*9130*/  UIMAD.WIDE.U32 UR14, UR12, UR8, URZ ;  /* 0x000000080c0e72a5 */ /* 0x004fe4000f8e00ff */
[----:B------:R-:W-:-:S04]  /*9140*/  UIMAD UR12, UR12, UR9, URZ ;  /* 0x000000090c0c72a4 */ /* 0x000fc8000f8e02ff */
[----:B------:R-:W-:Y:S01]  /*9150*/  UIADD3 UR12, UPT, UPT, UR15, UR12, URZ ;  /* 0x0000000c0f0c7290 */ /* 0x000fe2000fffe0ff */
[----:B------:R-:W-:-:S05]  /*9160*/  UMOV UR42, UR14 ;  /* 0x0000000e002a7c82 */ /* 0x000fca0008000000 */
[----:B------:R-:W-:-:S07]  /*9170*/  MOV R0, UR12 ;  /* 0x0000000c00007c02 */ /* 0x000fce0008000f00 */
.L_x_946:
        /* <DEDUP_REMOVED lines=12> */
[--C-:B------:R-:W-:Y:S01]  /*9240*/  LOP3.LUT R2, R239, 0x1e00, R52.reuse, 0xf8, !PT ;  /* 0x00001e00ef027812 */ /* 0x100fe200078ef834 */
[----:B------:R-:W-:Y:S01]  /*9250*/  IMAD.U32 R5, RZ, RZ, UR45 ;  /* 0x0000002dff057e24 */ /* 0x000fe2000f8e00ff */
[----:B------:R-:W-:Y:S01]  /*9260*/  UIMAD UR13, UR15, UR10, URZ ;  /* 0x0000000a0f0d72a4 */ /* 0x000fe2000f8e02ff */
[----:B------:R-:W-:Y:S01]  /*9270*/  IMAD.U32 R55, RZ, RZ, UR45 ;  /* 0x0000002dff377e24 */ /* 0x000fe2000f8e00ff */
[----:B------:R-:W-:Y:S01]  /*9280*/  LEA R2, R2, UR5, 0x1 ;  /* 0x0000000502027c11 */ /* 0x000fe2000f8e08ff */
[----:B------:R-:W-:Y:S01]  /*9290*/  IMAD.U32 R54, RZ, RZ, UR44 ;  /* 0x0000002cff367e24 */ /* 0x000fe2000f8e00ff */
[----:B------:R-:W-:Y:S01]  /*92a0*/  LOP3.LUT R4, R4, 0x38, R52, 0xf8, !PT ;  /* 0x0000003804047812 */ /* 0x000fe200078ef834 */
[----:B------:R-:W-:Y:S01]  /*92b0*/  UIMAD UR13, UR14, UR11, UR13 ;  /* 0x0000000b0e0d72a4 */ /* 0x000fe2000f8e020d */
[----:B------:R-:W-:Y:S01]  /*92c0*/  ISETP.GE.AND P4, PT, R3, UR36, PT ;  /* 0x0000002403007c0c */ /* 0x000fe2000bf86270 */
[----:B------:R2:W3:Y:S01]  /*92d0*/  LDS.128 R48, [R2+0x19000] ;  /* 0x0190000002307984 */ /* 0x0004e20000000c00 */
[----:B------:R-:W-:-:S02]  /*92e0*/  IADD3 R76, P0, PT, R4, UR30, RZ ;  /* 0x0000001e044c7c10 */ /* 0x000fc4000ff1e0ff */
[----:B------:R-:W4:Y:S01]  /*92f0*/  LDC.64 R4, c[0x0][0x5e0] ;  /* 0x00017800ff047b82 */ /* 0x000f220000000a00 */
[----:B------:R2:W2:Y:S01]  /*9300*/  LDS.128 R44, [R2+0x1b000] ;  /* 0x01b00000022c7984 */ /* 0x0004a20000000c00 */
[----:B------:R-:W-:-:S03]  /*9310*/  IMAD.U32 R53, RZ, RZ, UR13 ;  /* 0x0000000dff357e24 */ /* 0x000fc6000f8e00ff */
[----:B------:R1:W2:Y:S02]  /*9320*/  LDS.128 R40, [R2+0x1d000] ;  /* 0x01d0000002287984 */ /* 0x0002a40000000c00 */
[----:B------:R-:W-:Y:S01]  /*9330*/  IADD3.X R77, PT, PT, R55, UR16, R53, P0, !PT ;  /* 0x00000010374d7c10 */ /* 0x000fe200087fe435 */
[C---:B------:R-:W-:Y:S01]  /*9340*/  VIADD R53, R3.reuse, 0x20 ;  /* 0x0000002003357836 */ /* 0x040fe20000000000 */
[----:B------:R2:W2:Y:S01]  /*9350*/  LDS.128 R36, [R2+0x20000] ;  /* 0x0200000002247984 */ /* 0x0004a20000000c00 */
[----:B------:R-:W-:Y:S01]  /*9360*/  IADD3 R68, P0, PT, R3, 0x20, RZ ;  /* 0x0000002003447810 */ /* 0x000fe20007f1e0ff */
[----:B-1----:R-:W-:Y:S02]  /*9370*/  IMAD.WIDE.U32 R76, R6, UR20, R76 ;  /* 0x00000014064c7c25 */ /* 0x002fe4000f8e004c */
[----:B------:R1:W1:Y:S01]  /*9380*/  LDS.128 R32, [R2+0x21000] ;  /* 0x0210000002207984 */ /* 0x0002620000000c00 */
[----:B------:R-:W-:Y:S01]  /*9390*/  LOP3.LUT R6, R52, 0x38, RZ, 0xc0, !PT ;  /* 0x0000003834067812 */ /* 0x000fe200078ec0ff */
[----:B------:R-:W-:-:S02]  /*93a0*/  IMAD R73, R7, UR20, R77 ;  /* 0x0000001407497c24 */ /* 0x000fc4000f8e024d */
[----:B------:R1:W1:Y:S01]  /*93b0*/  LDS.128 R28, [R2+0x22000] ;  /* 0x02200000021c7984 */ /* 0x0002620000000c00 */
[----:B------:R-:W-:Y:S01]  /*93c0*/  ISETP.GE.AND P6, PT, R53, UR36, PT ;  /* 0x0000002435007c0c */ /* 0x000fe2000bfc6270 */
[----:B------:R-:W-:Y:S01]  /*93d0*/  IMAD.U32 R7, RZ, RZ, UR8 ;  /* 0x00000008ff077e24 */ /* 0x000fe2000f8e00ff */
[C---:B------:R-:W-:Y:S01]  /*93e0*/  LOP3.LUT R71, R6.reuse, 0x80, RZ, 0xfc, !PT ;  /* 0x0000008006477812 */ /* 0x040fe200078efcff */
[----:B------:R1:W1:Y:S01]  /*93f0*/  LDS.128 R24, [R2+0x23000] ;  /* 0x0230000002187984 */ /* 0x0002620000000c00 */
[----:B------:R-:W-:Y:S01]  /*9400*/  IMAD.X R72, RZ, RZ, RZ, P0 ;  /* 0x000000ffff487224 */ /* 0x000fe200000e06ff */
[C---:B------:R-:W-:Y:S02]  /*9410*/  LOP3.LUT R70, R6.reuse, 0xc0, RZ, 0xfc, !PT ;  /* 0x000000c006467812 */ /* 0x040fe400078efcff */
[----:B------:R1:W1:Y:S01]  /*9420*/  LDS.128 R20, [R2+0x24000] ;  /* 0x0240000002147984 */ /* 0x0002620000000c00 */
[----:B------:R-:W-:-:S03]  /*9430*/  LOP3.LUT R69, R6, 0x40, RZ, 0xfc, !PT ;  /* 0x0000004006457812 */ /* 0x000fc600078efcff */
        /* <DEDUP_REMOVED lines=8> */
[----:B------:R-:W5:Y:S01]  /*94c0*/  LDS.128 R60, [R2+0x1c000] ;  /* 0x01c00000023c7984 */ /* 0x000f620000000c00 */
        /* <DEDUP_REMOVED lines=12> */
[----:B-----5:R3:W-:Y:S04]  /*9590*/  @!P1 STG.E.128 desc[UR34][R78.64+0x100], R60 ;  /* 0x0001003c4e009986 */ /* 0x0207e8000c101d22 */
[----:B-1----:R3:W-:Y:S04]  /*95a0*/  @!P0 STG.E.128 desc[UR34][R78.64+0x180], R56 ;  /* 0x000180384e008986 */ /* 0x0027e8000c101d22 */
[----:B--2---:R3:W-:Y:S02]  /*95b0*/  @!P3 STG.E.128 desc[UR34][R78.64], R52 ;  /* 0x000000344e00b986 */ /* 0x0047e4000c101d22 */
.L_x_948:
[----:B------:R-:W-:Y:S05]  /*95c0*/  BSYNC.RECONVERGENT B0 ;  /* 0x0000000000007941 */ /* 0x000fea0003800200 */
.L_x_947:
[----:B---3--:R2:W3:Y:S01]  /*95d0*/  LDS.128 R52, [R2+0x1f000] ;  /* 0x01f0000002347984 */ /* 0x0084e20000000c00 */
[----:B------:R-:W-:Y:S04]  /*95e0*/  BSSY.RECONVERGENT B0, `(.L_x_949) ;  /* 0x0000014000007945 */ /* 0x000fe80003800200 */
[----:B------:R-:W-:Y:S05]  /*95f0*/  @P6 BRA `(.L_x_950) ;  /* 0x0000000000486947 */ /* 0x000fea0003800000 */
[----:B------:R-:W4:Y:S01]  /*9600*/  LDCU UR16, c[0x0][0x440] ;  /* 0x00008800ff1077ac */ /* 0x000f220008000800 */
[----:B------:R-:W-:Y:S02]  /*9610*/  IMAD R57, R72, UR10, RZ ;  /* 0x0000000a48397c24 */ /* 0x000fe4000f8e02ff */
[----:B------:R-:W-:Y:S01]  /*9620*/  IMAD.MOV.U32 R58, RZ, RZ, R76 ;  /* 0x000000ffff3a7224 */ /* 0x000fe200078e004c */
[----:B------:R-:W5:Y:S01]  /*9630*/  LDCU.64 UR12, c[0x0][0x560] ;  /* 0x0000ac00ff0c77ac */ /* 0x000f620008000a00 */
        /* <DEDUP_REMOVED lines=8> */
[----:B-----5:R-:W-:-:S04]  /*96c0*/  LEA R56, P5, R58, UR12, 0x1 ;  /* 0x0000000c3a387c11 */ /* 0x020fc8000f8a08ff */
[----:B------:R-:W-:-:S05]  /*96d0*/  LEA.HI.X R57, R58, UR13, R57, 0x1, P5 ;  /* 0x0000000d3a397c11 */ /* 0x000fca000a8f0c39 */
[----:B------:R4:W-:Y:S04]  /*96e0*/  @!P3 STG.E.128 desc[UR34][R56.64], R48 ;  /* 0x000000303800b986 */ /* 0x0009e8000c101d22 */
[----:B------:R4:W-:Y:S04]  /*96f0*/  @!P2 STG.E.128 desc[UR34][R56.64+0x80], R44 ;  /* 0x0000802c3800a986 */ /* 0x0009e8000c101d22 */
[----:B------:R4:W-:Y:S04]  /*9700*/  @!P1 STG.E.128 desc[UR34][R56.64+0x100], R40 ;  /* 0x0001002838009986 */ /* 0x0009e8000c101d22 */
[----:B---3--:R4:W-:Y:S02]  /*9710*/  @!P0 STG.E.128 desc[UR34][R56.64+0x180], R52 ;  /* 0x0001803438008986 */ /* 0x0089e4000c101d22 */
.L_x_950:
[----:B------:R-:W-:Y:S05]  /*9720*/  BSYNC.RECONVERGENT B0 ;  /* 0x0000000000007941 */ /* 0x000fea0003800200 */
.L_x_949:
        /* <DEDUP_REMOVED lines=26> */
.L_x_952:
[----:B------:R-:W-:Y:S05]  /*98d0*/  BSYNC.RECONVERGENT B0 ;  /* 0x0000000000007941 */ /* 0x000fea0003800200 */
.L_x_951:
[----:B------:R-:W-:Y:S05]  /*98e0*/  @P6 BRA `(.L_x_918) ;  /* 0x0000000000446947 */ /* 0x000fea0003800000 */
[----:B------:R-:W5:Y:S01]  /*98f0*/  LDCU UR12, c[0x0][0x440] ;  /* 0x00008800ff0c77ac */ /* 0x000f620008000800 */
[----:B----4-:R-:W-:Y:S02]  /*9900*/  IMAD R3, R72, UR8, RZ ;  /* 0x0000000848037c24 */ /* 0x010fe4000f8e02ff */
        /* <DEDUP_REMOVED lines=15> */
.L_x_918:
[----:B------:R-:W-:Y:S05]  /*9a00*/  BSYNC.RECONVERGENT B1 ;  /* 0x0000000000017941 */ /* 0x000fea0003800200 */
.L_x_896:
[----:B------:R-:W5:Y:S01]  /*9a10*/  LDCU UR9, c[0x0][0x438] ;  /* 0x00008700ff0977ac */ /* 0x000f620008000800 */
[----:B------:R-:W3:Y:S01]  /*9a20*/  LDCU UR10, c[0x0][0x370] ;  /* 0x00006e00ff0a77ac */ /* 0x000ee20008000800 */
[----:B-----5:R-:W-:-:S04]  /*9a30*/  UIADD3 UR9, UPT, UPT, UR9, 0x3f, URZ ;  /* 0x0000003f09097890 */ /* 0x020fc8000fffe0ff */
[----:B------:R-:W-:Y:S02]  /*9a40*/  USHF.R.S32.HI UR8, URZ, 0x1f, UR9 ;  /* 0x0000001fff087899 */ /* 0x000fe40008011409 */
[----:B---3--:R-:W-:Y:S02]  /*9a50*/  UIADD3 UR38, UPT, UPT, UR10, UR38, URZ ;  /* 0x000000260a267290 */ /* 0x008fe4000fffe0ff */
[----:B------:R-:W-:Y:S01]  /*9a60*/  ULEA.HI UR8, UR8, UR9, URZ, 0x6 ;  /* 0x0000000908087291 */ /* 0x000fe2000f8f30ff */
[----:B-1----:R-:W-:-:S03]  /*9a70*/  UMOV UR10, UR19 ;  /* 0x00000013000a7c82 */ /* 0x002fc60008000000 */
[----:B------:R-:W-:-:S04]  /*9a80*/  USHF.R.S32.HI UR8, URZ, 0x6, UR8 ;  /* 0x00000006ff087899 */ /* 0x000fc80008011408 */
[----:B------:R-:W-:-:S09]  /*9a90*/  UISETP.GE.AND UP0, UPT, UR38, UR8, UPT ;  /* 0x000000082600728c */ /* 0x000fd2000bf06270 */
[----:B------:R-:W-:Y:S05]  /*9aa0*/  BRA.U !UP0, `(.L_x_953) ;  /* 0xffffff6908247547 */ /* 0x000fea000b83ffff */
[----:B------:R-:W-:Y:S05]  /*9ab0*/  EXIT ;  /* 0x000000000000794d */ /* 0x000fea0003800000 */
.L_x_954:
        /* <DEDUP_REMOVED lines=12> */
.L_x_2505:


//--------------------- .text._ZN5flash44flash_bwd_dq_dk_dv_loop_seqk_parallel_kernelI23Flash_bwd_kernel_traitsILi256ELi64ELi64ELi8ELi4ELi2ELi2ELb0ELb0EN7cutlass10bfloat16_tE19Flash_kernel_traitsILi256ELi64ELi64ELi8ES3_EELb0ELb0ELb0ELb0ELb0ELb1ELb0EEEvNS_16Flash_bwd_paramsE --------------------------
	.section	.text._ZN5flash44flash_bwd_dq_dk_dv_loop_seqk_parallel_kernelI23Flash_bwd_kernel_traitsILi256ELi64ELi64ELi8ELi4ELi2ELi2ELb0ELb0EN7cutlass10bfloat16_tE19Flash_kernel_traitsILi256ELi64ELi64ELi8ES3_EELb0ELb0ELb0ELb0ELb0ELb1ELb0EEEvNS_16Flash_bwd_paramsE,"ax",@progbits
	.align	128
        .global         _ZN5flash44flash_bwd_dq_dk_dv_loop_seqk_parallel_kernelI23Flash_bwd_kernel_traitsILi256ELi64ELi64ELi8ELi4ELi2ELi2ELb0ELb0EN7cutlass10bfloat16_tE19Flash_kernel_traitsILi256ELi64ELi64ELi8ES3_EELb0ELb0ELb0ELb0ELb0ELb1ELb0EEEvNS_16Flash_bwd_paramsE
        .type           _ZN5flash44flash_bwd_dq_dk_dv_loop_seqk_parallel_kernelI23Flash_bwd_kernel_traitsILi256ELi64ELi64ELi8ELi4ELi2ELi2ELb0ELb0EN7cutlass10bfloat16_tE19Flash_kernel_traitsILi256ELi64ELi64ELi8ES3_EELb0ELb0ELb0ELb0ELb0ELb1ELb0EEEvNS_16Flash_bwd_paramsE,@function
        .size           _ZN5flash44flash_bwd_dq_dk_dv_loop_seqk_parallel_kernelI23Flash_bwd_kernel_traitsILi256ELi64ELi64ELi8ELi4ELi2ELi2ELb0ELb0EN7cutlass10bfloat16_tE19Flash_kernel_traitsILi256ELi64ELi64ELi8ES3_EELb0ELb0ELb0ELb0ELb0ELb1ELb0EEEvNS_16Flash_bwd_paramsE,(.L_x_2506 - _ZN5flash44flash_bwd_dq_dk_dv_loop_seqk_parallel_kernelI23Flash_bwd_kernel_traitsILi256ELi64ELi64ELi8ELi4ELi2ELi2ELb0ELb0EN7cutlass10bfloat16_tE19Flash_kernel_traitsILi256ELi64ELi64ELi8ES3_EELb0ELb0ELb0ELb0ELb0ELb1ELb0EEEvNS_16Flash_bwd_paramsE)
        .other          _ZN5flash44flash_bwd_dq_dk_dv_loop_seqk_parallel_kernelI23Flash_bwd_kernel_traitsILi256ELi64ELi64ELi8ELi4ELi2ELi2ELb0ELb0EN7cutlass10bfloat16_tE19Flash_kernel_traitsILi256ELi64ELi64ELi8ES3_EELb0ELb0ELb0ELb0ELb0ELb1ELb0EEEvNS_16Flash_bwd_paramsE,@"STO_CUDA_ENTRY STV_DEFAULT"
_ZN5flash44flash_bwd_dq_dk_dv_loop_seqk_parallel_kernelI23Flash_bwd_kernel_traitsILi256ELi64ELi64ELi8ELi4ELi2ELi2ELb0ELb0EN7cutlass10bfloat16_tE19Flash_kernel_traitsILi256ELi64ELi64ELi8ES3_EELb0ELb0ELb0ELb0ELb0ELb1ELb0EEEvNS_16Flash_bwd_paramsE:
.text._ZN5flash44flash_bwd_dq_dk_dv_loop_seqk_parallel_kernelI23Flash_bwd_kernel_traitsILi256ELi64ELi64ELi8ELi4ELi2ELi2ELb0ELb0EN7cutlass10bfloat16_tE19Flash_kernel_traitsILi256ELi64ELi64ELi8ES3_EELb0ELb0ELb0ELb0ELb0ELb1ELb0EEEvNS_16Flash_bwd_paramsE:
        /* <DEDUP_REMOVED lines=51> */
.L_x_992:
[----:B---3--:R-:W3:Y:S01]  /*0330*/  LDCU.64 UR8, c[0x0][0x478] ;  /* 0x00008f00ff0877ac */ /* 0x008ee20008000a00 */
        /* <DEDUP_REMOVED lines=8> */
[----:B----4-:R-:W-:Y:S02]  /*03c0*/  UIMAD.WIDE.U32 UR12, UR40, 0x4, UR28 ;  /* 0x00000004280c78a5 */ /* 0x010fe4000f8e001c */
[----:B---3--:R-:W-:Y:S01]  /*03d0*/  UISETP.NE.U32.AND UP0, UPT, UR8, URZ, UPT ;  /* 0x000000ff0800728c */ /* 0x008fe2000bf05070 */
[----:B------:R-:W-:Y:S02]  /*03e0*/  PLOP3.LUT P3, PT, PT, PT, UP2, 0x80, 0x8 ;  /* 0x000000000008781c */ /* 0x000fe40003f6f028 */
[----:B------:R-:W3:Y:S01]  /*03f0*/  @P1 LDG.E R3, desc[UR34][R2.64] ;  /* 0x0000002202031981 */ /* 0x000ee2000c1e1900 */
        /* <DEDUP_REMOVED lines=9> */
[----:B------:R-:W-:-:S03]  /*0490*/  IMAD.U32 R5, RZ, RZ, UR15 ;  /* 0x0000000fff057e24 */ /* 0x000fc6000f8e00ff */
[----:B------:R-:W2:Y:S04]  /*04a0*/  @P2 LDG.E R2, desc[UR34][R6.64+0x4] ;  /* 0x0000042206022981 */ /* 0x000ea8000c1e1900 */
[----:B------:R-:W2:Y:S01]  /*04b0*/  @P0 LDG.E R0, desc[UR34][R4.64] ;  /* 0x0000002204000981 */ /* 0x000ea2000c1e1900 */
[----:B------:R-:W-:Y:S01]  /*04c0*/  UMOV UR41, URZ ;  /* 0x000000ff00297c82 */ /* 0x000fe20008000000 */
[----:B------:R-:W-:Y:S01]  /*04d0*/  UMOV UR16, 0xffffffff ;  /* 0xffffffff00107882 */ /* 0x000fe20000000000 */
[----:B------:R-:W-:Y:S01]  /*04e0*/  UMOV UR42, 0xffffffff ;  /* 0xffffffff002a7882 */ /* 0x000fe20000000000 */
[----:B-----5:R-:W-:-:S04]  /*04f0*/  @!UP0 UISETP.NE.U32.AND UP1, UPT, UR8, URZ, UPT ;  /* 0x000000ff0800828c */ /* 0x020fc8000bf25070 */
[----:B------:R-:W-:Y:S02]  /*0500*/  @!UP0 UISETP.NE.AND.EX UP1, UPT, UR9, URZ, UPT, UP1 ;  /* 0x000000ff0900828c */ /* 0x000fe4000bf25310 */
[----:B------:R-:W-:Y:S02]  /*0510*/  USHF.L.U32 UR30, UR37, 0x6, URZ ;  /* 0x00000006251e7899 */ /* 0x000fe400080006ff */
[----:B----4-:R-:W-:Y:S01]  /*0520*/  @!UP0 USEL UR9, UR11, URZ, UP1 ;  /* 0x000000ff0b098287 */ /* 0x010fe20008800000 */
[----:B------:R4:W5:Y:S02]  /*0530*/  @P4 LDG.E R4, desc[UR34][R6.64] ;  /* 0x0000002206044981 */ /* 0x000964000c1e1900 */
[----:B----4-:R-:W-:Y:S02]  /*0540*/  IMAD.U32 R6, RZ, RZ, UR38 ;  /* 0x00000026ff067e24 */ /* 0x010fe4000f8e00ff */
[----:B------:R-:W-:-:S05]  /*0550*/  IMAD.U32 R7, RZ, RZ, UR39 ;  /* 0x00000027ff077e24 */ /* 0x000fca000f8e00ff */
[----:B------:R-:W4:Y:S01]  /*0560*/  @!P3 LDG.E R6, desc[UR34][R6.64] ;  /* 0x000000220606b981 */ /* 0x000f22000c1e1900 */
[----:B---3--:R-:W-:Y:S02]  /*0570*/  @P1 R2UR UR41, R3 ;  /* 0x00000000032912ca */ /* 0x008fe400000e0000 */
[----:B--2---:R-:W-:Y:S02]  /*0580*/  @P2 R2UR UR8, R2 ;  /* 0x00000000020822ca */ /* 0x004fe400000e0000 */
[----:B------:R-:W-:-:S13]  /*0590*/  @P0 R2UR UR36, R0 ;  /* 0x00000000002402ca */ /* 0x000fda00000e0000 */
[----:B------:R-:W-:Y:S01]  /*05a0*/  @UP0 UIADD3 UR36, UPT, UPT, UR36, -UR41, URZ ;  /* 0x8000002924240290 */ /* 0x000fe2000fffe0ff */
[----:B-----5:R-:W-:Y:S02]  /*05b0*/  @P4 R2UR UR16, R4 ;  /* 0x00000000041042ca */ /* 0x020fe400000e0000 */
[----:B----4-:R-:W-:Y:S01]  /*05c0*/  @!P3 R2UR UR42, R6 ;  /* 0x00000000062ab2ca */ /* 0x010fe200000e0000 */
        /* <DEDUP_REMOVED lines=10> */
.L_x_955:
        /* <DEDUP_REMOVED lines=13> */
[----:B------:R-:W-:Y:S02]  /*0740*/  ULEA UR45, UR50, 0xffffffc0, 0x6 ;  /* 0xffffffc0322d7891 */ /* 0x000fe4000f8e30ff */
[----:B--2---:R-:W-:Y:S02]  /*0750*/  @!UP1 UIMAD.WIDE.U32 UR48, UR40, UR10, URZ ;  /* 0x0000000a283092a5 */ /* 0x004fe4000f8e00ff */
[----:B---3--:R-:W-:Y:S02]  /*0760*/  @UP1 UIMAD.WIDE.U32 UR14, UR16, UR8, URZ ;  /* 0x00000008100e12a5 */ /* 0x008fe4000f8e00ff */
[----:B------:R-:W-:Y:S02]  /*0770*/  @!UP1 UIMAD UR47, UR40, UR11, UR49 ;  /* 0x0000000b282f92a4 */ /* 0x000fe4000f8e0231 */
[----:B------:R-:W-:Y:S02]  /*0780*/  @UP1 UIMAD UR47, UR16, UR9, UR15 ;  /* 0x00000009102f12a4 */ /* 0x000fe4000f8e020f */
[----:B------:R-:W-:Y:S01]  /*0790*/  USHF.R.S32.HI UR49, URZ, 0x1f, UR45 ;  /* 0x0000001fff317899 */ /* 0x000fe2000801142d */
[----:B------:R-:W-:Y:S01]  /*07a0*/  @UP1 UMOV UR48, UR14 ;  /* 0x0000000e00301c82 */ /* 0x000fe20008000000 */
[----:B------:R-:W-:Y:S10]  /*07b0*/  BRA.U UP2, `(.L_x_957) ;  /* 0x0000000102347547 */ /* 0x000ff4000b800000 */
        /* <DEDUP_REMOVED lines=13> */
.L_x_957:
[----:B------:R-:W2:Y:S01]  /*0890*/  LDCU.64 UR14, c[0x0][0x3b8] ;  /* 0x00007700ff0e77ac */ /* 0x000ea20008000a00 */
[----:B------:R-:W-:-:S04]  /*08a0*/  UIADD3 UR8, UPT, UPT, UR41, UR42, URZ ;  /* 0x0000002a29087290 */ /* 0x000fc8000fffe0ff */
[----:B--2---:R-:W-:Y:S02]  /*08b0*/  UIMAD.WIDE.U32 UR10, UR8, UR14, URZ ;  /* 0x0000000e080a72a5 */ /* 0x004fe4000f8e00ff */
[----:B------:R-:W-:-:S04]  /*08c0*/  UIMAD UR8, UR8, UR15, URZ ;  /* 0x0000000f080872a4 */ /* 0x000fc8000f8e02ff */
[----:B------:R-:W-:Y:S01]  /*08d0*/  UIADD3 UR8, UPT, UPT, UR11, UR8, URZ ;  /* 0x000000080b087290 */ /* 0x000fe2000fffe0ff */
[----:B------:R-:W-:-:S05]  /*08e0*/  UMOV UR44, UR10 ;  /* 0x0000000a002c7c82 */ /* 0x000fca0008000000 */
[----:B------:R-:W-:Y:S02]  /*08f0*/  MOV R3, UR8 ;  /* 0x0000000800037c02 */ /* 0x000fe40008000f00 */
.L_x_958:
        /* <DEDUP_REMOVED lines=9> */
[----:B--2---:R-:W-:Y:S02]  /*0990*/  IMAD.MOV R4, RZ, RZ, -R7 ;  /* 0x000000ffff047224 */ /* 0x004fe400078e0a07 */
        /* <DEDUP_REMOVED lines=32> */
.L_x_959:
[----:B------:R-:W2:Y:S01]  /*0ba0*/  LDCU.64 UR12, c[0x0][0x3c0] ;  /* 0x00007800ff0c77ac */ /* 0x000ea20008000a00 */
[----:B------:R-:W-:-:S04]  /*0bb0*/  UIADD3 UR8, UPT, UPT, UR41, UR42, URZ ;  /* 0x0000002a29087290 */ /* 0x000fc8000fffe0ff */
[----:B--2---:R-:W-:Y:S02]  /*0bc0*/  UIMAD.WIDE.U32 UR10, UR8, UR12, URZ ;  /* 0x0000000c080a72a5 */ /* 0x004fe4000f8e00ff */
[----:B------:R-:W-:-:S04]  /*0bd0*/  UIMAD UR8, UR8, UR13, URZ ;  /* 0x0000000d080872a4 */ /* 0x000fc8000f8e02ff */
[----:B------:R-:W-:Y:S01]  /*0be0*/  UIADD3 UR8, UPT, UPT, UR11, UR8, URZ ;  /* 0x000000080b087290 */ /* 0x000fe2000fffe0ff */
[----:B------:R-:W-:-:S05]  /*0bf0*/  UMOV UR46, UR10 ;  /* 0x0000000a002e7c82 */ /* 0x000fca0008000000 */
[----:B------:R-:W-:-:S07]  /*0c00*/  MOV R2, UR8 ;  /* 0x0000000800027c02 */ /* 0x000fce0008000f00 */
.L_x_960:
        /* <DEDUP_REMOVED lines=27> */
.L_x_961:
[----:B------:R-:W-:Y:S02]  /*0dc0*/  UIMAD.WIDE.U32 UR54, UR62, UR16, URZ ;  /* 0x000000103e3672a5 */ /* 0x000fe4000f8e00ff */
[----:B------:R-:W-:-:S04]  /*0dd0*/  UIMAD UR8, UR63, UR16, URZ ;  /* 0x000000103f0872a4 */ /* 0x000fc8000f8e02ff */
[----:B------:R-:W-:Y:S02]  /*0de0*/  UIADD3 UR8, UPT, UPT, UR55, UR8, URZ ;  /* 0x0000000837087290 */ /* 0x000fe4000fffe0ff */
.L_x_962:
        /* <DEDUP_REMOVED lines=20> */
.L_x_963:
[----:B------:R-:W2:Y:S01]  /*0f30*/  LDCU UR56, c[0x0][0x434] ;  /* 0x00008680ff3877ac */ /* 0x000ea20008000800 */
[----:B------:R-:W-:-:S04]  /*0f40*/  UIMAD UR11, UR40, UR17, UR23 ;  /* 0x00000011280b72a4 */ /* 0x000fc8000f8e0217 */
[----:B--2---:R-:W-:Y:S02]  /*0f50*/  UIMAD UR56, UR11, UR56, URZ ;  /* 0x000000380b3872a4 */ /* 0x004fe4000f8e02ff */
.L_x_964:
        /* <DEDUP_REMOVED lines=11> */
.L_x_965:
[----:B------:R-:W2:Y:S01]  /*1010*/  LDCU UR55, c[0x0][0x444] ;  /* 0x00008880ff3777ac */ /* 0x000ea20008000800 */
[----:B------:R-:W-:-:S04]  /*1020*/  UIMAD UR10, UR40, UR17, UR23 ;  /* 0x00000011280a72a4 */ /* 0x000fc8000f8e0217 */
[----:B--2---:R-:W-:-:S12]  /*1030*/  UIMAD UR55, UR10, UR55, URZ ;  /* 0x000000370a3772a4 */ /* 0x004fd8000f8e02ff */
.L_x_966:
[----:B------:R-:W2:Y:S01]  /*1040*/  S2R R223, SR_TID.X ;  /* 0x0000000000df7919 */ /* 0x000ea20000002100 */
[----:B------:R-:W-:Y:S01]  /*1050*/  USHF.R.S32.HI UR10, URZ, 0x1f, UR9 ;  /* 0x0000001fff0a7899 */ /* 0x000fe20008011409 */
[----:B------:R-:W-:Y:S01]  /*1060*/  IMAD.MOV.U32 R17, RZ, RZ, RZ ;  /* 0x000000ffff117224 */ /* 0x000fe200078e00ff */
        /* <DEDUP_REMOVED lines=8> */
[----:B------:R-:W-:-:S02]  /*10f0*/  ULEA UR56, UR50, UR56, 0x6 ;  /* 0x0000003832387291 */ /* 0x000fc4000f8e30ff */
[----:B---3--:R-:W-:Y:S01]  /*1100*/  UIMAD UR16, UR49, UR8, URZ ;  /* 0x00000008311072a4 */ /* 0x008fe2000f8e02ff */
[C---:B--2---:R-:W-:Y:S01]  /*1110*/  IMAD.SHL.U32 R8, R223.reuse, 0x8, RZ ;  /* 0x00000008df087824 */ /* 0x044fe200078e00ff */
[----:B------:R-:W-:Y:S01]  /*1120*/  SHF.R.U32.HI R0, RZ, 0x5, R223 ;  /* 0x00000005ff007819 */ /* 0x000fe200000116df */
[----:B------:R-:W-:Y:S01]  /*1130*/  IMAD.U32 R6, RZ, RZ, UR8 ;  /* 0x00000008ff067e24 */ /* 0x000fe2000f8e00ff */
[----:B------:R-:W-:Y:S01]  /*1140*/  UIMAD UR16, UR45, UR9, UR16 ;  /* 0x000000092d1072a4 */ /* 0x000fe2000f8e0210 */
[----:B------:R-:W-:Y:S01]  /*1150*/  IMAD.U32 R10, RZ, RZ, UR10 ;  /* 0x0000000aff0a7e24 */ /* 0x000fe2000f8e00ff */
[----:B------:R-:W-:Y:S01]  /*1160*/  LOP3.LUT R16, R8, 0x38, RZ, 0xc0, !PT ;  /* 0x0000003808107812 */ /* 0x000fe200078ec0ff */
[----:B------:R-:W-:Y:S01]  /*1170*/  IMAD.U32 R14, RZ, RZ, UR11 ;  /* 0x0000000bff0e7e24 */ /* 0x000fe2000f8e00ff */
[----:B------:R-:W2:Y:S01]  /*1180*/  LDCU.64 UR10, c[0x0][0x550] ;  /* 0x0000aa00ff0a77ac */ /* 0x000ea20008000a00 */
[----:B------:R-:W-:Y:S02]  /*1190*/  LOP3.LUT R9, R223, 0x1f, RZ, 0xc0, !PT ;  /* 0x0000001fdf097812 */ /* 0x000fe400078ec0ff */
[----:B------:R-:W-:Y:S01]  /*11a0*/  IADD3 R4, P0, PT, R16, UR58, RZ ;  /* 0x0000003a10047c10 */ /* 0x000fe2000ff1e0ff */
[----:B------:R-:W3:Y:S02]  /*11b0*/  LDCU.64 UR58, c[0x0][0x420] ;  /* 0x00008400ff3a77ac */ /* 0x000ee40008000a00 */
[----:B------:R-:W-:-:S02]  /*11c0*/  IMAD R9, R0, UR51, R9 ;  /* 0x0000003300097c24 */ /* 0x000fc4000f8e0209 */
[----:B------:R-:W-:Y:S01]  /*11d0*/  IMAD.X R5, RZ, RZ, UR52, P0 ;  /* 0x00000034ff057e24 */ /* 0x000fe200080e06ff */
[----:B------:R-:W-:Y:S01]  /*11e0*/  USHF.L.U64.HI UR52, UR8, 0x5, UR9 ;  /* 0x0000000508347899 */ /* 0x000fe20008010209 */
[----:B------:R-:W-:-:S04]  /*11f0*/  IMAD.WIDE.U32 R6, R6, UR45, R4 ;  /* 0x0000002d06067c25 */ /* 0x000fc8000f8e0004 */
[----:B------:R-:W4:Y:S01]  /*1200*/  LDC.64 R4, c[0x0][0x3b0] ;  /* 0x0000ec00ff047b82 */ /* 0x000f220000000a00 */
[----:B------:R-:W-:Y:S01]  /*1210*/  IADD3 R7, PT, PT, R7, UR16, RZ ;  /* 0x0000001007077c10 */ /* 0x000fe2000fffe0ff */
[----:B------:R-:W5:Y:S02]  /*1220*/  LDCU.64 UR16, c[0x0][0x3c8] ;  /* 0x00007900ff1077ac */ /* 0x000f640008000a00 */
[----:B------:R-:W-:Y:S01]  /*1230*/  IMAD.WIDE.U32 R10, R10, UR23, R6 ;  /* 0x000000170a0a7c25 */ /* 0x000fe2000f8e0006 */
[----:B---3--:R-:W-:-:S03]  /*1240*/  UIMAD.WIDE UR58, UR56, 0x4, UR58 ;  /* 0x00000004383a78a5 */ /* 0x008fc6000f8e023a */
[----:B------:R-:W3:Y:S01]  /*1250*/  LDC.64 R6, c[0x0][0x5f8] ;  /* 0x00017e00ff067b82 */ /* 0x000ee20000000a00 */
[----:B------:R-:W-:Y:S01]  /*1260*/  IMAD R15, R14, UR23, R11 ;  /* 0x000000170e0f7c24 */ /* 0x000fe2000f8e020b */
[----:B------:R-:W-:Y:S02]  /*1270*/  MOV R14, R10 ;  /* 0x0000000a000e7202 */ /* 0x000fe40000000f00 */
[----:B------:R-:W-:-:S05]  /*1280*/  SHF.R.U32.HI R10, RZ, 0x3, R223 ;  /* 0x00000003ff0a7819 */ /* 0x000fca00000116df */
[----:B------:R-:W-:-:S04]  /*1290*/  IMAD.WIDE.U32 R14, R10, UR8, R14 ;  /* 0x000000080a0e7c25 */ /* 0x000fc8000f8e000e */
[----:B----4-:R-:W-:Y:S01]  /*12a0*/  IMAD R11, R4, UR49, RZ ;  /* 0x00000031040b7c24 */ /* 0x010fe2000f8e02ff */
[----:B--2---:R-:W-:Y:S01]  /*12b0*/  LEA R236, P2, R14, UR10, 0x1 ;  /* 0x0000000a0eec7c11 */ /* 0x004fe2000f8408ff */
[----:B------:R-:W-:-:S04]  /*12c0*/  IMAD.WIDE.U32 R18, R4, UR45, R16 ;  /* 0x0000002d04127c25 */ /* 0x000fc8000f8e0010 */
[----:B------:R-:W-:Y:S01]  /*12d0*/  IMAD R11, R5, UR45, R11 ;  /* 0x0000002d050b7c24 */ /* 0x000fe2000f8e020b */
[----:B------:R-:W-:Y:S01]  /*12e0*/  IADD3 R24, P0, PT, R18, UR48, RZ ;  /* 0x0000003012187c10 */ /* 0x000fe2000ff1e0ff */
[----:B------:R-:W-:Y:S01]  /*12f0*/  USHF.L.U32 UR45, UR8, 0x5, URZ ;  /* 0x00000005082d7899 */ /* 0x000fe200080006ff */
[----:B------:R-:W-:Y:S01]  /*1300*/  IMAD R0, R10, UR9, R15 ;  /* 0x000000090a007c24 */ /* 0x000fe2000f8e020f */
[----:B------:R-:W2:Y:S01]  /*1310*/  LDCU.64 UR8, c[0x0][0x380] ;  /* 0x00007000ff0877ac */ /* 0x000ea20008000a00 */
[----:B---3--:R-:W-:Y:S01]  /*1320*/  IMAD.WIDE.U32 R22, R6, UR21, RZ ;  /* 0x0000001506167c25 */ /* 0x008fe2000f8e00ff */
[----:B------:R-:W-:Y:S02]  /*1330*/  IADD3.X R25, PT, PT, R19, UR47, R11, P0, !PT ;  /* 0x0000002f13197c10 */ /* 0x000fe400087fe40b */
[----:B-----5:R-:W-:Y:S01]  /*1340*/  MOV R11, UR17 ;  /* 0x00000011000b7c02 */ /* 0x020fe20008000f00 */
[----:B------:R-:W-:Y:S01]  /*1350*/  IMAD.U32 R18, RZ, RZ, UR16 ;  /* 0x00000010ff127e24 */ /* 0x000fe2000f8e00ff */
[----:B------:R-:W3:Y:S01]  /*1360*/  LDCU.64 UR16, c[0x0][0x570] ;  /* 0x0000ae00ff1077ac */ /* 0x000ee20008000a00 */
[----:B------:R-:W-:Y:S01]  /*1370*/  SEL R6, R22, RZ, P5 ;  /* 0x000000ff16067207 */ /* 0x000fe20002800000 */
[----:B------:R-:W-:Y:S01]  /*1380*/  IMAD R7, R7, UR21, R23 ;  /* 0x0000001507077c24 */ /* 0x000fe2000f8e0217 */
[----:B------:R-:W-:Y:S01]  /*1390*/  LEA.HI.X R237, R14, UR11, R0, 0x1, P2 ;  /* 0x0000000b0eed7c11 */ /* 0x000fe200090f0c00 */
[----:B------:R-:W4:Y:S01]  /*13a0*/  LDCU.64 UR48, c[0x0][0x5e8] ;  /* 0x0000bd00ff3077ac */ /* 0x000f220008000a00 */
[----:B------:R-:W-:Y:S01]  /*13b0*/  IMAD.WIDE.U32 R18, R18, UR23, R24 ;  /* 0x0000001712127c25 */ /* 0x000fe2000f8e0018 */
[----:B------:R-:W-:Y:S01]  /*13c0*/  IADD3 R6, P1, P0, R9, UR54, R6 ;  /* 0x0000003609067c10 */ /* 0x000fe2000f83e006 */
[----:B------:R-:W-:Y:S01]  /*13d0*/  USHF.L.U32 UR47, UR51, 0x6, URZ ;  /* 0x00000006332f7899 */ /* 0x000fe200080006ff */
[----:B------:R-:W-:Y:S01]  /*13e0*/  SHF.R.S32.HI R9, RZ, 0x1f, R9 ;  /* 0x0000001fff097819 */ /* 0x000fe20000011409 */
[----:B------:R-:W-:Y:S01]  /*13f0*/  IMAD R15, R11, UR23, R19 ;  /* 0x000000170b0f7c24 */ /* 0x000fe2000f8e0213 */
[----:B------:R-:W-:Y:S01]  /*1400*/  SEL R7, R7, RZ, P5 ;  /* 0x000000ff07077207 */ /* 0x000fe20002800000 */
[----:B------:R-:W-:-:S03]  /*1410*/  IMAD.MOV.U32 R14, RZ, RZ, R18 ;  /* 0x000000ffff0e7224 */ /* 0x000fc600078e0012 */
[----:B------:R-:W-:Y:S01]  /*1420*/  IADD3.X R9, PT, PT, R9, UR53, R7, P1, P0 ;  /* 0x0000003509097c10 */ /* 0x000fe20008fe0407 */
[----:B------:R-:W-:Y:S01]  /*1430*/  IMAD.U32 R7, RZ, RZ, UR47 ;  /* 0x0000002fff077e24 */ /* 0x000fe2000f8e00ff */
[----:B------:R-:W-:Y:S01]  /*1440*/  IADD3 R6, P0, PT, R6, UR47, RZ ;  /* 0x0000002f06067c10 */ /* 0x000fe2000ff1e0ff */
[----:B------:R-:W-:-:S03]  /*1450*/  IMAD.WIDE.U32 R14, R10, R4, R14 ;  /* 0x000000040a0e7225 */ /* 0x000fc600078e000e */
[----:B------:R-:W-:Y:S01]  /*1460*/  LEA.HI.X.SX32 R7, R7, R9, 0x1, P0 ;  /* 0x0000000907077211 */ /* 0x000fe200000f0eff */
[----:B------:R-:W-:Y:S01]  /*1470*/  IMAD R0, R10, R5, R15 ;  /* 0x000000050a007224 */ /* 0x000fe200078e020f */
[----:B--2---:R-:W-:Y:S01]  /*1480*/  LEA R238, P1, R14, UR8, 0x1 ;  /* 0x000000080eee7c11 */ /* 0x004fe2000f8208ff */
[----:B----4-:R-:W-:Y:S01]  /*1490*/  UIMAD.WIDE UR48, UR55, 0x4, UR48 ;  /* 0x00000004373078a5 */ /* 0x010fe2000f8e0230 */
[----:B---3--:R-:W-:Y:S01]  /*14a0*/  LEA R234, P0, R6, UR16, 0x2 ;  /* 0x0000001006ea7c11 */ /* 0x008fe2000f8010ff */
[----:B------:R-:W-:Y:S01]  /*14b0*/  VIADD R9, R10, 0x20 ;  /* 0x000000200a097836 */ /* 0x000fe20000000000 */
[----:B------:R-:W-:Y:S02]  /*14c0*/  LEA.HI.X R239, R14, UR9, R0, 0x1, P1 ;  /* 0x000000090eef7c11 */ /* 0x000fe400088f0c00 */
[----:B------:R-:W-:Y:S02]  /*14d0*/  LEA.HI.X R235, R6, UR17, R7, 0x2, P0 ;  /* 0x0000001106eb7c11 */ /* 0x000fe400080f1407 */
[----:B------:R-:W-:Y:S01]  /*14e0*/  IADD3 R14, P0, PT, R10, 0x20, RZ ;  /* 0x000000200a0e7810 */ /* 0x000fe20007f1e0ff */
[----:B------:R-:W-:Y:S01]  /*14f0*/  UMOV UR16, UR48 ;  /* 0x0000003000107c82 */ /* 0x000fe20008000000 */
[C---:B------:R-:W-:Y:S01]  /*1500*/  SHF.L.U64.HI R5, R4.reuse, 0x5, R5 ;  /* 0x0000000504057819 */ /* 0x040fe20000010205 */
[----:B------:R-:W-:Y:S01]  /*1510*/  UMOV UR17, UR49 ;  /* 0x0000003100117c82 */ /* 0x000fe20008000000 */
[----:B------:R-:W-:-:S02]  /*1520*/  SHF.L.U32 R6, R4, 0x5, RZ ;  /* 0x0000000504067819 */ /* 0x000fc400000006ff */
[----:B------:R-:W-:Y:S01]  /*1530*/  IADD3.X R0, PT, PT, RZ, RZ, RZ, P0, !PT ;  /* 0x000000ffff007210 */ /* 0x000fe200007fe4ff */
[----:B------:R-:W-:Y:S06]  /*1540*/  BRA.U UP0, `(.L_x_967) ;  /* 0x0000000500e87547 */ /* 0x000fec000b800000 */
        /* <DEDUP_REMOVED lines=13> */
.L_x_968:
[----:B------:R-:W2:Y:S01]  /*1620*/  LDCU.64 UR12, c[0x0][0x5c0] ;  /* 0x0000b800ff0c77ac */ /* 0x000ea20008000a00 */
[----:B------:R-:W-:-:S04]  /*1630*/  UIADD3 UR8, UPT, UPT, UR41, UR42, URZ ;  /* 0x0000002a29087290 */ /* 0x000fc8000fffe0ff */
[----:B--2---:R-:W-:Y:S02]  /*1640*/  UIMAD.WIDE.U32 UR16, UR8, UR12, URZ ;  /* 0x0000000c081072a5 */ /* 0x004fe4000f8e00ff */
[----:B------:R-:W-:-:S04]  /*1650*/  UIMAD UR8, UR8, UR13, URZ ;  /* 0x0000000d080872a4 */ /* 0x000fc8000f8e02ff */
[----:B------:R-:W-:-:S06]  /*1660*/  UIADD3 UR8, UPT, UPT, UR17, UR8, URZ ;  /* 0x0000000811087290 */ /* 0x000fcc000fffe0ff */
[----:B------:R-:W-:Y:S02]  /*1670*/  MOV R2, UR8 ;  /* 0x0000000800027c02 */ /* 0x000fe40008000f00 */
.L_x_969:
        /* <DEDUP_REMOVED lines=13> */
.L_x_970:
[----:B------:R-:W2:Y:S01]  /*1750*/  LDCU.64 UR10, c[0x0][0x5c8] ;  /* 0x0000b900ff0a77ac */ /* 0x000ea20008000a00 */
[----:B------:R-:W-:-:S04]  /*1760*/  UIADD3 UR41, UPT, UPT, UR41, UR42, URZ ;  /* 0x0000002a29297290 */ /* 0x000fc8000fffe0ff */
[----:B--2---:R-:W-:Y:S02]  /*1770*/  UIMAD.WIDE.U32 UR14, UR41, UR10, URZ ;  /* 0x0000000a290e72a5 */ /* 0x004fe4000f8e00ff */
[----:B------:R-:W-:-:S04]  /*1780*/  UIMAD UR41, UR41, UR11, URZ ;  /* 0x0000000b292972a4 */ /* 0x000fc8000f8e02ff */
[----:B------:R-:W-:-:S06]  /*1790*/  UIADD3 UR41, UPT, UPT, UR15, UR41, URZ ;  /* 0x000000290f297290 */ /* 0x000fcc000fffe0ff */
[----:B------:R-:W-:-:S07]  /*17a0*/  MOV R3, UR41 ;  /* 0x0000002900037c02 */ /* 0x000fce0008000f00 */
.L_x_971:
[----:B------:R-:W2:Y:S01]  /*17b0*/  LDCU.64 UR8, c[0x0][0x5d8] ;  /* 0x0000bb00ff0877ac */ /* 0x000ea20008000a00 */
        /* <DEDUP_REMOVED lines=10> */
[----:B--2---:R-:W-:Y:S01]  /*1860*/  IMAD.U32 R4, RZ, RZ, UR9 ;  /* 0x00000009ff047e24 */ /* 0x004fe2000f8e00ff */
[----:B------:R-:W-:-:S05]  /*1870*/  MOV R2, UR8 ;  /* 0x0000000800027c02 */ /* 0x000fca0008000f00 */
        /* <DEDUP_REMOVED lines=14> */
.L_x_973:
[----:B-1----:R-:W-:Y:S05]  /*1960*/  BSYNC.RECONVERGENT B0 ;  /* 0x0000000000007941 */ /* 0x002fea0003800200 */
.L_x_972:
[----:B------:R-:W-:Y:S04]  /*1970*/  BSSY.RECONVERGENT B0, `(.L_x_974) ;  /* 0x000000f000007945 */ /* 0x000fe80003800200 */
[----:B------:R-:W-:Y:S05]  /*1980*/  @P1 BRA `(.L_x_975) ;  /* 0x0000000000341947 */ /* 0x000fea0003800000 */
[----:B------:R-:W1:Y:S01]  /*1990*/  LDCU.64 UR8, c[0x0][0x560] ;  /* 0x0000ac00ff0877ac */ /* 0x000e620008000a00 */
[----:B------:R-:W-:Y:S01]  /*19a0*/  MOV R5, R4 ;  /* 0x0000000400057202 */ /* 0x000fe20000000f00 */
[----:B------:R-:W-:Y:S01]  /*19b0*/  IMAD R2, R0, UR12, RZ ;  /* 0x0000000c00027c24 */ /* 0x000fe2000f8e02ff */
[----:B------:R-:W-:-:S03]  /*19c0*/  MOV R4, R6 ;  /* 0x0000000600047202 */ /* 0x000fc60000000f00 */
[C---:B------:R-:W-:Y:S02]  /*19d0*/  IMAD R2, R14.reuse, UR13, R2 ;  /* 0x0000000d0e027c24 */ /* 0x040fe4000f8e0202 */
[----:B------:R-:W-:-:S05]  /*19e0*/  IMAD.WIDE.U32 R4, R14, UR12, R4 ;  /* 0x0000000c0e047c25 */ /* 0x000fca000f8e0004 */
[----:B------:R-:W-:Y:S02]  /*19f0*/  IADD3 R2, PT, PT, R5, R2, RZ ;  /* 0x0000000205027210 */ /* 0x000fe40007ffe0ff */
[----:B-1----:R-:W-:-:S04]  /*1a00*/  LEA R6, P0, R4, UR8, 0x1 ;  /* 0x0000000804067c11 */ /* 0x002fc8000f8008ff */
[----:B------:R-:W-:-:S05]  /*1a10*/  LEA.HI.X R7, R4, UR9, R2, 0x1, P0 ;  /* 0x0000000904077c11 */ /* 0x000fca00080f0c02 */
[----:B------:R1:W-:Y:S04]  /*1a20*/  STG.E.128 desc[UR34][R6.64], RZ ;  /* 0x000000ff06007986 */ /* 0x0003e8000c101d22 */
[----:B------:R1:W-:Y:S04]  /*1a30*/  STG.E.128 desc[UR34][R6.64+0x80], RZ ;  /* 0x000080ff06007986 */ /* 0x0003e8000c101d22 */
[----:B------:R1:W-:Y:S04]  /*1a40*/  STG.E.128 desc[UR34][R6.64+0x100], RZ ;  /* 0x000100ff06007986 */ /* 0x0003e8000c101d22 */
[----:B------:R1:W-:Y:S02]  /*1a50*/  STG.E.128 desc[UR34][R6.64+0x180], RZ ;  /* 0x000180ff06007986 */ /* 0x0003e4000c101d22 */
.L_x_975:
[----:B------:R-:W-:Y:S05]  /*1a60*/  BSYNC.RECONVERGENT B0 ;  /* 0x0000000000007941 */ /* 0x000fea0003800200 */
.L_x_974:
[----:B------:R-:W3:Y:S01]  /*1a70*/  LDCU.64 UR8, c[0x0][0x5e0] ;  /* 0x0000bc00ff0877ac */ /* 0x000ee20008000a00 */
[----:B------:R-:W-:Y:S01]  /*1a80*/  MOV R2, UR10 ;  /* 0x0000000a00027c02 */ /* 0x000fe20008000f00 */
[----:B------:R-:W-:Y:S01]  /*1a90*/  BSSY.RECONVERGENT B0, `(.L_x_976) ;  /* 0x0000016000007945 */ /* 0x000fe20003800200 */
[----:B------:R-:W-:-:S03]  /*1aa0*/  UIMAD UR27, UR27, UR10, URZ ;  /* 0x0000000a1b1b72a4 */ /* 0x000fc6000f8e02ff */
[----:B------:R-:W-:Y:S01]  /*1ab0*/  IMAD.WIDE.U32 R16, R2, UR30, R16 ;  /* 0x0000001e02107c25 */ /* 0x000fe2000f8e0010 */
[----:B------:R-:W-:Y:S02]  /*1ac0*/  UIMAD UR27, UR30, UR11, UR27 ;  /* 0x0000000b1e1b72a4 */ /* 0x000fe4000f8e021b */
[----:B-1----:R-:W-:-:S04]  /*1ad0*/  IADD3 R6, P0, PT, R16, UR14, RZ ;  /* 0x0000000e10067c10 */ /* 0x002fc8000ff1e0ff */
[----:B------:R-:W-:Y:S02]  /*1ae0*/  IADD3.X R7, PT, PT, R3, UR27, R17, P0, !PT ;  /* 0x0000001b03077c10 */ /* 0x000fe400087fe411 */
[----:B---3--:R-:W-:Y:S02]  /*1af0*/  MOV R4, UR8 ;  /* 0x0000000800047c02 */ /* 0x008fe40008000f00 */
[----:B------:R-:W-:-:S03]  /*1b00*/  MOV R2, UR9 ;  /* 0x0000000900027c02 */ /* 0x000fc60008000f00 */
        /* <DEDUP_REMOVED lines=14> */
.L_x_977:
[----:B------:R-:W-:Y:S05]  /*1bf0*/  BSYNC.RECONVERGENT B0 ;  /* 0x0000000000007941 */ /* 0x000fea0003800200 */
.L_x_976:
[----:B------:R-:W-:Y:S05]  /*1c00*/  @P1 BRA `(.L_x_978) ;  /* 0x0000006400cc1947 */ /* 0x000fea0003800000 */
[----:B------:R-:W3:Y:S01]  /*1c10*/  LDCU.64 UR8, c[0x0][0x568] ;  /* 0x0000ad00ff0877ac */ /* 0x000ee20008000a00 */
[----:B------:R-:W-:Y:S01]  /*1c20*/  MOV R3, R2 ;  /* 0x0000000200037202 */ /* 0x000fe20000000f00 */
        /* <DEDUP_REMOVED lines=12> */
.L_x_967:
[----:B------:R-:W2:Y:S01]  /*1cf0*/  LDCU.64 UR10, c[0x0][0x3d0] ;  /* 0x00007a00ff0a77ac */ /* 0x000ea20008000a00 */
[----:B------:R-:W-:Y:S01]  /*1d00*/  IMAD.U32 R7, RZ, RZ, UR14 ;  /* 0x0000000eff077e24 */ /* 0x000fe2000f8e00ff */
[----:B------:R-:W-:Y:S01]  /*1d10*/  SHF.R.U32.HI R231, RZ, 0x2, R223 ;  /* 0x00000002ffe77819 */ /* 0x000fe200000116df */
[----:B------:R-:W-:Y:S01]  /*1d20*/  IMAD.U32 R4, RZ, RZ, UR12 ;  /* 0x0000000cff047e24 */ /* 0x000fe2000f8e00ff */
[----:B------:R-:W3:Y:S01]  /*1d30*/  LDCU.64 UR8, c[0x0][0x3d8] ;  /* 0x00007b00ff0877ac */ /* 0x000ee20008000a00 */
[----:B------:R-:W-:Y:S01]  /*1d40*/  IMAD.WIDE.U32 R22, R7, UR30, R16 ;  /* 0x0000001e07167c25 */ /* 0x000fe2000f8e0010 */
[----:B------:R-:W-:-:S03]  /*1d50*/  UIMAD UR43, UR50, -0x40, UR43 ;  /* 0xffffffc0322b78a4 */ /* 0x000fc6000f8e022b */
[----:B------:R-:W-:Y:S01]  /*1d60*/  IMAD.WIDE.U32 R18, R4, UR30, R16 ;  /* 0x0000001e04127c25 */ /* 0x000fe2000f8e0010 */
[----:B------:R-:W-:Y:S01]  /*1d70*/  UIADD3 UR40, UPT, UPT, -UR30, UR36, URZ ;  /* 0x000000241e287290 */ /* 0x000fe2000fffe1ff */
[----:B------:R-:W-:Y:S01]  /*1d80*/  IADD3 R16, P1, PT, R22, UR44, RZ ;  /* 0x0000002c16107c10 */ /* 0x000fe2000ff3e0ff */
[----:B------:R-:W-:Y:S01]  /*1d90*/  UIMAD UR47, UR27, UR14, URZ ;  /* 0x0000000e1b2f72a4 */ /* 0x000fe2000f8e02ff */
[----:B------:R-:W4:Y:S01]  /*1da0*/  S2R R216, SR_TID.X ;  /* 0x0000000000d87919 */ /* 0x000f220000002100 */
[----:B------:R-:W-:Y:S01]  /*1db0*/  UIMAD UR27, UR27, UR12, URZ ;  /* 0x0000000c1b1b72a4 */ /* 0x000fe2000f8e02ff */
[C---:B------:R-:W-:Y:S01]  /*1dc0*/  ISETP.GE.AND P4, PT, R9.reuse, UR43, PT ;  /* 0x0000002b09007c0c */ /* 0x040fe2000bf86270 */
[----:B------:R-:W-:Y:S01]  /*1dd0*/  UIMAD UR47, UR30, UR15, UR47 ;  /* 0x0000000f1e2f72a4 */ /* 0x000fe2000f8e022f */
[----:B------:R-:W-:Y:S01]  /*1de0*/  ISETP.GE.AND P2, PT, R9, UR40, PT ;  /* 0x0000002809007c0c */ /* 0x000fe2000bf46270 */
[----:B------:R-:W-:Y:S01]  /*1df0*/  UIMAD UR27, UR30, UR13, UR27 ;  /* 0x0000000d1e1b72a4 */ /* 0x000fe2000f8e021b */
[----:B------:R-:W-:Y:S01]  /*1e00*/  SHF.R.U32.HI R9, RZ, 0x1, R223 ;  /* 0x00000001ff097819 */ /* 0x000fe200000116df */
[----:B--2---:R-:W-:Y:S01]  /*1e10*/  IMAD R22, R20, UR10, RZ ;  /* 0x0000000a14167c24 */ /* 0x004fe2000f8e02ff */
[----:B------:R-:W-:Y:S01]  /*1e20*/  IADD3 R24, P0, PT, R18, UR46, RZ ;  /* 0x0000002e12187c10 */ /* 0x000fe2000ff1e0ff */
[----:B---3--:R-:W-:Y:S01]  /*1e30*/  IMAD R20, R20, UR8, RZ ;  /* 0x0000000814147c24 */ /* 0x008fe2000f8e02ff */
[----:B------:R-:W-:Y:S01]  /*1e40*/  LOP3.LUT R4, R9, 0x30, RZ, 0xc0, !PT ;  /* 0x0000003009047812 */ /* 0x000fe200078ec0ff */
[C---:B------:R-:W-:Y:S01]  /*1e50*/  IMAD R22, R12.reuse, UR11, R22 ;  /* 0x0000000b0c167c24 */ /* 0x040fe2000f8e0216 */
[----:B------:R-:W-:Y:S01]  /*1e60*/  IADD3.X R17, PT, PT, R3, UR47, R23, P1, !PT ;  /* 0x0000002f03117c10 */ /* 0x000fe20008ffe417 */
[----:B------:R-:W-:Y:S01]  /*1e70*/  IMAD R20, R12, UR9, R20 ;  /* 0x000000090c147c24 */ /* 0x000fe2000f8e0214 */
[----:B------:R-:W-:Y:S01]  /*1e80*/  IADD3.X R25, PT, PT, R2, UR27, R19, P0, !PT ;  /* 0x0000001b02197c10 */ /* 0x000fe200087fe413 */
[----:B------:R-:W-:Y:S01]  /*1e90*/  IMAD.U32 R18, RZ, RZ, UR45 ;  /* 0x0000002dff127e24 */ /* 0x000fe2000f8e00ff */
[----:B------:R-:W-:Y:S01]  /*1ea0*/  LOP3.LUT R231, R4, 0x7, R231, 0xf8, !PT ;  /* 0x0000000704e77812 */ /* 0x000fe200078ef8e7 */
[----:B------:R-:W-:Y:S01]  /*1eb0*/  IMAD.WIDE.U32 R16, R12, UR10, R16 ;  /* 0x0000000a0c107c25 */ /* 0x000fe2000f8e0010 */
[----:B------:R-:W-:-:S03]  /*1ec0*/  ISETP.GE.AND P3, PT, R10, UR40, PT ;  /* 0x000000280a007c0c */ /* 0x000fc6000bf66270 */
[----:B------:R-:W-:Y:S01]  /*1ed0*/  IMAD.MOV.U32 R230, RZ, RZ, 0x7f800000 ;  /* 0x7f800000ffe67424 */ /* 0x000fe200078e00ff */
[----:B------:R-:W-:Y:S01]  /*1ee0*/  @!P4 LEA R18, P1, R18, R236, 0x1 ;  /* 0x000000ec1212c211 */ /* 0x000fe200078208ff */
[----:B------:R-:W-:Y:S01]  /*1ef0*/  IMAD.WIDE.U32 R12, R12, UR8, R24 ;  /* 0x000000080c0c7c25 */ /* 0x000fe2000f8e0018 */
[C---:B------:R-:W-:Y:S01]  /*1f00*/  @!P4 LEA R24, P0, R6.reuse, R238, 0x1 ;  /* 0x000000ee0618c211 */ /* 0x040fe200078008ff */
[----:B------:R-:W-:Y:S01]  /*1f10*/  ULOP3.LUT UR8, UR50, 0x80000001, URZ, 0xc0, !UPT ;  /* 0x8000000132087892 */ /* 0x000fe2000f8ec0ff */
[----:B------:R-:W2:Y:S01]  /*1f20*/  LDC R244, c[0x0][0x44c] ;  /* 0x00011300fff47b82 */ /* 0x000ea20000000800 */
[----:B------:R-:W-:Y:S01]  /*1f30*/  VIADD R2, R231, 0x8 ;  /* 0x00000008e7027836 */ /* 0x000fe20000000000 */
[----:B------:R-:W-:Y:S01]  /*1f40*/  @!P4 LEA.HI.X R25, R6, R239, R5, 0x1, P0 ;  /* 0x000000ef0619c211 */ /* 0x000fe200000f0c05 */
[----:B------:R-:W-:Y:S01]  /*1f50*/  IMAD.U32 R4, RZ, RZ, UR45 ;  /* 0x0000002dff047e24 */ /* 0x000fe2000f8e00ff */
[----:B------:R-:W-:Y:S01]  /*1f60*/  UISETP.NE.AND UP0, UPT, UR8, 0x1, UPT ;  /* 0x000000010800788c */ /* 0x000fe2000bf05270 */
[----:B------:R-:W-:Y:S01]  /*1f70*/  IMAD.U32 R3, RZ, RZ, UR52 ;  /* 0x00000034ff037e24 */ /* 0x000fe2000f8e00ff */
[----:B------:R-:W-:Y:S01]  /*1f80*/  ISETP.GE.AND P0, PT, R2, UR43, PT ;  /* 0x0000002b02007c0c */ /* 0x000fe2000bf06270 */
[----:B------:R-:W-:Y:S01]  /*1f90*/  IMAD.IADD R21, R13, 0x1, R20 ;  /* 0x000000010d157824 */ /* 0x000fe200078e0214 */
[----:B------:R-:W-:Y:S01]  /*1fa0*/  LOP3.LUT R2, R8, 0x1f8, RZ, 0xc0, !PT ;  /* 0x000001f808027812 */ /* 0x000fe200078ec0ff */
[--C-:B------:R-:W-:Y:S01]  /*1fb0*/  @!P3 IMAD.MOV.U32 R20, RZ, RZ, R12.reuse ;  /* 0x000000ffff14b224 */ /* 0x100fe200078e000c */
[----:B------:R-:W-:Y:S01]  /*1fc0*/  @!P4 LEA.HI.X R19, R4, R237, R3, 0x1, P1 ;  /* 0x000000ed0413c211 */ /* 0x000fe200008f0c03 */
[----:B------:R-:W-:Y:S01]  /*1fd0*/  @!P2 IMAD.MOV.U32 R4, RZ, RZ, R12 ;  /* 0x000000ffff04a224 */ /* 0x000fe200078e000c */
[----:B------:R-:W-:Y:S01]  /*1fe0*/  LOP3.LUT R2, R2, 0x38, R223, 0x78, !PT ;  /* 0x0000003802027812 */ /* 0x000fe200078e78df */
[----:B------:R-:W-:Y:S01]  /*1ff0*/  @!P2 IMAD R12, R0, UR14, RZ ;  /* 0x0000000e000cac24 */ /* 0x000fe2000f8e02ff */
[----:B------:R-:W-:Y:S01]  /*2000*/  ISETP.GE.AND P1, PT, R10, UR43, PT ;  /* 0x0000002b0a007c0c */ /* 0x000fe2000bf26270 */
[----:B------:R-:W-:Y:S01]  /*2010*/  @!P2 IMAD R11, R0, UR12, RZ ;  /* 0x0000000c000bac24 */ /* 0x000fe2000f8e02ff */
[----:B------:R-:W-:Y:S01]  /*2020*/  LOP3.LUT R0, R2, 0x1e00, R8, 0xf8, !PT ;  /* 0x00001e0002007812 */ /* 0x000fe200078ef808 */
[----:B------:R-:W3:Y:S01]  /*2030*/  @!P3 LDC.64 R6, c[0x0][0x388] ;  /* 0x0000e200ff06bb82 */ /* 0x000ee20000000a00 */
[----:B------:R-:W-:Y:S01]  /*2040*/  USEL UR8, URZ, 0x8000, UP0 ;  /* 0x00008000ff087887 */ /* 0x000fe20008000000 */
[----:B------:R-:W-:Y:S01]  /*2050*/  IMAD.IADD R23, R17, 0x1, R22 ;  /* 0x0000000111177824 */ /* 0x000fe200078e0216 */
[----:B------:R-:W-:-:S05]  /*2060*/  LEA R0, R0, UR24, 0x1 ;  /* 0x0000001800007c11 */ /* 0x000fca000f8e08ff */
[----:B------:R-:W-:Y:S01]  /*2070*/  @P5 BAR.SYNC.DEFER_BLOCKING 0x0 ;  /* 0x0000000000005b1d */ /* 0x000fe20000010000 */
[----:B------:R-:W-:Y:S02]  /*2080*/  @!P3 IMAD.MOV.U32 R22, RZ, RZ, R16 ;  /* 0x000000ffff16b224 */ /* 0x000fe400078e0010 */
[----:B------:R-:W-:Y:S02]  /*2090*/  @!P2 IMAD.MOV.U32 R17, RZ, RZ, R23 ;  /* 0x000000ffff11a224 */ /* 0x000fe400078e0017 */
[----:B------:R-:W-:-:S03]  /*20a0*/  VIADD R232, R0, UR8 ;  /* 0x0000000800e87c36 */ /* 0x000fc60008000000 */
[----:B------:R-:W1:Y:S01]  /*20b0*/  @!P2 LDC.64 R2, c[0x0][0x388] ;  /* 0x0000e200ff02ab82 */ /* 0x000e620000000a00 */
[----:B------:R-:W-:Y:S02]  /*20c0*/  @!P2 IMAD.MOV.U32 R5, RZ, RZ, R21 ;  /* 0x000000ffff05a224 */ /* 0x000fe400078e0015 */
[----:B------:R-:W-:Y:S01]  /*20d0*/  IMAD.MOV.U32 R229, RZ, RZ, 0x7f800000 ;  /* 0x7f800000ffe57424 */ /* 0x000fe200078e00ff */
[----:B------:R-:W2:Y:S01]  /*20e0*/  S2R R243, SR_TID.X ;  /* 0x0000000000f37919 */ /* 0x000ea20000002100 */
[----:B------:R-:W-:Y:S01]  /*20f0*/  @!P3 IMAD.WIDE.U32 R22, R10, UR14, R22 ;  /* 0x0000000e0a16bc25 */ /* 0x000fe2000f8e0016 */
[----:B----4-:R-:W-:Y:S01]  /*2100*/  SHF.R.U32.HI R228, RZ, 0x2, R216 ;  /* 0x00000002ffe47819 */ /* 0x010fe200000116d8 */
[----:B------:R-:W4:Y:S02]  /*2110*/  LDCU UR11, c[0x0][0x590] ;  /* 0x0000b200ff0b77ac */ /* 0x000f240008000800 */
[C---:B------:R-:W-:Y:S02]  /*2120*/  @!P2 IMAD R12, R14.reuse, UR15, R12 ;  /* 0x0000000f0e0cac24 */ /* 0x040fe4000f8e020c */
[----:B------:R-:W-:-:S02]  /*2130*/  @!P2 IMAD R11, R14, UR13, R11 ;  /* 0x0000000d0e0bac24 */ /* 0x000fc4000f8e020b */
[C---:B------:R-:W-:Y:S02]  /*2140*/  IMAD.SHL.U32 R215, R216.reuse, 0x2, RZ ;  /* 0x00000002d8d77824 */ /* 0x040fe400078e00ff */
[C---:B------:R-:W-:Y:S02]  /*2150*/  IMAD.SHL.U32 R213, R216.reuse, 0x40, RZ ;  /* 0x00000040d8d57824 */ /* 0x040fe400078e00ff */
[----:B------:R-:W-:Y:S01]  /*2160*/  IMAD.SHL.U32 R214, R216, 0x20, RZ ;  /* 0x00000020d8d67824 */ /* 0x000fe200078e00ff */
[----:B------:R-:W-:Y:S01]  /*2170*/  @!PT LDS RZ, [RZ] ;  /* 0x00000000fffff984 */ /* 0x000fe20000000800 */
[----:B------:R-:W-:Y:S01]  /*2180*/  @!PT LDS RZ, [RZ] ;  /* 0x00000000fffff984 */ /* 0x000fe20000000800 */
[----:B------:R-:W-:Y:S01]  /*2190*/  @!PT LDS RZ, [RZ] ;  /* 0x00000000fffff984 */ /* 0x000fe20000000800 */
[----:B------:R-:W-:Y:S01]  /*21a0*/  @!P1 LDGSTS.E.BYPASS.LTC128B.128 [R0+0x10000], desc[UR34][R236.64] ;  /* 0x10000000ec009fae */ /* 0x000fe2000b981a22 */
[----:B------:R-:W-:-:S04]  /*21b0*/  @!P2 IMAD.WIDE.U32 R16, R14, UR14, R16 ;  /* 0x0000000e0e10ac25 */ /* 0x000fc8000f8e0010 */
[----:B------:R-:W-:Y:S01]  /*21c0*/  IMAD.SHL.U32 R212, R216, 0x8, RZ ;  /* 0x00000008d8d47824 */ /* 0x000fe200078e00ff */
[----:B------:R-:W-:Y:S01]  /*21d0*/  @!P1 LDGSTS.E.BYPASS.LTC128B.128 [R0+0x12000], desc[UR34][R236.64+0x80] ;  /* 0x12000080ec009fae */ /* 0x000fe2000b981a22 */
[----:B------:R-:W-:-:S04]  /*21e0*/  @!P2 IMAD.WIDE.U32 R14, R14, UR12, R4 ;  /* 0x0000000c0e0eac25 */ /* 0x000fc8000f8e0004 */
[----:B------:R-:W-:Y:S01]  /*21f0*/  IMAD.SHL.U32 R248, R216, 0x10, RZ ;  /* 0x00000010d8f87824 */ /* 0x000fe200078e00ff */
[----:B------:R-:W-:Y:S01]  /*2200*/  @!P1 LDGSTS.E.BYPASS.LTC128B.128 [R0+0x14000], desc[UR34][R236.64+0x100] ;  /* 0x14000100ec009fae */ /* 0x000fe2000b981a22 */
[C---:B------:R-:W-:Y:S01]  /*2210*/  @!P3 IMAD R13, R10.reuse, UR15, R23 ;  /* 0x0000000f0a0dbc24 */ /* 0x040fe2000f8e0217 */
[----:B------:R-:W4:Y:S01]  /*2220*/  @!P3 LDC.64 R4, c[0x0][0x390] ;  /* 0x0000e400ff04bb82 */ /* 0x000f220000000a00 */
[----:B------:R-:W-:Y:S01]  /*2230*/  @!P2 IMAD.IADD R12, R17, 0x1, R12 ;  /* 0x00000001110ca824 */ /* 0x000fe200078e020c */
[----:B------:R-:W-:Y:S01]  /*2240*/  @!P1 LDGSTS.E.BYPASS.LTC128B.128 [R0+0x16000], desc[UR34][R236.64+0x180] ;  /* 0x16000180ec009fae */ /* 0x000fe2000b981a22 */
[----:B------:R-:W-:-:S04]  /*2250*/  @!P3 IMAD.WIDE.U32 R20, R10, UR12, R20 ;  /* 0x0000000c0a14bc25 */ /* 0x000fc8000f8e0014 */
[----:B------:R-:W-:Y:S01]  /*2260*/  IMAD.MOV.U32 R225, RZ, RZ, 0x40 ;  /* 0x00000040ffe17424 */ /* 0x000fe200078e00ff */
[----:B------:R-:W-:Y:S01]  /*2270*/  @P1 STS.128 [R0+0x10000], RZ ;  /* 0x010000ff00001388 */ /* 0x000fe20000000c00 */
[----:B------:R-:W-:Y:S02]  /*2280*/  @!P2 IMAD.IADD R11, R15, 0x1, R11 ;  /* 0x000000010f0ba824 */ /* 0x000fe400078e020b */
[----:B------:R-:W-:Y:S01]  /*2290*/  IMAD.MOV.U32 R224, RZ, RZ, 0x20 ;  /* 0x00000020ffe07424 */ /* 0x000fe200078e00ff */
[----:B------:R-:W-:Y:S01]  /*22a0*/  @P1 STS.128 [R0+0x12000], RZ ;  /* 0x012000ff00001388 */ /* 0x000fe20000000c00 */
[----:B------:R-:W-:Y:S01]  /*22b0*/  IMAD.MOV.U32 R247, RZ, RZ, 0x10 ;  /* 0x00000010fff77424 */ /* 0x000fe200078e00ff */
[----:B------:R-:W-:Y:S02]  /*22c0*/  UIADD3 UR30, UPT, UPT, UR30, 0x40, URZ ;  /* 0x000000401e1e7890 */ /* 0x000fe4000fffe0ff */
[----:B------:R-:W-:Y:S01]  /*22d0*/  @P1 STS.128 [R0+0x14000], RZ ;  /* 0x014000ff00001388 */ /* 0x000fe20000000c00 */
[----:B------:R-:W-:Y:S01]  /*22e0*/  IMAD.MOV.U32 R246, RZ, RZ, 0x20 ;  /* 0x00000020fff67424 */ /* 0x000fe200078e00ff */
[----:B------:R-:W-:Y:S01]  /*22f0*/  CS2R R190, SRZ ;  /* 0x0000000000be7805 */ /* 0x000fe2000001ff00 */
[----:B------:R-:W-:Y:S01]  /*2300*/  IMAD.MOV.U32 R245, RZ, RZ, 0x40 ;  /* 0x00000040fff57424 */ /* 0x000fe200078e00ff */
[----:B------:R-:W-:Y:S01]  /*2310*/  @P1 STS.128 [R0+0x16000], RZ ;  /* 0x016000ff00001388 */ /* 0x000fe20000000c00 */
[----:B------:R-:W-:Y:S01]  /*2320*/  IMAD.MOV.U32 R240, RZ, RZ, 0x4 ;  /* 0x00000004fff07424 */ /* 0x000fe200078e00ff */
        /* <DEDUP_REMOVED lines=66> */
[----:B-1----:R-:W-:Y:S02]  /*2750*/  @!P2 LEA R2, P1, R16, R2, 0x1 ;  /* 0x000000021002a211 */ /* 0x002fe400078208ff */
[----:B------:R-:W-:-:S02]  /*2760*/  CS2R R46, SRZ ;  /* 0x00000000002e7805 */ /* 0x000fc4000001ff00 */
[----:B------:R-:W-:Y:S01]  /*2770*/  CS2R R44, SRZ ;  /* 0x00000000002c7805 */ /* 0x000fe2000001ff00 */
[----:B------:R-:W-:Y:S01]  /*2780*/  @P4 STS.128 [R232+0x1000], RZ ;  /* 0x001000ffe8004388 */ /* 0x000fe20000000c00 */
[----:B------:R-:W-:Y:S01]  /*2790*/  @!P2 LEA.HI.X R3, R16, R3, R12, 0x1, P1 ;  /* 0x000000031003a211 */ /* 0x000fe200008f0c0c */
[----:B------:R-:W-:Y:S01]  /*27a0*/  @!P3 IMAD R12, R10, UR13, R21 ;  /* 0x0000000d0a0cbc24 */ /* 0x000fe2000f8e0215 */
[C---:B----4-:R-:W-:Y:S01]  /*27b0*/  @!P3 LEA R4, P1, R20.reuse, R4, 0x1 ;  /* 0x000000041404b211 */ /* 0x050fe200078208ff */
[----:B------:R-:W-:Y:S01]  /*27c0*/  @P4 STS.128 [R232+0x3000], RZ ;  /* 0x003000ffe8004388 */ /* 0x000fe20000000c00 */
[----:B------:R-:W-:Y:S02]  /*27d0*/  CS2R R50, SRZ ;  /* 0x0000000000327805 */ /* 0x000fe4000001ff00 */
[----:B------:R-:W-:Y:S02]  /*27e0*/  CS2R R48, SRZ ;  /* 0x0000000000307805 */ /* 0x000fe4000001ff00 */
[----:B------:R-:W-:Y:S01]  /*27f0*/  @!P3 LEA.HI.X R5, R20, R5, R12, 0x1, P1 ;  /* 0x000000051405b211 */ /* 0x000fe200008f0c0c */
[----:B------:R-:W-:Y:S01]  /*2800*/  @P4 STS.128 [R232+0x5000], RZ ;  /* 0x005000ffe8004388 */ /* 0x000fe20000000c00 */
[----:B------:R-:W-:-:S02]  /*2810*/  CS2R R42, SRZ ;  /* 0x00000000002a7805 */ /* 0x000fc4000001ff00 */
[----:B------:R-:W-:Y:S02]  /*2820*/  CS2R R40, SRZ ;  /* 0x0000000000287805 */ /* 0x000fe4000001ff00 */
[----:B------:R-:W-:Y:S01]  /*2830*/  CS2R R38, SRZ ;  /* 0x0000000000267805 */ /* 0x000fe2000001ff00 */
[----:B------:R-:W-:Y:S01]  /*2840*/  @P4 STS.128 [R232+0x7000], RZ ;  /* 0x007000ffe8004388 */ /* 0x000fe20000000c00 */
[----:B------:R-:W-:Y:S02]  /*2850*/  CS2R R36, SRZ ;  /* 0x0000000000247805 */ /* 0x000fe4000001ff00 */
[----:B------:R-:W-:Y:S02]  /*2860*/  CS2R R30, SRZ ;  /* 0x00000000001e7805 */ /* 0x000fe4000001ff00 */
[----:B------:R-:W-:Y:S01]  /*2870*/  CS2R R28, SRZ ;  /* 0x00000000001c7805 */ /* 0x000fe2000001ff00 */
[----:B------:R-:W-:Y:S01]  /*2880*/  @!PT LDS RZ, [RZ] ;  /* 0x00000000fffff984 */ /* 0x000fe20000000800 */
[----:B------:R-:W-:Y:S01]  /*2890*/  @!PT LDS RZ, [RZ] ;  /* 0x00000000fffff984 */ /* 0x000fe20000000800 */
[----:B------:R-:W-:Y:S01]  /*28a0*/  @!PT LDS RZ, [RZ] ;  /* 0x00000000fffff984 */ /* 0x000fe20000000800 */
[----:B------:R-:W-:Y:S01]  /*28b0*/  @!P4 LDGSTS.E.BYPASS.LTC128B.128 [R232+0x1000], desc[UR34][R24.64] ;  /* 0x0100000018e8cfae */ /* 0x000fe2000b981a22 */
[----:B------:R-:W-:-:S02]  /*28c0*/  CS2R R34, SRZ ;  /* 0x0000000000227805 */ /* 0x000fc4000001ff00 */
[----:B------:R-:W-:Y:S02]  /*28d0*/  CS2R R32, SRZ ;  /* 0x0000000000207805 */ /* 0x000fe4000001ff00 */
[----:B------:R-:W-:Y:S01]  /*28e0*/  CS2R R26, SRZ ;  /* 0x00000000001a7805 */ /* 0x000fe2000001ff00 */
[----:B------:R-:W-:Y:S01]  /*28f0*/  @!P4 LDGSTS.E.BYPASS.LTC128B.128 [R232+0x3000], desc[UR34][R24.64+0x80] ;  /* 0x0300008018e8cfae */ /* 0x000fe2000b981a22 */
[----:B------:R-:W-:Y:S01]  /*2900*/  USHF.L.U32 UR51, UR51, 0x3, URZ ;  /* 0x0000000333337899 */ /* 0x000fe200080006ff */
[----:B------:R-:W1:Y:S02]  /*2910*/  LDCU UR9, c[0x0][0x3e0] ;  /* 0x00007c00ff0977ac */ /* 0x000e640008000800 */
[----:B------:R-:W-:Y:S01]  /*2920*/  @!P4 LDGSTS.E.BYPASS.LTC128B.128 [R232+0x5000], desc[UR34][R24.64+0x100] ;  /* 0x0500010018e8cfae */ /* 0x000fe2000b981a22 */
[----:B------:R-:W4:Y:S03]  /*2930*/  LDCU UR10, c[0x0][0x45c] ;  /* 0x00008b80ff0a77ac */ /* 0x000f260008000800 */
[----:B------:R-:W-:Y:S01]  /*2940*/  @!P4 LDGSTS.E.BYPASS.LTC128B.128 [R232+0x7000], desc[UR34][R24.64+0x180] ;  /* 0x0700018018e8cfae */ /* 0x000fe2000b981a22 */
[----:B---3--:R-:W-:-:S04]  /*2950*/  @!P3 LEA R18, P4, R22, R6, 0x1 ;  /* 0x000000061612b211 */ /* 0x008fc800078808ff */
        /* <DEDUP_REMOVED lines=8> */
[----:B---3--:R-:W-:-:S03]  /*29e0*/  @!P2 LEA R12, P1, R14, R6, 0x1 ;  /* 0x000000060e0ca211 */ /* 0x008fc600078208ff */
[----:B------:R-:W-:Y:S01]  /*29f0*/  @P3 STS.128 [R0+0x1c000], RZ ;  /* 0x01c000ff00003388 */ /* 0x000fe20000000c00 */
[----:B------:R-:W-:Y:S02]  /*2a00*/  @!P2 LEA.HI.X R13, R14, R7, R11, 0x1, P1 ;  /* 0x000000070e0da211 */ /* 0x000fe400008f0c0b */
        /* <DEDUP_REMOVED lines=19> */
[----:B---3--:R-:W-:-:S03]  /*2b40*/  IMAD.MOV.U32 R2, RZ, RZ, 0x4 ;  /* 0x00000004ff027424 */ /* 0x008fc600078e00ff */
[----:B------:R-:W-:Y:S01]  /*2b50*/  @P3 STS.128 [R0+0x24000], RZ ;  /* 0x024000ff00003388 */ /* 0x000fe20000000c00 */
[----:B------:R-:W-:-:S03]  /*2b60*/  IMAD.WIDE.U32 R2, R231, R2, UR58 ;  /* 0x0000003ae7027e25 */ /* 0x000fc6000f8e0002 */
[----:B------:R-:W-:Y:S04]  /*2b70*/  @P3 STS.128 [R0+0x26000], RZ ;  /* 0x026000ff00003388 */ /* 0x000fe80000000c00 */
[----:B------:R-:W-:Y:S04]  /*2b80*/  @P2 STS.128 [R0+0x21000], RZ ;  /* 0x021000ff00002388 */ /* 0x000fe80000000c00 */
[----:B------:R-:W-:Y:S04]  /*2b90*/  @P2 STS.128 [R0+0x23000], RZ ;  /* 0x023000ff00002388 */ /* 0x000fe80000000c00 */
[----:B------:R-:W-:Y:S04]  /*2ba0*/  @P2 STS.128 [R0+0x25000], RZ ;  /* 0x025000ff00002388 */ /* 0x000fe80000000c00 */
        /* <DEDUP_REMOVED lines=8> */
[----:B------:R-:W0:Y:S01]  /*2c30*/  LDGDEPBAR ;  /* 0x00000000000079af */ /* 0x000e220000000000 */
[----:B------:R-:W-:-:S03]  /*2c40*/  IMAD.SHL.U32 R6, R223, 0x20, RZ ;  /* 0x00000020df067824 */ /* 0x000fc600078e00ff */
[----:B------:R-:W5:Y:S01]  /*2c50*/  @!P1 LDG.E R230, desc[UR34][R2.64] ;  /* 0x0000002202e69981 */ /* 0x000f62000c1e1900 */
[----:B------:R-:W-:-:S03]  /*2c60*/  IMAD.SHL.U32 R7, R223, 0x2, RZ ;  /* 0x00000002df077824 */ /* 0x000fc600078e00ff */
[----:B------:R1:W5:Y:S01]  /*2c70*/  @!P0 LDG.E R229, desc[UR34][R2.64+0x20] ;  /* 0x0000202202e58981 */ /* 0x000362000c1e1900 */
[----:B--2---:R-:W-:Y:S01]  /*2c80*/  IMAD.SHL.U32 R4, R223, 0x10, RZ ;  /* 0x00000010df047824 */ /* 0x004fe200078e00ff */
[----:B------:R-:W-:Y:S02]  /*2c90*/  LOP3.LUT R7, R7, 0x20, RZ, 0xc0, !PT ;  /* 0x0000002007077812 */ /* 0x000fe400078ec0ff */
[----:B------:R-:W-:Y:S02]  /*2ca0*/  CS2R R24, SRZ ;  /* 0x0000000000187805 */ /* 0x000fe4000001ff00 */
[----:B------:R-:W-:Y:S02]  /*2cb0*/  R2P PR, R223, 0x6 ;  /* 0x00000006df007804 */ /* 0x000fe40000000000 */
[----:B------:R-:W-:Y:S02]  /*2cc0*/  CS2R R22, SRZ ;  /* 0x0000000000167805 */ /* 0x000fe4000001ff00 */
[----:B------:R-:W-:-:S02]  /*2cd0*/  LOP3.LUT R10, R7, 0x18, R10, 0xf8, !PT ;  /* 0x00000018070a7812 */ /* 0x000fc400078ef80a */
[----:B------:R-:W-:Y:S02]  /*2ce0*/  CS2R R20, SRZ ;  /* 0x0000000000147805 */ /* 0x000fe4000001ff00 */
[C---:B------:R-:W-:Y:S01]  /*2cf0*/  LOP3.LUT R233, R214.reuse, 0x200, RZ, 0xc0, !PT ;  /* 0x00000200d6e97812 */ /* 0x040fe200078ec0ff */
[----:B------:R-:W-:Y:S01]  /*2d00*/  UISETP.GE.AND UP1, UPT, UR30, UR36, UPT ;  /* 0x000000241e00728c */ /* 0x000fe2000bf26270 */
[----:B------:R-:W-:Y:S01]  /*2d10*/  SEL R225, R225, 0xffffffc0, !P2 ;  /* 0xffffffc0e1e17807 */ /* 0x000fe20005000000 */
[----:B------:R-:W-:Y:S01]  /*2d20*/  USHF.L.U32 UR11, UR11, 0x6, URZ ;  /* 0x000000060b0b7899 */ /* 0x000fe200080006ff */
[----:B------:R-:W-:Y:S02]  /*2d30*/  LOP3.LUT R233, R233, 0x3800, R248, 0xf8, !PT ;  /* 0x00003800e9e97812 */ /* 0x000fe400078ef8f8 */
[----:B------:R-:W-:Y:S01]  /*2d40*/  LOP3.LUT R7, R214, 0xc00, RZ, 0xc0, !PT ;  /* 0x00000c00d6077812 */ /* 0x000fe200078ec0ff */
[----:B---3--:R-:W-:Y:S01]  /*2d50*/  IMAD.SHL.U32 R0, R223, 0x40, RZ ;  /* 0x00000040df007824 */ /* 0x008fe200078e00ff */
[----:B------:R-:W-:-:S02]  /*2d60*/  SEL R224, R224, 0xffffffe0, !P1 ;  /* 0xffffffe0e0e07807 */ /* 0x000fc40004800000 */
[----:B------:R-:W-:Y:S02]  /*2d70*/  LOP3.LUT R7, R7, 0x6, R215, 0xf8, !PT ;  /* 0x0000000607077812 */ /* 0x000fe400078ef8d7 */
[----:B------:R-:W-:Y:S02]  /*2d80*/  LOP3.LUT R5, R0, 0x200, RZ, 0xc0, !PT ;  /* 0x0000020000057812 */ /* 0x000fe400078ec0ff */
[C---:B------:R-:W-:Y:S02]  /*2d90*/  LOP3.LUT P2, RZ, R216.reuse, 0x4, RZ, 0xc0, !PT ;  /* 0x00000004d8ff7812 */ /* 0x040fe4000784c0ff */
[----:B------:R-:W-:Y:S02]  /*2da0*/  LOP3.LUT P3, RZ, R216, 0x2, RZ, 0xc0, !PT ;  /* 0x00000002d8ff7812 */ /* 0x000fe4000786c0ff */
[----:B-1----:R-:W-:Y:S02]  /*2db0*/  LOP3.LUT R3, R0, 0x1c0, RZ, 0xc0, !PT ;  /* 0x000001c000037812 */ /* 0x002fe400078ec0ff */
[----:B------:R-:W-:-:S02]  /*2dc0*/  LOP3.LUT R2, R6, 0x200, RZ, 0xc0, !PT ;  /* 0x0000020006027812 */ /* 0x000fc400078ec0ff */
[----:B------:R-:W-:Y:S02]  /*2dd0*/  LOP3.LUT R3, R3, 0x38, R8, 0xf8, !PT ;  /* 0x0000003803037812 */ /* 0x000fe400078ef808 */
[----:B------:R-:W-:Y:S02]  /*2de0*/  LOP3.LUT R4, R2, 0x3800, R4, 0xf8, !PT ;  /* 0x0000380002047812 */ /* 0x000fe400078ef804 */
[C---:B------:R-:W-:Y:S02]  /*2df0*/  LOP3.LUT R9, R3.reuse, 0x8, R9, 0x78, !PT ;  /* 0x0000000803097812 */ /* 0x040fe400078e7809 */
[----:B------:R-:W-:Y:S02]  /*2e00*/  LOP3.LUT R223, R3, 0x8, R223, 0x78, !PT ;  /* 0x0000000803df7812 */ /* 0x000fe400078e78df */
[----:B------:R-:W-:Y:S02]  /*2e10*/  LOP3.LUT R2, R215, 0x38, RZ, 0xc0, !PT ;  /* 0x00000038d7027812 */ /* 0x000fe400078ec0ff */
[----:B------:R-:W-:-:S02]  /*2e20*/  LOP3.LUT R3, R213, 0x1c0, RZ, 0xc0, !PT ;  /* 0x000001c0d5037812 */ /* 0x000fc400078ec0ff */
[----:B------:R-:W-:Y:S02]  /*2e30*/  LOP3.LUT R2, R2, 0x20, R228, 0x78, !PT ;  /* 0x0000002002027812 */ /* 0x000fe400078e78e4 */
[----:B------:R-:W-:Y:S02]  /*2e40*/  LOP3.LUT R6, R5, 0xc00, R6, 0xf8, !PT ;  /* 0x00000c0005067812 */ /* 0x000fe400078ef806 */
[----:B------:R-:W-:Y:S02]  /*2e50*/  LOP3.LUT R3, R3, 0x38, R212, 0xf8, !PT ;  /* 0x0000003803037812 */ /* 0x000fe400078ef8d4 */
[----:B------:R-:W-:Y:S02]  /*2e60*/  LOP3.LUT R5, R10, 0x1c0, R0, 0xf8, !PT ;  /* 0x000001c00a057812 */ /* 0x000fe400078ef800 */
[----:B------:R-:W-:Y:S02]  /*2e70*/  LOP3.LUT R248, R2, 0x1c0, R248, 0xf8, !PT ;  /* 0x000001c002f87812 */ /* 0x000fe400078ef8f8 */
[----:B------:R-:W-:-:S02]  /*2e80*/  LOP3.LUT R2, R3, 0x8, R216, 0x78, !PT ;  /* 0x0000000803027812 */ /* 0x000fc400078e78d8 */
[----:B------:R-:W-:Y:S02]  /*2e90*/  LOP3.LUT R5, R5, 0x38, R8, 0x78, !PT ;  /* 0x0000003805057812 */ /* 0x000fe400078e7808 */
[----:B------:R-:W-:Y:S02]  /*2ea0*/  LOP3.LUT R223, R4, R223, RZ, 0xfc, !PT ;  /* 0x000000df04df7212 */ /* 0x000fe400078efcff */
[----:B------:R-:W-:Y:S02]  /*2eb0*/  LOP3.LUT R233, R233, R2, RZ, 0xfc, !PT ;  /* 0x00000002e9e97212 */ /* 0x000fe400078efcff */
[----:B------:R-:W-:Y:S02]  /*2ec0*/  LOP3.LUT R6, R6, R9, RZ, 0xfc, !PT ;  /* 0x0000000906067212 */ /* 0x000fe400078efcff */
[----:B------:R-:W-:Y:S02]  /*2ed0*/  LOP3.LUT R5, R5, 0x200, R0, 0xf8, !PT ;  /* 0x0000020005057812 */ /* 0x000fe400078ef800 */
[----:B------:R-:W-:-:S02]  /*2ee0*/  LOP3.LUT R4, R213, 0x200, RZ, 0xc0, !PT ;  /* 0x00000200d5047812 */ /* 0x000fc400078ec0ff */
[----:B------:R-:W-:Y:S02]  /*2ef0*/  SHF.R.U32.HI R2, RZ, 0x1, R216 ;  /* 0x00000001ff027819 */ /* 0x000fe400000116d8 */
[----:B------:R-:W-:Y:S02]  /*2f00*/  LEA R223, R223, UR24, 0x1 ;  /* 0x00000018dfdf7c11 */ /* 0x000fe4000f8e08ff */
[----:B------:R-:W-:Y:S02]  /*2f10*/  LOP3.LUT R0, R4, 0xc00, R214, 0xf8, !PT ;  /* 0x00000c0004007812 */ /* 0x000fe400078ef8d6 */
[----:B------:R-:W-:Y:S01]  /*2f20*/  LOP3.LUT R217, R3, 0x8, R2, 0x78, !PT ;  /* 0x0000000803d97812 */ /* 0x000fe200078e7802 */
[--C-:B------:R-:W-:Y:S01]  /*2f30*/  IMAD.IADD R221, R225, 0x1, R223.reuse ;  /* 0x00000001e1dd7824 */ /* 0x100fe200078e02df */
[----:B------:R-:W-:Y:S01]  /*2f40*/  LEA R6, R6, UR24, 0x1 ;  /* 0x0000001806067c11 */ /* 0x000fe2000f8e08ff */
[C---:B------:R-:W-:Y:S01]  /*2f50*/  IMAD.IADD R222, R224.reuse, 0x1, R223 ;  /* 0x00000001e0de7824 */ /* 0x040fe200078e02df */
[----:B------:R-:W-:Y:S01]  /*2f60*/  LEA R5, R5, UR24, 0x1 ;  /* 0x0000001805057c11 */ /* 0x000fe2000f8e08ff */
[----:B------:R-:W-:Y:S01]  /*2f70*/  IMAD.IADD R220, R224, 0x1, R221 ;  /* 0x00000001e0dc7824 */ /* 0x000fe200078e02dd */
[----:B------:R-:W-:Y:S01]  /*2f80*/  LOP3.LUT R4, R4, 0x400, R214, 0xf8, !PT ;  /* 0x0000040004047812 */ /* 0x000fe200078ef8d6 */
[----:B------:R-:W-:Y:S01]  /*2f90*/  VIADD R219, R6, UR8 ;  /* 0x0000000806db7c36 */ /* 0x000fe20008000000 */
[-C--:B------:R-:W-:Y:S01]  /*2fa0*/  LOP3.LUT R0, R0, R217.reuse, RZ, 0xfc, !PT ;  /* 0x000000d900007212 */ /* 0x080fe200078efcff */
[----:B------:R-:W-:Y:S01]  /*2fb0*/  VIADD R218, R5, UR8 ;  /* 0x0000000805da7c36 */ /* 0x000fe20008000000 */
[----:B------:R-:W-:-:S02]  /*2fc0*/  LOP3.LUT R217, R4, R217, RZ, 0xfc, !PT ;  /* 0x000000d904d97212 */ /* 0x000fc400078efcff */
[----:B------:R-:W-:Y:S02]  /*2fd0*/  LOP3.LUT R248, R7, R248, RZ, 0xfc, !PT ;  /* 0x000000f807f87212 */ /* 0x000fe400078efcff */
[----:B------:R-:W-:Y:S02]  /*2fe0*/  LOP3.LUT P4, RZ, R216, 0x8, RZ, 0xc0, !PT ;  /* 0x00000008d8ff7812 */ /* 0x000fe4000788c0ff */
[--C-:B------:R-:W-:Y:S02]  /*2ff0*/  SHF.R.U32.HI R242, RZ, 0x2, R243.reuse ;  /* 0x00000002fff27819 */ /* 0x100fe400000116f3 */
[----:B------:R-:W-:Y:S02]  /*3000*/  SHF.R.U32.HI R241, RZ, 0x1, R243 ;  /* 0x00000001fff17819 */ /* 0x000fe400000116f3 */
[----:B----4-:R-:W-:-:S07]  /*3010*/  SEL R247, R247, 0xfffffff0, !P2 ;  /* 0xfffffff0f7f77807 */ /* 0x010fce0005000000 */
.L_x_981:
[----:B------:R-:W0:Y:S01]  /*3020*/  LDGDEPBAR ;  /* 0x00000000000079af */ /* 0x000e220000000000 */
[C---:B------:R-:W-:Y:S01]  /*3030*/  IMAD.IADD R116, R219.reuse, 0x1, R224 ;  /* 0x00000001db747824 */ /* 0x040fe200078e02e0 */
[----:B------:R-:W-:Y:S01]  /*3040*/  LEA R198, R248, UR4, 0x1 ;  /* 0x00000004f8c67c11 */ /* 0x000fe2000f8e08ff */
[----:B------:R-:W-:Y:S01]  /*3050*/  IMAD.IADD R225, R219, 0x1, R225 ;  /* 0x00000001dbe17824 */ /* 0x000fe200078e02e1 */
[----:B------:R-:W-:Y:S01]  /*3060*/  LEA R119, R0, UR4, 0x1 ;  /* 0x0000000400777c11 */ /* 0x000fe2000f8e08ff */
[----:B------:R-:W-:Y:S01]  /*3070*/  UISETP.NE.AND UP2, UPT, UR50, URZ, UPT ;  /* 0x000000ff3200728c */ /* 0x000fe2000bf45270 */
[----:B------:R-:W-:Y:S01]  /*3080*/  PLOP3.LUT P6, PT, PT, PT, UP1, 0x80, 0x8 ;  /* 0x000000000008781c */ /* 0x000fe20003fcf018 */
[----:B------:R-:W-:Y:S01]  /*3090*/  IMAD.IADD R224, R224, 0x1, R225 ;  /* 0x00000001e0e07824 */ /* 0x000fe200078e02e1 */
[----:B------:R-:W-:Y:S01]  /*30a0*/  PLOP3.LUT P1, PT, PT, PT, UP1, 0x80, 0x8 ;  /* 0x000000000008781c */ /* 0x000fe20003f2f018 */
[C---:B------:R-:W-:Y:S01]  /*30b0*/  IMAD.IADD R196, R198.reuse, 0x1, R247 ;  /* 0x00000001c6c47824 */ /* 0x040fe200078e02f7 */
[----:B------:R-:W-:Y:S01]  /*30c0*/  PLOP3.LUT P0, PT, PT, PT, UP1, 0x80, 0x8 ;  /* 0x000000000008781c */ /* 0x000fe20003f0f018 */
[----:B------:R-:W-:Y:S01]  /*30d0*/  VIADD R129, R198, 0x2a020 ;  /* 0x0002a020c6817836 */ /* 0x000fe20000000000 */
[----:B------:R-:W-:Y:S01]  /*30e0*/  PLOP3.LUT P5, PT, PT, PT, UP1, 0x80, 0x8 ;  /* 0x000000000008781c */ /* 0x000fe20003faf018 */
[----:B------:R-:W-:Y:S04]  /*30f0*/  DEPBAR.LE SB0, 0x0 ;  /* 0x000080000000791a */ /* 0x000fe80000000000 */
[----:B------:R-:W-:Y:S06]  /*3100*/  BAR.SYNC.DEFER_BLOCKING 0x0 ;  /* 0x0000000000007b1d */ /* 0x000fec0000010000 */
[----:B------:R-:W-:Y:S05]  /*3110*/  LDSM.16.M88.4 R16, [R219] ;  /* 0x00000000db10783b */ /* 0x000fea0000000200 */
[----:B------:R-:W1:Y:S05]  /*3120*/  LDSM.16.M88.4 R8, [R223+0x18000] ;  /* 0x01800000df08783b */ /* 0x000e6a0000000200 */
[----:B------:R-:W2:Y:S05]  /*3130*/  LDSM.16.M88.4 R84, [R223+0x18800] ;  /* 0x01880000df54783b */ /* 0x000eaa0000000200 */
[----:B------:R-:W-:Y:S05]  /*3140*/  LDSM.16.M88.4 R88, [R116] ;  /* 0x000000007458783b */ /* 0x000fea0000000200 */
[----:B------:R-:W3:Y:S05]  /*3150*/  LDSM.16.M88.4 R92, [R222+0x18000] ;  /* 0x01800000de5c783b */ /* 0x000eea0000000200 */
[----:B------:R-:W4:Y:S05]  /*3160*/  LDSM.16.M88.4 R96, [R222+0x18800] ;  /* 0x01880000de60783b */ /* 0x000f2a0000000200 */
[----:B------:R-:W-:Y:S05]  /*3170*/  LDSM.16.M88.4 R100, [R225] ;  /* 0x00000000e164783b */ /* 0x000fea0000000200 */
[----:B------:R-:W4:Y:S05]  /*3180*/  LDSM.16.M88.4 R104, [R221+0x18000] ;  /* 0x01800000dd68783b */ /* 0x000f2a0000000200 */
[----:B------:R-:W-:Y:S01]  /*3190*/  LDSM.16.M88.4 R108, [R224] ;  /* 0x00000000e06c783b */ /* 0x000fe20000000200 */
[C---:B-1----:R-:W-:Y:S04]  /*31a0*/  HMMA.16816.F32.BF16 R4, R16.reuse, R8, RZ ;  /* 0x000000081004723c */ /* 0x042fe800000418ff */
[----:B------:R-:W-:Y:S04]  /*31b0*/  LDSM.16.M88.4 R112, [R220+0x18000] ;  /* 0x01800000dc70783b */ /* 0x000fe80000000200 */
[C---:B------:R-:W-:Y:S08]  /*31c0*/  HMMA.16816.F32.BF16 R8, R16.reuse, R10, RZ ;  /* 0x0000000a1008723c */ /* 0x040ff000000418ff */
        /* <DEDUP_REMOVED lines=71> */
[----:B------:R1:W3:Y:S05]  /*3640*/  LDSM.16.M88.4 R84, [R223+0x1e800] ;  /* 0x01e80000df54783b */ /* 0x0002ea0000000200 */
[----:B------:R-:W3:Y:S02]  /*3650*/  LDSM.16.M88.4 R92, [R116+0x6000] ;  /* 0x00600000745c783b */ /* 0x000ee40000000200 */
[C---:B----4-:R-:W-:Y:S08]  /*3660*/  HMMA.16816.F32.BF16 R4, R100.reuse, R104, R4 ;  /* 0x000000686404723c */ /* 0x050ff00000041804 */
[C---:B------:R-:W-:Y:S01]  /*3670*/  HMMA.16816.F32.BF16 R8, R100.reuse, R106, R8 ;  /* 0x0000006a6408723c */ /* 0x040fe20000041808 */
[----:B------:R-:W4:Y:S07]  /*3680*/  LDSM.16.M88.4 R104, [R222+0x1e800] ;  /* 0x01e80000de68783b */ /* 0x000f2e0000000200 */
[C---:B--2---:R-:W-:Y:S03]  /*3690*/  HMMA.16816.F32.BF16 R12, R100.reuse, R88, R12 ;  /* 0x00000058640c723c */ /* 0x044fe6000004180c */
[----:B-1----:R-:W-:Y:S05]  /*36a0*/  LEA R223, R233, UR4, 0x1 ;  /* 0x00000004e9df7c11 */ /* 0x002fea000f8e08ff */
[----:B------:R-:W-:Y:S01]  /*36b0*/  HMMA.16816.F32.BF16 R16, R100, R90, R16 ;  /* 0x0000005a6410723c */ /* 0x000fe20000041810 */
[----:B------:R1:W-:Y:S05]  /*36c0*/  LDSM.16.M88.4 R88, [R225+0x6000] ;  /* 0x00600000e158783b */ /* 0x0003ea0000000200 */
[----:B------:R-:W2:Y:S02]  /*36d0*/  LDSM.16.M88.4 R100, [R221+0x1e000] ;  /* 0x01e00000dd64783b */ /* 0x000ea40000000200 */
[C---:B---3--:R-:W-:Y:S08]  /*36e0*/  HMMA.16816.F32.BF16 R4, R96.reuse, R108, R4 ;  /* 0x0000006c6004723c */ /* 0x048ff00000041804 */
[C---:B------:R-:W-:Y:S01]  /*36f0*/  HMMA.16816.F32.BF16 R8, R96.reuse, R110, R8 ;  /* 0x0000006e6008723c */ /* 0x040fe20000041808 */
[----:B------:R3:W2:Y:S07]  /*3700*/  LDSM.16.M88.4 R108, [R221+0x1e800] ;  /* 0x01e80000dd6c783b */ /* 0x0006ae0000000200 */
[C---:B------:R-:W-:Y:S03]  /*3710*/  HMMA.16816.F32.BF16 R12, R96.reuse, R84, R12 ;  /* 0x00000054600c723c */ /* 0x040fe6000004180c */
[----:B-1----:R-:W-:Y:S05]  /*3720*/  SEL R225, R245, 0xffffffc0, !P2 ;  /* 0xffffffc0f5e17807 */ /* 0x002fea0005000000 */
[----:B------:R-:W-:Y:S01]  /*3730*/  HMMA.16816.F32.BF16 R16, R96, R86, R16 ;  /* 0x000000566010723c */ /* 0x000fe20000041810 */
[----:B------:R1:W-:Y:S02]  /*3740*/  LDSM.16.M88.4 R84, [R224+0x6000] ;  /* 0x00600000e054783b */ /* 0x0003e40000000200 */
[----:B------:R-:W-:Y:S03]  /*3750*/  IMAD.IADD R117, R119, 0x1, R225 ;  /* 0x0000000177757824 */ /* 0x000fe600078e02e1 */
[----:B------:R-:W2:Y:S02]  /*3760*/  LDSM.16.M88.4 R96, [R220+0x1e000] ;  /* 0x01e00000dc60783b */ /* 0x000ea40000000200 */
[C---:B------:R-:W-:Y:S01]  /*3770*/  HMMA.16816.F32.BF16 R4, R92.reuse, R112, R4 ;  /* 0x000000705c04723c */ /* 0x040fe20000041804 */
[----:B------:R-:W-:Y:S02]  /*3780*/  IMAD.U32 R112, RZ, RZ, UR16 ;  /* 0x00000010ff707e24 */ /* 0x000fe4000f8e00ff */
[----:B------:R-:W-:Y:S02]  /*3790*/  IMAD.U32 R113, RZ, RZ, UR17 ;  /* 0x00000011ff717e24 */ /* 0x000fe4000f8e00ff */
[--C-:B---3--:R-:W-:Y:S03]  /*37a0*/  IMAD.IADD R221, R225, 0x1, R223.reuse ;  /* 0x00000001e1dd7824 */ /* 0x108fe600078e02df */
[C---:B------:R-:W-:Y:S08]  /*37b0*/  HMMA.16816.F32.BF16 R8, R92.reuse, R114, R8 ;  /* 0x000000725c08723c */ /* 0x040ff00000041808 */
[C---:B----4-:R-:W-:Y:S03]  /*37c0*/  HMMA.16816.F32.BF16 R12, R92.reuse, R104, R12 ;  /* 0x000000685c0c723c */ /* 0x050fe6000004180c */
[----:B-1----:R-:W-:Y:S05]  /*37d0*/  SEL R224, R246, 0xffffffe0, !P3 ;  /* 0xffffffe0f6e07807 */ /* 0x002fea0005800000 */
[----:B------:R-:W-:Y:S01]  /*37e0*/  HMMA.16816.F32.BF16 R16, R92, R106, R16 ;  /* 0x0000006a5c10723c */ /* 0x000fe20000041810 */
[----:B------:R-:W-:Y:S02]  /*37f0*/  IMAD.U32 R92, RZ, RZ, UR37 ;  /* 0x00000025ff5c7e24 */ /* 0x000fe4000f8e00ff */
[----:B------:R-:W-:Y:S02]  /*3800*/  IMAD.IADD R118, R119, 0x1, R224 ;  /* 0x0000000177767824 */ /* 0x000fe400078e02e0 */
[----:B-----5:R-:W-:Y:S01]  /*3810*/  FMUL.FTZ R93, R230, 1.4426950216293334961 ;  /* 0x3fb8aa3be65d7820 */ /* 0x020fe20000410000 */
[C---:B------:R-:W-:Y:S02]  /*3820*/  IMAD.IADD R222, R224.reuse, 0x1, R223 ;  /* 0x00000001e0de7824 */ /* 0x040fe400078e02df */
[----:B------:R-:W-:Y:S01]  /*3830*/  IMAD.IADD R116, R224, 0x1, R117 ;  /* 0x00000001e0747824 */ /* 0x000fe200078e0275 */
[C---:B--2---:R-:W-:Y:S08]  /*3840*/  HMMA.16816.F32.BF16 R4, R88.reuse, R100, R4 ;  /* 0x000000645804723c */ /* 0x044ff00000041804 */
[C---:B------:R-:W-:Y:S08]  /*3850*/  HMMA.16816.F32.BF16 R8, R88.reuse, R102, R8 ;  /* 0x000000665808723c */ /* 0x040ff00000041808 */
[C---:B------:R-:W-:Y:S08]  /*3860*/  HMMA.16816.F32.BF16 R12, R88.reuse, R108, R12 ;  /* 0x0000006c580c723c */ /* 0x040ff0000004180c */
[----:B------:R-:W-:Y:S03]  /*3870*/  HMMA.16816.F32.BF16 R16, R88, R110, R16 ;  /* 0x0000006e5810723c */ /* 0x000fe60000041810 */
[----:B------:R-:W-:Y:S02]  /*3880*/  @P5 LOP3.LUT R88, R215, 0x6, RZ, 0xc0, !PT ;  /* 0x00000006d7585812 */ /* 0x000fe400078ec0ff */
[----:B------:R-:W-:Y:S02]  /*3890*/  PLOP3.LUT P5, PT, PT, PT, UP1, 0x80, 0x8 ;  /* 0x000000000008781c */ /* 0x000fe40003faf018 */
[----:B------:R-:W-:Y:S01]  /*38a0*/  @P1 LOP3.LUT R88, R88, 0xe0, R228, 0xf8, !PT ;  /* 0x000000e058581812 */ /* 0x000fe200078ef8e4 */
[C---:B------:R-:W-:Y:S01]  /*38b0*/  HMMA.16816.F32.BF16 R4, R84.reuse, R96, R4 ;  /* 0x000000605404723c */ /* 0x040fe20000041804 */
[----:B------:R-:W-:Y:S04]  /*38c0*/  PLOP3.LUT P1, PT, PT, PT, UP1, 0x80, 0x8 ;  /* 0x000000000008781c */ /* 0x000fe80003f2f018 */
[----:B------:R-:W-:Y:S01]  /*38d0*/  @P0 IMAD R92, R92, 0x40, R88 ;  /* 0x000000405c5c0824 */ /* 0x000fe200078e0258 */
[----:B------:R-:W-:Y:S02]  /*38e0*/  PLOP3.LUT P0, PT, PT, PT, UP1, 0x80, 0x8 ;  /* 0x000000000008781c */ /* 0x000fe40003f0f018 */
[C---:B------:R-:W-:Y:S03]  /*38f0*/  HMMA.16816.F32.BF16 R8, R84.reuse, R98, R8 ;  /* 0x000000625408723c */ /* 0x040fe60000041808 */
[C---:B------:R-:W-:Y:S01]  /*3900*/  @P6 VIADD R88, R92.reuse, 0x1 ;  /* 0x000000015c586836 */ /* 0x040fe20000000000 */
[----:B------:R-:W-:Y:S02]  /*3910*/  PLOP3.LUT P6, PT, PT, PT, UP1, 0x80, 0x8 ;  /* 0x000000000008781c */ /* 0x000fe40003fcf018 */
[----:B------:R-:W-:Y:S05]  /*3920*/  @P5 ISETP.GE.AND P5, PT, R92, UR36, PT ;  /* 0x000000245c005c0c */ /* 0x000fea000bfa6270 */
[----:B------:R-:W-:Y:S02]  /*3930*/  @P1 FSEL R4, R4, -INF , !P5 ;  /* 0xff80000004041808 */ /* 0x000fe40006800000 */
[----:B------:R-:W-:Y:S02]  /*3940*/  PLOP3.LUT P1, PT, PT, PT, UP1, 0x80, 0x8 ;  /* 0x000000000008781c */ /* 0x000fe40003f2f018 */
[----:B------:R-:W-:Y:S02]  /*3950*/  @P0 FSEL R6, R6, -INF , !P5 ;  /* 0xff80000006060808 */ /* 0x000fe40006800000 */
[----:B------:R-:W-:Y:S02]  /*3960*/  PLOP3.LUT P5, PT, PT, PT, UP1, 0x80, 0x8 ;  /* 0x000000000008781c */ /* 0x000fe40003faf018 */
[----:B------:R-:W-:Y:S02]  /*3970*/  @P6 ISETP.GE.AND P6, PT, R88, UR36, PT ;  /* 0x0000002458006c0c */ /* 0x000fe4000bfc6270 */
[----:B------:R-:W-:Y:S01]  /*3980*/  PLOP3.LUT P0, PT, PT, PT, UP1, 0x80, 0x8 ;  /* 0x000000000008781c */ /* 0x000fe20003f0f018 */
[----:B------:R1:W2:Y:S04]  /*3990*/  LDSM.16.M88.4 R88, [R220+0x1e800] ;  /* 0x01e80000dc58783b */ /* 0x0002a80000000200 */
[----:B------:R-:W-:Y:S02]  /*39a0*/  @P1 FSEL R5, R5, -INF , !P6 ;  /* 0xff80000005051808 */ /* 0x000fe40007000000 */
[----:B------:R-:W-:Y:S02]  /*39b0*/  PLOP3.LUT P1, PT, PT, PT, UP1, 0x80, 0x8 ;  /* 0x000000000008781c */ /* 0x000fe40003f2f018 */
[----:B------:R-:W-:Y:S02]  /*39c0*/  @P5 FSEL R7, R7, -INF , !P6 ;  /* 0xff80000007075808 */ /* 0x000fe40007000000 */
[----:B------:R-:W-:Y:S02]  /*39d0*/  PLOP3.LUT P5, PT, PT, PT, UP1, 0x80, 0x8 ;  /* 0x000000000008781c */ /* 0x000fe40003faf018 */
[----:B------:R-:W-:Y:S01]  /*39e0*/  @P0 VIADD R94, R92, 0x8 ;  /* 0x000000085c5e0836 */ /* 0x000fe20000000000 */
[----:B------:R-:W-:Y:S02]  /*39f0*/  PLOP3.LUT P0, PT, PT, PT, UP1, 0x80, 0x8 ;  /* 0x000000000008781c */ /* 0x000fe40003f0f018 */
[----:B------:R-:W-:Y:S04]  /*3a00*/  FSETP.NEU.FTZ.AND P6, PT, R230, -INF , PT ;  /* 0xff800000e600780b */ /* 0x000fe80003fdd000 */
[----:B------:R-:W-:Y:S02]  /*3a10*/  FSEL R93, R93, RZ, P6 ;  /* 0x000000ff5d5d7208 */ /* 0x000fe40003000000 */
[----:B------:R-:W-:Y:S02]  /*3a20*/  @P1 ISETP.GE.AND P1, PT, R94, UR36, PT ;  /* 0x000000245e001c0c */ /* 0x000fe4000bf26270 */
[----:B------:R-:W-:Y:S01]  /*3a30*/  PLOP3.LUT P6, PT, PT, PT, UP1, 0x80, 0x8 ;  /* 0x000000000008781c */ /* 0x000fe20003fcf018 */
[--C-:B------:R-:W-:Y:S01]  /*3a40*/  FFMA.FTZ R120, R4, UR10, -R93.reuse ;  /* 0x0000000a04787c23 */ /* 0x100fe2000801085d */
[----:B------:R-:W-:Y:S01]  /*3a50*/  @P5 FSEL R8, R8, -INF , !P1 ;  /* 0xff80000008085808 */ /* 0x000fe20004800000 */
[----:B------:R-:W-:Y:S01]  /*3a60*/  FMUL.FTZ R4, R229, 1.4426950216293334961 ;  /* 0x3fb8aa3be5047820 */ /* 0x000fe20000410000 */
[----:B------:R-:W-:Y:S01]  /*3a70*/  PLOP3.LUT P5, PT, PT, PT, UP1, 0x80, 0x8 ;  /* 0x000000000008781c */ /* 0x000fe20003faf018 */
[----:B------:R-:W-:Y:S01]  /*3a80*/  FFMA.FTZ R121, R5, UR10, -R93 ;  /* 0x0000000a05797c23 */ /* 0x000fe2000801085d */
[----:B------:R-:W-:Y:S01]  /*3a90*/  @P0 FSEL R10, R10, -INF , !P1 ;  /* 0xff8000000a0a0808 */ /* 0x000fe20004800000 */
[----:B-1----:R-:W-:Y:S01]  /*3aa0*/  IMAD.IADD R220, R224, 0x1, R221 ;  /* 0x00000001e0dc7824 */ /* 0x002fe200078e02dd */
[----:B------:R-:W-:Y:S01]  /*3ab0*/  FSETP.NEU.FTZ.AND P0, PT, R229, -INF , PT ;  /* 0xff800000e500780b */ /* 0x000fe20003f1d000 */
[--C-:B------:R-:W-:Y:S01]  /*3ac0*/  FFMA.FTZ R124, R8, UR10, -R93.reuse ;  /* 0x0000000a087c7c23 */ /* 0x100fe2000801085d */
[----:B------:R-:W-:Y:S01]  /*3ad0*/  PLOP3.LUT P1, PT, PT, PT, UP1, 0x80, 0x8 ;  /* 0x000000000008781c */ /* 0x000fe20003f2f018 */
[----:B------:R-:W-:Y:S01]  /*3ae0*/  MUFU.EX2 R120, R120 ;  /* 0x0000007800787308 */ /* 0x000fe20000000800 */
[----:B------:R-:W-:Y:S01]  /*3af0*/  FSEL R4, R4, RZ, P0 ;  /* 0x000000ff04047208 */ /* 0x000fe20000000000 */
[----:B------:R-:W-:Y:S01]  /*3b00*/  @P6 VIADD R5, R92, 0x9 ;  /* 0x000000095c056836 */ /* 0x000fe20000000000 */
[----:B------:R-:W-:Y:S02]  /*3b10*/  PLOP3.LUT P0, PT, PT, PT, UP1, 0x80, 0x8 ;  /* 0x000000000008781c */ /* 0x000fe40003f0f018 */
[----:B------:R-:W-:Y:S01]  /*3b20*/  PLOP3.LUT P6, PT, PT, PT, UP1, 0x80, 0x8 ;  /* 0x000000000008781c */ /* 0x000fe20003fcf018 */
[C---:B--2---:R-:W-:Y:S04]  /*3b30*/  HMMA.16816.F32.BF16 R12, R84.reuse, R88, R12 ;  /* 0x00000058540c723c */ /* 0x044fe8000004180c */
[----:B------:R-:W1:Y:S01]  /*3b40*/  MUFU.EX2 R121, R121 ;  /* 0x0000007900797308 */ /* 0x000e620000000800 */
[----:B------:R-:W-:Y:S01]  /*3b50*/  @P5 ISETP.GE.AND P5, PT, R5, UR36, PT ;  /* 0x0000002405005c0c */ /* 0x000fe2000bfa6270 */
[--C-:B------:R-:W-:Y:S01]  /*3b60*/  FFMA.FTZ R126, R10, UR10, -R4.reuse ;  /* 0x0000000a0a7e7c23 */ /* 0x100fe20008010804 */
[--C-:B------:R-:W-:Y:S01]  /*3b70*/  FFMA.FTZ R122, R6, UR10, -R4.reuse ;  /* 0x0000000a067a7c23 */ /* 0x100fe20008010804 */
[--C-:B------:R-:W-:Y:S01]  /*3b80*/  FFMA.FTZ R123, R7, UR10, -R4.reuse ;  /* 0x0000000a077b7c23 */ /* 0x100fe20008010804 */
[----:B------:R-:W-:Y:S01]  /*3b90*/  @P1 FSEL R9, R9, -INF , !P5 ;  /* 0xff80000009091808 */ /* 0x000fe20006800000 */
[----:B------:R-:W-:Y:S01]  /*3ba0*/  HMMA.16816.F32.BF16 R16, R84, R90, R16 ;  /* 0x0000005a5410723c */ /* 0x000fe20000041810 */
[----:B------:R-:W-:Y:S03]  /*3bb0*/  PLOP3.LUT P1, PT, PT, PT, UP1, 0x80, 0x8 ;  /* 0x000000000008781c */ /* 0x000fe60003f2f018 */
[----:B------:R-:W-:Y:S01]  /*3bc0*/  MUFU.EX2 R124, R124 ;  /* 0x0000007c007c7308 */ /* 0x000fe20000000800 */
[----:B------:R-:W-:Y:S01]  /*3bd0*/  @P0 FSEL R11, R11, -INF , !P5 ;  /* 0xff8000000b0b0808 */ /* 0x000fe20006800000 */
[----:B------:R-:W-:Y:S01]  /*3be0*/  @P6 VIADD R5, R92, 0x10 ;  /* 0x000000105c056836 */ /* 0x000fe20000000000 */
[----:B------:R-:W-:Y:S01]  /*3bf0*/  PLOP3.LUT P5, PT, PT, PT, UP1, 0x80, 0x8 ;  /* 0x000000000008781c */ /* 0x000fe20003faf018 */
[--C-:B------:R-:W-:Y:S01]  /*3c00*/  FFMA.FTZ R125, R9, UR10, -R93.reuse ;  /* 0x0000000a097d7c23 */ /* 0x100fe2000801085d */
[----:B------:R-:W-:Y:S01]  /*3c10*/  PLOP3.LUT P0, PT, PT, PT, UP1, 0x80, 0x8 ;  /* 0x000000000008781c */ /* 0x000fe20003f0f018 */
[--C-:B------:R-:W-:Y:S01]  /*3c20*/  FFMA.FTZ R127, R11, UR10, -R4.reuse ;  /* 0x0000000a0b7f7c23 */ /* 0x100fe20008010804 */
[----:B------:R-:W-:Y:S03]  /*3c30*/  PLOP3.LUT P6, PT, PT, PT, UP1, 0x80, 0x8 ;  /* 0x000000000008781c */ /* 0x000fe60003fcf018 */
[----:B------:R-:W-:Y:S01]  /*3c40*/  MUFU.EX2 R122, R122 ;  /* 0x0000007a007a7308 */ /* 0x000fe20000000800 */
[----:B-1----:R-:W-:Y:S02]  /*3c50*/  F2FP.BF16.F32.PACK_AB R8, R121, R120 ;  /* 0x000000787908723e */ /* 0x002fe400000010ff */
[----:B------:R-:W-:Y:S03]  /*3c60*/  @P1 ISETP.GE.AND P1, PT, R5, UR36, PT ;  /* 0x0000002405001c0c */ /* 0x000fe6000bf26270 */
[----:B------:R-:W-:Y:S01]  /*3c70*/  STS [R198+0x2a000], R8 ;  /* 0x02a00008c6007388 */ /* 0x000fe20000000800 */
[----:B------:R-:W-:Y:S03]  /*3c80*/  @P5 FSEL R12, R12, -INF , !P1 ;  /* 0xff8000000c0c5808 */ /* 0x000fe60004800000 */
[----:B------:R-:W1:Y:S01]  /*3c90*/  MUFU.EX2 R123, R123 ;  /* 0x0000007b007b7308 */ /* 0x000e620000000800 */
[----:B------:R-:W-:Y:S02]  /*3ca0*/  PLOP3.LUT P5, PT, PT, PT, UP1, 0x80, 0x8 ;  /* 0x000000000008781c */ /* 0x000fe40003faf018 */
[----:B------:R-:W-:Y:S01]  /*3cb0*/  @P0 FSEL R14, R14, -INF , !P1 ;  /* 0xff8000000e0e0808 */ /* 0x000fe20004800000 */
[----:B------:R-:W-:Y:S01]  /*3cc0*/  @P6 VIADD R5, R92, 0x11 ;  /* 0x000000115c056836 */ /* 0x000fe20000000000 */
[----:B------:R-:W-:Y:S01]  /*3cd0*/  PLOP3.LUT P0, PT, PT, PT, UP1, 0x80, 0x8 ;  /* 0x000000000008781c */ /* 0x000fe20003f0f018 */
[--C-:B------:R-:W-:Y:S01]  /*3ce0*/  FFMA.FTZ R128, R12, UR10, -R93.reuse ;  /* 0x0000000a0c807c23 */ /* 0x100fe2000801085d */
[----:B------:R-:W-:Y:S01]  /*3cf0*/  PLOP3.LUT P1, PT, PT, PT, UP1, 0x80, 0x8 ;  /* 0x000000000008781c */ /* 0x000fe20003f2f018 */
[--C-:B------:R-:W-:Y:S01]  /*3d00*/  FFMA.FTZ R131, R14, UR10, -R4.reuse ;  /* 0x0000000a0e837c23 */ /* 0x100fe20008010804 */
[----:B------:R-:W-:Y:S01]  /*3d10*/  PLOP3.LUT P6, PT, PT, PT, UP1, 0x80, 0x8 ;  /* 0x000000000008781c */ /* 0x000fe20003fcf018 */
[----:B------:R-:W2:Y:S04]  /*3d20*/  MUFU.EX2 R125, R125 ;  /* 0x0000007d007d7308 */ /* 0x000ea80000000800 */
[----:B------:R-:W-:Y:S02]  /*3d30*/  @P5 ISETP.GE.AND P5, PT, R5, UR36, PT ;  /* 0x0000002405005c0c */ /* 0x000fe4000bfa6270 */
[----:B-1----:R-:W-:Y:S04]  /*3d40*/  F2FP.BF16.F32.PACK_AB R7, R123, R122 ;  /* 0x0000007a7b07723e */ /* 0x002fe800000010ff */
[----:B------:R-:W-:Y:S01]  /*3d50*/  MUFU.EX2 R126, R126 ;  /* 0x0000007e007e7308 */ /* 0x000fe20000000800 */
[----:B------:R-:W-:Y:S02]  /*3d60*/  @P0 FSEL R13, R13, -INF , !P5 ;  /* 0xff8000000d0d0808 */ /* 0x000fe40006800000 */
[----:B------:R-:W-:Y:S01]  /*3d70*/  PLOP3.LUT P0, PT, PT, PT, UP1, 0x80, 0x8 ;  /* 0x000000000008781c */ /* 0x000fe20003f0f018 */
[C---:B------:R-:W-:Y:S01]  /*3d80*/  @P6 VIADD R5, R92.reuse, 0x18 ;  /* 0x000000185c056836 */ /* 0x040fe20000000000 */
[----:B------:R-:W-:Y:S01]  /*3d90*/  @P1 FSEL R15, R15, -INF , !P5 ;  /* 0xff8000000f0f1808 */ /* 0x000fe20006800000 */
[--C-:B------:R-:W-:Y:S01]  /*3da0*/  FFMA.FTZ R130, R13, UR10, -R93.reuse ;  /* 0x0000000a0d827c23 */ /* 0x100fe2000801085d */
[----:B------:R-:W-:Y:S03]  /*3db0*/  PLOP3.LUT P5, PT, PT, PT, UP1, 0x80, 0x8 ;  /* 0x000000000008781c */ /* 0x000fe60003faf018 */
[----:B------:R-:W1:Y:S01]  /*3dc0*/  MUFU.EX2 R127, R127 ;  /* 0x0000007f007f7308 */ /* 0x000e620000000800 */
[----:B------:R-:W-:Y:S01]  /*3dd0*/  PLOP3.LUT P6, PT, PT, PT, UP1, 0x80, 0x8 ;  /* 0x000000000008781c */ /* 0x000fe20003fcf018 */
[--C-:B------:R-:W-:Y:S01]  /*3de0*/  FFMA.FTZ R197, R15, UR10, -R4.reuse ;  /* 0x0000000a0fc57c23 */ /* 0x100fe20008010804 */
[----:B------:R-:W-:Y:S01]  /*3df0*/  PLOP3.LUT P1, PT, PT, PT, UP1, 0x80, 0x8 ;  /* 0x000000000008781c */ /* 0x000fe20003f2f018 */
[----:B------:R3:W-:Y:S01]  /*3e00*/  STS [R198+0x2a400], R7 ;  /* 0x02a40007c6007388 */ /* 0x0007e20000000800 */
[----:B--2---:R-:W-:Y:S01]  /*3e10*/  F2FP.BF16.F32.PACK_AB R6, R125, R124 ;  /* 0x0000007c7d06723e */ /* 0x004fe200000010ff */
[----:B------:R-:W-:Y:S01]  /*3e20*/  @P0 VIADD R92, R92, 0x19 ;  /* 0x000000195c5c0836 */ /* 0x000fe20000000000 */
[----:B------:R-:W-:Y:S03]  /*3e30*/  PLOP3.LUT P0, PT, PT, PT, UP1, 0x80, 0x8 ;  /* 0x000000000008781c */ /* 0x000fe60003f0f018 */
[----:B------:R-:W-:Y:S01]  /*3e40*/  MUFU.EX2 R128, R128 ;  /* 0x0000008000807308 */ /* 0x000fe20000000800 */
[----:B------:R2:W-:Y:S01]  /*3e50*/  STS [R196+0x2a000], R6 ;  /* 0x02a00006c4007388 */ /* 0x0005e20000000800 */
[----:B------:R-:W-:Y:S01]  /*3e60*/  @P5 ISETP.GE.AND P5, PT, R5, UR36, PT ;  /* 0x0000002405005c0c */ /* 0x000fe2000bfa6270 */
[----:B------:R-:W-:Y:S01]  /*3e70*/  VIADD R5, R198, 0x2a000 ;  /* 0x0002a000c6057836 */ /* 0x000fe20000000000 */
[----:B------:R-:W-:Y:S02]  /*3e80*/  @P6 ISETP.GE.AND P6, PT, R92, UR36, PT ;  /* 0x000000245c006c0c */ /* 0x000fe4000bfc6270 */
[----:B------:R-:W-:Y:S01]  /*3e90*/  @P1 FSEL R16, R16, -INF , !P5 ;  /* 0xff80000010101808 */ /* 0x000fe20006800000 */
[----:B------:R-:W-:Y:S01]  /*3ea0*/  @P4 VIADD R129, R5, 0xffffffe0 ;  /* 0xffffffe005814836 */ /* 0x000fe20000000000 */
[----:B------:R-:W-:Y:S02]  /*3eb0*/  PLOP3.LUT P1, PT, PT, PT, UP1, 0x80, 0x8 ;  /* 0x000000000008781c */ /* 0x000fe40003f2f018 */
[----:B------:R-:W-:Y:S01]  /*3ec0*/  MUFU.EX2 R130, R130 ;  /* 0x0000008200827308 */ /* 0x000fe20000000800 */
[----:B-1----:R-:W-:Y:S01]  /*3ed0*/  F2FP.BF16.F32.PACK_AB R5, R127, R126 ;  /* 0x0000007e7f05723e */ /* 0x002fe200000010ff */
[--C-:B------:R-:W-:Y:S01]  /*3ee0*/  FFMA.FTZ R199, R16, UR10, -R93.reuse ;  /* 0x0000000a10c77c23 */ /* 0x100fe2000801085d */
[----:B------:R-:W-:Y:S02]  /*3ef0*/  @P0 FSEL R17, R17, -INF , !P6 ;  /* 0xff80000011110808 */ /* 0x000fe40007000000 */
[----:B------:R-:W-:Y:S01]  /*3f00*/  PLOP3.LUT P0, PT, PT, PT, UP1, 0x80, 0x8 ;  /* 0x000000000008781c */ /* 0x000fe20003f0f018 */
[----:B------:R1:W-:Y:S02]  /*3f10*/  STS [R196+0x2a400], R5 ;  /* 0x02a40005c4007388 */ /* 0x0003e40000000800 */
[----:B------:R-:W-:Y:S02]  /*3f20*/  FFMA.FTZ R93, R17, UR10, -R93 ;  /* 0x0000000a115d7c23 */ /* 0x000fe4000801085d */
[----:B------:R-:W-:Y:S01]  /*3f30*/  MUFU.EX2 R131, R131 ;  /* 0x0000008300837308 */ /* 0x000fe20000000800 */
[----:B------:R-:W-:Y:S05]  /*3f40*/  @P1 FSEL R18, R18, -INF , !P5 ;  /* 0xff80000012121808 */ /* 0x000fea0006800000 */
[--C-:B------:R-:W-:Y:S02]  /*3f50*/  FFMA.FTZ R202, R18, UR10, -R4.reuse ;  /* 0x0000000a12ca7c23 */ /* 0x100fe40008010804 */
[----:B------:R-:W-:Y:S02]  /*3f60*/  @P0 FSEL R19, R19, -INF , !P6 ;  /* 0xff80000013130808 */ /* 0x000fe40007000000 */
[----:B------:R-:W3:Y:S01]  /*3f70*/  MUFU.EX2 R197, R197 ;  /* 0x000000c500c57308 */ /* 0x000ee20000000800 */
[----:B------:R-:W-:Y:S02]  /*3f80*/  LEA R204, P0, R231, R112, 0x2 ;  /* 0x00000070e7cc7211 */ /* 0x000fe400078010ff */
[----:B------:R-:W-:Y:S02]  /*3f90*/  FFMA.FTZ R4, R19, UR10, -R4 ;  /* 0x0000000a13047c23 */ /* 0x000fe40008010804 */
[----:B------:R-:W-:Y:S05]  /*3fa0*/  LEA.HI.X R205, R231, R113, RZ, 0x2, P0 ;  /* 0x00000071e7cd7211 */ /* 0x000fea00000f14ff */
[----:B------:R4:W-:Y:S01]  /*3fb0*/  MUFU.EX2 R201, R4 ;  /* 0x0000000400c97308 */ /* 0x0009e20000000800 */
[----:B------:R-:W2:Y:S09]  /*3fc0*/  LDG.E R203, desc[UR34][R204.64] ;  /* 0x00000022cccb7981 */ /* 0x000eb2000c1e1900 */
[----:B------:R-:W-:Y:S01]  /*3fd0*/  MUFU.EX2 R200, R93 ;  /* 0x0000005d00c87308 */ /* 0x000fe20000000800 */
[----:B---3--:R-:W-:Y:S05]  /*3fe0*/  F2FP.BF16.F32.PACK_AB R7, R197, R131 ;  /* 0x00000083c507723e */ /* 0x008fea00000010ff */
[----:B------:R-:W-:Y:S04]  /*3ff0*/  STS [R129+0x400], R7 ;  /* 0x0004000781007388 */ /* 0x000fe80000000800 */
[----:B------:R-:W2:Y:S01]  /*4000*/  MUFU.EX2 R199, R199 ;  /* 0x000000c700c77308 */ /* 0x000ea20000000800 */
[----:B----4-:R-:W-:Y:S05]  /*4010*/  F2FP.BF16.F32.PACK_AB R4, R130, R128 ;  /* 0x000000808204723e */ /* 0x010fea00000010ff */
[----:B------:R3:W-:Y:S04]  /*4020*/  STS [R129], R4 ;  /* 0x0000000481007388 */ /* 0x0007e80000000800 */
[----:B------:R-:W1:Y:S01]  /*4030*/  MUFU.EX2 R202, R202 ;  /* 0x000000ca00ca7308 */ /* 0x000e620000000800 */
[----:B------:R-:W4:Y:S01]  /*4040*/  LDG.E R204, desc[UR34][R204.64+0x20] ;  /* 0x00002022cccc7981 */ /* 0x000f22000c1e1900 */
[----:B--2---:R-:W-:Y:S02]  /*4050*/  F2FP.BF16.F32.PACK_AB R6, R200, R199 ;  /* 0x000000c7c806723e */ /* 0x004fe400000010ff */
[----:B-1----:R-:W-:Y:S01]  /*4060*/  F2FP.BF16.F32.PACK_AB R5, R201, R202 ;  /* 0x000000cac905723e */ /* 0x002fe200000010ff */
[----:B---3--:R-:W-:Y:S05]  /*4070*/  IMAD.IADD R4, R247, 0x1, R129 ;  /* 0x00000001f7047824 */ /* 0x008fea00078e0281 */
[----:B------:R-:W-:Y:S05]  /*4080*/  STS [R4], R6 ;  /* 0x0000000604007388 */ /* 0x000fea0000000800 */
[----:B------:R-:W-:Y:S05]  /*4090*/  STS [R4+0x400], R5 ;  /* 0x0004000504007388 */ /* 0x000fea0000000800 */
[----:B------:R-:W-:Y:S05]  /*40a0*/  LDSM.16.M88.4 R16, [R119+0x10000] ;  /* 0x010000007710783b */ /* 0x000fea0000000200 */
[----:B------:R-:W1:Y:S05]  /*40b0*/  LDSM.16.M88.4 R8, [R223+0x20000] ;  /* 0x02000000df08783b */ /* 0x000e6a0000000200 */
[----:B------:R-:W2:Y:S05]  /*40c0*/  LDSM.16.M88.4 R84, [R223+0x20800] ;  /* 0x02080000df54783b */ /* 0x000eaa0000000200 */
[----:B------:R-:W-:Y:S05]  /*40d0*/  LDSM.16.M88.4 R88, [R118+0x10000] ;  /* 0x010000007658783b */ /* 0x000fea0000000200 */
[----:B------:R-:W3:Y:S05]  /*40e0*/  LDSM.16.M88.4 R92, [R222+0x20000] ;  /* 0x02000000de5c783b */ /* 0x000eea0000000200 */
[----:B------:R-:W3:Y:S05]  /*40f0*/  LDSM.16.M88.4 R96, [R222+0x20800] ;  /* 0x02080000de60783b */ /* 0x000eea0000000200 */
[----:B------:R-:W-:Y:S05]  /*4100*/  LDSM.16.M88.4 R100, [R117+0x10000] ;  /* 0x010000007564783b */ /* 0x000fea0000000200 */
[----:B------:R-:W3:Y:S05]  /*4110*/  LDSM.16.M88.4 R104, [R221+0x20000] ;  /* 0x02000000dd68783b */ /* 0x000eea0000000200 */
[----:B------:R-:W-:Y:S01]  /*4120*/  LDSM.16.M88.4 R108, [R220+0x20000] ;  /* 0x02000000dc6c783b */ /* 0x000fe20000000200 */
        /* <DEDUP_REMOVED lines=8> */
[----:B------:R-:W2:Y:S07]  /*41b0*/  LDSM.16.M88.4 R92, [R116+0x10000] ;  /* 0x01000000745c783b */ /* 0x000eae0000000200 */
[C---:B------:R-:W-:Y:S08]  /*41c0*/  HMMA.16816.F32.BF16 R12, R88.reuse, R96, R12 ;  /* 0x00000060580c723c */ /* 0x040ff0000004180c */
[----:B------:R-:W-:Y:S01]  /*41d0*/  HMMA.16816.F32.BF16 R16, R88, R98, R16 ;  /* 0x000000625810723c */ /* 0x000fe20000041810 */
[----:B------:R-:W3:Y:S05]  /*41e0*/  LDSM.16.M88.4 R88, [R220+0x20800] ;  /* 0x02080000dc58783b */ /* 0x000eea0000000200 */
        /* <DEDUP_REMOVED lines=22> */
[C---:B------:R-:W-:Y:S08]  /*4350*/  HMMA.16816.F32.BF16 R4, R100.reuse, R104, R4 ;  /* 0x000000686404723c */ /* 0x040ff00000041804 */
        /* <DEDUP_REMOVED lines=56> */
[C---:B------:R-:W-:Y:S08]  /*46e0*/  HMMA.16816.F32.BF16 R8, R96.reuse, R114, R8 ;  /* 0x000000726008723c */ /* 0x040ff00000041808 */
[C---:B--2---:R-:W-:Y:S08]  /*46f0*/  HMMA.16816.F32.BF16 R12, R96.reuse, R88, R12 ;  /* 0x00000058600c723c */ /* 0x044ff0000004180c */
[----:B------:R-:W-:Y:S01]  /*4700*/  HMMA.16816.F32.BF16 R16, R96, R90, R16 ;  /* 0x0000005a6010723c */ /* 0x000fe20000041810 */
[----:B------:R-:W2:Y:S07]  /*4710*/  LDSM.16.M88.4 R88, [R220+0x26800] ;  /* 0x02680000dc58783b */ /* 0x000eae0000000200 */
[C---:B----4-:R-:W-:Y:S08]  /*4720*/  HMMA.16816.F32.BF16 R4, R100.reuse, R104, R4 ;  /* 0x000000686404723c */ /* 0x050ff00000041804 */
[C---:B------:R-:W-:Y:S08]  /*4730*/  HMMA.16816.F32.BF16 R8, R100.reuse, R106, R8 ;  /* 0x0000006a6408723c */ /* 0x040ff00000041808 */
[C---:B-1----:R-:W-:Y:S08]  /*4740*/  HMMA.16816.F32.BF16 R12, R100.reuse, R84, R12 ;  /* 0x00000054640c723c */ /* 0x042ff0000004180c */
[----:B------:R-:W-:Y:S08]  /*4750*/  HMMA.16816.F32.BF16 R16, R100, R86, R16 ;  /* 0x000000566410723c */ /* 0x000ff00000041810 */
[C---:B---3--:R-:W-:Y:S08]  /*4760*/  HMMA.16816.F32.BF16 R4, R92.reuse, R108, R4 ;  /* 0x0000006c5c04723c */ /* 0x048ff00000041804 */
[C---:B------:R-:W-:Y:S08]  /*4770*/  HMMA.16816.F32.BF16 R8, R92.reuse, R110, R8 ;  /* 0x0000006e5c08723c */ /* 0x040ff00000041808 */
[C---:B--2---:R-:W-:Y:S03]  /*4780*/  HMMA.16816.F32.BF16 R12, R92.reuse, R88, R12 ;  /* 0x000000585c0c723c */ /* 0x044fe6000004180c */
[C---:B------:R-:W-:Y:S01]  /*4790*/  FADD.FTZ R4, -R203.reuse, R4 ;  /* 0x00000004cb047221 */ /* 0x040fe20000010100 */
[C---:B------:R-:W-:Y:S01]  /*47a0*/  FADD.FTZ R5, -R203.reuse, R5 ;  /* 0x00000005cb057221 */ /* 0x040fe20000010100 */
[C---:B------:R-:W-:Y:S01]  /*47b0*/  FADD.FTZ R6, -R204.reuse, R6 ;  /* 0x00000006cc067221 */ /* 0x040fe20000010100 */
[----:B------:R-:W-:Y:S01]  /*47c0*/  FADD.FTZ R7, -R204, R7 ;  /* 0x00000007cc077221 */ /* 0x000fe20000010100 */
[----:B------:R-:W-:Y:S01]  /*47d0*/  FMUL.FTZ R120, R120, R4 ;  /* 0x0000000478787220 */ /* 0x000fe20000410000 */
[----:B------:R-:W-:Y:S03]  /*47e0*/  HMMA.16816.F32.BF16 R16, R92, R90, R16 ;  /* 0x0000005a5c10723c */ /* 0x000fe60000041810 */
[----:B------:R-:W-:Y:S01]  /*47f0*/  SHF.R.U32.HI R4, RZ, 0x3, R216 ;  /* 0x00000003ff047819 */ /* 0x000fe200000116d8 */
[C---:B------:R-:W-:Y:S01]  /*4800*/  FADD.FTZ R8, -R203.reuse, R8 ;  /* 0x00000008cb087221 */ /* 0x040fe20000010100 */
[----:B------:R-:W-:Y:S01]  /*4810*/  FADD.FTZ R9, -R203, R9 ;  /* 0x00000009cb097221 */ /* 0x000fe20000010100 */
[----:B------:R-:W-:Y:S01]  /*4820*/  FMUL.FTZ R121, R121, R5 ;  /* 0x0000000579797220 */ /* 0x000fe20000410000 */
[----:B------:R-:W-:Y:S01]  /*4830*/  LOP3.LUT R5, R215, 0x20, RZ, 0xc0, !PT ;  /* 0x00000020d7057812 */ /* 0x000fe200078ec0ff */
[----:B------:R-:W-:Y:S01]  /*4840*/  FMUL.FTZ R8, R124, R8 ;  /* 0x000000087c087220 */ /* 0x000fe20000410000 */
[----:B------:R-:W-:Y:S01]  /*4850*/  FMUL.FTZ R9, R125, R9 ;  /* 0x000000097d097220 */ /* 0x000fe20000410000 */
[----:B------:R-:W-:Y:S01]  /*4860*/  FMUL.FTZ R6, R122, R6 ;  /* 0x000000067a067220 */ /* 0x000fe20000410000 */
[C---:B------:R-:W-:Y:S01]  /*4870*/  FADD.FTZ R12, -R203.reuse, R12 ;  /* 0x0000000ccb0c7221 */ /* 0x040fe20000010100 */
[----:B------:R-:W-:Y:S01]  /*4880*/  FADD.FTZ R13, -R203, R13 ;  /* 0x0000000dcb0d7221 */ /* 0x000fe20000010100 */
[----:B------:R-:W-:Y:S01]  /*4890*/  LOP3.LUT R4, R5, 0x18, R4, 0xf8, !PT ;  /* 0x0000001805047812 */ /* 0x000fe200078ef804 */
[----:B------:R-:W-:Y:S01]  /*48a0*/  FMUL.FTZ R7, R123, R7 ;  /* 0x000000077b077220 */ /* 0x000fe20000410000 */
[----:B------:R-:W-:Y:S01]  /*48b0*/  FMUL.FTZ R12, R128, R12 ;  /* 0x0000000c800c7220 */ /* 0x000fe20000410000 */
[----:B------:R-:W-:Y:S01]  /*48c0*/  F2FP.BF16.F32.PACK_AB R120, R121, R120 ;  /* 0x000000787978723e */ /* 0x000fe200000010ff */
[----:B------:R-:W-:Y:S01]  /*48d0*/  FMUL.FTZ R13, R130, R13 ;  /* 0x0000000d820d7220 */ /* 0x000fe20000410000 */
[----:B------:R-:W-:Y:S01]  /*48e0*/  F2FP.BF16.F32.PACK_AB R8, R9, R8 ;  /* 0x000000080908723e */ /* 0x000fe200000010ff */
[C---:B------:R-:W-:Y:S01]  /*48f0*/  FADD.FTZ R16, -R203.reuse, R16 ;  /* 0x00000010cb107221 */ /* 0x040fe20000010100 */
[----:B------:R-:W-:Y:S01]  /*4900*/  FADD.FTZ R17, -R203, R17 ;  /* 0x00000011cb117221 */ /* 0x000fe20000010100 */
[----:B------:R-:W-:Y:S01]  /*4910*/  FADD.FTZ R10, -R204, R10 ;  /* 0x0000000acc0a7221 */ /* 0x000fe20000010100 */
[----:B------:R-:W-:Y:S01]  /*4920*/  F2FP.BF16.F32.PACK_AB R12, R13, R12 ;  /* 0x0000000c0d0c723e */ /* 0x000fe200000010ff */
[----:B------:R-:W-:Y:S01]  /*4930*/  FMUL.FTZ R16, R199, R16 ;  /* 0x00000010c7107220 */ /* 0x000fe20000410000 */
[----:B------:R-:W-:Y:S01]  /*4940*/  FMUL.FTZ R17, R200, R17 ;  /* 0x00000011c8117220 */ /* 0x000fe20000410000 */
[----:B------:R-:W-:Y:S04]  /*4950*/  FADD.FTZ R13, -R204, R11 ;  /* 0x0000000bcc0d7221 */ /* 0x000fe80000010100 */
[----:B------:R-:W-:Y:S01]  /*4960*/  F2FP.BF16.F32.PACK_AB R16, R17, R16 ;  /* 0x000000101110723e */ /* 0x000fe200000010ff */
[----:B------:R-:W-:Y:S06]  /*4970*/  BRA.U !UP2, `(.L_x_979) ;  /* 0x000000010a6c7547 */ /* 0x000fec000b800000 */
[----:B------:R-:W1:Y:S01]  /*4980*/  LDC R9, c[0x0][0x3b0] ;  /* 0x0000ec00ff097b82 */ /* 0x000e620000000800 */
[----:B------:R-:W-:Y:S01]  /*4990*/  IADD3 R17, P0, PT, RZ, -UR32, RZ ;  /* 0x80000020ff117c10 */ /* 0x000fe2000ff1e0ff */
[----:B------:R-:W-:Y:S04]  /*49a0*/  ULOP3.LUT UR8, UR50, 0x1, URZ, 0xc0, !UPT ;  /* 0x0000000132087892 */ /* 0x000fe8000f8ec0ff */
[----:B------:R-:W-:Y:S02]  /*49b0*/  UISETP.NE.U32.AND UP0, UPT, UR8, 0x1, UPT ;  /* 0x000000010800788c */ /* 0x000fe4000bf05070 */
[----:B------:R-:W2:Y:S02]  /*49c0*/  LDC R5, c[0x0][0x3b4] ;  /* 0x0000ed00ff057b82 */ /* 0x000ea40000000800 */
[----:B------:R-:W-:Y:S06]  /*49d0*/  USEL UR8, UR31, 0x8000, !UP0 ;  /* 0x000080001f087887 */ /* 0x000fec000c000000 */
        /* <DEDUP_REMOVED lines=21> */
.L_x_979:
[----:B------:R-:W-:Y:S01]  /*4b30*/  FMUL.FTZ R13, R127, R13 ;  /* 0x0000000d7f0d7220 */ /* 0x000fe20000410000 */
[----:B------:R-:W-:Y:S01]  /*4b40*/  FMUL.FTZ R10, R126, R10 ;  /* 0x0000000a7e0a7220 */ /* 0x000fe20000410000 */
[C---:B------:R-:W-:Y:S01]  /*4b50*/  FADD.FTZ R15, -R204.reuse, R15 ;  /* 0x0000000fcc0f7221 */ /* 0x040fe20000010100 */
[C---:B------:R-:W-:Y:S01]  /*4b60*/  FADD.FTZ R14, -R204.reuse, R14 ;  /* 0x0000000ecc0e7221 */ /* 0x040fe20000010100 */
[----:B------:R-:W-:Y:S01]  /*4b70*/  F2FP.BF16.F32.PACK_AB R6, R7, R6 ;  /* 0x000000060706723e */ /* 0x000fe200000010ff */
[C---:B------:R-:W-:Y:S01]  /*4b80*/  FADD.FTZ R19, -R204.reuse, R19 ;  /* 0x00000013cc137221 */ /* 0x040fe20000010100 */
[----:B------:R-:W-:Y:S01]  /*4b90*/  FMUL.FTZ R15, R197, R15 ;  /* 0x0000000fc50f7220 */ /* 0x000fe20000410000 */
[----:B------:R-:W-:Y:S01]  /*4ba0*/  FMUL.FTZ R14, R131, R14 ;  /* 0x0000000e830e7220 */ /* 0x000fe20000410000 */
[----:B------:R-:W-:Y:S01]  /*4bb0*/  FADD.FTZ R18, -R204, R18 ;  /* 0x00000012cc127221 */ /* 0x000fe20000010100 */
[----:B------:R-:W-:Y:S01]  /*4bc0*/  F2FP.BF16.F32.PACK_AB R10, R13, R10 ;  /* 0x0000000a0d0a723e */ /* 0x000fe200000010ff */
[----:B------:R-:W-:Y:S01]  /*4bd0*/  STS [R198+0x28000], R120 ;  /* 0x02800078c6007388 */ /* 0x000fe20000000800 */
[----:B------:R-:W-:Y:S01]  /*4be0*/  FMUL.FTZ R19, R201, R19 ;  /* 0x00000013c9137220 */ /* 0x000fe20000410000 */
[----:B------:R-:W-:Y:S01]  /*4bf0*/  FMUL.FTZ R18, R202, R18 ;  /* 0x00000012ca127220 */ /* 0x000fe20000410000 */
[----:B------:R-:W-:Y:S01]  /*4c00*/  LOP3.LUT R4, R4, 0x1c0, R213, 0xf8, !PT ;  /* 0x000001c004047812 */ /* 0x000fe200078ef8d5 */
[----:B------:R-:W-:Y:S01]  /*4c10*/  STS [R198+0x28400], R6 ;  /* 0x02840006c6007388 */ /* 0x000fe20000000800 */
[----:B------:R-:W-:Y:S01]  /*4c20*/  F2FP.BF16.F32.PACK_AB R14, R15, R14 ;  /* 0x0000000e0f0e723e */ /* 0x000fe200000010ff */
[----:B------:R-:W-:Y:S01]  /*4c30*/  IMAD R249, R244, UR9, RZ ;  /* 0x00000009f4f97c24 */ /* 0x000fe2000f8e02ff */
[----:B------:R-:W-:Y:S01]  /*4c40*/  LOP3.LUT R227, R4, 0x38, R212, 0x78, !PT ;  /* 0x0000003804e37812 */ /* 0x000fe200078e78d4 */
[----:B------:R-:W-:Y:S01]  /*4c50*/  STS [R196+0x28000], R8 ;  /* 0x02800008c4007388 */ /* 0x000fe20000000800 */
[----:B------:R-:W-:Y:S01]  /*4c60*/  IMAD.IADD R4, R247, 0x1, R129 ;  /* 0x00000001f7047824 */ /* 0x000fe200078e0281 */
[----:B------:R-:W-:Y:S02]  /*4c70*/  F2FP.BF16.F32.PACK_AB R18, R19, R18 ;  /* 0x000000121312723e */ /* 0x000fe400000010ff */
[----:B------:R-:W-:Y:S01]  /*4c80*/  STS [R196+0x28400], R10 ;  /* 0x0284000ac4007388 */ /* 0x000fe20000000800 */
[----:B------:R-:W-:Y:S02]  /*4c90*/  LOP3.LUT R226, R2, 0x10, RZ, 0xc0, !PT ;  /* 0x0000001002e27812 */ /* 0x000fe400078ec0ff */
[----:B------:R-:W-:Y:S01]  /*4ca0*/  LOP3.LUT R227, R227, 0x200, R213, 0xf8, !PT ;  /* 0x00000200e3e37812 */ /* 0x000fe200078ef8d5 */
[----:B------:R2:W-:Y:S01]  /*4cb0*/  STS [R129+-0x2000], R12 ;  /* 0xffe0000c81007388 */ /* 0x0005e20000000800 */
[----:B------:R-:W-:Y:S02]  /*4cc0*/  LOP3.LUT R226, R226, 0x8, R216, 0xf8, !PT ;  /* 0x00000008e2e27812 */ /* 0x000fe400078ef8d8 */
[----:B------:R-:W-:Y:S01]  /*4cd0*/  LEA R227, R227, UR4, 0x1 ;  /* 0x00000004e3e37c11 */ /* 0x000fe2000f8e08ff */
[----:B------:R-:W-:Y:S01]  /*4ce0*/  STS [R129+-0x1c00], R14 ;  /* 0xffe4000e81007388 */ /* 0x000fe20000000800 */
[----:B------:R-:W-:Y:S03]  /*4cf0*/  LOP3.LUT R226, R226, R3, RZ, 0x3c, !PT ;  /* 0x00000003e2e27212 */ /* 0x000fe600078e3cff */
[----:B------:R-:W-:Y:S01]  /*4d00*/  STS [R4+-0x2000], R16 ;  /* 0xffe0001004007388 */ /* 0x000fe20000000800 */
[----:B------:R-:W-:Y:S03]  /*4d10*/  LOP3.LUT R226, R226, 0x200, R214, 0xf8, !PT ;  /* 0x00000200e2e27812 */ /* 0x000fe600078ef8d6 */
[----:B------:R-:W-:Y:S01]  /*4d20*/  STS [R4+-0x1c00], R18 ;  /* 0xffe4001204007388 */ /* 0x000fe20000000800 */
[----:B------:R-:W-:Y:S01]  /*4d30*/  LEA R226, R226, UR4, 0x1 ;  /* 0x00000004e2e27c11 */ /* 0x000fe2000f8e08ff */
[----:B------:R-:W-:Y:S03]  /*4d40*/  BAR.SYNC.DEFER_BLOCKING 0x0 ;  /* 0x0000000000007b1d */ /* 0x000fe60000010000 */
[C---:B------:R-:W-:Y:S01]  /*4d50*/  IADD3 R112, PT, PT, R226.reuse, 0x2a040, RZ ;  /* 0x0002a040e2707810 */ /* 0x040fe20007ffe0ff */
[----:B--2---:R-:W-:Y:S04]  /*4d60*/  VIADD R12, R226, 0x2a000 ;  /* 0x0002a000e20c7836 */ /* 0x004fe80000000000 */
[----:B------:R-:W-:Y:S01]  /*4d70*/  @P2 VIADD R112, R12, 0xffffffc0 ;  /* 0xffffffc00c702836 */ /* 0x000fe20000000000 */
[----:B------:R-:W-:Y:S08]  /*4d80*/  LDSM.16.MT88.4 R4, [R226+0x2a000] ;  /* 0x02a00000e204783b */ /* 0x000ff00000004200 */
[----:B------:R-:W2:Y:S08]  /*4d90*/  LDSM.16.MT88.4 R8, [R227+0x10000] ;  /* 0x01000000e308783b */ /* 0x000eb00000004200 */
[----:B------:R-:W3:Y:S08]  /*4da0*/  LDSM.16.MT88.4 R12, [R112] ;  /* 0x00000000700c783b */ /* 0x000ef00000004200 */
[----:B------:R-:W4:Y:S08]  /*4db0*/  LDSM.16.MT88.4 R16, [R227+0x12000] ;  /* 0x01200000e310783b */ /* 0x000f300000004200 */
[----:B-1----:R-:W1:Y:S08]  /*4dc0*/  LDSM.16.MT88.4 R84, [R227+0x14000] ;  /* 0x01400000e354783b */ /* 0x002e700000004200 */
[----:B------:R-:W5:Y:S01]  /*4dd0*/  LDSM.16.MT88.4 R88, [R227+0x16000] ;  /* 0x01600000e358783b */ /* 0x000f620000004200 */
[-C--:B--2---:R-:W-:Y:S07]  /*4de0*/  HMMA.16816.F32.BF16 R20, R4, R8.reuse, R20 ;  /* 0x000000080414723c */ /* 0x084fee0000041814 */
[----:B------:R-:W-:Y:S01]  /*4df0*/  LDSM.16.MT88.4 R92, [R226+0x2a800] ;  /* 0x02a80000e25c783b */ /* 0x000fe20000004200 */
[C---:B---3--:R-:W-:Y:S07]  /*4e00*/  HMMA.16816.F32.BF16 R24, R12.reuse, R8, R24 ;  /* 0x000000080c18723c */ /* 0x048fee0000041818 */
[----:B------:R-:W2:Y:S01]  /*4e10*/  LDSM.16.MT88.4 R96, [R227+0x10800] ;  /* 0x01080000e360783b */ /* 0x000ea20000004200 */
[-C--:B------:R-:W-:Y:S07]  /*4e20*/  HMMA.16816.F32.BF16 R28, R12, R10.reuse, R28 ;  /* 0x0000000a0c1c723c */ /* 0x080fee000004181c */
[----:B------:R-:W3:Y:S01]  /*4e30*/  LDSM.16.MT88.4 R100, [R112+0x800] ;  /* 0x000800007064783b */ /* 0x000ee20000004200 */
[C---:B------:R-:W-:Y:S07]  /*4e40*/  HMMA.16816.F32.BF16 R32, R4.reuse, R10, R32 ;  /* 0x0000000a0420723c */ /* 0x040fee0000041820 */
[----:B------:R-:W3:Y:S01]  /*4e50*/  LDSM.16.MT88.4 R104, [R227+0x12800] ;  /* 0x01280000e368783b */ /* 0x000ee20000004200 */
[-C--:B----4-:R-:W-:Y:S07]  /*4e60*/  HMMA.16816.F32.BF16 R36, R4, R16.reuse, R36 ;  /* 0x000000100424723c */ /* 0x090fee0000041824 */
[----:B------:R-:W4:Y:S01]  /*4e70*/  LDSM.16.MT88.4 R108, [R227+0x14800] ;  /* 0x01480000e36c783b */ /* 0x000f220000004200 */
[C---:B------:R-:W-:Y:S07]  /*4e80*/  HMMA.16816.F32.BF16 R40, R12.reuse, R16, R40 ;  /* 0x000000100c28723c */ /* 0x040fee0000041828 */
[----:B------:R-:W4:Y:S01]  /*4e90*/  LDSM.16.MT88.4 R8, [R227+0x16800] ;  /* 0x01680000e308783b */ /* 0x000f220000004200 */
[-C--:B------:R-:W-:Y:S07]  /*4ea0*/  HMMA.16816.F32.BF16 R44, R12, R18.reuse, R44 ;  /* 0x000000120c2c723c */ /* 0x080fee000004182c */
[----:B------:R-:W-:Y:S01]  /*4eb0*/  LDSM.16.MT88.4 R116, [R227+0x15800] ;  /* 0x01580000e374783b */ /* 0x000fe20000004200 */
[C---:B------:R-:W-:Y:S07]  /*4ec0*/  HMMA.16816.F32.BF16 R48, R4.reuse, R18, R48 ;  /* 0x000000120430723c */ /* 0x040fee0000041830 */
[----:B------:R-:W-:Y:S01]  /*4ed0*/  LDSM.16.MT88.4 R16, [R112+0x1000] ;  /* 0x001000007010783b */ /* 0x000fe20000004200 */
[-C--:B-1----:R-:W-:Y:S07]  /*4ee0*/  HMMA.16816.F32.BF16 R52, R4, R84.reuse, R52 ;  /* 0x000000540434723c */ /* 0x082fee0000041834 */
        /* <DEDUP_REMOVED lines=10> */
[----:B------:R-:W1:Y:S07]  /*4f90*/  LDSM.16.MT88.4 R4, [R226+0x2b000] ;  /* 0x02b00000e204783b */ /* 0x000e6e0000004200 */
[-C--:B--2---:R-:W-:Y:S01]  /*4fa0*/  HMMA.16816.F32.BF16 R20, R92, R96.reuse, R20 ;  /* 0x000000605c14723c */ /* 0x084fe20000041814 */
[----:B------:R-:W2:Y:S07]  /*4fb0*/  LDSM.16.MT88.4 R88, [R227+0x15000] ;  /* 0x01500000e358783b */ /* 0x000eae0000004200 */
[C---:B---3--:R-:W-:Y:S08]  /*4fc0*/  HMMA.16816.F32.BF16 R24, R100.reuse, R96, R24 ;  /* 0x000000606418723c */ /* 0x048ff00000041818 */
[-C--:B------:R-:W-:Y:S08]  /*4fd0*/  HMMA.16816.F32.BF16 R28, R100, R98.reuse, R28 ;  /* 0x00000062641c723c */ /* 0x080ff0000004181c */
[C---:B------:R-:W-:Y:S01]  /*4fe0*/  HMMA.16816.F32.BF16 R32, R92.reuse, R98, R32 ;  /* 0x000000625c20723c */ /* 0x040fe20000041820 */
[----:B------:R-:W3:Y:S07]  /*4ff0*/  LDSM.16.MT88.4 R96, [R227+0x17000] ;  /* 0x01700000e360783b */ /* 0x000eee0000004200 */
[-C--:B------:R-:W-:Y:S08]  /*5000*/  HMMA.16816.F32.BF16 R36, R92, R104.reuse, R36 ;  /* 0x000000685c24723c */ /* 0x080ff00000041824 */
        /* <DEDUP_REMOVED lines=8> */
[----:B------:R-:W4:Y:S07]  /*5090*/  LDSM.16.MT88.4 R108, [R227+0x11800] ;  /* 0x01180000e36c783b */ /* 0x000f2e0000004200 */
[-C--:B------:R-:W-:Y:S08]  /*50a0*/  HMMA.16816.F32.BF16 R68, R92, R8.reuse, R68 ;  /* 0x000000085c44723c */ /* 0x080ff00000041844 */
[C---:B------:R-:W-:Y:S08]  /*50b0*/  HMMA.16816.F32.BF16 R72, R100.reuse, R8, R72 ;  /* 0x000000086448723c */ /* 0x040ff00000041848 */
[-C--:B------:R-:W-:Y:S01]  /*50c0*/  HMMA.16816.F32.BF16 R76, R100, R10.reuse, R76 ;  /* 0x0000000a644c723c */ /* 0x080fe2000004184c */
[----:B------:R-:W5:Y:S07]  /*50d0*/  LDSM.16.MT88.4 R100, [R227+0x13800] ;  /* 0x01380000e364783b */ /* 0x000f6e0000004200 */
[----:B------:R-:W-:Y:S01]  /*50e0*/  HMMA.16816.F32.BF16 R80, R92, R10, R80 ;  /* 0x0000000a5c50723c */ /* 0x000fe20000041850 */
[----:B------:R-:W5:Y:S07]  /*50f0*/  LDSM.16.MT88.4 R8, [R227+0x17800] ;  /* 0x01780000e308783b */ /* 0x000f6e0000004200 */
[-C--:B-1----:R-:W-:Y:S01]  /*5100*/  HMMA.16816.F32.BF16 R20, R4, R12.reuse, R20 ;  /* 0x0000000c0414723c */ /* 0x082fe20000041814 */
        /* <DEDUP_REMOVED lines=11> */
[C---:B------:R-:W-:Y:S08]  /*51c0*/  HMMA.16816.F32.BF16 R64, R4.reuse, R90, R64 ;  /* 0x0000005a0440723c */ /* 0x040ff00000041840 */
[-C--:B---3--:R-:W-:Y:S08]  /*51d0*/  HMMA.16816.F32.BF16 R68, R4, R96.reuse, R68 ;  /* 0x000000600444723c */ /* 0x088ff00000041844 */
[C---:B------:R-:W-:Y:S08]  /*51e0*/  HMMA.16816.F32.BF16 R72, R16.reuse, R96, R72 ;  /* 0x000000601048723c */ /* 0x040ff00000041848 */
[-C--:B------:R-:W-:Y:S08]  /*51f0*/  HMMA.16816.F32.BF16 R76, R16, R98.reuse, R76 ;  /* 0x00000062104c723c */ /* 0x080ff0000004184c */
[----:B------:R-:W-:Y:S04]  /*5200*/  HMMA.16816.F32.BF16 R80, R4, R98, R80 ;  /* 0x000000620450723c */ /* 0x000fe80000041850 */
[----:B------:R-:W-:Y:S04]  /*5210*/  LEA R4, -R249, RZ, 0x6 ;  /* 0x000000fff9047211 */ /* 0x000fe800078e31ff */
[-C--:B----4-:R-:W-:Y:S05]  /*5220*/  HMMA.16816.F32.BF16 R20, R104, R108.reuse, R20 ;  /* 0x0000006c6814723c */ /* 0x090fea0000041814 */
        /* <DEDUP_REMOVED lines=45> */
.L_x_980:
[----:B------:R-:W-:Y:S01]  /*5500*/  LEA R208, R217, UR4, 0x1 ;  /* 0x00000004d9d07c11 */ /* 0x000fe2000f8e08ff */
[----:B------:R-:W-:Y:S01]  /*5510*/  LDSM.16.MT88.4 R16, [R227+0x18000] ;  /* 0x01800000e310783b */ /* 0x000fe20000004200 */
[----:B------:R-:W-:Y:S01]  /*5520*/  PLOP3.LUT P5, PT, PT, PT, UP2, 0x80, 0x8 ;  /* 0x000000000008781c */ /* 0x000fe20003faf028 */
[----:B------:R-:W-:Y:S02]  /*5530*/  @UP2 UIADD3 UR13, UP0, UPT, UR58, -0x100, URZ ;  /* 0xffffff003a0d2890 */ /* 0x000fe4000ff1e0ff */
[----:B------:R-:W2:Y:S01]  /*5540*/  LDSM.16.M88.4 R128, [R208+0x28000] ;  /* 0x02800000d080783b */ /* 0x000ea20000000200 */
[----:B------:R-:W-:Y:S01]  /*5550*/  IMAD.IADD R204, R224, 0x1, R208 ;  /* 0x00000001e0cc7824 */ /* 0x000fe200078e02d0 */
[----:B------:R-:W-:Y:S02]  /*5560*/  @UP2 UIADD3.X UR12, UPT, UPT, UR59, -0x1, URZ, UP0, !UPT ;  /* 0xffffffff3b0c2890 */ /* 0x000fe400087fe4ff */
[----:B------:R-:W3:Y:S01]  /*5570*/  LDSM.16.M88.4 R124, [R208+0x29000] ;  /* 0x02900000d07c783b */ /* 0x000ee20000000200 */
[----:B------:R-:W-:Y:S02]  /*5580*/  @UP2 UIADD3 UR16, UP0, UPT, UR16, -0x100, URZ ;  /* 0xffffff0010102890 */ /* 0x000fe4000ff1e0ff */
[----:B------:R-:W-:Y:S01]  /*5590*/  ULOP3.LUT UR8, UR50, 0x1, URZ, 0xc0, !UPT ;  /* 0x0000000132087892 */ /* 0x000fe2000f8ec0ff */
[----:B------:R-:W4:Y:S01]  /*55a0*/  LDSM.16.MT88.4 R96, [R227+0x1a000] ;  /* 0x01a00000e360783b */ /* 0x000f220000004200 */
[----:B------:R-:W-:Y:S01]  /*55b0*/  @UP2 UIADD3.X UR17, UPT, UPT, UR17, -0x1, URZ, UP0, !UPT ;  /* 0xffffffff11112890 */ /* 0x000fe200087fe4ff */
[----:B-1----:R-:W-:Y:S01]  /*55c0*/  @P5 LOP3.LUT R4, R241, 0x30, RZ, 0xc0, !PT ;  /* 0x00000030f1045812 */ /* 0x002fe200078ec0ff */
[----:B------:R-:W-:Y:S01]  /*55d0*/  UISETP.NE.U32.AND UP0, UPT, UR8, 0x1, UPT ;  /* 0x000000010800788c */ /* 0x000fe2000bf05070 */
[----:B------:R-:W1:Y:S01]  /*55e0*/  LDSM.16.MT88.4 R112, [R227+0x1c000] ;  /* 0x01c00000e370783b */ /* 0x000e620000004200 */
[----:B------:R-:W-:Y:S01]  /*55f0*/  UIADD3 UR8, UPT, UPT, UR50, -0x1, URZ ;  /* 0xffffffff32087890 */ /* 0x000fe2000fffe0ff */
[----:B------:R-:W-:Y:S02]  /*5600*/  @P5 LOP3.LUT R231, R4, 0x7, R242, 0xf8, !PT ;  /* 0x0000000704e75812 */ /* 0x000fe400078ef8f2 */
[----:B------:R-:W1:Y:S01]  /*5610*/  LDSM.16.MT88.4 R196, [R227+0x1e000] ;  /* 0x01e00000e3c4783b */ /* 0x000e620000004200 */
[----:B------:R-:W-:Y:S01]  /*5620*/  PLOP3.LUT P1, PT, PT, PT, UP0, 0x80, 0x8 ;  /* 0x000000000008781c */ /* 0x000fe20003f2f008 */
[----:B------:R-:W-:Y:S01]  /*5630*/  UISETP.GT.AND UP0, UPT, UR50, URZ, UPT ;  /* 0x000000ff3200728c */ /* 0x000fe2000bf04270 */
[----:B------:R-:W-:Y:S01]  /*5640*/  @P5 IMAD.WIDE.U32 R250, R231, R240, UR58 ;  /* 0x0000003ae7fa5e25 */ /* 0x000fe2000f8e00f0 */
[----:B------:R-:W-:Y:S01]  /*5650*/  LDSM.16.MT88.4 R200, [R227+0x18800] ;  /* 0x01880000e3c8783b */ /* 0x000fe20000004200 */
[----:B------:R-:W-:Y:S01]  /*5660*/  @UP2 UMOV UR58, UR13 ;  /* 0x0000000d003a2c82 */ /* 0x000fe20008000000 */
[----:B------:R-:W-:Y:S01]  /*5670*/  @UP2 UMOV UR59, UR12 ;  /* 0x0000000c003b2c82 */ /* 0x000fe20008000000 */
[----:B------:R-:W-:Y:S01]  /*5680*/  UMOV UR50, UR8 ;  /* 0x0000000800327c82 */ /* 0x000fe20008000000 */
[----:B------:R-:W5:Y:S04]  /*5690*/  @P5 LDG.E R230, desc[UR34][R250.64+-0x100] ;  /* 0xffff0022fae65981 */ /* 0x000f68000c1e1900 */
[----:B------:R1:W5:Y:S01]  /*56a0*/  @P5 LDG.E R229, desc[UR34][R250.64+-0xe0] ;  /* 0xffff2022fae55981 */ /* 0x000362000c1e1900 */
[-C--:B--2---:R-:W-:Y:S08]  /*56b0*/  HMMA.16816.F32.BF16 R4, R128, R16.reuse, RZ ;  /* 0x000000108004723c */ /* 0x084ff000000418ff */
[C---:B---3--:R-:W-:Y:S08]  /*56c0*/  HMMA.16816.F32.BF16 R8, R124.reuse, R16, RZ ;  /* 0x000000107c08723c */ /* 0x048ff000000418ff */
[-C--:B------:R-:W-:Y:S08]  /*56d0*/  HMMA.16816.F32.BF16 R12, R124, R18.reuse, RZ ;  /* 0x000000127c0c723c */ /* 0x080ff000000418ff */
[C---:B------:R-:W-:Y:S08]  /*56e0*/  HMMA.16816.F32.BF16 R16, R128.reuse, R18, RZ ;  /* 0x000000128010723c */ /* 0x040ff000000418ff */
[-C--:B----4-:R-:W-:Y:S08]  /*56f0*/  HMMA.16816.F32.BF16 R84, R128, R96.reuse, RZ ;  /* 0x000000608054723c */ /* 0x090ff000000418ff */
[C---:B------:R-:W-:Y:S08]  /*5700*/  HMMA.16816.F32.BF16 R88, R124.reuse, R96, RZ ;  /* 0x000000607c58723c */ /* 0x040ff000000418ff */
[-C--:B------:R-:W-:Y:S08]  /*5710*/  HMMA.16816.F32.BF16 R92, R124, R98.reuse, RZ ;  /* 0x000000627c5c723c */ /* 0x080ff000000418ff */
[C---:B------:R-:W-:Y:S08]  /*5720*/  HMMA.16816.F32.BF16 R96, R128.reuse, R98, RZ ;  /* 0x000000628060723c */ /* 0x040ff000000418ff */
[-C--:B-1----:R-:W-:Y:S08]  /*5730*/  HMMA.16816.F32.BF16 R100, R128, R112.reuse, RZ ;  /* 0x000000708064723c */ /* 0x082ff000000418ff */
[C---:B------:R-:W-:Y:S08]  /*5740*/  HMMA.16816.F32.BF16 R104, R124.reuse, R112, RZ ;  /* 0x000000707c68723c */ /* 0x040ff000000418ff */
[-C--:B------:R-:W-:Y:S08]  /*5750*/  HMMA.16816.F32.BF16 R108, R124, R114.reuse, RZ ;  /* 0x000000727c6c723c */ /* 0x080ff000000418ff */
[C---:B------:R-:W-:Y:S08]  /*5760*/  HMMA.16816.F32.BF16 R112, R128.reuse, R114, RZ ;  /* 0x000000728070723c */ /* 0x040ff000000418ff */
[-C--:B------:R-:W-:Y:S08]  /*5770*/  HMMA.16816.F32.BF16 R116, R128, R196.reuse, RZ ;  /* 0x000000c48074723c */ /* 0x080ff000000418ff */
[C---:B------:R-:W-:Y:S08]  /*5780*/  HMMA.16816.F32.BF16 R120, R124.reuse, R196, RZ ;  /* 0x000000c47c78723c */ /* 0x040ff000000418ff */
[-C--:B------:R-:W-:Y:S08]  /*5790*/  HMMA.16816.F32.BF16 R124, R124, R198.reuse, RZ ;  /* 0x000000c67c7c723c */ /* 0x080ff000000418ff */
[----:B------:R-:W-:Y:S01]  /*57a0*/  HMMA.16816.F32.BF16 R128, R128, R198, RZ ;  /* 0x000000c68080723c */ /* 0x000fe200000418ff */
[----:B------:R-:W1:Y:S04]  /*57b0*/  LDSM.16.M88.4 R196, [R204+0x28000] ;  /* 0x02800000ccc4783b */ /* 0x000e680000000200 */
[----:B------:R-:W2:Y:S03]  /*57c0*/  LDSM.16.M88.4 R204, [R204+0x29000] ;  /* 0x02900000cccc783b */ /* 0x000ea60000000200 */
[-C--:B-1----:R-:W-:Y:S08]  /*57d0*/  HMMA.16816.F32.BF16 R4, R196, R200.reuse, R4 ;  /* 0x000000c8c404723c */ /* 0x082ff00000041804 */
[C---:B--2---:R-:W-:Y:S08]  /*57e0*/  HMMA.16816.F32.BF16 R8, R204.reuse, R200, R8 ;  /* 0x000000c8cc08723c */ /* 0x044ff00000041808 */
        /* <DEDUP_REMOVED lines=15> */
[C---:B------:R-:W-:Y:S02]  /*58e0*/  VIADD R200, R208.reuse, 0x28000 ;  /* 0x00028000d0c87836 */ /* 0x040fe40000000000 */
[----:B------:R-:W-:Y:S02]  /*58f0*/  VIADD R208, R208, 0x28040 ;  /* 0x00028040d0d07836 */ /* 0x000fe40000000000 */
[-C--:B------:R-:W-:Y:S03]  /*5900*/  HMMA.16816.F32.BF16 R124, R204, R202.reuse, R124 ;  /* 0x000000cacc7c723c */ /* 0x080fe6000004187c */
[----:B------:R-:W-:Y:S05]  /*5910*/  @P2 VIADD R208, R200, 0xffffffc0 ;  /* 0xffffffc0c8d02836 */ /* 0x000fea0000000000 */
[----:B------:R-:W-:Y:S01]  /*5920*/  HMMA.16816.F32.BF16 R128, R196, R202, R128 ;  /* 0x000000cac480723c */ /* 0x000fe20000041880 */
[----:B------:R-:W-:Y:S04]  /*5930*/  LDSM.16.MT88.4 R200, [R227+0x19000] ;  /* 0x01900000e3c8783b */ /* 0x000fe80000004200 */
[----:B------:R-:W1:Y:S04]  /*5940*/  LDSM.16.M88.4 R196, [R208] ;  /* 0x00000000d0c4783b */ /* 0x000e680000000200 */
[----:B------:R-:W2:Y:S01]  /*5950*/  LDSM.16.M88.4 R204, [R208+0x1000] ;  /* 0x00100000d0cc783b */ /* 0x000ea20000000200 */
        /* <DEDUP_REMOVED lines=17> */
[-C--:B------:R-:W-:Y:S03]  /*5a70*/  HMMA.16816.F32.BF16 R124, R204, R202.reuse, R124 ;  /* 0x000000cacc7c723c */ /* 0x080fe6000004187c */
[----:B------:R-:W-:Y:S02]  /*5a80*/  IMAD.IADD R204, R224, 0x1, R208 ;  /* 0x00000001e0cc7824 */ /* 0x000fe400078e02d0 */
[----:B------:R-:W-:Y:S03]  /*5a90*/  LDSM.16.MT88.4 R208, [R227+0x1b800] ;  /* 0x01b80000e3d0783b */ /* 0x000fe60000004200 */
[----:B------:R-:W-:Y:S01]  /*5aa0*/  HMMA.16816.F32.BF16 R128, R196, R202, R128 ;  /* 0x000000cac480723c */ /* 0x000fe20000041880 */
[----:B------:R-:W-:Y:S04]  /*5ab0*/  LDSM.16.MT88.4 R200, [R227+0x19800] ;  /* 0x01980000e3c8783b */ /* 0x000fe80000004200 */
[----:B------:R-:W1:Y:S04]  /*5ac0*/  LDSM.16.M88.4 R196, [R204] ;  /* 0x00000000ccc4783b */ /* 0x000e680000000200 */
[----:B------:R-:W2:Y:S01]  /*5ad0*/  LDSM.16.M88.4 R204, [R204+0x1000] ;  /* 0x00100000cccc783b */ /* 0x000ea20000000200 */
[-C--:B-1----:R-:W-:Y:S08]  /*5ae0*/  HMMA.16816.F32.BF16 R4, R196, R200.reuse, R4 ;  /* 0x000000c8c404723c */ /* 0x082ff00000041804 */
[C---:B--2---:R-:W-:Y:S08]  /*5af0*/  HMMA.16816.F32.BF16 R8, R204.reuse, R200, R8 ;  /* 0x000000c8cc08723c */ /* 0x044ff00000041808 */
[-C--:B------:R-:W-:Y:S03]  /*5b00*/  HMMA.16816.F32.BF16 R12, R204, R202.reuse, R12 ;  /* 0x000000cacc0c723c */ /* 0x080fe6000004180c */
[----:B------:R-:W-:Y:S05]  /*5b10*/  REDG.E.ADD.F32.FTZ.RN.STRONG.GPU desc[UR34][R234.64], R4 ;  /* 0x00000004ea0079a6 */ /* 0x000fea000c12f322 */
[C---:B------:R-:W-:Y:S01]  /*5b20*/  HMMA.16816.F32.BF16 R16, R196.reuse, R202, R16 ;  /* 0x000000cac410723c */ /* 0x040fe20000041810 */
[----:B------:R-:W1:Y:S07]  /*5b30*/  LDSM.16.MT88.4 R200, [R227+0x1d800] ;  /* 0x01d80000e3c8783b */ /* 0x000e6e0000004200 */
[-C--:B------:R-:W-:Y:S08]  /*5b40*/  HMMA.16816.F32.BF16 R84, R196, R208.reuse, R84 ;  /* 0x000000d0c454723c */ /* 0x080ff00000041854 */
[C---:B------:R-:W-:Y:S08]  /*5b50*/  HMMA.16816.F32.BF16 R88, R204.reuse, R208, R88 ;  /* 0x000000d0cc58723c */ /* 0x040ff00000041858 */
[-C--:B------:R-:W-:Y:S08]  /*5b60*/  HMMA.16816.F32.BF16 R92, R204, R210.reuse, R92 ;  /* 0x000000d2cc5c723c */ /* 0x080ff0000004185c */
[C---:B------:R-:W-:Y:S01]  /*5b70*/  HMMA.16816.F32.BF16 R96, R196.reuse, R210, R96 ;  /* 0x000000d2c460723c */ /* 0x040fe20000041860 */
[----:B------:R-:W2:Y:S07]  /*5b80*/  LDSM.16.MT88.4 R208, [R227+0x1f800] ;  /* 0x01f80000e3d0783b */ /* 0x000eae0000004200 */
[-C--:B-1----:R-:W-:Y:S08]  /*5b90*/  HMMA.16816.F32.BF16 R100, R196, R200.reuse, R100 ;  /* 0x000000c8c464723c */ /* 0x082ff00000041864 */
[C---:B------:R-:W-:Y:S01]  /*5ba0*/  HMMA.16816.F32.BF16 R104, R204.reuse, R200, R104 ;  /* 0x000000c8cc68723c */ /* 0x040fe20000041868 */
[----:B------:R-:W-:Y:S02]  /*5bb0*/  IMAD.U32 R200, RZ, RZ, UR51 ;  /* 0x00000033ffc87e24 */ /* 0x000fe4000f8e00ff */
[----:B------:R-:W-:Y:S03]  /*5bc0*/  IMAD.U32 R201, RZ, RZ, UR51 ;  /* 0x00000033ffc97e24 */ /* 0x000fe6000f8e00ff */
[----:B------:R-:W-:Y:S02]  /*5bd0*/  LEA R200, P0, R200, R234, 0x2 ;  /* 0x000000eac8c87211 */ /* 0x000fe400078010ff */
[-C--:B------:R-:W-:Y:S03]  /*5be0*/  HMMA.16816.F32.BF16 R108, R204, R202.reuse, R108 ;  /* 0x000000cacc6c723c */ /* 0x080fe6000004186c */
[----:B------:R-:W-:Y:S05]  /*5bf0*/  LEA.HI.X.SX32 R201, R201, R235, 0x2, P0 ;  /* 0x000000ebc9c97211 */ /* 0x000fea00000f16ff */
[C---:B------:R-:W-:Y:S01]  /*5c00*/  HMMA.16816.F32.BF16 R112, R196.reuse, R202, R112 ;  /* 0x000000cac470723c */ /* 0x040fe20000041870 */
[----:B------:R1:W-:Y:S03]  /*5c10*/  REDG.E.ADD.F32.FTZ.RN.STRONG.GPU desc[UR34][R200.64], R5 ;  /* 0x00000005c80079a6 */ /* 0x0003e6000c12f322 */
[C---:B------:R-:W-:Y:S04]  /*5c20*/  LEA R202, P0, R249.reuse, R200, 0x5 ;  /* 0x000000c8f9ca7211 */ /* 0x040fe800078028ff */
[-C--:B--2---:R-:W-:Y:S03]  /*5c30*/  HMMA.16816.F32.BF16 R116, R196, R208.reuse, R116 ;  /* 0x000000d0c474723c */ /* 0x084fe60000041874 */
[C---:B------:R-:W-:Y:S05]  /*5c40*/  LEA.HI.X.SX32 R203, R249.reuse, R201, 0x5, P0 ;  /* 0x000000c9f9cb7211 */ /* 0x040fea00000f2eff */
[C---:B------:R-:W-:Y:S01]  /*5c50*/  HMMA.16816.F32.BF16 R120, R204.reuse, R208, R120 ;  /* 0x000000d0cc78723c */ /* 0x040fe20000041878 */
[----:B------:R2:W-:Y:S03]  /*5c60*/  REDG.E.ADD.F32.FTZ.RN.STRONG.GPU desc[UR34][R202.64], R6 ;  /* 0x00000006ca0079a6 */ /* 0x0005e6000c12f322 */
[C---:B------:R-:W-:Y:S04]  /*5c70*/  LEA R208, P0, R249.reuse, R202, 0x5 ;  /* 0x000000caf9d07211 */ /* 0x040fe800078028ff */
[-C--:B------:R-:W-:Y:S03]  /*5c80*/  HMMA.16816.F32.BF16 R124, R204, R210.reuse, R124 ;  /* 0x000000d2cc7c723c */ /* 0x080fe6000004187c */
[C---:B------:R-:W-:Y:S02]  /*5c90*/  LEA.HI.X.SX32 R209, R249.reuse, R203, 0x5, P0 ;  /* 0x000000cbf9d17211 */ /* 0x040fe400000f2eff */
[C---:B------:R-:W-:Y:S03]  /*5ca0*/  LEA R206, P0, R249.reuse, R208, 0x5 ;  /* 0x000000d0f9ce7211 */ /* 0x040fe600078028ff */
[----:B------:R-:W-:Y:S01]  /*5cb0*/  HMMA.16816.F32.BF16 R128, R196, R210, R128 ;  /* 0x000000d2c480723c */ /* 0x000fe20000041880 */
        /* <DEDUP_REMOVED lines=14> */
[----:B------:R4:W-:Y:S01]  /*5da0*/  REDG.E.ADD.F32.FTZ.RN.STRONG.GPU desc[UR34][R234.64+0x80], R16 ;  /* 0x00008010ea0079a6 */ /* 0x0009e2000c12f322 */
        /* <DEDUP_REMOVED lines=10> */
[C---:B------:R-:W-:Y:S02]  /*5e50*/  LEA.HI.X.SX32 R203, R249.reuse, R5, 0x5, P0 ;  /* 0x00000005f9cb7211 */ /* 0x040fe400000f2eff */
[C---:B---3--:R-:W-:Y:S03]  /*5e60*/  LEA R208, P0, R249.reuse, R202, 0x5 ;  /* 0x000000caf9d07211 */ /* 0x048fe600078028ff */
[----:B------:R3:W-:Y:S01]  /*5e70*/  REDG.E.ADD.F32.FTZ.RN.STRONG.GPU desc[UR34][R202.64+0x80], R13 ;  /* 0x0000800dca0079a6 */ /* 0x0007e2000c12f322 */
[C---:B------:R-:W-:Y:S02]  /*5e80*/  LEA.HI.X.SX32 R209, R249.reuse, R203, 0x5, P0 ;  /* 0x000000cbf9d17211 */ /* 0x040fe400000f2eff */
[C---:B------:R-:W-:Y:S03]  /*5e90*/  LEA R6, P0, R249.reuse, R208, 0x5 ;  /* 0x000000d0f9067211 */ /* 0x040fe600078028ff */
[----:B------:R3:W-:Y:S01]  /*5ea0*/  REDG.E.ADD.F32.FTZ.RN.STRONG.GPU desc[UR34][R208.64+0x80], R14 ;  /* 0x0000800ed00079a6 */ /* 0x0007e2000c12f322 */
[C---:B------:R-:W-:Y:S03]  /*5eb0*/  LEA.HI.X.SX32 R7, R249.reuse, R209, 0x5, P0 ;  /* 0x000000d1f9077211 */ /* 0x040fe600000f2eff */
[C---:B----4-:R-:W-:Y:S02]  /*5ec0*/  IMAD.WIDE R206, R249.reuse, -0xc0, R6 ;  /* 0xffffff40f9ce7825 */ /* 0x050fe400078e0206 */
        /* <DEDUP_REMOVED lines=22> */
[C---:B-1----:R-:W-:Y:S03]  /*6030*/  LEA R210, P0, R249.reuse, R250, 0x5 ;  /* 0x000000faf9d27211 */ /* 0x042fe600078028ff */
        /* <DEDUP_REMOVED lines=9> */
[C---:B--2---:R-:W-:Y:S03]  /*60d0*/  LEA R4, P0, R249.reuse, R18, 0x5 ;  /* 0x00000012f9047211 */ /* 0x044fe600078028ff */
[----:B------:R-:W-:Y:S01]  /*60e0*/  REDG.E.ADD.F32.FTZ.RN.STRONG.GPU desc[UR34][R18.64+0x180], R92 ;  /* 0x0001805c120079a6 */ /* 0x000fe2000c12f322 */
[C---:B------:R-:W-:Y:S02]  /*60f0*/  LEA.HI.X.SX32 R5, R249.reuse, R19, 0x5, P0 ;  /* 0x00000013f9057211 */ /* 0x040fe400000f2eff */
[C---:B---3--:R-:W-:Y:S03]  /*6100*/  LEA R202, P0, R249.reuse, R4, 0x5 ;  /* 0x00000004f9ca7211 */ /* 0x048fe600078028ff */
        /* <DEDUP_REMOVED lines=9> */
[C---:B----4-:R-:W-:Y:S03]  /*61a0*/  LEA.HI.X.SX32 R15, R249.reuse, R209, 0x5, P0 ;  /* 0x000000d1f90f7211 */ /* 0x050fe600000f2eff */
        /* <DEDUP_REMOVED lines=37> */
[C---:B-1----:R-:W-:Y:S02]  /*6400*/  VIADD R112, R226.reuse, 0x40 ;  /* 0x00000040e2707836 */ /* 0x042fe40000000000 */
[----:B------:R-:W-:Y:S01]  /*6410*/  REDG.E.ADD.F32.FTZ.RN.STRONG.GPU desc[UR34][R90.64+0x280], R110 ;  /* 0x0002806e5a0079a6 */ /* 0x000fe2000c12f322 */
[C---:B------:R-:W-:Y:S01]  /*6420*/  LEA.HI.X.SX32 R17, R249.reuse, R91, 0x5, P0 ;  /* 0x0000005bf9117211 */ /* 0x040fe200000f2eff */
[----:B------:R-:W-:Y:S02]  /*6430*/  @P2 VIADD R112, R226, 0xffffffc0 ;  /* 0xffffffc0e2702836 */ /* 0x000fe40000000000 */
        /* <DEDUP_REMOVED lines=74> */
[----:B------:R-:W3:Y:S04]  /*68e0*/  LDSM.16.MT88.4 R4, [R226+0x29000] ;  /* 0x02900000e204783b */ /* 0x000ee80000004200 */
[----:B------:R-:W4:Y:S03]  /*68f0*/  LDSM.16.MT88.4 R88, [R218+0x5000] ;  /* 0x00500000da58783b */ /* 0x000f260000004200 */
        /* <DEDUP_REMOVED lines=15> */
[-C--:B-1----:R-:W-:Y:S08]  /*69f0*/  HMMA.16816.F32.BF16 R180, R92, R8.reuse, R180 ;  /* 0x000000085cb4723c */ /* 0x082ff000000418b4 */
[C---:B------:R-:W-:Y:S08]  /*6a00*/  HMMA.16816.F32.BF16 R184, R100.reuse, R8, R184 ;  /* 0x0000000864b8723c */ /* 0x040ff000000418b8 */
[-C--:B------:R-:W-:Y:S01]  /*6a10*/  HMMA.16816.F32.BF16 R188, R100, R10.reuse, R188 ;  /* 0x0000000a64bc723c */ /* 0x080fe200000418bc */
[----:B------:R-:W1:Y:S07]  /*6a20*/  LDSM.16.MT88.4 R100, [R218+0x3800] ;  /* 0x00380000da64783b */ /* 0x000e6e0000004200 */
[----:B------:R-:W-:Y:S01]  /*6a30*/  HMMA.16816.F32.BF16 R192, R92, R10, R192 ;  /* 0x0000000a5cc0723c */ /* 0x000fe200000418c0 */
[----:B------:R1:W1:Y:S07]  /*6a40*/  LDSM.16.MT88.4 R8, [R218+0x7800] ;  /* 0x00780000da08783b */ /* 0x00026e0000004200 */
        /* <DEDUP_REMOVED lines=12> */
[-C--:B--2---:R-:W-:Y:S08]  /*6b10*/  HMMA.16816.F32.BF16 R180, R4, R96.reuse, R180 ;  /* 0x0000006004b4723c */ /* 0x084ff000000418b4 */
[C---:B------:R-:W-:Y:S08]  /*6b20*/  HMMA.16816.F32.BF16 R184, R16.reuse, R96, R184 ;  /* 0x0000006010b8723c */ /* 0x040ff000000418b8 */
[-C--:B------:R-:W-:Y:S08]  /*6b30*/  HMMA.16816.F32.BF16 R188, R16, R98.reuse, R188 ;  /* 0x0000006210bc723c */ /* 0x080ff000000418bc */
[----:B------:R-:W-:Y:S04]  /*6b40*/  HMMA.16816.F32.BF16 R192, R4, R98, R192 ;  /* 0x0000006204c0723c */ /* 0x000fe800000418c0 */
[C---:B------:R-:W-:Y:S02]  /*6b50*/  VIADD R4, R218.reuse, 0xffff8000 ;  /* 0xffff8000da047836 */ /* 0x040fe40000000000 */
[----:B------:R-:W-:Y:S02]  /*6b60*/  @P1 VIADD R4, R218, 0x8000 ;  /* 0x00008000da041836 */ /* 0x000fe40000000000 */
[-C--:B------:R-:W-:Y:S05]  /*6b70*/  HMMA.16816.F32.BF16 R132, R104, R108.reuse, R132 ;  /* 0x0000006c6884723c */ /* 0x080fea0000041884 */
[----:B-1----:R-:W-:Y:S03]  /*6b80*/  IMAD.MOV.U32 R218, RZ, RZ, R4 ;  /* 0x000000ffffda7224 */ /* 0x002fe600078e0004 */
        /* <DEDUP_REMOVED lines=239> */
[----:B-1----:R-:W-:Y:S01]  /*7a80*/  MOV R2, UR9 ;  /* 0x0000000900027c02 */ /* 0x002fe20008000f00 */
[----:B------:R-:W-:Y:S05]  /*7a90*/  BRA `(.L_x_983) ;  /* 0x0000000000187947 */ /* 0x000fea0003800000 */
.L_x_982:
[----:B------:R-:W2:Y:S01]  /*7aa0*/  LDCU.64 UR10, c[0x0][0x5c0] ;  /* 0x0000b800ff0a77ac */ /* 0x000ea20008000a00 */
[----:B------:R-:W-:-:S04]  /*7ab0*/  UIADD3 UR8, UPT, UPT, UR41, UR42, URZ ;  /* 0x0000002a29087290 */ /* 0x000fc8000fffe0ff */
[----:B--2---:R-:W-:Y:S02]  /*7ac0*/  UIMAD.WIDE.U32 UR16, UR8, UR10, URZ ;  /* 0x0000000a081072a5 */ /* 0x004fe4000f8e00ff */
[----:B------:R-:W-:-:S04]  /*7ad0*/  UIMAD UR8, UR8, UR11, URZ ;  /* 0x0000000b080872a4 */ /* 0x000fc8000f8e02ff */
[----:B------:R-:W-:-:S06]  /*7ae0*/  UIADD3 UR8, UPT, UPT, UR17, UR8, URZ ;  /* 0x0000000811087290 */ /* 0x000fcc000fffe0ff */
[----:B-1----:R-:W-:Y:S02]  /*7af0*/  MOV R2, UR8 ;  /* 0x0000000800027c02 */ /* 0x002fe40008000f00 */
.L_x_983:
        /* <DEDUP_REMOVED lines=14> */
.L_x_984:
[----:B------:R-:W1:Y:S01]  /*7be0*/  LDCU.64 UR8, c[0x0][0x5c8] ;  /* 0x0000b900ff0877ac */ /* 0x000e620008000a00 */
[----:B------:R-:W-:-:S04]  /*7bf0*/  UIADD3 UR12, UPT, UPT, UR41, UR42, URZ ;  /* 0x0000002a290c7290 */ /* 0x000fc8000fffe0ff */
[----:B-1----:R-:W-:Y:S02]  /*7c00*/  UIMAD.WIDE.U32 UR14, UR12, UR8, URZ ;  /* 0x000000080c0e72a5 */ /* 0x002fe4000f8e00ff */
[----:B------:R-:W-:-:S04]  /*7c10*/  UIMAD UR12, UR12, UR9, URZ ;  /* 0x000000090c0c72a4 */ /* 0x000fc8000f8e02ff */
[----:B------:R-:W-:Y:S01]  /*7c20*/  UIADD3 UR12, UPT, UPT, UR15, UR12, URZ ;  /* 0x0000000c0f0c7290 */ /* 0x000fe2000fffe0ff */
[----:B------:R-:W-:-:S05]  /*7c30*/  UMOV UR30, UR14 ;  /* 0x0000000e001e7c82 */ /* 0x000fca0008000000 */
[----:B------:R-:W-:-:S07]  /*7c40*/  MOV R0, UR12 ;  /* 0x0000000c00007c02 */ /* 0x000fce0008000f00 */
.L_x_985:
[----:B------:R-:W-:Y:S01]  /*7c50*/  BAR.SYNC.DEFER_BLOCKING 0x0 ;  /* 0x0000000000007b1d */ /* 0x000fe20000010000 */
[----:B------:R-:W-:Y:S01]  /*7c60*/  IMAD.SHL.U32 R69, R243, 0x8, RZ ;  /* 0x00000008f3457824 */ /* 0x000fe200078e00ff */
        /* <DEDUP_REMOVED lines=9> */
[----:B------:R-:W-:Y:S01]  /*7d00*/  UIMAD UR12, UR15, UR10, URZ ;  /* 0x0000000a0f0c72a4 */ /* 0x000fe2000f8e02ff */
[--C-:B------:R-:W-:Y:S01]  /*7d10*/  LOP3.LUT R68, R4, 0x1e00, R69.reuse, 0xf8, !PT ;  /* 0x00001e0004447812 */ /* 0x100fe200078ef845 */
[----:B------:R-:W-:Y:S01]  /*7d20*/  IMAD.U32 R52, RZ, RZ, UR42 ;  /* 0x0000002aff347e24 */ /* 0x000fe2000f8e00ff */
[----:B------:R-:W2:Y:S01]  /*7d30*/  LDC.64 R4, c[0x0][0x5e0] ;  /* 0x00017800ff047b82 */ /* 0x000ea20000000a00 */
[----:B------:R-:W-:Y:S01]  /*7d40*/  UIMAD UR12, UR14, UR11, UR12 ;  /* 0x0000000b0e0c72a4 */ /* 0x000fe2000f8e020c */
[----:B------:R-:W-:Y:S01]  /*7d50*/  LEA R68, R68, UR5, 0x1 ;  /* 0x0000000544447c11 */ /* 0x000fe2000f8e08ff */
[----:B------:R-:W-:Y:S01]  /*7d60*/  IMAD.U32 R53, RZ, RZ, UR43 ;  /* 0x0000002bff357e24 */ /* 0x000fe2000f8e00ff */
[----:B------:R-:W-:Y:S01]  /*7d70*/  LOP3.LUT R52, R52, 0x38, R69, 0xf8, !PT ;  /* 0x0000003834347812 */ /* 0x000fe200078ef845 */
[C---:B------:R-:W-:Y:S01]  /*7d80*/  VIADD R53, R3.reuse, 0x20 ;  /* 0x0000002003357836 */ /* 0x040fe20000000000 */
[----:B------:R-:W-:Y:S01]  /*7d90*/  ISETP.GE.AND P1, PT, R3, UR36, PT ;  /* 0x0000002403007c0c */ /* 0x000fe2000bf26270 */
[----:B------:R3:W4:Y:S01]  /*7da0*/  LDS.128 R48, [R68+0x19000] ;  /* 0x0190000044307984 */ /* 0x0007220000000c00 */
[----:B------:R-:W-:Y:S01]  /*7db0*/  IADD3 R72, P0, PT, R52, UR16, RZ ;  /* 0x0000001034487c10 */ /* 0x000fe2000ff1e0ff */
[----:B------:R-:W-:Y:S01]  /*7dc0*/  IMAD.U32 R52, RZ, RZ, UR12 ;  /* 0x0000000cff347e24 */ /* 0x000fe2000f8e00ff */
[----:B------:R-:W-:Y:S01]  /*7dd0*/  ISETP.GE.AND P2, PT, R53, UR36, PT ;  /* 0x0000002435007c0c */ /* 0x000fe2000bf46270 */
[----:B------:R3:W2:Y:S01]  /*7de0*/  LDS.128 R44, [R68+0x1b000] ;  /* 0x01b00000442c7984 */ /* 0x0006a20000000c00 */
[----:B------:R-:W-:-:S02]  /*7df0*/  LOP3.LUT R69, R69, 0x38, RZ, 0xc0, !PT ;  /* 0x0000003845457812 */ /* 0x000fc400078ec0ff */
[----:B------:R-:W-:Y:S01]  /*7e00*/  IADD3.X R73, PT, PT, R2, UR43, R52, P0, !PT ;  /* 0x0000002b02497c10 */ /* 0x000fe200087fe434 */
[----:B------:R3:W2:Y:S01]  /*7e10*/  LDS.128 R40, [R68+0x1d000] ;  /* 0x01d0000044287984 */ /* 0x0006a20000000c00 */
[----:B------:R-:W-:-:S03]  /*7e20*/  IADD3 R2, P0, PT, R3, 0x20, RZ ;  /* 0x0000002003027810 */ /* 0x000fc60007f1e0ff */
[----:B------:R3:W2:Y:S01]  /*7e30*/  LDS.128 R36, [R68+0x20000] ;  /* 0x0200000044247984 */ /* 0x0006a20000000c00 */
[----:B-1----:R-:W-:-:S03]  /*7e40*/  IMAD.WIDE.U32 R72, R6, UR20, R72 ;  /* 0x0000001406487c25 */ /* 0x002fc6000f8e0048 */
[----:B------:R3:W1:Y:S01]  /*7e50*/  LDS.128 R32, [R68+0x21000] ;  /* 0x0210000044207984 */ /* 0x0006620000000c00 */
[----:B------:R-:W-:Y:S02]  /*7e60*/  IMAD.U32 R6, RZ, RZ, UR8 ;  /* 0x00000008ff067e24 */ /* 0x000fe4000f8e00ff */
[----:B------:R-:W-:Y:S01]  /*7e70*/  IMAD.X R70, RZ, RZ, RZ, P0 ;  /* 0x000000ffff467224 */ /* 0x000fe200000e06ff */
[----:B------:R3:W1:Y:S01]  /*7e80*/  LDS.128 R28, [R68+0x22000] ;  /* 0x02200000441c7984 */ /* 0x0006620000000c00 */
[----:B------:R-:W-:-:S03]  /*7e90*/  IMAD R7, R7, UR20, R73 ;  /* 0x0000001407077c24 */ /* 0x000fc6000f8e0249 */
        /* <DEDUP_REMOVED lines=21> */
.L_x_987:
[----:B------:R-:W-:Y:S05]  /*7ff0*/  BSYNC.RECONVERGENT B0 ;  /* 0x0000000000007941 */ /* 0x000fea0003800200 */
.L_x_986:
[----:B--2---:R2:W4:Y:S01]  /*8000*/  LDS.128 R52, [R68+0x1f000] ;  /* 0x01f0000044347984 */ /* 0x0045220000000c00 */
[----:B------:R-:W-:Y:S04]  /*8010*/  BSSY.RECONVERGENT B0, `(.L_x_988) ;  /* 0x000000f000007945 */ /* 0x000fe80003800200 */
        /* <DEDUP_REMOVED lines=10> */
[----:B------:R3:W-:Y:S04]  /*80c0*/  STG.E.128 desc[UR34][R60.64], R48 ;  /* 0x000000303c007986 */ /* 0x0007e8000c101d22 */
[----:B------:R3:W-:Y:S04]  /*80d0*/  STG.E.128 desc[UR34][R60.64+0x80], R44 ;  /* 0x0000802c3c007986 */ /* 0x0007e8000c101d22 */
[----:B------:R3:W-:Y:S04]  /*80e0*/  STG.E.128 desc[UR34][R60.64+0x100], R40 ;  /* 0x000100283c007986 */ /* 0x0007e8000c101d22 */
[----:B----4-:R3:W-:Y:S02]  /*80f0*/  STG.E.128 desc[UR34][R60.64+0x180], R52 ;  /* 0x000180343c007986 */ /* 0x0107e4000c101d22 */
.L_x_989:
[----:B------:R-:W-:Y:S05]  /*8100*/  BSYNC.RECONVERGENT B0 ;  /* 0x0000000000007941 */ /* 0x000fea0003800200 */
.L_x_988:
[----:B---3--:R-:W-:Y:S01]  /*8110*/  MOV R40, R69 ;  /* 0x0000004500287202 */ /* 0x008fe20000000f00 */
        /* <DEDUP_REMOVED lines=10> */
[----:B------:R-:W3:Y:S01]  /*81c0*/  LDCU.64 UR10, c[0x0][0x568] ;  /* 0x0000ad00ff0a77ac */ /* 0x000ee20008000a00 */
[----:B------:R-:W-:-:S05]  /*81d0*/  MOV R4, R6 ;  /* 0x0000000600047202 */ /* 0x000fca0000000f00 */
[----:B------:R-:W-:-:S04]  /*81e0*/  IMAD.WIDE.U32 R40, R3, UR8, R4 ;  /* 0x0000000803287c25 */ /* 0x000fc8000f8e0004 */
[----:B------:R-:W-:Y:S01]  /*81f0*/  IMAD R3, R3, UR9, R41 ;  /* 0x0000000903037c24 */ /* 0x000fe2000f8e0229 */
[----:B---3--:R-:W-:-:S04]  /*8200*/  LEA R42, P0, R40, UR10, 0x1 ;  /* 0x0000000a282a7c11 */ /* 0x008fc8000f8008ff */
[----:B------:R-:W-:-:S05]  /*8210*/  LEA.HI.X R43, R40, UR11, R3, 0x1, P0 ;  /* 0x0000000b282b7c11 */ /* 0x000fca00080f0c03 */
[----:B------:R3:W-:Y:S04]  /*8220*/  STG.E.128 desc[UR34][R42.64], R36 ;  /* 0x000000242a007986 */ /* 0x0007e8000c101d22 */
[----:B-1----:R3:W-:Y:S04]  /*8230*/  STG.E.128 desc[UR34][R42.64+0x80], R28 ;  /* 0x0000801c2a007986 */ /* 0x0027e8000c101d22 */
[----:B------:R3:W-:Y:S04]  /*8240*/  STG.E.128 desc[UR34][R42.64+0x100], R20 ;  /* 0x000100142a007986 */ /* 0x0007e8000c101d22 */
[----:B------:R3:W-:Y:S02]  /*8250*/  STG.E.128 desc[UR34][R42.64+0x180], R12 ;  /* 0x0001800c2a007986 */ /* 0x0007e4000c101d22 */
.L_x_991:
[----:B------:R-:W-:Y:S05]  /*8260*/  BSYNC.RECONVERGENT B0 ;  /* 0x0000000000007941 */ /* 0x000fea0003800200 */
.L_x_990:
[----:B------:R-:W-:Y:S05]  /*8270*/  @P2 BRA `(.L_x_978) ;  /* 0x0000000000302947 */ /* 0x000fea0003800000 */
[----:B------:R-:W1:Y:S01]  /*8280*/  LDCU.64 UR10, c[0x0][0x568] ;  /* 0x0000ad00ff0a77ac */ /* 0x000e620008000a00 */
[----:B------:R-:W-:Y:S01]  /*8290*/  MOV R4, R6 ;  /* 0x0000000600047202 */ /* 0x000fe20000000f00 */
[----:B------:R-:W-:-:S04]  /*82a0*/  IMAD R70, R70, UR8, RZ ;  /* 0x0000000846467c24 */ /* 0x000fc8000f8e02ff */
[----:B------:R-:W-:-:S04]  /*82b0*/  IMAD.WIDE.U32 R4, R2, UR8, R4 ;  /* 0x0000000802047c25 */ /* 0x000fc8000f8e0004 */
[----:B------:R-:W-:-:S05]  /*82c0*/  IMAD R70, R2, UR9, R70 ;  /* 0x0000000902467c24 */ /* 0x000fca000f8e0246 */
[----:B------:R-:W-:Y:S02]  /*82d0*/  IADD3 R70, PT, PT, R70, R5, RZ ;  /* 0x0000000546467210 */ /* 0x000fe40007ffe0ff */
[----:B-1----:R-:W-:-:S04]  /*82e0*/  LEA R2, P0, R4, UR10, 0x1 ;  /* 0x0000000a04027c11 */ /* 0x002fc8000f8008ff */
[----:B------:R-:W-:-:S05]  /*82f0*/  LEA.HI.X R3, R4, UR11, R70, 0x1, P0 ;  /* 0x0000000b04037c11 */ /* 0x000fca00080f0c46 */
[----:B------:R1:W-:Y:S04]  /*8300*/  STG.E.128 desc[UR34][R2.64], R32 ;  /* 0x0000002002007986 */ /* 0x0003e8000c101d22 */
[----:B------:R1:W-:Y:S04]  /*8310*/  STG.E.128 desc[UR34][R2.64+0x80], R24 ;  /* 0x0000801802007986 */ /* 0x0003e8000c101d22 */
[----:B------:R1:W-:Y:S04]  /*8320*/  STG.E.128 desc[UR34][R2.64+0x100], R16 ;  /* 0x0001001002007986 */ /* 0x0003e8000c101d22 */
[----:B------:R1:W-:Y:S02]  /*8330*/  STG.E.128 desc[UR34][R2.64+0x180], R8 ;  /* 0x0001800802007986 */ /* 0x0003e4000c101d22 */
.L_x_978:
[----:B------:R-:W-:Y:S05]  /*8340*/  BSYNC.RECONVERGENT B1 ;  /* 0x0000000000017941 */ /* 0x000fea0003800200 */
.L_x_956:
[----:B------:R-:W2:Y:S01]  /*8350*/  LDCU UR9, c[0x0][0x438] ;  /* 0x00008700ff0977ac */ /* 0x000ea20008000800 */
[----:B------:R-:W4:Y:S01]  /*8360*/  LDCU UR10, c[0x0][0x370] ;  /* 0x00006e00ff0a77ac */ /* 0x000f220008000800 */
[----:B--2---:R-:W-:-:S04]  /*8370*/  UIADD3 UR9, UPT, UPT, UR9, 0x3f, URZ ;  /* 0x0000003f09097890 */ /* 0x004fc8000fffe0ff */
[----:B------:R-:W-:Y:S02]  /*8380*/  USHF.R.S32.HI UR8, URZ, 0x1f, UR9 ;  /* 0x0000001fff087899 */ /* 0x000fe40008011409 */
[----:B----4-:R-:W-:Y:S02]  /*8390*/  UIADD3 UR37, UPT, UPT, UR10, UR37, URZ ;  /* 0x000000250a257290 */ /* 0x010fe4000fffe0ff */
[----:B------:R-:W-:Y:S01]  /*83a0*/  ULEA.HI UR8, UR8, UR9, URZ, 0x6 ;  /* 0x0000000908087291 */ /* 0x000fe2000f8f30ff */
[----:B-1----:R-:W-:-:S03]  /*83b0*/  UMOV UR10, UR19 ;  /* 0x00000013000a7c82 */ /* 0x002fc60008000000 */
[----:B------:R-:W-:-:S04]  /*83c0*/  USHF.R.S32.HI UR8, URZ, 0x6, UR8 ;  /* 0x00000006ff087899 */ /* 0x000fc80008011408 */
[----:B------:R-:W-:-:S09]  /*83d0*/  UISETP.GE.AND UP0, UPT, UR37, UR8, UPT ;  /* 0x000000082500728c */ /* 0x000fd2000bf06270 */
[----:B------:R-:W-:Y:S05]  /*83e0*/  BRA.U !UP0, `(.L_x_992) ;  /* 0xffffff7d08d07547 */ /* 0x000fea000b83ffff */
[----:B------:R-:W-:Y:S05]  /*83f0*/  EXIT ;  /* 0x000000000000794d */ /* 0x000fea0003800000 */
.L_x_993:
        /* <DEDUP_REMOVED lines=16> */
.L_x_2506:


//--------------------- .text._ZN5flash44flash_bwd_dq_dk_dv_loop_seqk_parallel_kernelI23Flash_bwd_kernel_traitsILi256ELi64ELi64ELi8ELi4ELi2ELi2ELb0ELb0EN7cutlass10bfloat16_tE19Flash_kernel_traitsILi256ELi64ELi64ELi8ES3_EELb0ELb0ELb0ELb1ELb0ELb0ELb0EEEvNS_16Flash_bwd_paramsE --------------------------
	.section	.text._ZN5flash44flash_bwd_dq_dk_dv_loop_seqk_parallel_kernelI23Flash_bwd_kernel_traitsILi256ELi64ELi64ELi8ELi4ELi2ELi2ELb0ELb0EN7cutlass10bfloat16_tE19Flash_kernel_traitsILi256ELi64ELi64ELi8ES3_EELb0ELb0ELb0ELb1ELb0ELb0ELb0EEEvNS_16Flash_bwd_paramsE,"ax",@progbits
	.align	128
        .global         _ZN5flash44flash_bwd_dq_dk_dv_loop_seqk_parallel_kernelI23Flash_bwd_kernel_traitsILi256ELi64ELi64ELi8ELi4ELi2ELi2ELb0ELb0EN7cutlass10bfloat16_tE19Flash_kernel_traitsILi256ELi64ELi64ELi8ES3_EELb0ELb0ELb0ELb1ELb0ELb0ELb0EEEvNS_16Flash_bwd_paramsE
        .type           _ZN5flash44flash_bwd_dq_dk_dv_loop_seqk_parallel_kernelI23Flash_bwd_kernel_traitsILi256ELi64ELi64ELi8ELi4ELi2ELi2ELb0ELb0EN7cutlass10bfloat16_tE19Flash_kernel_traitsILi256ELi64ELi64ELi8ES3_EELb0ELb0ELb0ELb1ELb0ELb0ELb0EEEvNS_16Flash_bwd_paramsE,@function
        .size           _ZN5flash44flash_bwd_dq_dk_dv_loop_seqk_parallel_kernelI23Flash_bwd_kernel_traitsILi256ELi64ELi64ELi8ELi4ELi2ELi2ELb0ELb0EN7cutlass10bfloat16_tE19Flash_kernel_traitsILi256ELi64ELi64ELi8ES3_EELb0ELb0ELb0ELb1ELb0ELb0ELb0EEEvNS_16Flash_bwd_paramsE,(.L_x_2507 - _ZN5flash44flash_bwd_dq_dk_dv_loop_seqk_parallel_kernelI23Flash_bwd_kernel_traitsILi256ELi64ELi64ELi8ELi4ELi2ELi2ELb0ELb0EN7cutlass10bfloat16_tE19Flash_kernel_traitsILi256ELi64ELi64ELi8ES3_EELb0ELb0ELb0ELb1ELb0ELb0ELb0EEEvNS_16Flash_bwd_paramsE)
        .other          _ZN5flash44flash_bwd_dq_dk_dv_loop_seqk_parallel_kernelI23Flash_bwd_kernel_traitsILi256ELi64ELi64ELi8ELi4ELi2ELi2ELb0ELb0EN7cutlass10bfloat16_tE19Flash_kernel_traitsILi256ELi64ELi64ELi8ES3_EELb0ELb0ELb0ELb1ELb0ELb0ELb0EEEvNS_16Flash_bwd_paramsE,@"STO_CUDA_ENTRY STV_DEFAULT"
_ZN5flash44flash_bwd_dq_dk_dv_loop_seqk_parallel_kernelI23Flash_bwd_kernel_traitsILi256ELi64ELi64ELi8ELi4ELi2ELi2ELb0ELb0EN7cutlass10bfloat16_tE19Flash_kernel_traitsILi256ELi64ELi64ELi8ES3_EELb0ELb0ELb0ELb1ELb0ELb0ELb0EEEvNS_16Flash_bwd_paramsE:
.text._ZN5flash44flash_bwd_dq_dk_dv_loop_seqk_parallel_kernelI23Flash_bwd_kernel_traitsILi256ELi64ELi64ELi8ELi4ELi2ELi2ELb0ELb0EN7cutlass10bfloat16_tE19Flash_kernel_traitsILi256ELi64ELi64ELi8ES3_EELb0ELb0ELb0ELb1ELb0ELb0ELb0EEEvNS_16Flash_bwd_paramsE:
        /* <DEDUP_REMOVED lines=20> */
[----:B------:R-:W-:Y:S01]  /*0140*/  S2UR UR19, SR_CTAID.Y ;  /* 0x00000000001379c3 */ /* 0x000fe20000002600 */
[----:B-1----:R-:W-:Y:S02]  /*0150*/  ULEA UR44, UP0, UR25, UR44, 0x2 ;  /* 0x0000002c192c7291 */ /* 0x002fe4000f8010ff */
[----:B---3--:R-:W-:Y:S02]  /*0160*/  UISETP.EQ.U32.AND UP2, UPT, UR4, URZ, UPT ;  /* 0x000000ff0400728c */ /* 0x008fe4000bf42070 */
[----:B------:R-:W-:Y:S02]  /*0170*/  ULEA.HI.X UR45, UR25, UR45, URZ, 0x2, UP0 ;  /* 0x0000002d192d7291 */ /* 0x000fe400080f14ff */
[----:B------:R-:W-:Y:S01]  /*0180*/  UISETP.NE.U32.AND UP0, UPT, UR6, URZ, UPT ;  /* 0x000000ff0600728c */ /* 0x000fe2000bf05070 */
[----:B------:R-:W-:Y:S01]  /*0190*/  S2UR UR22, SR_CTAID.X ;  /* 0x00000000001679c3 */ /* 0x000fe20000002500 */
        /* <DEDUP_REMOVED lines=13> */
[----:B------:R-:W4:Y:S01]  /*0270*/  S2UR UR18, SR_CTAID.Y ;  /* 0x00000000001279c3 */ /* 0x000f220000002600 */
[----:B------:R-:W4:Y:S01]  /*0280*/  LDCU.64 UR30, c[0x0][0x460] ;  /* 0x00008c00ff1e77ac */ /* 0x000f220008000a00 */
[----:B--2---:R-:W-:-:S06]  /*0290*/  UISETP.NE.U32.AND UP0, UPT, UR6, URZ, UPT ;  /* 0x000000ff0600728c */ /* 0x004fcc000bf05070 */
[----:B------:R-:W2:Y:S01]  /*02a0*/  S2UR UR21, SR_CTAID.Z ;  /* 0x00000000001579c3 */ /* 0x000ea20000002700 */
[----:B-1----:R-:W-:Y:S01]  /*02b0*/  ULEA UR4, UR4, UR5, 0x18 ;  /* 0x0000000504047291 */ /* 0x002fe2000f8ec0ff */
[----:B------:R-:W1:Y:S01]  /*02c0*/  LDCU UR20, c[0x0][0x438] ;  /* 0x00008700ff1477ac */ /* 0x000e620008000800 */
[----:B------:R-:W1:Y:S01]  /*02d0*/  @!UP4 LDCU UR23, c[0x0][0x434] ;  /* 0x00008680ff17c7ac */ /* 0x000e620008000800 */
[----:B------:R-:W-:Y:S02]  /*02e0*/  ULEA UR26, UR26, UR11, 0x18 ;  /* 0x0000000b1a1a7291 */ /* 0x000fe4000f8ec0ff */
[----:B---3--:R-:W-:Y:S02]  /*02f0*/  ULEA UR5, UR8, UR9, 0x18 ;  /* 0x0000000908057291 */ /* 0x008fe4000f8ec0ff */
[----:B------:R-:W-:Y:S01]  /*0300*/  UISETP.NE.AND.EX UP3, UPT, UR7, URZ, UPT, UP0 ;  /* 0x000000ff0700728c */ /* 0x000fe2000bf65300 */
[----:B------:R-:W-:Y:S01]  /*0310*/  UMOV UR33, 0xffff8000 ;  /* 0xffff800000217882 */ /* 0x000fe20000000000 */
[----:B------:R-:W-:Y:S01]  /*0320*/  UMOV UR34, URZ ;  /* 0x000000ff00227c82 */ /* 0x000fe20008000000 */
[----:B------:R-:W-:-:S08]  /*0330*/  UMOV UR35, URZ ;  /* 0x000000ff00237c82 */ /* 0x000fd00008000000 */
.L_x_1051:
[----:B------:R-:W3:Y:S01]  /*0340*/  LDCU.64 UR8, c[0x0][0x478] ;  /* 0x00008f00ff0877ac */ /* 0x000ee20008000a00 */
[----:B------:R-:W-:Y:S02]  /*0350*/  PLOP3.LUT P1, PT, PT, PT, UP3, 0x80, 0x8 ;  /* 0x000000000008781c */ /* 0x000fe40003f2f038 */
[----:B------:R-:W-:Y:S01]  /*0360*/  PLOP3.LUT P4, PT, PT, PT, UP5, 0x80, 0x8 ;  /* 0x000000000008781c */ /* 0x000fe20003f8f058 */
[----:B------:R-:W-:Y:S01]  /*0370*/  @UP3 ULEA UR12, UP0, UR25, UR6, 0x2 ;  /* 0x00000006190c3291 */ /* 0x000fe2000f8010ff */
[----:B------:R-:W-:Y:S01]  /*0380*/  PLOP3.LUT P2, PT, PT, PT, UP4, 0x80, 0x8 ;  /* 0x000000000008781c */ /* 0x000fe20003f4f048 */
[----:B------:R-:W-:Y:S02]  /*0390*/  UISETP.NE.AND UP2, UPT, UR28, URZ, UPT ;  /* 0x000000ff1c00728c */ /* 0x000fe4000bf45270 */
[----:B------:R-:W-:Y:S02]  /*03a0*/  @UP3 ULEA.HI.X UR13, UR25, UR7, URZ, 0x2, UP0 ;  /* 0x00000007190d3291 */ /* 0x000fe400080f14ff */
[----:B-1--4-:R-:W-:-:S04]  /*03b0*/  IMAD.U32 R2, RZ, RZ, UR12 ;  /* 0x0000000cff027e24 */ /* 0x012fc8000f8e00ff */
        /* <DEDUP_REMOVED lines=44> */
.L_x_994:
[----:B------:R-:W-:Y:S01]  /*0680*/  @!UP0 UIADD3 UR38, UPT, UPT, UR9, UR10, -UR39 ;  /* 0x0000000a09268290 */ /* 0x000fe2000fffe827 */
[----:B-1----:R-:W-:Y:S01]  /*0690*/  @!UP4 UMOV UR40, UR23 ;  /* 0x000000170028cc82 */ /* 0x002fe20008000000 */
        /* <DEDUP_REMOVED lines=32> */
.L_x_996:
[----:B------:R-:W1:Y:S01]  /*08a0*/  LDCU.64 UR14, c[0x0][0x3b8] ;  /* 0x00007700ff0e77ac */ /* 0x000e620008000a00 */
[----:B------:R-:W-:-:S04]  /*08b0*/  UIADD3 UR8, UPT, UPT, UR39, UR41, URZ ;  /* 0x0000002927087290 */ /* 0x000fc8000fffe0ff */
[----:B-1----:R-:W-:Y:S02]  /*08c0*/  UIMAD.WIDE.U32 UR10, UR8, UR14, URZ ;  /* 0x0000000e080a72a5 */ /* 0x002fe4000f8e00ff */
[----:B------:R-:W-:-:S04]  /*08d0*/  UIMAD UR8, UR8, UR15, URZ ;  /* 0x0000000f080872a4 */ /* 0x000fc8000f8e02ff */
[----:B------:R-:W-:Y:S01]  /*08e0*/  UIADD3 UR8, UPT, UPT, UR11, UR8, URZ ;  /* 0x000000080b087290 */ /* 0x000fe2000fffe0ff */
[----:B------:R-:W-:-:S05]  /*08f0*/  UMOV UR52, UR10 ;  /* 0x0000000a00347c82 */ /* 0x000fca0008000000 */
[----:B------:R-:W-:Y:S02]  /*0900*/  MOV R7, UR8 ;  /* 0x0000000800077c02 */ /* 0x000fe40008000f00 */
.L_x_997:
        /* <DEDUP_REMOVED lines=42> */
.L_x_998:
[----:B------:R-:W1:Y:S01]  /*0bb0*/  LDCU.64 UR12, c[0x0][0x3c0] ;  /* 0x00007800ff0c77ac */ /* 0x000e620008000a00 */
[----:B------:R-:W-:-:S04]  /*0bc0*/  UIADD3 UR8, UPT, UPT, UR39, UR41, URZ ;  /* 0x0000002927087290 */ /* 0x000fc8000fffe0ff */
[----:B-1----:R-:W-:Y:S02]  /*0bd0*/  UIMAD.WIDE.U32 UR10, UR8, UR12, URZ ;  /* 0x0000000c080a72a5 */ /* 0x002fe4000f8e00ff */
[----:B------:R-:W-:-:S04]  /*0be0*/  UIMAD UR8, UR8, UR13, URZ ;  /* 0x0000000d080872a4 */ /* 0x000fc8000f8e02ff */
[----:B------:R-:W-:Y:S01]  /*0bf0*/  UIADD3 UR8, UPT, UPT, UR11, UR8, URZ ;  /* 0x000000080b087290 */ /* 0x000fe2000fffe0ff */
[----:B------:R-:W-:-:S05]  /*0c00*/  UMOV UR50, UR10 ;  /* 0x0000000a00327c82 */ /* 0x000fca0008000000 */
[----:B------:R-:W-:-:S07]  /*0c10*/  MOV R8, UR8 ;  /* 0x0000000800087c02 */ /* 0x000fce0008000f00 */
.L_x_999:
        /* <DEDUP_REMOVED lines=27> */
.L_x_1000:
[----:B------:R-:W-:Y:S02]  /*0dd0*/  UIMAD.WIDE.U32 UR56, UR64, UR16, URZ ;  /* 0x00000010403872a5 */ /* 0x000fe4000f8e00ff */
[----:B------:R-:W-:-:S04]  /*0de0*/  UIMAD UR8, UR65, UR16, URZ ;  /* 0x00000010410872a4 */ /* 0x000fc8000f8e02ff */
[----:B------:R-:W-:-:S12]  /*0df0*/  UIADD3 UR8, UPT, UPT, UR57, UR8, URZ ;  /* 0x0000000839087290 */ /* 0x000fd8000fffe0ff */
.L_x_1001:
        /* <DEDUP_REMOVED lines=21> */
.L_x_1002:
[----:B------:R-:W1:Y:S01]  /*0f50*/  LDCU UR58, c[0x0][0x434] ;  /* 0x00008680ff3a77ac */ /* 0x000e620008000800 */
[----:B------:R-:W-:-:S04]  /*0f60*/  UIMAD UR10, UR25, UR17, UR24 ;  /* 0x00000011190a72a4 */ /* 0x000fc8000f8e0218 */
[----:B-1----:R-:W-:Y:S02]  /*0f70*/  UIMAD UR58, UR10, UR58, URZ ;  /* 0x0000003a0a3a72a4 */ /* 0x002fe4000f8e02ff */
.L_x_1003:
        /* <DEDUP_REMOVED lines=11> */
.L_x_1004:
[----:B------:R-:W1:Y:S01]  /*1030*/  LDCU UR57, c[0x0][0x444] ;  /* 0x00008880ff3977ac */ /* 0x000e620008000800 */
[----:B------:R-:W-:-:S04]  /*1040*/  UIMAD UR10, UR25, UR17, UR24 ;  /* 0x00000011190a72a4 */ /* 0x000fc8000f8e0218 */
[----:B-1----:R-:W-:-:S12]  /*1050*/  UIMAD UR57, UR10, UR57, URZ ;  /* 0x000000390a3972a4 */ /* 0x002fd8000f8e02ff */
.L_x_1005:
        /* <DEDUP_REMOVED lines=23> */
[----:B------:R-:W3:Y:S01]  /*11d0*/  LDCU.64 UR60, c[0x0][0x5e8] ;  /* 0x0000bd00ff3c77ac */ /* 0x000ee20008000a00 */
[----:B------:R-:W-:-:S03]  /*11e0*/  SHF.R.U32.HI R9, RZ, 0x5, R219 ;  /* 0x00000005ff097819 */ /* 0x000fc600000116db */
        /* <DEDUP_REMOVED lines=9> */
[----:B------:R-:W-:Y:S02]  /*1280*/  IMAD R15, R14, UR24, R13 ;  /* 0x000000180e0f7c24 */ /* 0x000fe4000f8e020d */
[----:B------:R-:W-:Y:S01]  /*1290*/  IMAD.MOV.U32 R14, RZ, RZ, R12 ;  /* 0x000000ffff0e7224 */ /* 0x000fe200078e000c */
[----:B------:R-:W-:-:S03]  /*12a0*/  LOP3.LUT R12, R219, 0x1f, RZ, 0xc0, !PT ;  /* 0x0000001fdb0c7812 */ /* 0x000fc600078ec0ff */
[----:B------:R-:W-:-:S04]  /*12b0*/  IMAD.WIDE.U32 R14, R4, UR8, R14 ;  /* 0x00000008040e7c25 */ /* 0x000fc8000f8e000e */
[----:B------:R-:W-:Y:S01]  /*12c0*/  IMAD R12, R9, UR47, R12 ;  /* 0x0000002f090c7c24 */ /* 0x000fe2000f8e020c */
[----:B-1----:R-:W-:Y:S01]  /*12d0*/  LEA R234, P2, R14, UR10, 0x1 ;  /* 0x0000000a0eea7c11 */ /* 0x002fe2000f8408ff */
[----:B------:R-:W-:Y:S02]  /*12e0*/  IMAD R9, R4, UR9, R15 ;  /* 0x0000000904097c24 */ /* 0x000fe4000f8e020f */
[C---:B----4-:R-:W-:Y:S02]  /*12f0*/  IMAD R13, R2.reuse, UR53, RZ ;  /* 0x00000035020d7c24 */ /* 0x050fe4000f8e02ff */
[----:B------:R-:W-:Y:S01]  /*1300*/  IMAD.WIDE.U32 R16, R2, UR49, R18 ;  /* 0x0000003102107c25 */ /* 0x000fe2000f8e0012 */
[----:B------:R-:W-:-:S03]  /*1310*/  LEA.HI.X R235, R14, UR11, R9, 0x1, P2 ;  /* 0x0000000b0eeb7c11 */ /* 0x000fc600090f0c09 */
[----:B------:R-:W-:Y:S01]  /*1320*/  IMAD R13, R3, UR49, R13 ;  /* 0x00000031030d7c24 */ /* 0x000fe2000f8e020d */
[----:B------:R-:W-:Y:S01]  /*1330*/  IADD3 R22, P0, PT, R16, UR54, RZ ;  /* 0x0000003610167c10 */ /* 0x000fe2000ff1e0ff */
[----:B--2---:R-:W-:Y:S01]  /*1340*/  IMAD.WIDE.U32 R20, R10, UR22, RZ ;  /* 0x000000160a147c25 */ /* 0x004fe2000f8e00ff */
[----:B------:R-:W-:Y:S02]  /*1350*/  USHF.L.U32 UR49, UR8, 0x5, URZ ;  /* 0x0000000508317899 */ /* 0x000fe400080006ff */
[----:B------:R-:W-:Y:S01]  /*1360*/  IADD3.X R23, PT, PT, R17, UR51, R13, P0, !PT ;  /* 0x0000003311177c10 */ /* 0x000fe200087fe40d */
[----:B-----5:R-:W-:Y:S01]  /*1370*/  IMAD.U32 R16, RZ, RZ, UR16 ;  /* 0x00000010ff107e24 */ /* 0x020fe2000f8e00ff */
        /* <DEDUP_REMOVED lines=8> */
[----:B------:R-:W-:Y:S01]  /*1400*/  USHF.L.U32 UR51, UR47, 0x6, URZ ;  /* 0x000000062f337899 */ /* 0x000fe200080006ff */
[----:B------:R-:W-:Y:S01]  /*1410*/  SEL R11, R11, RZ, P3 ;  /* 0x000000ff0b0b7207 */ /* 0x000fe20001800000 */
[----:B------:R-:W-:Y:S01]  /*1420*/  IMAD R15, R13, UR24, R17 ;  /* 0x000000180d0f7c24 */ /* 0x000fe2000f8e0211 */
[----:B------:R-:W-:Y:S01]  /*1430*/  IADD3 R13, PT, PT, R4, 0x20, RZ ;  /* 0x00000020040d7810 */ /* 0x000fe20007ffe0ff */
[----:B------:R-:W-:Y:S01]  /*1440*/  IMAD.MOV.U32 R14, RZ, RZ, R16 ;  /* 0x000000ffff0e7224 */ /* 0x000fe200078e0010 */
[----:B------:R-:W-:Y:S01]  /*1450*/  IADD3.X R12, PT, PT, R12, UR55, R11, P1, P0 ;  /* 0x000000370c0c7c10 */ /* 0x000fe20008fe040b */
[----:B------:R-:W-:Y:S01]  /*1460*/  IMAD.U32 R11, RZ, RZ, UR51 ;  /* 0x00000033ff0b7e24 */ /* 0x000fe2000f8e00ff */
[----:B------:R-:W-:Y:S01]  /*1470*/  IADD3 R10, P0, PT, R10, UR51, RZ ;  /* 0x000000330a0a7c10 */ /* 0x000fe2000ff1e0ff */
[----:B------:R-:W-:Y:S01]  /*1480*/  IMAD.WIDE.U32 R14, R4, R2, R14 ;  /* 0x00000002040e7225 */ /* 0x000fe200078e000e */
[----:B------:R-:W-:Y:S01]  /*1490*/  LOP3.LUT R16, R18, 0x40, RZ, 0xfc, !PT ;  /* 0x0000004012107812 */ /* 0x000fe200078efcff */
[----:B------:R-:W-:Y:S01]  /*14a0*/  UIMAD.WIDE UR54, UR58, 0x4, UR62 ;  /* 0x000000043a3678a5 */ /* 0x000fe2000f8e023e */
[----:B------:R-:W-:Y:S01]  /*14b0*/  LEA.HI.X.SX32 R11, R11, R12, 0x1, P0 ;  /* 0x0000000c0b0b7211 */ /* 0x000fe200000f0eff */
[----:B------:R-:W-:Y:S01]  /*14c0*/  IMAD R9, R4, R3, R15 ;  /* 0x0000000304097224 */ /* 0x000fe200078e020f */
[----:B-1----:R-:W-:Y:S01]  /*14d0*/  LEA R232, P0, R10, UR16, 0x2 ;  /* 0x000000100ae87c11 */ /* 0x002fe2000f8010ff */
[----:B------:R-:W-:Y:S01]  /*14e0*/  UMOV UR16, UR60 ;  /* 0x0000003c00107c82 */ /* 0x000fe20008000000 */
[----:B--2---:R-:W-:-:S02]  /*14f0*/  LEA R236, P1, R14, UR8, 0x1 ;  /* 0x000000080eec7c11 */ /* 0x004fc4000f8208ff */
[----:B------:R-:W-:Y:S01]  /*1500*/  LEA.HI.X R233, R10, UR17, R11, 0x2, P0 ;  /* 0x000000110ae97c11 */ /* 0x000fe200080f140b */
[----:B------:R-:W-:Y:S01]  /*1510*/  IMAD.SHL.U32 R11, R2, 0x20, RZ ;  /* 0x00000020020b7824 */ /* 0x000fe200078e00ff */
[----:B------:R-:W-:Y:S01]  /*1520*/  IADD3 R10, P0, PT, R4, 0x20, RZ ;  /* 0x00000020040a7810 */ /* 0x000fe20007f1e0ff */
[----:B------:R-:W-:Y:S01]  /*1530*/  UMOV UR17, UR61 ;  /* 0x0000003d00117c82 */ /* 0x000fe20008000000 */
[----:B------:R-:W-:Y:S02]  /*1540*/  LEA.HI.X R237, R14, UR9, R9, 0x1, P1 ;  /* 0x000000090eed7c11 */ /* 0x000fe400088f0c09 */
[----:B------:R-:W-:Y:S01]  /*1550*/  SHF.L.U64.HI R3, R2, 0x5, R3 ;  /* 0x0000000502037819 */ /* 0x000fe20000010203 */
        /* <DEDUP_REMOVED lines=17> */
.L_x_1007:
[----:B------:R-:W1:Y:S01]  /*1670*/  LDCU.64 UR10, c[0x0][0x5c0] ;  /* 0x0000b800ff0a77ac */ /* 0x000e620008000a00 */
[----:B------:R-:W-:-:S04]  /*1680*/  UIADD3 UR8, UPT, UPT, UR39, UR41, URZ ;  /* 0x0000002927087290 */ /* 0x000fc8000fffe0ff */
[----:B-1----:R-:W-:Y:S02]  /*1690*/  UIMAD.WIDE.U32 UR16, UR8, UR10, URZ ;  /* 0x0000000a081072a5 */ /* 0x002fe4000f8e00ff */
[----:B------:R-:W-:-:S04]  /*16a0*/  UIMAD UR8, UR8, UR11, URZ ;  /* 0x0000000b080872a4 */ /* 0x000fc8000f8e02ff */
[----:B------:R-:W-:-:S06]  /*16b0*/  UIADD3 UR8, UPT, UPT, UR17, UR8, URZ ;  /* 0x0000000811087290 */ /* 0x000fcc000fffe0ff */
[----:B------:R-:W-:Y:S02]  /*16c0*/  MOV R2, UR8 ;  /* 0x0000000800027c02 */ /* 0x000fe40008000f00 */
.L_x_1008:
        /* <DEDUP_REMOVED lines=13> */
.L_x_1009:
[----:B------:R-:W1:Y:S01]  /*17a0*/  LDCU.64 UR8, c[0x0][0x5c8] ;  /* 0x0000b900ff0877ac */ /* 0x000e620008000a00 */
[----:B------:R-:W-:-:S04]  /*17b0*/  UIADD3 UR39, UPT, UPT, UR39, UR41, URZ ;  /* 0x0000002927277290 */ /* 0x000fc8000fffe0ff */
[----:B-1----:R-:W-:Y:S02]  /*17c0*/  UIMAD.WIDE.U32 UR14, UR39, UR8, URZ ;  /* 0x00000008270e72a5 */ /* 0x002fe4000f8e00ff */
[----:B------:R-:W-:-:S04]  /*17d0*/  UIMAD UR39, UR39, UR9, URZ ;  /* 0x00000009272772a4 */ /* 0x000fc8000f8e02ff */
[----:B------:R-:W-:-:S06]  /*17e0*/  UIADD3 UR39, UPT, UPT, UR15, UR39, URZ ;  /* 0x000000270f277290 */ /* 0x000fcc000fffe0ff */
[----:B------:R-:W-:-:S07]  /*17f0*/  MOV R0, UR39 ;  /* 0x0000002700007c02 */ /* 0x000fce0008000f00 */
.L_x_1010:
        /* <DEDUP_REMOVED lines=32> */
.L_x_1012:
[----:B------:R-:W-:Y:S05]  /*1a00*/  BSYNC.RECONVERGENT B0 ;  /* 0x0000000000007941 */ /* 0x000fea0003800200 */
.L_x_1011:
        /* <DEDUP_REMOVED lines=19> */
.L_x_1014:
[----:B------:R-:W-:Y:S05]  /*1b40*/  BSYNC.RECONVERGENT B0 ;  /* 0x0000000000007941 */ /* 0x000fea0003800200 */
.L_x_1013:
        /* <DEDUP_REMOVED lines=29> */
.L_x_1016:
[----:B------:R-:W-:Y:S05]  /*1d20*/  BSYNC.RECONVERGENT B0 ;  /* 0x0000000000007941 */ /* 0x000fea0003800200 */
.L_x_1015:
        /* <DEDUP_REMOVED lines=20> */
.L_x_1006:
        /* <DEDUP_REMOVED lines=38> */
.L_x_1019:
[----:B------:R2:W-:Y:S04]  /*20d0*/  STS.128 [R12+0x10000], RZ ;  /* 0x010000ff0c007388 */ /* 0x0005e80000000c00 */
[----:B------:R2:W-:Y:S04]  /*20e0*/  STS.128 [R12+0x12000], RZ ;  /* 0x012000ff0c007388 */ /* 0x0005e80000000c00 */
[----:B------:R2:W-:Y:S04]  /*20f0*/  STS.128 [R12+0x14000], RZ ;  /* 0x014000ff0c007388 */ /* 0x0005e80000000c00 */
[----:B------:R2:W-:Y:S02]  /*2100*/  STS.128 [R12+0x16000], RZ ;  /* 0x016000ff0c007388 */ /* 0x0005e40000000c00 */
.L_x_1020:
[----:B------:R-:W-:Y:S05]  /*2110*/  BSYNC.RECONVERGENT B0 ;  /* 0x0000000000007941 */ /* 0x000fea0003800200 */
.L_x_1018:
        /* <DEDUP_REMOVED lines=37> */
.L_x_1022:
[----:B------:R-:W-:Y:S05]  /*2370*/  BSYNC.RECONVERGENT B0 ;  /* 0x0000000000007941 */ /* 0x000fea0003800200 */
.L_x_1021:
        /* <DEDUP_REMOVED lines=29> */
.L_x_1024:
[----:B------:R1:W-:Y:S04]  /*2550*/  STS.128 [R230], RZ ;  /* 0x000000ffe6007388 */ /* 0x0003e80000000c00 */
[----:B------:R1:W-:Y:S04]  /*2560*/  STS.128 [R230+0x2000], RZ ;  /* 0x002000ffe6007388 */ /* 0x0003e80000000c00 */
[----:B------:R1:W-:Y:S04]  /*2570*/  STS.128 [R230+0x4000], RZ ;  /* 0x004000ffe6007388 */ /* 0x0003e80000000c00 */
[----:B------:R1:W-:Y:S02]  /*2580*/  STS.128 [R230+0x6000], RZ ;  /* 0x006000ffe6007388 */ /* 0x0003e40000000c00 */
.L_x_1025:
[----:B------:R-:W-:Y:S05]  /*2590*/  BSYNC.RECONVERGENT B0 ;  /* 0x0000000000007941 */ /* 0x000fea0003800200 */
.L_x_1023:
        /* <DEDUP_REMOVED lines=46> */
.L_x_1027:
[----:B------:R-:W-:Y:S05]  /*2880*/  BSYNC.RECONVERGENT B0 ;  /* 0x0000000000007941 */ /* 0x000fea0003800200 */
.L_x_1026:
        /* <DEDUP_REMOVED lines=48> */
.L_x_1029:
[----:B------:R2:W-:Y:S04]  /*2b90*/  STS.128 [R12+0x18000], RZ ;  /* 0x018000ff0c007388 */ /* 0x0005e80000000c00 */
[----:B------:R2:W-:Y:S04]  /*2ba0*/  STS.128 [R12+0x1a000], RZ ;  /* 0x01a000ff0c007388 */ /* 0x0005e80000000c00 */
[----:B------:R2:W-:Y:S04]  /*2bb0*/  STS.128 [R12+0x1c000], RZ ;  /* 0x01c000ff0c007388 */ /* 0x0005e80000000c00 */
[----:B------:R2:W-:Y:S02]  /*2bc0*/  STS.128 [R12+0x1e000], RZ ;  /* 0x01e000ff0c007388 */ /* 0x0005e40000000c00 */
.L_x_1030:
[----:B------:R-:W-:Y:S05]  /*2bd0*/  BSYNC.RECONVERGENT B0 ;  /* 0x0000000000007941 */ /* 0x000fea0003800200 */
.L_x_1028:
        /* <DEDUP_REMOVED lines=40> */
.L_x_1032:
[----:B------:R-:W-:Y:S05]  /*2e60*/  BSYNC.RECONVERGENT B0 ;  /* 0x0000000000007941 */ /* 0x000fea0003800200 */
.L_x_1031:
        /* <DEDUP_REMOVED lines=46> */
.L_x_1034:
[----:B------:R2:W-:Y:S04]  /*3150*/  STS.128 [R12+0x20000], RZ ;  /* 0x020000ff0c007388 */ /* 0x0005e80000000c00 */
[----:B------:R2:W-:Y:S04]  /*3160*/  STS.128 [R12+0x22000], RZ ;  /* 0x022000ff0c007388 */ /* 0x0005e80000000c00 */
[----:B------:R2:W-:Y:S04]  /*3170*/  STS.128 [R12+0x24000], RZ ;  /* 0x024000ff0c007388 */ /* 0x0005e80000000c00 */
[----:B------:R2:W-:Y:S02]  /*3180*/  STS.128 [R12+0x26000], RZ ;  /* 0x026000ff0c007388 */ /* 0x0005e40000000c00 */
.L_x_1035:
[----:B------:R-:W-:Y:S05]  /*3190*/  BSYNC.RECONVERGENT B0 ;  /* 0x0000000000007941 */ /* 0x000fea0003800200 */
.L_x_1033:
        /* <DEDUP_REMOVED lines=40> */
.L_x_1037:
[----:B------:R-:W-:Y:S05]  /*3420*/  BSYNC.RECONVERGENT B0 ;  /* 0x0000000000007941 */ /* 0x000fea0003800200 */
.L_x_1036:
[----:B------:R-:W2:Y:S01]  /*3430*/  LDCU.64 UR10, c[0x0][0x538] ;  /* 0x0000a700ff0a77ac */ /* 0x000ea20008000a00 */
[----:B------:R-:W3:Y:S01]  /*3440*/  S2R R212, SR_TID.X ;  /* 0x0000000000d47919 */ /* 0x000ee20000002100 */
[----:B------:R-:W-:Y:S01]  /*3450*/  IMAD.U32 R226, RZ, RZ, UR29 ;  /* 0x0000001dffe27e24 */ /* 0x000fe2000f8e00ff */
[----:B------:R-:W3:Y:S01]  /*3460*/  LDC R242, c[0x0][0x44c] ;  /* 0x00011300fff27b82 */ /* 0x000ee20000000800 */
[----:B------:R-:W4:Y:S01]  /*3470*/  S2R R241, SR_TID.X ;  /* 0x0000000000f17919 */ /* 0x000f220000002100 */
[C---:B-1----:R-:W-:Y:S02]  /*3480*/  IMAD.SHL.U32 R9, R219.reuse, 0x20, RZ ;  /* 0x00000020db097824 */ /* 0x042fe400078e00ff */
[----:B------:R-:W-:Y:S01]  /*3490*/  IMAD.SHL.U32 R8, R219, 0x10, RZ ;  /* 0x00000010db087824 */ /* 0x000fe200078e00ff */
        /* <DEDUP_REMOVED lines=12> */
[----:B------:R-:W-:Y:S02]  /*3560*/  IMAD.U32 R6, RZ, RZ, UR10 ;  /* 0x0000000aff067e24 */ /* 0x000fe4000f8e00ff */
[C---:B---3--:R-:W-:Y:S02]  /*3570*/  IMAD.SHL.U32 R208, R212.reuse, 0x40, RZ ;  /* 0x00000040d4d07824 */ /* 0x048fe400078e00ff */
[C---:B------:R-:W-:Y:S02]  /*3580*/  IMAD.SHL.U32 R209, R212.reuse, 0x20, RZ ;  /* 0x00000020d4d17824 */ /* 0x040fe400078e00ff */
[----:B------:R-:W-:Y:S01]  /*3590*/  IMAD.SHL.U32 R210, R212, 0x8, RZ ;  /* 0x00000008d4d27824 */ /* 0x000fe200078e00ff */
[----:B------:R-:W-:Y:S01]  /*35a0*/  LOP3.LUT R10, R9, 0x200, RZ, 0xc0, !PT ;  /* 0x00000200090a7812 */ /* 0x000fe200078ec0ff */
[----:B------:R-:W-:-:S02]  /*35b0*/  IMAD.U32 R7, RZ, RZ, UR11 ;  /* 0x0000000bff077e24 */ /* 0x000fc4000f8e00ff */
[C---:B------:R-:W-:Y:S01]  /*35c0*/  IMAD.SHL.U32 R211, R212.reuse, 0x2, RZ ;  /* 0x00000002d4d37824 */ /* 0x040fe200078e00ff */
[----:B------:R-:W-:Y:S01]  /*35d0*/  R2P PR, R219, 0x6 ;  /* 0x00000006db007804 */ /* 0x000fe20000000000 */
[----:B------:R-:W-:Y:S01]  /*35e0*/  IMAD.SHL.U32 R250, R212, 0x10, RZ ;  /* 0x00000010d4fa7824 */ /* 0x000fe200078e00ff */
[----:B------:R2:W3:Y:S01]  /*35f0*/  @P0 LDG.E R0, desc[UR36][R6.64] ;  /* 0x0000002406000981 */ /* 0x0004e2000c1e1900 */
[----:B------:R-:W-:Y:S01]  /*3600*/  LOP3.LUT R8, R10, 0x3800, R8, 0xf8, !PT ;  /* 0x000038000a087812 */ /* 0x000fe200078ef808 */
[----:B------:R-:W4:Y:S01]  /*3610*/  LDCU UR11, c[0x0][0x590] ;  /* 0x0000b200ff0b77ac */ /* 0x000f220008000800 */
[----:B------:R-:W-:Y:S01]  /*3620*/  SHF.R.U32.HI R225, RZ, 0x2, R212 ;  /* 0x00000002ffe17819 */ /* 0x000fe200000116d4 */
[----:B------:R-:W-:Y:S01]  /*3630*/  IMAD.MOV.U32 R221, RZ, RZ, 0x40 ;  /* 0x00000040ffdd7424 */ /* 0x000fe200078e00ff */
[----:B------:R-:W-:Y:S01]  /*3640*/  LOP3.LUT R248, R210, 0x38, RZ, 0xc0, !PT ;  /* 0x00000038d2f87812 */ /* 0x000fe200078ec0ff */
[----:B------:R-:W-:Y:S01]  /*3650*/  IMAD.MOV.U32 R220, RZ, RZ, 0x20 ;  /* 0x00000020ffdc7424 */ /* 0x000fe200078e00ff */
[----:B------:R-:W-:Y:S01]  /*3660*/  CS2R R190, SRZ ;  /* 0x0000000000be7805 */ /* 0x000fe2000001ff00 */
[----:B------:R-:W-:Y:S01]  /*3670*/  IMAD.MOV.U32 R249, RZ, RZ, 0x10 ;  /* 0x00000010fff97424 */ /* 0x000fe200078e00ff */
[----:B------:R-:W-:Y:S01]  /*3680*/  SEL R221, R221, 0xffffffc0, !P2 ;  /* 0xffffffc0dddd7807 */ /* 0x000fe20005000000 */
[----:B------:R-:W-:Y:S01]  /*3690*/  IMAD.MOV.U32 R251, RZ, RZ, R230 ;  /* 0x000000fffffb7224 */ /* 0x000fe200078e00e6 */
[----:B------:R-:W-:Y:S01]  /*36a0*/  SEL R220, R220, 0xffffffe0, !P1 ;  /* 0xffffffe0dcdc7807 */ /* 0x000fe20004800000 */
[----:B------:R-:W-:Y:S01]  /*36b0*/  IMAD.MOV.U32 R244, RZ, RZ, 0x20 ;  /* 0x00000020fff47424 */ /* 0x000fe200078e00ff */
[----:B------:R-:W-:Y:S01]  /*36c0*/  CS2R R188, SRZ ;  /* 0x0000000000bc7805 */ /* 0x000fe2000001ff00 */
[----:B------:R-:W-:Y:S01]  /*36d0*/  IMAD.MOV.U32 R243, RZ, RZ, 0x40 ;  /* 0x00000040fff37424 */ /* 0x000fe200078e00ff */
[----:B------:R-:W-:Y:S01]  /*36e0*/  CS2R R194, SRZ ;  /* 0x0000000000c27805 */ /* 0x000fe2000001ff00 */
[----:B------:R-:W-:Y:S01]  /*36f0*/  IMAD.MOV.U32 R238, RZ, RZ, 0x4 ;  /* 0x00000004ffee7424 */ /* 0x000fe200078e00ff */
        /* <DEDUP_REMOVED lines=8> */
[----:B--2---:R-:W-:Y:S01]  /*3780*/  IMAD.SHL.U32 R6, R219, 0x2, RZ ;  /* 0x00000002db067824 */ /* 0x004fe200078e00ff */
[----:B------:R-:W-:Y:S01]  /*3790*/  CS2R R176, SRZ ;  /* 0x0000000000b07805 */ /* 0x000fe2000001ff00 */
[----:B------:R-:W-:Y:S01]  /*37a0*/  VIADD R7, R229, UR38 ;  /* 0x00000026e5077c36 */ /* 0x000fe20008000000 */
[----:B------:R-:W-:Y:S02]  /*37b0*/  CS2R R170, SRZ ;  /* 0x0000000000aa7805 */ /* 0x000fe4000001ff00 */
[----:B------:R-:W-:Y:S02]  /*37c0*/  CS2R R168, SRZ ;  /* 0x0000000000a87805 */ /* 0x000fe4000001ff00 */
[----:B------:R-:W-:Y:S01]  /*37d0*/  LOP3.LUT R3, R6, 0x6, RZ, 0xc0, !PT ;  /* 0x0000000606037812 */ /* 0x000fe200078ec0ff */
[----:B------:R-:W-:Y:S01]  /*37e0*/  IMAD R226, R226, 0x40, R7 ;  /* 0x00000040e2e27824 */ /* 0x000fe200078e0207 */
[----:B------:R-:W-:-:S02]  /*37f0*/  LOP3.LUT R6, R6, 0x20, RZ, 0xc0, !PT ;  /* 0x0000002006067812 */ /* 0x000fc400078ec0ff */
[----:B------:R-:W-:Y:S02]  /*3800*/  CS2R R166, SRZ ;  /* 0x0000000000a67805 */ /* 0x000fe4000001ff00 */
[----:B------:R-:W-:Y:S01]  /*3810*/  LOP3.LUT R2, R3, 0xe0, R2, 0xf8, !PT ;  /* 0x000000e003027812 */ /* 0x000fe200078ef802 */
[----:B------:R-:W-:Y:S01]  /*3820*/  IMAD.U32 R3, RZ, RZ, UR32 ;  /* 0x00000020ff037e24 */ /* 0x000fe2000f8e00ff */
[----:B------:R-:W-:Y:S01]  /*3830*/  LOP3.LUT R6, R6, 0x18, R4, 0xf8, !PT ;  /* 0x0000001806067812 */ /* 0x000fe200078ef804 */
[----:B------:R-:W-:Y:S01]  /*3840*/  IMAD.SHL.U32 R4, R219, 0x40, RZ ;  /* 0x00000040db047824 */ /* 0x000fe200078e00ff */
[----:B------:R-:W-:Y:S01]  /*3850*/  UIADD3 UR32, UPT, UPT, UR32, 0x40, URZ ;  /* 0x0000004020207890 */ /* 0x000fe2000fffe0ff */
[----:B------:R-:W-:Y:S02]  /*3860*/  CS2R R164, SRZ ;  /* 0x0000000000a47805 */ /* 0x000fe4000001ff00 */
[----:B------:R-:W-:Y:S02]  /*3870*/  IADD3 R2, PT, PT, R2, UR40, R3 ;  /* 0x0000002802027c10 */ /* 0x000fe4000fffe003 */
[----:B------:R-:W-:-:S02]  /*3880*/  CS2R R158, SRZ ;  /* 0x00000000009e7805 */ /* 0x000fc4000001ff00 */
[----:B------:R-:W-:Y:S02]  /*3890*/  LOP3.LUT R7, R4, 0x1c0, RZ, 0xc0, !PT ;  /* 0x000001c004077812 */ /* 0x000fe400078ec0ff */
[----:B------:R-:W-:Y:S02]  /*38a0*/  CS2R R156, SRZ ;  /* 0x00000000009c7805 */ /* 0x000fe4000001ff00 */
[----:B------:R-:W-:Y:S02]  /*38b0*/  LOP3.LUT R6, R6, 0x1c0, R4, 0xf8, !PT ;  /* 0x000001c006067812 */ /* 0x000fe400078ef804 */
[----:B------:R-:W-:Y:S02]  /*38c0*/  CS2R R162, SRZ ;  /* 0x0000000000a27805 */ /* 0x000fe4000001ff00 */
[----:B------:R-:W-:Y:S02]  /*38d0*/  LOP3.LUT R7, R7, 0x38, R5, 0xf8, !PT ;  /* 0x0000003807077812 */ /* 0x000fe400078ef805 */
[----:B------:R-:W-:-:S02]  /*38e0*/  CS2R R160, SRZ ;  /* 0x0000000000a07805 */ /* 0x000fc4000001ff00 */
[----:B------:R-:W-:Y:S02]  /*38f0*/  LOP3.LUT R5, R6, 0x38, R5, 0x78, !PT ;  /* 0x0000003806057812 */ /* 0x000fe400078e7805 */
[----:B------:R-:W-:Y:S01]  /*3900*/  CS2R R154, SRZ ;  /* 0x00000000009a7805 */ /* 0x000fe2000001ff00 */
[----:B-1----:R-:W3:Y:S01]  /*3910*/  @P0 MUFU.RCP R6, UR8 ;  /* 0x0000000800060d08 */ /* 0x002ee20008001000 */
[----:B------:R-:W-:Y:S02]  /*3920*/  LOP3.LUT R3, R208, 0x1c0, RZ, 0xc0, !PT ;  /* 0x000001c0d0037812 */ /* 0x000fe400078ec0ff */
[----:B------:R-:W-:Y:S02]  /*3930*/  CS2R R152, SRZ ;  /* 0x0000000000987805 */ /* 0x000fe4000001ff00 */
[----:B------:R-:W-:Y:S02]  /*3940*/  IADD3 R226, PT, PT, R226, -0x59, -R2 ;  /* 0xffffffa7e2e27810 */ /* 0x000fe40007ffe802 */
[----:B------:R-:W-:-:S02]  /*3950*/  CS2R R150, SRZ ;  /* 0x0000000000967805 */ /* 0x000fc4000001ff00 */
[C---:B------:R-:W-:Y:S02]  /*3960*/  LOP3.LUT R215, R7.reuse, 0x8, R215, 0x78, !PT ;  /* 0x0000000807d77812 */ /* 0x040fe400078e78d7 */
[----:B------:R-:W-:Y:S02]  /*3970*/  CS2R R148, SRZ ;  /* 0x0000000000947805 */ /* 0x000fe4000001ff00 */
[----:B------:R-:W-:Y:S02]  /*3980*/  LOP3.LUT R219, R7, 0x8, R219, 0x78, !PT ;  /* 0x0000000807db7812 */ /* 0x000fe400078e78db */
[----:B------:R-:W-:Y:S02]  /*3990*/  CS2R R142, SRZ ;  /* 0x00000000008e7805 */ /* 0x000fe4000001ff00 */
[----:B------:R-:W-:Y:S02]  /*39a0*/  LOP3.LUT R2, R209, 0x200, RZ, 0xc0, !PT ;  /* 0x00000200d1027812 */ /* 0x000fe400078ec0ff */
[----:B------:R-:W-:-:S02]  /*39b0*/  CS2R R140, SRZ ;  /* 0x00000000008c7805 */ /* 0x000fc4000001ff00 */
[----:B------:R-:W-:Y:S02]  /*39c0*/  LOP3.LUT R3, R3, 0x38, R210, 0xf8, !PT ;  /* 0x0000003803037812 */ /* 0x000fe400078ef8d2 */
[----:B------:R-:W-:Y:S02]  /*39d0*/  CS2R R146, SRZ ;  /* 0x0000000000927805 */ /* 0x000fe4000001ff00 */
[----:B------:R-:W-:Y:S02]  /*39e0*/  LOP3.LUT R11, R4, 0x200, RZ, 0xc0, !PT ;  /* 0x00000200040b7812 */ /* 0x000fe400078ec0ff */
[----:B------:R-:W-:Y:S02]  /*39f0*/  CS2R R144, SRZ ;  /* 0x0000000000907805 */ /* 0x000fe4000001ff00 */
[----:B------:R-:W-:Y:S02]  /*3a00*/  LOP3.LUT R7, R211, 0x38, RZ, 0xc0, !PT ;  /* 0x00000038d3077812 */ /* 0x000fe400078ec0ff */
[----:B------:R-:W-:-:S02]  /*3a10*/  CS2R R138, SRZ ;  /* 0x00000000008a7805 */ /* 0x000fc4000001ff00 */
[----:B------:R-:W-:Y:S02]  /*3a20*/  LOP3.LUT R2, R2, 0x3800, R250, 0xf8, !PT ;  /* 0x0000380002027812 */ /* 0x000fe400078ef8fa */
[----:B------:R-:W-:Y:S02]  /*3a30*/  CS2R R136, SRZ ;  /* 0x0000000000887805 */ /* 0x000fe4000001ff00 */
[----:B------:R-:W-:Y:S02]  /*3a40*/  LOP3.LUT R231, R3, 0x8, R212, 0x78, !PT ;  /* 0x0000000803e77812 */ /* 0x000fe400078e78d4 */
[----:B------:R-:W-:Y:S02]  /*3a50*/  CS2R R134, SRZ ;  /* 0x0000000000867805 */ /* 0x000fe4000001ff00 */
[----:B------:R-:W-:Y:S02]  /*3a60*/  LOP3.LUT R9, R11, 0xc00, R9, 0xf8, !PT ;  /* 0x00000c000b097812 */ /* 0x000fe400078ef809 */
[----:B------:R-:W-:-:S02]  /*3a70*/  CS2R R132, SRZ ;  /* 0x0000000000847805 */ /* 0x000fc4000001ff00 */
[----:B------:R-:W-:Y:S02]  /*3a80*/  LOP3.LUT R7, R7, 0x20, R225, 0x78, !PT ;  /* 0x0000002007077812 */ /* 0x000fe400078e78e1 */
[----:B------:R-:W-:Y:S02]  /*3a90*/  CS2R R78, SRZ ;  /* 0x00000000004e7805 */ /* 0x000fe4000001ff00 */
[----:B------:R-:W-:Y:S02]  /*3aa0*/  LOP3.LUT R219, R8, R219, RZ, 0xfc, !PT ;  /* 0x000000db08db7212 */ /* 0x000fe400078efcff */
[----:B------:R-:W-:Y:S02]  /*3ab0*/  CS2R R76, SRZ ;  /* 0x00000000004c7805 */ /* 0x000fe4000001ff00 */
[----:B------:R-:W-:Y:S02]  /*3ac0*/  LOP3.LUT R5, R5, 0x200, R4, 0xf8, !PT ;  /* 0x0000020005057812 */ /* 0x000fe400078ef804 */
[----:B------:R-:W-:-:S02]  /*3ad0*/  CS2R R82, SRZ ;  /* 0x0000000000527805 */ /* 0x000fc4000001ff00 */
[----:B------:R-:W-:Y:S02]  /*3ae0*/  LOP3.LUT R231, R2, R231, RZ, 0xfc, !PT ;  /* 0x000000e702e77212 */ /* 0x000fe400078efcff */
[----:B------:R-:W-:Y:S02]  /*3af0*/  CS2R R80, SRZ ;  /* 0x0000000000507805 */ /* 0x000fe4000001ff00 */
[----:B------:R-:W-:Y:S02]  /*3b00*/  LOP3.LUT R215, R9, R215, RZ, 0xfc, !PT ;  /* 0x000000d709d77212 */ /* 0x000fe400078efcff */
[----:B------:R-:W-:Y:S02]  /*3b10*/  CS2R R74, SRZ ;  /* 0x00000000004a7805 */ /* 0x000fe4000001ff00 */
[----:B------:R-:W-:Y:S02]  /*3b20*/  LOP3.LUT R250, R7, 0x1c0, R250, 0xf8, !PT ;  /* 0x000001c007fa7812 */ /* 0x000fe400078ef8fa */
[----:B------:R-:W-:-:S02]  /*3b30*/  CS2R R72, SRZ ;  /* 0x0000000000487805 */ /* 0x000fc4000001ff00 */
[----:B------:R-:W-:Y:S02]  /*3b40*/  LOP3.LUT R4, R208, 0x200, RZ, 0xc0, !PT ;  /* 0x00000200d0047812 */ /* 0x000fe400078ec0ff */
[----:B------:R-:W-:Y:S02]  /*3b50*/  CS2R R70, SRZ ;  /* 0x0000000000467805 */ /* 0x000fe4000001ff00 */
[----:B------:R-:W-:Y:S02]  /*3b60*/  SHF.R.U32.HI R2, RZ, 0x1, R212 ;  /* 0x00000001ff027819 */ /* 0x000fe400000116d4 */
[----:B------:R-:W-:Y:S02]  /*3b70*/  CS2R R68, SRZ ;  /* 0x0000000000447805 */ /* 0x000fe4000001ff00 */
[----:B------:R-:W-:Y:S02]  /*3b80*/  LEA R219, R219, UR26, 0x1 ;  /* 0x0000001adbdb7c11 */ /* 0x000fe4000f8e08ff */
[----:B------:R-:W-:-:S02]  /*3b90*/  CS2R R62, SRZ ;  /* 0x00000000003e7805 */ /* 0x000fc4000001ff00 */
[----:B------:R-:W-:Y:S02]  /*3ba0*/  LOP3.LUT R7, R209, 0xc00, RZ, 0xc0, !PT ;  /* 0x00000c00d1077812 */ /* 0x000fe400078ec0ff */
[----:B------:R-:W-:Y:S02]  /*3bb0*/  CS2R R60, SRZ ;  /* 0x00000000003c7805 */ /* 0x000fe4000001ff00 */
[----:B------:R-:W-:Y:S01]  /*3bc0*/  LOP3.LUT R213, R3, 0x8, R2, 0x78, !PT ;  /* 0x0000000803d57812 */ /* 0x000fe200078e7802 */
[----:B------:R-:W-:Y:S01]  /*3bd0*/  IMAD.IADD R217, R221, 0x1, R219 ;  /* 0x00000001ddd97824 */ /* 0x000fe200078e02db */
[----:B------:R-:W-:Y:S02]  /*3be0*/  LEA R215, R215, UR26, 0x1 ;  /* 0x0000001ad7d77c11 */ /* 0x000fe4000f8e08ff */
[----:B------:R-:W-:Y:S02]  /*3bf0*/  CS2R R66, SRZ ;  /* 0x0000000000427805 */ /* 0x000fe4000001ff00 */
[----:B------:R-:W-:-:S02]  /*3c00*/  LEA R5, R5, UR26, 0x1 ;  /* 0x0000001a05057c11 */ /* 0x000fc4000f8e08ff */
[----:B------:R-:W-:Y:S02]  /*3c10*/  CS2R R64, SRZ ;  /* 0x0000000000407805 */ /* 0x000fe4000001ff00 */
[----:B------:R-:W-:Y:S02]  /*3c20*/  LOP3.LUT R7, R7, 0x6, R211, 0xf8, !PT ;  /* 0x0000000607077812 */ /* 0x000fe400078ef8d3 */
[----:B------:R-:W-:Y:S02]  /*3c30*/  CS2R R58, SRZ ;  /* 0x00000000003a7805 */ /* 0x000fe4000001ff00 */
[----:B------:R-:W-:Y:S02]  /*3c40*/  CS2R R56, SRZ ;  /* 0x0000000000387805 */ /* 0x000fe4000001ff00 */
        /* <DEDUP_REMOVED lines=19> */
[C---:B------:R-:W-:Y:S01]  /*3d80*/  LOP3.LUT P3, RZ, R212.reuse, 0x2, RZ, 0xc0, !PT ;  /* 0x00000002d4ff7812 */ /* 0x040fe2000786c0ff */
[----:B------:R-:W-:Y:S01]  /*3d90*/  VIADD R215, R215, UR51 ;  /* 0x00000033d7d77c36 */ /* 0x000fe20008000000 */
[----:B------:R-:W-:Y:S01]  /*3da0*/  LOP3.LUT P4, RZ, R212, 0x8, RZ, 0xc0, !PT ;  /* 0x00000008d4ff7812 */ /* 0x000fe2000788c0ff */
[----:B------:R-:W-:Y:S01]  /*3db0*/  VIADD R214, R5, UR51 ;  /* 0x0000003305d67c36 */ /* 0x000fe20008000000 */
[----:B----4-:R-:W-:Y:S01]  /*3dc0*/  SHF.R.U32.HI R240, RZ, 0x2, R241 ;  /* 0x00000002fff07819 */ /* 0x010fe200000116f1 */
[C---:B------:R-:W-:Y:S01]  /*3dd0*/  IMAD.IADD R218, R220.reuse, 0x1, R219 ;  /* 0x00000001dcda7824 */ /* 0x040fe200078e02db */
[----:B------:R-:W-:Y:S01]  /*3de0*/  SHF.R.U32.HI R239, RZ, 0x1, R241 ;  /* 0x00000001ffef7819 */ /* 0x000fe200000116f1 */
[----:B------:R-:W-:Y:S01]  /*3df0*/  IMAD.IADD R216, R220, 0x1, R217 ;  /* 0x00000001dcd87824 */ /* 0x000fe200078e02d9 */
[C---:B------:R-:W-:Y:S01]  /*3e00*/  LOP3.LUT R247, R248.reuse, 0x40, RZ, 0xfc, !PT ;  /* 0x00000040f8f77812 */ /* 0x040fe200078efcff */
[----:B------:R-:W-:Y:S01]  /*3e10*/  UMOV UR13, URZ ;  /* 0x000000ff000d7c82 */ /* 0x000fe20008000000 */
[C---:B------:R-:W-:Y:S01]  /*3e20*/  LOP3.LUT R246, R248.reuse, 0xc0, RZ, 0xfc, !PT ;  /* 0x000000c0f8f67812 */ /* 0x040fe200078efcff */
[----:B------:R-:W1:Y:S01]  /*3e30*/  LDCU UR8, c[0x0][0x440] ;  /* 0x00008800ff0877ac */ /* 0x000e620008000800 */
[----:B------:R-:W-:Y:S01]  /*3e40*/  LOP3.LUT R245, R248, 0x80, RZ, 0xfc, !PT ;  /* 0x00000080f8f57812 */ /* 0x000fe200078efcff */
[----:B------:R-:W2:Y:S01]  /*3e50*/  LDCU UR9, c[0x0][0x3e0] ;  /* 0x00007c00ff0977ac */ /* 0x000ea20008000800 */
[----:B------:R-:W4:Y:S01]  /*3e60*/  LDCU UR10, c[0x0][0x45c] ;  /* 0x00008b80ff0a77ac */ /* 0x000f220008000800 */
[----:B------:R-:W-:-:S02]  /*3e70*/  USHF.L.U32 UR11, UR11, 0x6, URZ ;  /* 0x000000060b0b7899 */ /* 0x000fc400080006ff */
[----:B------:R-:W-:Y:S02]  /*3e80*/  USHF.L.U32 UR47, UR47, 0x3, URZ ;  /* 0x000000032f2f7899 */ /* 0x000fe400080006ff */
[----:B------:R-:W-:Y:S01]  /*3e90*/  UISETP.GE.AND UP1, UPT, UR32, UR38, UPT ;  /* 0x000000262000728c */ /* 0x000fe2000bf26270 */
[----:B---3--:R-:W-:Y:S01]  /*3ea0*/  @P0 FMUL.FTZ R6, R0, R6 ;  /* 0x0000000600060220 */ /* 0x008fe20000410000 */
[C-C-:B------:R-:W-:Y:S02]  /*3eb0*/  LOP3.LUT R0, R4.reuse, 0xc00, R209.reuse, 0xf8, !PT ;  /* 0x00000c0004007812 */ /* 0x140fe400078ef8d1 */
[----:B------:R-:W-:Y:S02]  /*3ec0*/  LOP3.LUT R4, R4, 0x400, R209, 0xf8, !PT ;  /* 0x0000040004047812 */ /* 0x000fe400078ef8d1 */
[----:B------:R-:W-:Y:S02]  /*3ed0*/  @P0 R2UR UR12, R6 ;  /* 0x00000000060c02ca */ /* 0x000fe400000e0000 */
[----:B------:R-:W-:-:S02]  /*3ee0*/  LOP3.LUT P0, RZ, R212, 0x4, RZ, 0xc0, !PT ;  /* 0x00000004d4ff7812 */ /* 0x000fc4000780c0ff */
[-C--:B------:R-:W-:Y:S02]  /*3ef0*/  LOP3.LUT R0, R0, R213.reuse, RZ, 0xfc, !PT ;  /* 0x000000d500007212 */ /* 0x080fe400078efcff */
[----:B------:R-:W-:Y:S02]  /*3f00*/  LOP3.LUT R213, R4, R213, RZ, 0xfc, !PT ;  /* 0x000000d504d57212 */ /* 0x000fe400078efcff */
[----:B------:R-:W-:-:S05]  /*3f10*/  SEL R249, R249, 0xfffffff0, !P0 ;  /* 0xfffffff0f9f97807 */ /* 0x000fca0004000000 */
[----:B-12-4-:R-:W-:-:S05]  /*3f20*/  @UP0 UMOV UR13, UR12 ;  /* 0x0000000c000d0c82 */ /* 0x016fca0008000000 */
.L_x_1040:
        /* <DEDUP_REMOVED lines=92> */
[----:B------:R4:W-:Y:S02]  /*44f0*/  LDSM.16.M88.4 R108, [R219+0x1e000] ;  /* 0x01e00000db6c783b */ /* 0x0009e40000000200 */
[C---:B---3--:R-:W-:Y:S08]  /*4500*/  HMMA.16816.F32.BF16 R4, R92.reuse, R96, R4 ;  /* 0x000000605c04723c */ /* 0x048ff00000041804 */
[C---:B------:R-:W-:Y:S01]  /*4510*/  HMMA.16816.F32.BF16 R8, R92.reuse, R98, R8 ;  /* 0x000000625c08723c */ /* 0x040fe20000041808 */
[----:B------:R-:W3:Y:S07]  /*4520*/  LDSM.16.M88.4 R96, [R215+0x6000] ;  /* 0x00600000d760783b */ /* 0x000eee0000000200 */
[C---:B-1----:R-:W-:Y:S03]  /*4530*/  HMMA.16816.F32.BF16 R12, R92.reuse, R84, R12 ;  /* 0x000000545c0c723c */ /* 0x042fe6000004180c */
[----:B----4-:R-:W-:Y:S05]  /*4540*/  LEA R219, R231, UR4, 0x1 ;  /* 0x00000004e7db7c11 */ /* 0x010fea000f8e08ff */
[----:B------:R-:W-:Y:S01]  /*4550*/  HMMA.16816.F32.BF16 R16, R92, R86, R16 ;  /* 0x000000565c10723c */ /* 0x000fe20000041810 */
[----:B------:R-:W-:Y:S05]  /*4560*/  LDSM.16.M88.4 R84, [R116+0x6000] ;  /* 0x006000007454783b */ /* 0x000fea0000000200 */
[----:B------:R-:W1:Y:S02]  /*4570*/  LDSM.16.M88.4 R92, [R218+0x1e000] ;  /* 0x01e00000da5c783b */ /* 0x000e640000000200 */
[C---:B------:R-:W-:Y:S08]  /*4580*/  HMMA.16816.F32.BF16 R4, R100.reuse, R104, R4 ;  /* 0x000000686404723c */ /* 0x040ff00000041804 */
[C---:B------:R-:W-:Y:S01]  /*4590*/  HMMA.16816.F32.BF16 R8, R100.reuse, R106, R8 ;  /* 0x0000006a6408723c */ /* 0x040fe20000041808 */
[----:B------:R-:W4:Y:S07]  /*45a0*/  LDSM.16.M88.4 R104, [R218+0x1e800] ;  /* 0x01e80000da68783b */ /* 0x000f2e0000000200 */
[C---:B--2---:R-:W-:Y:S08]  /*45b0*/  HMMA.16816.F32.BF16 R12, R100.reuse, R88, R12 ;  /* 0x00000058640c723c */ /* 0x044ff0000004180c */
[----:B------:R-:W-:Y:S01]  /*45c0*/  HMMA.16816.F32.BF16 R16, R100, R90, R16 ;  /* 0x0000005a6410723c */ /* 0x000fe20000041810 */
[----:B------:R2:W-:Y:S05]  /*45d0*/  LDSM.16.M88.4 R88, [R221+0x6000] ;  /* 0x00600000dd58783b */ /* 0x0005ea0000000200 */
[----:B------:R-:W4:Y:S02]  /*45e0*/  LDSM.16.M88.4 R100, [R217+0x1e000] ;  /* 0x01e00000d964783b */ /* 0x000f240000000200 */
[C---:B---3--:R-:W-:Y:S08]  /*45f0*/  HMMA.16816.F32.BF16 R4, R96.reuse, R108, R4 ;  /* 0x0000006c6004723c */ /* 0x048ff00000041804 */
[C---:B------:R-:W-:Y:S01]  /*4600*/  HMMA.16816.F32.BF16 R8, R96.reuse, R110, R8 ;  /* 0x0000006e6008723c */ /* 0x040fe20000041808 */
[----:B------:R3:W4:Y:S07]  /*4610*/  LDSM.16.M88.4 R108, [R217+0x1e800] ;  /* 0x01e80000d96c783b */ /* 0x00072e0000000200 */
[C---:B------:R-:W-:Y:S01]  /*4620*/  HMMA.16816.F32.BF16 R12, R96.reuse, R112, R12 ;  /* 0x00000070600c723c */ /* 0x040fe2000004180c */
[----:B------:R-:W-:Y:S02]  /*4630*/  IMAD.U32 R112, RZ, RZ, UR16 ;  /* 0x00000010ff707e24 */ /* 0x000fe4000f8e00ff */
[----:B------:R-:W-:Y:S01]  /*4640*/  IMAD.U32 R113, RZ, RZ, UR17 ;  /* 0x00000011ff717e24 */ /* 0x000fe2000f8e00ff */
[----:B--2---:R-:W-:Y:S04]  /*4650*/  SEL R221, R243, 0xffffffc0, !P0 ;  /* 0xffffffc0f3dd7807 */ /* 0x004fe80004000000 */
[----:B------:R-:W-:Y:S01]  /*4660*/  HMMA.16816.F32.BF16 R16, R96, R114, R16 ;  /* 0x000000726010723c */ /* 0x000fe20000041810 */
[----:B------:R-:W-:Y:S02]  /*4670*/  LDSM.16.M88.4 R96, [R216+0x1e000] ;  /* 0x01e00000d860783b */ /* 0x000fe40000000200 */
[----:B------:R-:W-:Y:S05]  /*4680*/  IMAD.IADD R117, R119, 0x1, R221 ;  /* 0x0000000177757824 */ /* 0x000fea00078e02dd */
[C---:B-1----:R-:W-:Y:S05]  /*4690*/  HMMA.16816.F32.BF16 R4, R84.reuse, R92, R4 ;  /* 0x0000005c5404723c */ /* 0x042fea0000041804 */
[----:B---3--:R-:W-:Y:S03]  /*46a0*/  IMAD.IADD R217, R221, 0x1, R219 ;  /* 0x00000001ddd97824 */ /* 0x008fe600078e02db */
[C---:B------:R-:W-:Y:S01]  /*46b0*/  HMMA.16816.F32.BF16 R8, R84.reuse, R94, R8 ;  /* 0x0000005e5408723c */ /* 0x040fe20000041808 */
[----:B------:R1:W2:Y:S07]  /*46c0*/  LDSM.16.M88.4 R92, [R220+0x6000] ;  /* 0x00600000dc5c783b */ /* 0x0002ae0000000200 */
[C---:B----4-:R-:W-:Y:S08]  /*46d0*/  HMMA.16816.F32.BF16 R12, R84.reuse, R104, R12 ;  /* 0x00000068540c723c */ /* 0x050ff0000004180c */
[----:B------:R-:W-:Y:S03]  /*46e0*/  HMMA.16816.F32.BF16 R16, R84, R106, R16 ;  /* 0x0000006a5410723c */ /* 0x000fe60000041810 */
[C---:B------:R-:W-:Y:S01]  /*46f0*/  VIADD R85, R226.reuse, 0x21 ;  /* 0x00000021e2557836 */ /* 0x040fe20000000000 */
[----:B------:R-:W-:Y:S01]  /*4700*/  @P5 LOP3.LUT R86, R211, 0x6, RZ, 0xc0, !PT ;  /* 0x00000006d3565812 */ /* 0x000fe200078ec0ff */
[----:B------:R-:W-:Y:S01]  /*4710*/  VIADD R84, R226, 0x19 ;  /* 0x00000019e2547836 */ /* 0x000fe20000000000 */
[----:B------:R-:W-:Y:S02]  /*4720*/  PLOP3.LUT P5, PT, PT, PT, UP1, 0x80, 0x8 ;  /* 0x000000000008781c */ /* 0x000fe40003faf018 */
[C---:B------:R-:W-:Y:S05]  /*4730*/  HMMA.16816.F32.BF16 R4, R88.reuse, R100, R4 ;  /* 0x000000645804723c */ /* 0x040fea0000041804 */
[----:B------:R-:W-:Y:S02]  /*4740*/  IABS R87, R85 ;  /* 0x0000005500577213 */ /* 0x000fe40000000000 */
[----:B-1----:R-:W-:Y:S01]  /*4750*/  SEL R220, R244, 0xffffffe0, !P3 ;  /* 0xffffffe0f4dc7807 */ /* 0x002fe20005800000 */
[C---:B------:R-:W-:Y:S03]  /*4760*/  HMMA.16816.F32.BF16 R8, R88.reuse, R102, R8 ;  /* 0x000000665808723c */ /* 0x040fe60000041808 */
[----:B------:R-:W-:Y:S01]  /*4770*/  I2FP.F32.S32 R87, R87 ;  /* 0x0000005700577245 */ /* 0x000fe20000201400 */
[----:B------:R-:W-:Y:S01]  /*4780*/  IMAD.IADD R118, R119, 0x1, R220 ;  /* 0x0000000177767824 */ /* 0x000fe200078e02dc */
[----:B------:R-:W-:Y:S01]  /*4790*/  @P2 LOP3.LUT R86, R86, 0xe0, R225, 0xf8, !PT ;  /* 0x000000e056562812 */ /* 0x000fe200078ef8e1 */
[C---:B------:R-:W-:Y:S01]  /*47a0*/  IMAD.IADD R218, R220.reuse, 0x1, R219 ;  /* 0x00000001dcda7824 */ /* 0x040fe200078e02db */
[----:B------:R-:W-:Y:S01]  /*47b0*/  PLOP3.LUT P2, PT, PT, PT, UP1, 0x80, 0x8 ;  /* 0x000000000008781c */ /* 0x000fe20003f4f018 */
[C---:B------:R-:W-:Y:S03]  /*47c0*/  HMMA.16816.F32.BF16 R12, R88.reuse, R108, R12 ;  /* 0x0000006c580c723c */ /* 0x040fe6000004180c */
[----:B------:R-:W-:Y:S01]  /*47d0*/  IMAD.IADD R116, R220, 0x1, R117 ;  /* 0x00000001dc747824 */ /* 0x000fe200078e0275 */
[----:B------:R-:W-:Y:S04]  /*47e0*/  IABS R84, R84 ;  /* 0x0000005400547213 */ /* 0x000fe80000000000 */
[----:B------:R-:W-:Y:S01]  /*47f0*/  HMMA.16816.F32.BF16 R16, R88, R110, R16 ;  /* 0x0000006e5810723c */ /* 0x000fe20000041810 */
[----:B------:R-:W-:Y:S02]  /*4800*/  IMAD.U32 R88, RZ, RZ, UR42 ;  /* 0x0000002aff587e24 */ /* 0x000fe4000f8e00ff */
[----:B------:R-:W-:Y:S02]  /*4810*/  VIADD R89, R226, 0x11 ;  /* 0x00000011e2597836 */ /* 0x000fe40000000000 */
[----:B------:R-:W-:Y:S01]  /*4820*/  @P1 IMAD R88, R88, 0x40, R86 ;  /* 0x0000004058581824 */ /* 0x000fe200078e0256 */
[----:B------:R-:W-:Y:S01]  /*4830*/  PLOP3.LUT P1, PT, PT, PT, UP1, 0x80, 0x8 ;  /* 0x000000000008781c */ /* 0x000fe20003f2f018 */
[----:B------:R-:W-:Y:S01]  /*4840*/  VIADD R86, R226, 0x18 ;  /* 0x00000018e2567836 */ /* 0x000fe20000000000 */
[C---:B--2---:R-:W-:Y:S05]  /*4850*/  HMMA.16816.F32.BF16 R4, R92.reuse, R96, R4 ;  /* 0x000000605c04723c */ /* 0x044fea0000041804 */
[----:B------:R-:W-:Y:S01]  /*4860*/  I2FP.F32.S32 R96, R84 ;  /* 0x0000005400607245 */ /* 0x000fe20000201400 */
[----:B------:R-:W-:Y:S01]  /*4870*/  @P6 VIADD R85, R88, 0x1 ;  /* 0x0000000158556836 */ /* 0x000fe20000000000 */
[----:B------:R-:W-:Y:S01]  /*4880*/  PLOP3.LUT P6, PT, PT, PT, UP1, 0x80, 0x8 ;  /* 0x000000000008781c */ /* 0x000fe20003fcf018 */
[C---:B------:R-:W-:Y:S03]  /*4890*/  HMMA.16816.F32.BF16 R8, R92.reuse, R98, R8 ;  /* 0x000000625c08723c */ /* 0x040fe60000041808 */
[----:B------:R-:W-:Y:S01]  /*48a0*/  VIADD R84, R226, 0x20 ;  /* 0x00000020e2547836 */ /* 0x000fe20000000000 */
[----:B------:R-:W-:Y:S02]  /*48b0*/  @P2 ISETP.GE.AND P2, PT, R88, UR38, PT ;  /* 0x0000002658002c0c */ /* 0x000fe4000bf46270 */
[----:B------:R-:W-:Y:S02]  /*48c0*/  IABS R86, R86 ;  /* 0x0000005600567213 */ /* 0x000fe40000000000 */
[----:B------:R-:W-:Y:S02]  /*48d0*/  IABS R84, R84 ;  /* 0x0000005400547213 */ /* 0x000fe40000000000 */
[----:B------:R-:W-:Y:S01]  /*48e0*/  I2FP.F32.S32 R90, R86 ;  /* 0x00000056005a7245 */ /* 0x000fe20000201400 */
[----:B------:R-:W-:Y:S01]  /*48f0*/  FFMA.FTZ R4, R96, -UR13, R4 ;  /* 0x8000000d60047c23 */ /* 0x000fe20008010004 */
[----:B------:R-:W-:Y:S01]  /*4900*/  I2FP.F32.S32 R84, R84 ;  /* 0x0000005400547245 */ /* 0x000fe20000201400 */
[----:B------:R-:W-:Y:S01]  /*4910*/  FFMA.FTZ R6, R87, -UR13, R6 ;  /* 0x8000000d57067c23 */ /* 0x000fe20008010006 */
[----:B------:R-:W-:Y:S01]  /*4920*/  @P6 ISETP.GE.AND P6, PT, R85, UR38, PT ;  /* 0x0000002655006c0c */ /* 0x000fe2000bfc6270 */
[----:B------:R-:W-:Y:S01]  /*4930*/  FFMA.FTZ R5, R90, -UR13, R5 ;  /* 0x8000000d5a057c23 */ /* 0x000fe20008010005 */
[----:B------:R-:W-:Y:S01]  /*4940*/  @P5 FSEL R4, R4, -INF , !P2 ;  /* 0xff80000004045808 */ /* 0x000fe20005000000 */
[----:B------:R-:W-:Y:S01]  /*4950*/  FFMA.FTZ R7, R84, -UR13, R7 ;  /* 0x8000000d54077c23 */ /* 0x000fe20008010007 */
[----:B------:R-:W-:Y:S01]  /*4960*/  PLOP3.LUT P5, PT, PT, PT, UP1, 0x80, 0x8 ;  /* 0x000000000008781c */ /* 0x000fe20003faf018 */
[----:B------:R1:W2:Y:S01]  /*4970*/  LDSM.16.M88.4 R84, [R216+0x1e800] ;  /* 0x01e80000d854783b */ /* 0x0002a20000000200 */
[----:B------:R-:W-:Y:S01]  /*4980*/  @P1 FSEL R6, R6, -INF , !P2 ;  /* 0xff80000006061808 */ /* 0x000fe20005000000 */
[----:B------:R-:W-:Y:S01]  /*4990*/  FFMA.FTZ R10, R96, -UR13, R10 ;  /* 0x8000000d600a7c23 */ /* 0x000fe2000801000a */
[----:B------:R-:W-:Y:S01]  /*49a0*/  PLOP3.LUT P2, PT, PT, PT, UP1, 0x80, 0x8 ;  /* 0x000000000008781c */ /* 0x000fe20003f4f018 */
[----:B------:R-:W-:Y:S01]  /*49b0*/  VIADD R96, R226, 0x10 ;  /* 0x00000010e2607836 */ /* 0x000fe20000000000 */
[----:B------:R-:W-:Y:S01]  /*49c0*/  PLOP3.LUT P1, PT, PT, PT, UP1, 0x80, 0x8 ;  /* 0x000000000008781c */ /* 0x000fe20003f2f018 */
[----:B------:R-:W-:Y:S01]  /*49d0*/  FFMA.FTZ R11, R90, -UR13, R11 ;  /* 0x8000000d5a0b7c23 */ /* 0x000fe2000801000b */
[----:B------:R-:W-:Y:S02]  /*49e0*/  IABS R89, R89 ;  /* 0x0000005900597213 */ /* 0x000fe40000000000 */
[----:B------:R-:W-:Y:S02]  /*49f0*/  IABS R96, R96 ;  /* 0x0000006000607213 */ /* 0x000fe40000000000 */
[----:B------:R-:W-:Y:S01]  /*4a00*/  I2FP.F32.S32 R91, R89 ;  /* 0x00000059005b7245 */ /* 0x000fe20000201400 */
[----:B-----5:R-:W-:Y:S01]  /*4a10*/  FMUL.FTZ R89, R228, 1.4426950216293334961 ;  /* 0x3fb8aa3be4597820 */ /* 0x020fe20000410000 */
[----:B------:R-:W-:Y:S02]  /*4a20*/  @P5 FSEL R5, R5, -INF , !P6 ;  /* 0xff80000005055808 */ /* 0x000fe40007000000 */
[----:B------:R-:W-:Y:S01]  /*4a30*/  PLOP3.LUT P5, PT, PT, PT, UP1, 0x80, 0x8 ;  /* 0x000000000008781c */ /* 0x000fe20003faf018 */
[----:B------:R-:W-:Y:S01]  /*4a40*/  FFMA.FTZ R8, R91, -UR13, R8 ;  /* 0x8000000d5b087c23 */ /* 0x000fe20008010008 */
[----:B------:R-:W-:Y:S01]  /*4a50*/  @P2 FSEL R7, R7, -INF , !P6 ;  /* 0xff80000007072808 */ /* 0x000fe20007000000 */
[----:B------:R-:W-:Y:S01]  /*4a60*/  @P1 VIADD R97, R88, 0x8 ;  /* 0x0000000858611836 */ /* 0x000fe20000000000 */
[----:B------:R-:W-:Y:S02]  /*4a70*/  PLOP3.LUT P2, PT, PT, PT, UP1, 0x80, 0x8 ;  /* 0x000000000008781c */ /* 0x000fe40003f4f018 */
[----:B------:R-:W-:Y:S02]  /*4a80*/  PLOP3.LUT P6, PT, PT, PT, UP1, 0x80, 0x8 ;  /* 0x000000000008781c */ /* 0x000fe40003fcf018 */
[----:B------:R-:W-:Y:S01]  /*4a90*/  FSETP.NEU.FTZ.AND P1, PT, R228, -INF , PT ;  /* 0xff800000e400780b */ /* 0x000fe20003f3d000 */
[----:B-1----:R-:W-:Y:S03]  /*4aa0*/  IMAD.IADD R216, R220, 0x1, R217 ;  /* 0x00000001dcd87824 */ /* 0x002fe600078e02d9 */
[----:B------:R-:W-:Y:S02]  /*4ab0*/  FSEL R89, R89, RZ, P1 ;  /* 0x000000ff59597208 */ /* 0x000fe40000800000 */
[----:B------:R-:W-:Y:S02]  /*4ac0*/  @P5 ISETP.GE.AND P5, PT, R97, UR38, PT ;  /* 0x0000002661005c0c */ /* 0x000fe4000bfa6270 */
[----:B------:R-:W-:Y:S01]  /*4ad0*/  PLOP3.LUT P1, PT, PT, PT, UP1, 0x80, 0x8 ;  /* 0x000000000008781c */ /* 0x000fe20003f2f018 */
[--C-:B------:R-:W-:Y:S01]  /*4ae0*/  FFMA.FTZ R121, R4, UR10, -R89.reuse ;  /* 0x0000000a04797c23 */ /* 0x100fe20008010859 */
[----:B------:R-:W-:Y:S01]  /*4af0*/  @P2 FSEL R10, R10, -INF , !P5 ;  /* 0xff8000000a0a2808 */ /* 0x000fe20006800000 */
[----:B------:R-:W-:Y:S01]  /*4b00*/  FMUL.FTZ R4, R227, 1.4426950216293334961 ;  /* 0x3fb8aa3be3047820 */ /* 0x000fe20000410000 */
[----:B------:R-:W-:Y:S01]  /*4b10*/  @P6 FSEL R8, R8, -INF , !P5 ;  /* 0xff80000008086808 */ /* 0x000fe20006800000 */
[----:B------:R-:W-:Y:S01]  /*4b20*/  FFMA.FTZ R120, R5, UR10, -R89 ;  /* 0x0000000a05787c23 */ /* 0x000fe20008010859 */
[----:B------:R-:W-:Y:S01]  /*4b30*/  FSETP.NEU.FTZ.AND P5, PT, R227, -INF , PT ;  /* 0xff800000e300780b */ /* 0x000fe20003fbd000 */
[----:B------:R-:W-:Y:S01]  /*4b40*/  IMAD.MOV.U32 R5, RZ, RZ, R96 ;  /* 0x000000ffff057224 */ /* 0x000fe200078e0060 */
[----:B------:R-:W-:Y:S01]  /*4b50*/  PLOP3.LUT P6, PT, PT, PT, UP1, 0x80, 0x8 ;  /* 0x000000000008781c */ /* 0x000fe20003fcf018 */
[C---:B--2---:R-:W-:Y:S01]  /*4b60*/  HMMA.16816.F32.BF16 R12, R92.reuse, R84, R12 ;  /* 0x000000545c0c723c */ /* 0x044fe2000004180c */
[----:B------:R-:W-:Y:S01]  /*4b70*/  PLOP3.LUT P2, PT, PT, PT, UP1, 0x80, 0x8 ;  /* 0x000000000008781c */ /* 0x000fe20003f4f018 */
[----:B------:R-:W-:Y:S01]  /*4b80*/  MUFU.EX2 R121, R121 ;  /* 0x0000007900797308 */ /* 0x000fe20000000800 */
[----:B------:R-:W-:Y:S01]  /*4b90*/  FSEL R4, R4, RZ, P5 ;  /* 0x000000ff04047208 */ /* 0x000fe20002800000 */
[----:B------:R-:W-:Y:S01]  /*4ba0*/  @P1 VIADD R96, R88, 0x9 ;  /* 0x0000000958601836 */ /* 0x000fe20000000000 */
[----:B------:R-:W-:Y:S01]  /*4bb0*/  PLOP3.LUT P5, PT, PT, PT, UP1, 0x80, 0x8 ;  /* 0x000000000008781c */ /* 0x000fe20003faf018 */
[----:B------:R-:W-:Y:S01]  /*4bc0*/  VIADD R84, R226, 0x8 ;  /* 0x00000008e2547836 */ /* 0x000fe20000000000 */
[----:B------:R-:W-:Y:S01]  /*4bd0*/  I2FP.F32.S32 R5, R5 ;  /* 0x0000000500057245 */ /* 0x000fe20000201400 */
[----:B------:R-:W-:Y:S01]  /*4be0*/  HMMA.16816.F32.BF16 R16, R92, R86, R16 ;  /* 0x000000565c10723c */ /* 0x000fe20000041810 */
[----:B------:R-:W-:Y:S03]  /*4bf0*/  PLOP3.LUT P1, PT, PT, PT, UP1, 0x80, 0x8 ;  /* 0x000000000008781c */ /* 0x000fe60003f2f018 */
[----:B------:R-:W-:Y:S01]  /*4c00*/  MUFU.EX2 R120, R120 ;  /* 0x0000007800787308 */ /* 0x000fe20000000800 */
[--C-:B------:R-:W-:Y:S01]  /*4c10*/  FFMA.FTZ R123, R7, UR10, -R4.reuse ;  /* 0x0000000a077b7c23 */ /* 0x100fe20008010804 */
[----:B------:R-:W-:Y:S01]  /*4c20*/  FFMA.FTZ R9, R5, -UR13, R9 ;  /* 0x8000000d05097c23 */ /* 0x000fe20008010009 */
[----:B------:R-:W-:Y:S01]  /*4c30*/  @P6 ISETP.GE.AND P6, PT, R96, UR38, PT ;  /* 0x0000002660006c0c */ /* 0x000fe2000bfc6270 */
[----:B------:R-:W-:Y:S02]  /*4c40*/  VIADD R7, R226, 0x9 ;  /* 0x00000009e2077836 */ /* 0x000fe40000000000 */
[----:B------:R-:W-:Y:S01]  /*4c50*/  FFMA.FTZ R122, R6, UR10, -R4 ;  /* 0x0000000a067a7c23 */ /* 0x000fe20008010804 */
[----:B------:R-:W-:Y:S01]  /*4c60*/  IABS R84, R84 ;  /* 0x0000005400547213 */ /* 0x000fe20000000000 */
[----:B------:R-:W-:Y:S01]  /*4c70*/  FFMA.FTZ R125, R8, UR10, -R89 ;  /* 0x0000000a087d7c23 */ /* 0x000fe20008010859 */
[----:B------:R-:W-:Y:S01]  /*4c80*/  @P5 FSEL R11, R11, -INF , !P6 ;  /* 0xff8000000b0b5808 */ /* 0x000fe20007000000 */
[----:B------:R-:W-:Y:S01]  /*4c90*/  FFMA.FTZ R14, R91, -UR13, R14 ;  /* 0x8000000d5b0e7c23 */ /* 0x000fe2000801000e */
[----:B------:R-:W-:Y:S01]  /*4ca0*/  @P2 FSEL R9, R9, -INF , !P6 ;  /* 0xff80000009092808 */ /* 0x000fe20007000000 */
[----:B------:R-:W-:Y:S01]  /*4cb0*/  FFMA.FTZ R15, R5, -UR13, R15 ;  /* 0x8000000d050f7c23 */ /* 0x000fe2000801000f */
[----:B------:R-:W-:Y:S01]  /*4cc0*/  PLOP3.LUT P6, PT, PT, PT, UP1, 0x80, 0x8 ;  /* 0x000000000008781c */ /* 0x000fe20003fcf018 */
[----:B------:R-:W-:Y:S01]  /*4cd0*/  @P1 VIADD R6, R88, 0x10 ;  /* 0x0000001058061836 */ /* 0x000fe20000000000 */
[----:B------:R-:W-:Y:S01]  /*4ce0*/  PLOP3.LUT P2, PT, PT, PT, UP1, 0x80, 0x8 ;  /* 0x000000000008781c */ /* 0x000fe20003f4f018 */
[----:B------:R-:W-:Y:S01]  /*4cf0*/  FFMA.FTZ R124, R9, UR10, -R89 ;  /* 0x0000000a097c7c23 */ /* 0x000fe20008010859 */
[----:B------:R-:W-:Y:S01]  /*4d00*/  IABS R7, R7 ;  /* 0x0000000700077213 */ /* 0x000fe20000000000 */
[----:B------:R-:W-:Y:S01]  /*4d10*/  IMAD.MOV.U32 R9, RZ, RZ, R84 ;  /* 0x000000ffff097224 */ /* 0x000fe200078e0054 */
[----:B------:R-:W-:Y:S01]  /*4d20*/  PLOP3.LUT P1, PT, PT, PT, UP1, 0x80, 0x8 ;  /* 0x000000000008781c */ /* 0x000fe20003f2f018 */
[--C-:B------:R-:W-:Y:S01]  /*4d30*/  FFMA.FTZ R126, R10, UR10, -R4.reuse ;  /* 0x0000000a0a7e7c23 */ /* 0x100fe20008010804 */
[----:B------:R-:W-:Y:S01]  /*4d40*/  I2FP.F32.S32 R7, R7 ;  /* 0x0000000700077245 */ /* 0x000fe20000201400 */
[----:B------:R-:W-:Y:S01]  /*4d50*/  FFMA.FTZ R128, R11, UR10, -R4 ;  /* 0x0000000a0b807c23 */ /* 0x000fe20008010804 */
[----:B------:R-:W-:Y:S01]  /*4d60*/  PLOP3.LUT P5, PT, PT, PT, UP1, 0x80, 0x8 ;  /* 0x000000000008781c */ /* 0x000fe20003faf018 */
[----:B------:R-:W-:Y:S01]  /*4d70*/  MUFU.EX2 R122, R122 ;  /* 0x0000007a007a7308 */ /* 0x000fe20000000800 */
[----:B------:R-:W-:Y:S01]  /*4d80*/  IABS R5, R226 ;  /* 0x000000e200057213 */ /* 0x000fe20000000000 */
[C---:B------:R-:W-:Y:S01]  /*4d90*/  FFMA.FTZ R12, R7.reuse, -UR13, R12 ;  /* 0x8000000d070c7c23 */ /* 0x040fe2000801000c */
[----:B------:R-:W-:Y:S01]  /*4da0*/  @P6 ISETP.GE.AND P6, PT, R6, UR38, PT ;  /* 0x0000002606006c0c */ /* 0x000fe2000bfc6270 */
[----:B------:R-:W-:Y:S01]  /*4db0*/  @P2 VIADD R8, R88, 0x11 ;  /* 0x0000001158082836 */ /* 0x000fe20000000000 */
[----:B------:R-:W-:Y:S01]  /*4dc0*/  PLOP3.LUT P2, PT, PT, PT, UP1, 0x80, 0x8 ;  /* 0x000000000008781c */ /* 0x000fe20003f4f018 */
[----:B------:R-:W-:Y:S01]  /*4dd0*/  FFMA.FTZ R18, R7, -UR13, R18 ;  /* 0x8000000d07127c23 */ /* 0x000fe20008010012 */
[----:B------:R-:W-:Y:S03]  /*4de0*/  I2FP.F32.S32 R6, R9 ;  /* 0x0000000900067245 */ /* 0x000fe60000201400 */
[----:B------:R-:W1:Y:S01]  /*4df0*/  MUFU.EX2 R123, R123 ;  /* 0x0000007b007b7308 */ /* 0x000e620000000800 */
[----:B------:R-:W-:Y:S02]  /*4e00*/  @P1 FSEL R12, R12, -INF , !P6 ;  /* 0xff8000000c0c1808 */ /* 0x000fe40007000000 */
[----:B------:R-:W-:Y:S01]  /*4e10*/  PLOP3.LUT P1, PT, PT, PT, UP1, 0x80, 0x8 ;  /* 0x000000000008781c */ /* 0x000fe20003f2f018 */
[----:B------:R-:W-:Y:S01]  /*4e20*/  FFMA.FTZ R13, R6, -UR13, R13 ;  /* 0x8000000d060d7c23 */ /* 0x000fe2000801000d */
[----:B------:R-:W-:Y:S01]  /*4e30*/  @P5 ISETP.GE.AND P5, PT, R8, UR38, PT ;  /* 0x0000002608005c0c */ /* 0x000fe2000bfa6270 */
[----:B------:R-:W-:Y:S01]  /*4e40*/  VIADD R8, R226, 0x1 ;  /* 0x00000001e2087836 */ /* 0x000fe20000000000 */
[----:B------:R-:W-:Y:S01]  /*4e50*/  I2FP.F32.S32 R5, R5 ;  /* 0x0000000500057245 */ /* 0x000fe20000201400 */
[----:B------:R-:W-:Y:S01]  /*4e60*/  FFMA.FTZ R19, R6, -UR13, R19 ;  /* 0x8000000d06137c23 */ /* 0x000fe20008010013 */
[----:B------:R-:W-:Y:S01]  /*4e70*/  FFMA.FTZ R131, R12, UR10, -R89 ;  /* 0x0000000a0c837c23 */ /* 0x000fe20008010859 */
[----:B------:R-:W-:Y:S01]  /*4e80*/  @P2 FSEL R13, R13, -INF , !P5 ;  /* 0xff8000000d0d2808 */ /* 0x000fe20006800000 */
[----:B------:R-:W-:Y:S01]  /*4e90*/  MUFU.EX2 R125, R125 ;  /* 0x0000007d007d7308 */ /* 0x000fe20000000800 */
[----:B------:R-:W-:Y:S01]  /*4ea0*/  PLOP3.LUT P2, PT, PT, PT, UP1, 0x80, 0x8 ;  /* 0x000000000008781c */ /* 0x000fe20003f4f018 */
[----:B------:R-:W-:Y:S01]  /*4eb0*/  FFMA.FTZ R17, R5, -UR13, R17 ;  /* 0x8000000d05117c23 */ /* 0x000fe20008010011 */
[----:B------:R-:W-:Y:S01]  /*4ec0*/  IABS R8, R8 ;  /* 0x0000000800087213 */ /* 0x000fe20000000000 */
[--C-:B------:R-:W-:Y:S01]  /*4ed0*/  FFMA.FTZ R130, R13, UR10, -R89.reuse ;  /* 0x0000000a0d827c23 */ /* 0x100fe20008010859 */
[----:B------:R-:W-:Y:S01]  /*4ee0*/  @P1 FSEL R14, R14, -INF , !P6 ;  /* 0xff8000000e0e1808 */ /* 0x000fe20007000000 */
[----:B------:R-:W-:Y:S01]  /*4ef0*/  VIADD R5, R198, 0x2a000 ;  /* 0x0002a000c6057836 */ /* 0x000fe20000000000 */
[----:B------:R-:W-:Y:S03]  /*4f00*/  PLOP3.LUT P6, PT, PT, PT, UP1, 0x80, 0x8 ;  /* 0x000000000008781c */ /* 0x000fe60003fcf018 */
[----:B------:R-:W2:Y:S01]  /*4f10*/  MUFU.EX2 R124, R124 ;  /* 0x0000007c007c7308 */ /* 0x000ea20000000800 */
[----:B------:R-:W-:Y:S01]  /*4f20*/  PLOP3.LUT P1, PT, PT, PT, UP1, 0x80, 0x8 ;  /* 0x000000000008781c */ /* 0x000fe20003f2f018 */
[----:B------:R-:W-:Y:S01]  /*4f30*/  FFMA.FTZ R197, R14, UR10, -R4 ;  /* 0x0000000a0ec57c23 */ /* 0x000fe20008010804 */
[----:B------:R-:W-:Y:S01]  /*4f40*/  I2FP.F32.S32 R8, R8 ;  /* 0x0000000800087245 */ /* 0x000fe20000201400 */
[----:B------:R-:W-:Y:S01]  /*4f50*/  @P4 VIADD R127, R5, 0xffffffe0 ;  /* 0xffffffe0057f4836 */ /* 0x000fe20000000000 */
[----:B-1----:R-:W-:Y:S02]  /*4f60*/  F2FP.BF16.F32.PACK_AB R7, R123, R122 ;  /* 0x0000007a7b07723e */ /* 0x002fe400000010ff */
[----:B------:R-:W-:Y:S01]  /*4f70*/  @P2 FSEL R15, R15, -INF , !P5 ;  /* 0xff8000000f0f2808 */ /* 0x000fe20006800000 */
[----:B------:R-:W-:Y:S01]  /*4f80*/  FFMA.FTZ R16, R8, -UR13, R16 ;  /* 0x8000000d08107c23 */ /* 0x000fe20008010010 */
[----:B------:R-:W-:Y:S01]  /*4f90*/  PLOP3.LUT P5, PT, PT, PT, UP1, 0x80, 0x8 ;  /* 0x000000000008781c */ /* 0x000fe20003faf018 */
[----:B------:R-:W-:Y:S01]  /*4fa0*/  MUFU.EX2 R126, R126 ;  /* 0x0000007e007e7308 */ /* 0x000fe20000000800 */
[----:B------:R-:W-:Y:S01]  /*4fb0*/  PLOP3.LUT P2, PT, PT, PT, UP1, 0x80, 0x8 ;  /* 0x000000000008781c */ /* 0x000fe20003f4f018 */
[C---:B------:R-:W-:Y:S01]  /*4fc0*/  @P6 VIADD R8, R88.reuse, 0x18 ;  /* 0x0000001858086836 */ /* 0x040fe20000000000 */
[----:B------:R-:W-:Y:S01]  /*4fd0*/  PLOP3.LUT P6, PT, PT, PT, UP1, 0x80, 0x8 ;  /* 0x000000000008781c */ /* 0x000fe20003fcf018 */
[----:B------:R-:W-:Y:S01]  /*4fe0*/  @P1 VIADD R88, R88, 0x19 ;  /* 0x0000001958581836 */ /* 0x000fe20000000000 */
[----:B------:R-:W-:Y:S01]  /*4ff0*/  PLOP3.LUT P1, PT, PT, PT, UP1, 0x80, 0x8 ;  /* 0x000000000008781c */ /* 0x000fe20003f2f018 */
[--C-:B------:R-:W-:Y:S01]  /*5000*/  FFMA.FTZ R196, R15, UR10, -R4.reuse ;  /* 0x0000000a0fc47c23 */ /* 0x100fe20008010804 */
[----:B--2---:R-:W-:Y:S03]  /*5010*/  F2FP.BF16.F32.PACK_AB R6, R124, R125 ;  /* 0x0000007d7c06723e */ /* 0x004fe600000010ff */
[----:B------:R-:W1:Y:S01]  /*5020*/  MUFU.EX2 R128, R128 ;  /* 0x0000008000807308 */ /* 0x000e620000000800 */
[----:B------:R2:W-:Y:S01]  /*5030*/  STS [R198+0x2a400], R7 ;  /* 0x02a40007c6007388 */ /* 0x0005e20000000800 */
[----:B------:R-:W-:Y:S02]  /*5040*/  @P5 ISETP.GE.AND P5, PT, R8, UR38, PT ;  /* 0x0000002608005c0c */ /* 0x000fe4000bfa6270 */
[----:B------:R-:W-:Y:S02]  /*5050*/  F2FP.BF16.F32.PACK_AB R8, R120, R121 ;  /* 0x000000797808723e */ /* 0x000fe400000010ff */
[----:B------:R-:W-:Y:S04]  /*5060*/  @P6 ISETP.GE.AND P6, PT, R88, UR38, PT ;  /* 0x0000002658006c0c */ /* 0x000fe8000bfc6270 */
[----:B------:R-:W-:Y:S01]  /*5070*/  MUFU.EX2 R131, R131 ;  /* 0x0000008300837308 */ /* 0x000fe20000000800 */
[----:B------:R-:W-:Y:S01]  /*5080*/  @P2 FSEL R16, R16, -INF , !P5 ;  /* 0xff80000010102808 */ /* 0x000fe20006800000 */
[----:B------:R-:W-:Y:S01]  /*5090*/  STS [R198+0x2a000], R8 ;  /* 0x02a00008c6007388 */ /* 0x000fe20000000800 */
[----:B------:R-:W-:Y:S02]  /*50a0*/  @P1 FSEL R17, R17, -INF , !P6 ;  /* 0xff80000011111808 */ /* 0x000fe40007000000 */
[----:B------:R-:W-:Y:S02]  /*50b0*/  PLOP3.LUT P2, PT, PT, PT, UP1, 0x80, 0x8 ;  /* 0x000000000008781c */ /* 0x000fe40003f4f018 */
[----:B------:R3:W-:Y:S01]  /*50c0*/  STS [R129+0x2a000], R6 ;  /* 0x02a0000681007388 */ /* 0x0007e20000000800 */
[----:B------:R-:W-:Y:S02]  /*50d0*/  PLOP3.LUT P1, PT, PT, PT, UP1, 0x80, 0x8 ;  /* 0x000000000008781c */ /* 0x000fe40003f2f018 */
[----:B------:R-:W-:Y:S01]  /*50e0*/  MUFU.EX2 R130, R130 ;  /* 0x0000008200827308 */ /* 0x000fe20000000800 */
[----:B-1----:R-:W-:Y:S01]  /*50f0*/  F2FP.BF16.F32.PACK_AB R5, R128, R126 ;  /* 0x0000007e8005723e */ /* 0x002fe200000010ff */
[--C-:B------:R-:W-:Y:S01]  /*5100*/  FFMA.FTZ R201, R16, UR10, -R89.reuse ;  /* 0x0000000a10c97c23 */ /* 0x100fe20008010859 */
[----:B------:R-:W-:Y:S03]  /*5110*/  FFMA.FTZ R89, R17, UR10, -R89 ;  /* 0x0000000a11597c23 */ /* 0x000fe60008010859 */
[----:B------:R1:W-:Y:S04]  /*5120*/  STS [R129+0x2a400], R5 ;  /* 0x02a4000581007388 */ /* 0x0003e80000000800 */
[----:B------:R-:W-:Y:S01]  /*5130*/  MUFU.EX2 R197, R197 ;  /* 0x000000c500c57308 */ /* 0x000fe20000000800 */
[----:B------:R-:W-:Y:S02]  /*5140*/  @P2 FSEL R18, R18, -INF , !P5 ;  /* 0xff80000012122808 */ /* 0x000fe40006800000 */
[----:B------:R-:W-:Y:S02]  /*5150*/  @P1 FSEL R19, R19, -INF , !P6 ;  /* 0xff80000013131808 */ /* 0x000fe40007000000 */
[----:B------:R-:W-:Y:S01]  /*5160*/  LEA R204, P1, R229, R112, 0x2 ;  /* 0x00000070e5cc7211 */ /* 0x000fe200078210ff */
[--C-:B------:R-:W-:Y:S04]  /*5170*/  FFMA.FTZ R202, R18, UR10, -R4.reuse ;  /* 0x0000000a12ca7c23 */ /* 0x100fe80008010804 */
[----:B------:R-:W2:Y:S01]  /*5180*/  MUFU.EX2 R196, R196 ;  /* 0x000000c400c47308 */ /* 0x000ea20000000800 */
[----:B------:R-:W-:Y:S01]  /*5190*/  FFMA.FTZ R4, R19, UR10, -R4 ;  /* 0x0000000a13047c23 */ /* 0x000fe20008010804 */
[----:B------:R-:W-:Y:S05]  /*51a0*/  LEA.HI.X R205, R229, R113, RZ, 0x2, P1 ;  /* 0x00000071e5cd7211 */ /* 0x000fea00008f14ff */
[----:B------:R-:W4:Y:S03]  /*51b0*/  LDG.E R203, desc[UR36][R204.64] ;  /* 0x00000024cccb7981 */ /* 0x000f26000c1e1900 */
[----:B------:R3:W-:Y:S10]  /*51c0*/  MUFU.EX2 R199, R4 ;  /* 0x0000000400c77308 */ /* 0x0007f40000000800 */
[----:B------:R-:W-:Y:S01]  /*51d0*/  MUFU.EX2 R200, R89 ;  /* 0x0000005900c87308 */ /* 0x000fe20000000800 */
[----:B--2---:R-:W-:Y:S05]  /*51e0*/  F2FP.BF16.F32.PACK_AB R7, R196, R197 ;  /* 0x000000c5c407723e */ /* 0x004fea00000010ff */
[----:B------:R-:W-:Y:S04]  /*51f0*/  STS [R127+0x400], R7 ;  /* 0x000400077f007388 */ /* 0x000fe80000000800 */
[----:B------:R-:W2:Y:S01]  /*5200*/  MUFU.EX2 R201, R201 ;  /* 0x000000c900c97308 */ /* 0x000ea20000000800 */
[----:B---3--:R-:W-:Y:S05]  /*5210*/  F2FP.BF16.F32.PACK_AB R4, R130, R131 ;  /* 0x000000838204723e */ /* 0x008fea00000010ff */
        /* <DEDUP_REMOVED lines=146> */
[----:B------:R-:W-:Y:S05]  /*5b40*/  FMUL.FTZ R17, R200, R17 ;  /* 0x00000011c8117220 */ /* 0x000fea0000410000 */
[----:B------:R-:W-:Y:S01]  /*5b50*/  F2FP.BF16.F32.PACK_AB R16, R17, R16 ;  /* 0x000000101110723e */ /* 0x000fe200000010ff */
[----:B------:R-:W-:Y:S01]  /*5b60*/  FADD.FTZ R17, -R204, R11 ;  /* 0x0000000bcc117221 */ /* 0x000fe20000010100 */
        /* <DEDUP_REMOVED lines=70> */
.L_x_1038:
[----:B------:R-:W-:Y:S01]  /*5fd0*/  FMUL.FTZ R17, R128, R17 ;  /* 0x0000001180117220 */ /* 0x000fe20000410000 */
[----:B------:R-:W-:Y:S01]  /*5fe0*/  FMUL.FTZ R10, R126, R10 ;  /* 0x0000000a7e0a7220 */ /* 0x000fe20000410000 */
[C---:B------:R-:W-:Y:S01]  /*5ff0*/  FADD.FTZ R15, -R204.reuse, R15 ;  /* 0x0000000fcc0f7221 */ /* 0x040fe20000010100 */
[C---:B------:R-:W-:Y:S01]  /*6000*/  FADD.FTZ R14, -R204.reuse, R14 ;  /* 0x0000000ecc0e7221 */ /* 0x040fe20000010100 */
[----:B------:R-:W-:Y:S01]  /*6010*/  F2FP.BF16.F32.PACK_AB R6, R7, R6 ;  /* 0x000000060706723e */ /* 0x000fe200000010ff */
        /* <DEDUP_REMOVED lines=128> */
[----:B------:R-:W-:Y:S02]  /*6820*/  LOP3.LUT R7, R210, 0x1f8, RZ, 0xc0, !PT ;  /* 0x000001f8d2077812 */ /* 0x000fe400078ec0ff */
[----:B------:R-:W-:Y:S01]  /*6830*/  ISETP.GE.AND P6, PT, R248, UR8, PT ;  /* 0x00000008f8007c0c */ /* 0x000fe2000bfc6270 */
[----:B------:R-:W-:Y:S01]  /*6840*/  IMAD.X R4, RZ, RZ, ~UR11, P1 ;  /* 0x8000000bff047e24 */ /* 0x000fe200088e06ff */
[----:B------:R-:W-:Y:S02]  /*6850*/  LOP3.LUT R7, R7, 0x38, R212, 0x78, !PT ;  /* 0x0000003807077812 */ /* 0x000fe400078e78d4 */
[----:B------:R-:W-:Y:S02]  /*6860*/  ISETP.GE.AND P5, PT, R247, UR8, PT ;  /* 0x00000008f7007c0c */ /* 0x000fe4000bfa6270 */
[----:B------:R-:W-:Y:S02]  /*6870*/  SHF.R.S64 R5, R5, 0x1f, R4 ;  /* 0x0000001f05057819 */ /* 0x000fe40000001004 */
        /* <DEDUP_REMOVED lines=51> */
.L_x_1039:
        /* <DEDUP_REMOVED lines=11> */
[----:B------:R-:W-:Y:S01]  /*6c60*/  VIADD R226, R226, 0xffffffc0 ;  /* 0xffffffc0e2e27836 */ /* 0x000fe20000000000 */
[----:B------:R-:W-:Y:S01]  /*6c70*/  @UP2 UIADD3.X UR14, UPT, UPT, UR55, -0x1, URZ, UP0, !UPT ;  /* 0xffffffff370e2890 */ /* 0x000fe200087fe4ff */
        /* <DEDUP_REMOVED lines=61> */
[----:B------:R-:W1:Y:S03]  /*7050*/  LDSM.16.M88.4 R196, [R224] ;  /* 0x00000000e0c4783b */ /* 0x000e660000000200 */
        /* <DEDUP_REMOVED lines=18> */
[----:B------:R-:W-:Y:S05]  /*7180*/  IMAD.IADD R204, R220, 0x1, R224 ;  /* 0x00000001dccc7824 */ /* 0x000fea00078e02e0 */
[----:B------:R-:W-:Y:S01]  /*7190*/  HMMA.16816.F32.BF16 R128, R196, R202, R128 ;  /* 0x000000cac480723c */ /* 0x000fe20000041880 */
[----:B------:R-:W-:Y:S04]  /*71a0*/  LDSM.16.MT88.4 R200, [R223+0x19800] ;  /* 0x01980000dfc8783b */ /* 0x000fe80000004200 */
[----:B------:R-:W1:Y:S04]  /*71b0*/  LDSM.16.M88.4 R196, [R204] ;  /* 0x00000000ccc4783b */ /* 0x000e680000000200 */
[----:B------:R-:W2:Y:S01]  /*71c0*/  LDSM.16.M88.4 R204, [R204+0x1000] ;  /* 0x00100000cccc783b */ /* 0x000ea20000000200 */
[-C--:B-1----:R-:W-:Y:S08]  /*71d0*/  HMMA.16816.F32.BF16 R4, R196, R200.reuse, R4 ;  /* 0x000000c8c404723c */ /* 0x082ff00000041804 */
[C---:B--2---:R-:W-:Y:S08]  /*71e0*/  HMMA.16816.F32.BF16 R8, R204.reuse, R200, R8 ;  /* 0x000000c8cc08723c */ /* 0x044ff00000041808 */
[-C--:B------:R-:W-:Y:S03]  /*71f0*/  HMMA.16816.F32.BF16 R12, R204, R202.reuse, R12 ;  /* 0x000000cacc0c723c */ /* 0x080fe6000004180c */
[----:B------:R1:W-:Y:S05]  /*7200*/  REDG.E.ADD.F32.FTZ.RN.STRONG.GPU desc[UR36][R232.64], R4 ;  /* 0x00000004e80079a6 */ /* 0x0003ea000c12f324 */
[C---:B------:R-:W-:Y:S01]  /*7210*/  HMMA.16816.F32.BF16 R16, R196.reuse, R202, R16 ;  /* 0x000000cac410723c */ /* 0x040fe20000041810 */
[----:B------:R-:W2:Y:S01]  /*7220*/  LDSM.16.MT88.4 R200, [R223+0x1b800] ;  /* 0x01b80000dfc8783b */ /* 0x000ea20000004200 */
[----:B-1----:R-:W-:Y:S06]  /*7230*/  IMAD.U32 R4, RZ, RZ, UR47 ;  /* 0x0000002fff047e24 */ /* 0x002fec000f8e00ff */
        /* <DEDUP_REMOVED lines=13> */
[----:B------:R-:W-:Y:S02]  /*7310*/  LEA R200, P1, R200, R232, 0x2 ;  /* 0x000000e8c8c87211 */ /* 0x000fe400078210ff */
[-C--:B------:R-:W-:Y:S03]  /*7320*/  HMMA.16816.F32.BF16 R124, R204, R202.reuse, R124 ;  /* 0x000000cacc7c723c */ /* 0x080fe6000004187c */
[----:B------:R-:W-:Y:S02]  /*7330*/  LEA.HI.X.SX32 R201, R4, R233, 0x2, P1 ;  /* 0x000000e904c97211 */ /* 0x000fe400008f16ff */
        /* <DEDUP_REMOVED lines=18> */
[C---:B-1----:R-:W-:Y:S03]  /*7460*/  LEA.HI.X.SX32 R5, R252.reuse, R197, 0x5, P1 ;  /* 0x000000c5fc057211 */ /* 0x042fe600008f2eff */
[C---:B--2---:R-:W-:Y:S02]  /*7470*/  IMAD.WIDE R206, R252.reuse, -0xc0, R4 ;  /* 0xffffff40fcce7825 */ /* 0x044fe400078e0204 */
        /* <DEDUP_REMOVED lines=24> */
[C---:B-1----:R-:W-:Y:S03]  /*7600*/  LEA.HI.X.SX32 R11, R252.reuse, R197, 0x5, P1 ;  /* 0x000000c5fc0b7211 */ /* 0x042fe600008f2eff */
        /* <DEDUP_REMOVED lines=16> */
[C---:B------:R-:W-:Y:S02]  /*7710*/  IMAD.WIDE R204, R252.reuse, -0xc0, R18 ;  /* 0xffffff40fccc7825 */ /* 0x040fe400078e0212 */
[----:B------:R3:W-:Y:S01]  /*7720*/  REDG.E.ADD.F32.FTZ.RN.STRONG.GPU desc[UR36][R18.64+0x100], R91 ;  /* 0x0001005b120079a6 */ /* 0x0007e2000c12f324 */
[C---:B----4-:R-:W-:Y:S03]  /*7730*/  LEA R6, P1, R252.reuse, R204, 0x5 ;  /* 0x000000ccfc067211 */ /* 0x050fe600078228ff */
[----:B------:R-:W-:Y:S01]  /*7740*/  REDG.E.ADD.F32.FTZ.RN.STRONG.GPU desc[UR36][R232.64+0x180], R96 ;  /* 0x00018060e80079a6 */ /* 0x000fe2000c12f324 */
[C---:B------:R-:W-:Y:S03]  /*7750*/  LEA.HI.X.SX32 R7, R252.reuse, R205, 0x5, P1 ;  /* 0x000000cdfc077211 */ /* 0x040fe600008f2eff */
[----:B------:R4:W-:Y:S01]  /*7760*/  REDG.E.ADD.F32.FTZ.RN.STRONG.GPU desc[UR36][R204.64+0x180], R97 ;  /* 0x00018061cc0079a6 */ /* 0x0009e2000c12f324 */
        /* <DEDUP_REMOVED lines=15> */
[C---:B-1----:R-:W-:Y:S02]  /*7860*/  IMAD.WIDE R196, R252.reuse, -0xc0, R8 ;  /* 0xffffff40fcc47825 */ /* 0x042fe400078e0208 */
        /* <DEDUP_REMOVED lines=10> */
[C---:B--2---:R-:W-:Y:S02]  /*7910*/  LEA.HI.X.SX32 R87, R252.reuse, R11, 0x5, P1 ;  /* 0x0000000bfc577211 */ /* 0x044fe400008f2eff */
[C---:B------:R-:W-:Y:S03]  /*7920*/  LEA R4, P1, R252.reuse, R86, 0x5 ;  /* 0x00000056fc047211 */ /* 0x040fe600078228ff */
[----:B------:R-:W-:Y:S01]  /*7930*/  REDG.E.ADD.F32.FTZ.RN.STRONG.GPU desc[UR36][R86.64+0x200], R104 ;  /* 0x00020068560079a6 */ /* 0x000fe2000c12f324 */
[C---:B------:R-:W-:Y:S02]  /*7940*/  LEA.HI.X.SX32 R5, R252.reuse, R87, 0x5, P1 ;  /* 0x00000057fc057211 */ /* 0x040fe400008f2eff */
[C---:B------:R-:W-:Y:S03]  /*7950*/  LEA R206, P1, R252.reuse, R4, 0x5 ;  /* 0x00000004fcce7211 */ /* 0x040fe600078228ff */
[----:B------:R-:W-:Y:S01]  /*7960*/  REDG.E.ADD.F32.FTZ.RN.STRONG.GPU desc[UR36][R4.64+0x200], R105 ;  /* 0x00020069040079a6 */ /* 0x000fe2000c12f324 */
[C---:B------:R-:W-:Y:S02]  /*7970*/  LEA.HI.X.SX32 R207, R252.reuse, R5, 0x5, P1 ;  /* 0x00000005fccf7211 */ /* 0x040fe400008f2eff */
[C---:B---3--:R-:W-:Y:S03]  /*7980*/  LEA R16, P1, R252.reuse, R206, 0x5 ;  /* 0x000000cefc107211 */ /* 0x048fe600078228ff */
        /* <DEDUP_REMOVED lines=15> */
[C---:B----4-:R-:W-:Y:S03]  /*7a80*/  LEA R204, P1, R252.reuse, R18, 0x5 ;  /* 0x00000012fccc7211 */ /* 0x050fe600078228ff */
[----:B------:R-:W-:Y:S01]  /*7a90*/  REDG.E.ADD.F32.FTZ.RN.STRONG.GPU desc[UR36][R18.64+0x280], R108 ;  /* 0x0002806c120079a6 */ /* 0x000fe2000c12f324 */
[C---:B------:R-:W-:Y:S02]  /*7aa0*/  LEA.HI.X.SX32 R205, R252.reuse, R19, 0x5, P1 ;  /* 0x00000013fccd7211 */ /* 0x040fe400008f2eff */
[C---:B------:R-:W-:Y:S01]  /*7ab0*/  LEA R96, P1, R252.reuse, R204, 0x5 ;  /* 0x000000ccfc607211 */ /* 0x040fe200078228ff */
[----:B------:R-:W-:Y:S03]  /*7ac0*/  LDSM.16.MT88.4 R16, [R214+0x2000] ;  /* 0x00200000d610783b */ /* 0x000fe60000004200 */
[C---:B------:R-:W-:Y:S01]  /*7ad0*/  LEA.HI.X.SX32 R97, R252.reuse, R205, 0x5, P1 ;  /* 0x000000cdfc617211 */ /* 0x040fe200008f2eff */
[----:B------:R-:W-:Y:S01]  /*7ae0*/  REDG.E.ADD.F32.FTZ.RN.STRONG.GPU desc[UR36][R204.64+0x280], R109 ;  /* 0x0002806dcc0079a6 */ /* 0x000fe2000c12f324 */
[----:B------:R-:W-:Y:S01]  /*7af0*/  LEA R6, P1, R252, R96, 0x5 ;  /* 0x00000060fc067211 */ /* 0x000fe200078228ff */
[----:B-1----:R-:W-:Y:S02]  /*7b00*/  VIADD R112, R222, 0x40 ;  /* 0x00000040de707836 */ /* 0x002fe40000000000 */
[----:B------:R-:W-:Y:S01]  /*7b10*/  REDG.E.ADD.F32.FTZ.RN.STRONG.GPU desc[UR36][R96.64+0x280], R110 ;  /* 0x0002806e600079a6 */ /* 0x000fe2000c12f324 */
[----:B------:R-:W-:Y:S01]  /*7b20*/  LEA.HI.X.SX32 R7, R252, R97, 0x5, P1 ;  /* 0x00000061fc077211 */ /* 0x000fe200008f2eff */
[----:B------:R-:W-:Y:S02]  /*7b30*/  @P0 VIADD R112, R222, 0xffffffc0 ;  /* 0xffffffc0de700836 */ /* 0x000fe40000000000 */
        /* <DEDUP_REMOVED lines=358> */
.L_x_1041:
[----:B------:R-:W2:Y:S01]  /*91a0*/  LDCU.64 UR10, c[0x0][0x5c0] ;  /* 0x0000b800ff0a77ac */ /* 0x000ea20008000a00 */
[----:B------:R-:W-:-:S04]  /*91b0*/  UIADD3 UR8, UPT, UPT, UR39, UR41, URZ ;  /* 0x0000002927087290 */ /* 0x000fc8000fffe0ff */
[----:B--2---:R-:W-:Y:S02]  /*91c0*/  UIMAD.WIDE.U32 UR16, UR8, UR10, URZ ;  /* 0x0000000a081072a5 */ /* 0x004fe4000f8e00ff */
[----:B------:R-:W-:-:S04]  /*91d0*/  UIMAD UR8, UR8, UR11, URZ ;  /* 0x0000000b080872a4 */ /* 0x000fc8000f8e02ff */
[----:B------:R-:W-:-:S06]  /*91e0*/  UIADD3 UR8, UPT, UPT, UR17, UR8, URZ ;  /* 0x0000000811087290 */ /* 0x000fcc000fffe0ff */
[----:B------:R-:W-:Y:S02]  /*91f0*/  MOV R53, UR8 ;  /* 0x0000000800357c02 */ /* 0x000fe40008000f00 */
.L_x_1042:
        /* <DEDUP_REMOVED lines=12> */
[----:B-1----:R-:W-:Y:S01]  /*92c0*/  MOV R0, UR13 ;  /* 0x0000000d00007c02 */ /* 0x002fe20008000f00 */
[----:B------:R-:W-:Y:S06]  /*92d0*/  BRA `(.L_x_1044) ;  /* 0x00000000001c7947 */ /* 0x000fec0003800000 */
.L_x_1043:
[----:B------:R-:W2:Y:S01]  /*92e0*/  LDCU.64 UR8, c[0x0][0x5c8] ;  /* 0x0000b900ff0877ac */ /* 0x000ea20008000a00 */
[----:B------:R-:W-:-:S04]  /*92f0*/  UIADD3 UR12, UPT, UPT, UR39, UR41, URZ ;  /* 0x00000029270c7290 */ /* 0x000fc8000fffe0ff */
[----:B--2---:R-:W-:Y:S02]  /*9300*/  UIMAD.WIDE.U32 UR14, UR12, UR8, URZ ;  /* 0x000000080c0e72a5 */ /* 0x004fe4000f8e00ff */
[----:B------:R-:W-:-:S04]  /*9310*/  UIMAD UR12, UR12, UR9, URZ ;  /* 0x000000090c0c72a4 */ /* 0x000fc8000f8e02ff */
[----:B------:R-:W-:Y:S01]  /*9320*/  UIADD3 UR12, UPT, UPT, UR15, UR12, URZ ;  /* 0x0000000c0f0c7290 */ /* 0x000fe2000fffe0ff */
[----:B------:R-:W-:-:S05]  /*9330*/  UMOV UR32, UR14 ;  /* 0x0000000e00207c82 */ /* 0x000fca0008000000 */
[----:B-1----:R-:W-:-:S07]  /*9340*/  MOV R0, UR12 ;  /* 0x0000000c00007c02 */ /* 0x002fce0008000f00 */
.L_x_1044:
        /* <DEDUP_REMOVED lines=66> */
.L_x_1046:
[----:B------:R-:W-:Y:S05]  /*9770*/  BSYNC.RECONVERGENT B0 ;  /* 0x0000000000007941 */ /* 0x000fea0003800200 */
.L_x_1045:
[----:B---3--:R2:W3:Y:S01]  /*9780*/  LDS.128 R52, [R2+0x1f000] ;  /* 0x01f0000002347984 */ /* 0x0084e20000000c00 */
[----:B------:R-:W-:Y:S04]  /*9790*/  BSSY.RECONVERGENT B0, `(.L_x_1047) ;  /* 0x0000014000007945 */ /* 0x000fe80003800200 */
[----:B------:R-:W-:Y:S05]  /*97a0*/  @P6 BRA `(.L_x_1048) ;  /* 0x0000000000486947 */ /* 0x000fea0003800000 */
[----:B------:R-:W4:Y:S01]  /*97b0*/  LDCU UR16, c[0x0][0x440] ;  /* 0x00008800ff1077ac */ /* 0x000f220008000800 */
[----:B-12---:R-:W-:Y:S02]  /*97c0*/  IMAD R2, R72, UR10, RZ ;  /* 0x0000000a48027c24 */ /* 0x006fe4000f8e02ff */
[----:B------:R-:W-:Y:S01]  /*97d0*/  IMAD.MOV.U32 R56, RZ, RZ, R76 ;  /* 0x000000ffff387224 */ /* 0x000fe200078e004c */
[----:B------:R-:W1:Y:S01]  /*97e0*/  LDCU.64 UR12, c[0x0][0x560] ;  /* 0x0000ac00ff0c77ac */ /* 0x000e620008000a00 */
        /* <DEDUP_REMOVED lines=13> */
[----:B---3--:R4:W-:Y:S02]  /*98c0*/  @!P0 STG.E.128 desc[UR36][R58.64+0x180], R52 ;  /* 0x000180343a008986 */ /* 0x0089e4000c101d24 */
.L_x_1048:
[----:B------:R-:W-:Y:S05]  /*98d0*/  BSYNC.RECONVERGENT B0 ;  /* 0x0000000000007941 */ /* 0x000fea0003800200 */
.L_x_1047:
        /* <DEDUP_REMOVED lines=26> */
.L_x_1050:
[----:B------:R-:W-:Y:S05]  /*9a80*/  BSYNC.RECONVERGENT B0 ;  /* 0x0000000000007941 */ /* 0x000fea0003800200 */
.L_x_1049:
[----:B------:R-:W-:Y:S05]  /*9a90*/  @P6 BRA `(.L_x_1017) ;  /* 0x0000000000486947 */ /* 0x000fea0003800000 */
[----:B------:R-:W3:Y:S01]  /*9aa0*/  LDCU UR12, c[0x0][0x440] ;  /* 0x00008800ff0c77ac */ /* 0x000ee20008000800 */
[----:B------:R-:W-:Y:S02]  /*9ab0*/  IMAD R72, R72, UR8, RZ ;  /* 0x0000000848487c24 */ /* 0x000fe4000f8e02ff */
[----:B-12-4-:R-:W-:Y:S01]  /*9ac0*/  IMAD.MOV.U32 R2, RZ, RZ, R40 ;  /* 0x000000ffff027224 */ /* 0x016fe200078e0028 */
[----:B------:R-:W1:Y:S01]  /*9ad0*/  LDCU.64 UR10, c[0x0][0x568] ;  /* 0x0000ad00ff0a77ac */ /* 0x000e620008000a00 */
        /* <DEDUP_REMOVED lines=14> */
.L_x_1017:
[----:B------:R-:W-:Y:S05]  /*9bc0*/  BSYNC.RECONVERGENT B1 ;  /* 0x0000000000017941 */ /* 0x000fea0003800200 */
.L_x_995:
        /* <DEDUP_REMOVED lines=11> */
.L_x_1052:
        /* <DEDUP_REMOVED lines=16> */
.L_x_2507:


//--------------------- .text._ZN5flash44flash_bwd_dq_dk_dv_loop_seqk_parallel_kernelI23Flash_bwd_kernel_traitsILi256ELi64ELi64ELi8ELi4ELi2ELi2ELb0ELb0EN7cutlass10bfloat16_tE19Flash_kernel_traitsILi256ELi64ELi64ELi8ES3_EELb0ELb0ELb1ELb0ELb0ELb1ELb0EEEvNS_16Flash_bwd_paramsE --------------------------
	.section	.text._ZN5flash44flash_bwd_dq_dk_dv_loop_seqk_parallel_kernelI23Flash_bwd_kernel_traitsILi256ELi64ELi64ELi8ELi4ELi2ELi2ELb0ELb0EN7cutlass10bfloat16_tE19Flash_kernel_traitsILi256ELi64ELi64ELi8ES3_EELb0ELb0ELb1ELb0ELb0ELb1ELb0EEEvNS_16Flash_bwd_paramsE,"ax",@progbits
	.align	128
        .global         _ZN5flash44flash_bwd_dq_dk_dv_loop_seqk_parallel_kernelI23Flash_bwd_kernel_traitsILi256ELi64ELi64ELi8ELi4ELi2ELi2ELb0ELb0EN7cutlass10bfloat16_tE19Flash_kernel_traitsILi256ELi64ELi64ELi8ES3_EELb0ELb0ELb1ELb0ELb0ELb1ELb0EEEvNS_16Flash_bwd_paramsE
        .type           _ZN5flash44flash_bwd_dq_dk_dv_loop_seqk_parallel_kernelI23Flash_bwd_kernel_traitsILi256ELi64ELi64ELi8ELi4ELi2ELi2ELb0ELb0EN7cutlass10bfloat16_tE19Flash_kernel_traitsILi256ELi64ELi64ELi8ES3_EELb0ELb0ELb1ELb0ELb0ELb1ELb0EEEvNS_16Flash_bwd_paramsE,@function
        .size           _ZN5flash44flash_bwd_dq_dk_dv_loop_seqk_parallel_kernelI23Flash_bwd_kernel_traitsILi256ELi64ELi64ELi8ELi4ELi2ELi2ELb0ELb0EN7cutlass10bfloat16_tE19Flash_kernel_traitsILi256ELi64ELi64ELi8ES3_EELb0ELb0ELb1ELb0ELb0ELb1ELb0EEEvNS_16Flash_bwd_paramsE,(.L_x_2508 - _ZN5flash44flash_bwd_dq_dk_dv_loop_seqk_parallel_kernelI23Flash_bwd_kernel_traitsILi256ELi64ELi64ELi8ELi4ELi2ELi2ELb0ELb0EN7cutlass10bfloat16_tE19Flash_kernel_traitsILi256ELi64ELi64ELi8ES3_EELb0ELb0ELb1ELb0ELb0ELb1ELb0EEEvNS_16Flash_bwd_paramsE)
        .other          _ZN5flash44flash_bwd_dq_dk_dv_loop_seqk_parallel_kernelI23Flash_bwd_kernel_traitsILi256ELi64ELi64ELi8ELi4ELi2ELi2ELb0ELb0EN7cutlass10bfloat16_tE19Flash_kernel_traitsILi256ELi64ELi64ELi8ES3_EELb0ELb0ELb1ELb0ELb0ELb1ELb0EEEvNS_16Flash_bwd_paramsE,@"STO_CUDA_ENTRY STV_DEFAULT"
_ZN5flash44flash_bwd_dq_dk_dv_loop_seqk_parallel_kernelI23Flash_bwd_kernel_traitsILi256ELi64ELi64ELi8ELi4ELi2ELi2ELb0ELb0EN7cutlass10bfloat16_tE19Flash_kernel_traitsILi256ELi64ELi64ELi8ES3_EELb0ELb0ELb1ELb0ELb0ELb1ELb0EEEvNS_16Flash_bwd_paramsE:
.text._ZN5flash44flash_bwd_dq_dk_dv_loop_seqk_parallel_kernelI23Flash_bwd_kernel_traitsILi256ELi64ELi64ELi8ELi4ELi2ELi2ELb0ELb0EN7cutlass10bfloat16_tE19Flash_kernel_traitsILi256ELi64ELi64ELi8ES3_EELb0ELb0ELb1ELb0ELb0ELb1ELb0EEEvNS_16Flash_bwd_paramsE:
        /* <DEDUP_REMOVED lines=51> */
.L_x_1091:
        /* <DEDUP_REMOVED lines=52> */
.L_x_1053:
        /* <DEDUP_REMOVED lines=44> */
.L_x_1055:
[----:B------:R-:W2:Y:S01]  /*0930*/  LDCU.64 UR14, c[0x0][0x3b8] ;  /* 0x00007700ff0e77ac */ /* 0x000ea20008000a00 */
[----:B------:R-:W-:-:S04]  /*0940*/  UIADD3 UR8, UPT, UPT, UR41, UR42, URZ ;  /* 0x0000002a29087290 */ /* 0x000fc8000fffe0ff */
[----:B--2---:R-:W-:Y:S02]  /*0950*/  UIMAD.WIDE.U32 UR10, UR8, UR14, URZ ;  /* 0x0000000e080a72a5 */ /* 0x004fe4000f8e00ff */
[----:B------:R-:W-:-:S04]  /*0960*/  UIMAD UR8, UR8, UR15, URZ ;  /* 0x0000000f080872a4 */ /* 0x000fc8000f8e02ff */
[----:B------:R-:W-:Y:S01]  /*0970*/  UIADD3 UR8, UPT, UPT, UR11, UR8, URZ ;  /* 0x000000080b087290 */ /* 0x000fe2000fffe0ff */
[----:B------:R-:W-:-:S05]  /*0980*/  UMOV UR46, UR10 ;  /* 0x0000000a002e7c82 */ /* 0x000fca0008000000 */
[----:B------:R-:W-:Y:S02]  /*0990*/  MOV R4, UR8 ;  /* 0x0000000800047c02 */ /* 0x000fe40008000f00 */
.L_x_1056:
        /* <DEDUP_REMOVED lines=42> */
.L_x_1057:
[----:B------:R-:W2:Y:S01]  /*0c40*/  LDCU.64 UR12, c[0x0][0x3c0] ;  /* 0x00007800ff0c77ac */ /* 0x000ea20008000a00 */
[----:B------:R-:W-:-:S04]  /*0c50*/  UIADD3 UR8, UPT, UPT, UR41, UR42, URZ ;  /* 0x0000002a29087290 */ /* 0x000fc8000fffe0ff */
[----:B--2---:R-:W-:Y:S02]  /*0c60*/  UIMAD.WIDE.U32 UR10, UR8, UR12, URZ ;  /* 0x0000000c080a72a5 */ /* 0x004fe4000f8e00ff */
[----:B------:R-:W-:-:S04]  /*0c70*/  UIMAD UR8, UR8, UR13, URZ ;  /* 0x0000000d080872a4 */ /* 0x000fc8000f8e02ff */
[----:B------:R-:W-:Y:S01]  /*0c80*/  UIADD3 UR8, UPT, UPT, UR11, UR8, URZ ;  /* 0x000000080b087290 */ /* 0x000fe2000fffe0ff */
[----:B------:R-:W-:-:S05]  /*0c90*/  UMOV UR48, UR10 ;  /* 0x0000000a00307c82 */ /* 0x000fca0008000000 */
[----:B------:R-:W-:-:S07]  /*0ca0*/  MOV R3, UR8 ;  /* 0x0000000800037c02 */ /* 0x000fce0008000f00 */
.L_x_1058:
        /* <DEDUP_REMOVED lines=27> */
.L_x_1059:
[----:B------:R-:W-:Y:S02]  /*0e60*/  UIMAD.WIDE.U32 UR58, UR66, UR17, URZ ;  /* 0x00000011423a72a5 */ /* 0x000fe4000f8e00ff */
[----:B------:R-:W-:-:S04]  /*0e70*/  UIMAD UR8, UR67, UR17, URZ ;  /* 0x00000011430872a4 */ /* 0x000fc8000f8e02ff */
[----:B------:R-:W-:Y:S02]  /*0e80*/  UIADD3 UR8, UPT, UPT, UR59, UR8, URZ ;  /* 0x000000083b087290 */ /* 0x000fe4000fffe0ff */
.L_x_1060:
        /* <DEDUP_REMOVED lines=20> */
.L_x_1061:
[----:B------:R-:W2:Y:S01]  /*0fd0*/  LDCU UR60, c[0x0][0x434] ;  /* 0x00008680ff3c77ac */ /* 0x000ea20008000800 */
[----:B------:R-:W-:-:S04]  /*0fe0*/  UIMAD UR10, UR40, UR16, UR23 ;  /* 0x00000010280a72a4 */ /* 0x000fc8000f8e0217 */
[----:B--2---:R-:W-:Y:S02]  /*0ff0*/  UIMAD UR60, UR10, UR60, URZ ;  /* 0x0000003c0a3c72a4 */ /* 0x004fe4000f8e02ff */
.L_x_1062:
        /* <DEDUP_REMOVED lines=11> */
.L_x_1063:
[----:B------:R-:W2:Y:S01]  /*10b0*/  LDCU UR59, c[0x0][0x444] ;  /* 0x00008880ff3b77ac */ /* 0x000ea20008000800 */
[----:B------:R-:W-:-:S04]  /*10c0*/  UIMAD UR10, UR40, UR16, UR23 ;  /* 0x00000010280a72a4 */ /* 0x000fc8000f8e0217 */
[----:B--2---:R-:W-:-:S12]  /*10d0*/  UIMAD UR59, UR10, UR59, URZ ;  /* 0x0000003b0a3b72a4 */ /* 0x004fd8000f8e02ff */
.L_x_1064:
        /* <DEDUP_REMOVED lines=15> */
[----:B------:R-:W-:Y:S02]  /*11d0*/  ULEA.HI UR8, UR8, UR9, URZ, 0x6 ;  /* 0x0000000908087291 */ /* 0x000fe4000f8f30ff */
[----:B----4-:R-:W-:Y:S01]  /*11e0*/  UIMAD.WIDE UR64, UR60, 0x4, UR64 ;  /* 0x000000043c4078a5 */ /* 0x010fe2000f8e0240 */
[----:B---3--:R-:W-:Y:S01]  /*11f0*/  IMAD.SHL.U32 R10, R0, 0x8, RZ ;  /* 0x00000008000a7824 */ /* 0x008fe200078e00ff */
[----:B------:R-:W-:Y:S01]  /*1200*/  USHF.R.S32.HI UR51, URZ, 0x6, UR8 ;  /* 0x00000006ff337899 */ /* 0x000fe20008011408 */
[--C-:B------:R-:W-:Y:S02]  /*1210*/  SHF.R.U32.HI R11, RZ, 0x3, R0.reuse ;  /* 0x00000003ff0b7819 */ /* 0x100fe40000011600 */
[----:B------:R-:W-:Y:S01]  /*1220*/  SHF.R.U32.HI R2, RZ, 0x5, R0 ;  /* 0x00000005ff027819 */ /* 0x000fe20000011600 */
[----:B------:R-:W-:Y:S01]  /*1230*/  UISETP.LT.AND UP0, UPT, URZ, UR51, UPT ;  /* 0x00000033ff00728c */ /* 0x000fe2000bf01270 */
[----:B------:R-:W-:Y:S02]  /*1240*/  LOP3.LUT R14, R10, 0x38, RZ, 0xc0, !PT ;  /* 0x000000380a0e7812 */ /* 0x000fe400078ec0ff */
[----:B------:R-:W2:Y:S01]  /*1250*/  LDCU.128 UR8, c[0x0][0x590] ;  /* 0x0000b200ff0877ac */ /* 0x000ea20008000c00 */
[----:B------:R-:W-:-:S02]  /*1260*/  LOP3.LUT R5, R0, 0x1f, RZ, 0xc0, !PT ;  /* 0x0000001f00057812 */ /* 0x000fc400078ec0ff */
[----:B------:R-:W-:Y:S01]  /*1270*/  IADD3 R6, P0, PT, R14, UR62, RZ ;  /* 0x0000003e0e067c10 */ /* 0x000fe2000ff1e0ff */
[----:B------:R-:W3:Y:S02]  /*1280*/  LDCU.64 UR62, c[0x0][0x5e8] ;  /* 0x0000bd00ff3e77ac */ /* 0x000ee40008000a00 */
[----:B------:R-:W-:Y:S02]  /*1290*/  IMAD R5, R2, UR55, R5 ;  /* 0x0000003702057c24 */ /* 0x000fe4000f8e0205 */
[----:B------:R-:W-:Y:S01]  /*12a0*/  IMAD.X R7, RZ, RZ, UR56, P0 ;  /* 0x00000038ff077e24 */ /* 0x000fe200080e06ff */
[----:B------:R-:W-:-:S04]  /*12b0*/  USEL UR51, URZ, UR51, !UP0 ;  /* 0x00000033ff337287 */ /* 0x000fc8000c000000 */
[----:B------:R-:W-:Y:S02]  /*12c0*/  UISETP.GT.AND UP0, UPT, UR45, UR51, UPT ;  /* 0x000000332d00728c */ /* 0x000fe4000bf04270 */
[----:B--2---:R-:W-:Y:S01]  /*12d0*/  UIMAD UR17, UR52, UR8, URZ ;  /* 0x00000008341172a4 */ /* 0x004fe2000f8e02ff */
[----:B------:R-:W-:Y:S01]  /*12e0*/  IMAD.U32 R8, RZ, RZ, UR8 ;  /* 0x00000008ff087e24 */ /* 0x000fe2000f8e00ff */
[----:B------:R-:W-:Y:S01]  /*12f0*/  USHF.L.U64.HI UR56, UR8, 0x5, UR9 ;  /* 0x0000000508387899 */ /* 0x000fe20008010209 */
[----:B------:R-:W-:Y:S01]  /*1300*/  IMAD.U32 R18, RZ, RZ, UR10 ;  /* 0x0000000aff127e24 */ /* 0x000fe2000f8e00ff */
[----:B------:R-:W-:Y:S01]  /*1310*/  UIMAD UR17, UR47, UR9, UR17 ;  /* 0x000000092f1172a4 */ /* 0x000fe2000f8e0211 */
[----:B------:R-:W-:Y:S01]  /*1320*/  IMAD.WIDE.U32 R8, R8, UR47, R6 ;  /* 0x0000002f08087c25 */ /* 0x000fe2000f8e0006 */
[----:B---3--:R-:W-:Y:S01]  /*1330*/  UIMAD.WIDE UR62, UR59, 0x4, UR62 ;  /* 0x000000043b3e78a5 */ /* 0x008fe2000f8e023e */
[----:B------:R-:W2:Y:S02]  /*1340*/  LDC.64 R6, c[0x0][0x3b0] ;  /* 0x0000ec00ff067b82 */ /* 0x000ea40000000a00 */
[----:B------:R-:W-:Y:S01]  /*1350*/  IMAD.U32 R16, RZ, RZ, UR11 ;  /* 0x0000000bff107e24 */ /* 0x000fe2000f8e00ff */
[----:B------:R-:W-:Y:S01]  /*1360*/  IADD3 R9, PT, PT, R9, UR17, RZ ;  /* 0x0000001109097c10 */ /* 0x000fe2000fffe0ff */
[----:B------:R-:W3:Y:S02]  /*1370*/  LDCU.64 UR10, c[0x0][0x550] ;  /* 0x0000aa00ff0a77ac */ /* 0x000ee40008000a00 */
[----:B------:R-:W-:-:S02]  /*1380*/  IMAD.WIDE.U32 R18, R18, UR23, R8 ;  /* 0x0000001712127c25 */ /* 0x000fc4000f8e0008 */
[----:B------:R-:W4:Y:S01]  /*1390*/  LDCU.64 UR16, c[0x0][0x3c8] ;  /* 0x00007900ff1077ac */ /* 0x000f220008000a00 */
[----:B------:R-:W5:Y:S01]  /*13a0*/  LDC.64 R8, c[0x0][0x5f8] ;  /* 0x00017e00ff087b82 */ /* 0x000f620000000a00 */
[----:B------:R-:W-:Y:S01]  /*13b0*/  IMAD R17, R16, UR23, R19 ;  /* 0x0000001710117c24 */ /* 0x000fe2000f8e0213 */
[----:B------:R-:W-:-:S05]  /*13c0*/  MOV R16, R18 ;  /* 0x0000001200107202 */ /* 0x000fca0000000f00 */
[----:B------:R-:W-:-:S04]  /*13d0*/  IMAD.WIDE.U32 R16, R11, UR8, R16 ;  /* 0x000000080b107c25 */ /* 0x000fc8000f8e0010 */
[----:B------:R-:W-:Y:S01]  /*13e0*/  IMAD R2, R11, UR9, R17 ;  /* 0x000000090b027c24 */ /* 0x000fe2000f8e0211 */
[----:B---3--:R-:W-:Y:S01]  /*13f0*/  LEA R246, P2, R16, UR10, 0x1 ;  /* 0x0000000a10f67c11 */ /* 0x008fe2000f8408ff */
[C---:B--2---:R-:W-:Y:S02]  /*1400*/  IMAD R13, R6.reuse, UR52, RZ ;  /* 0x00000034060d7c24 */ /* 0x044fe4000f8e02ff */
[----:B------:R-:W-:Y:S01]  /*1410*/  IMAD.WIDE.U32 R18, R6, UR47, R14 ;  /* 0x0000002f06127c25 */ /* 0x000fe2000f8e000e */
[----:B------:R-:W-:-:S03]  /*1420*/  LEA.HI.X R247, R16, UR11, R2, 0x1, P2 ;  /* 0x0000000b10f77c11 */ /* 0x000fc600090f0c02 */
[----:B------:R-:W-:Y:S01]  /*1430*/  IMAD R13, R7, UR47, R13 ;  /* 0x0000002f070d7c24 */ /* 0x000fe2000f8e020d */
[----:B------:R-:W-:Y:S01]  /*1440*/  IADD3 R24, P0, PT, R18, UR50, RZ ;  /* 0x0000003212187c10 */ /* 0x000fe2000ff1e0ff */
[----:B------:R-:W-:Y:S01]  /*1450*/  USHF.L.U32 UR47, UR8, 0x5, URZ ;  /* 0x00000005082f7899 */ /* 0x000fe200080006ff */
[----:B----4-:R-:W-:Y:S01]  /*1460*/  IMAD.U32 R18, RZ, RZ, UR16 ;  /* 0x00000010ff127e24 */ /* 0x010fe2000f8e00ff */
[----:B------:R-:W2:Y:S01]  /*1470*/  LDCU.64 UR8, c[0x0][0x380] ;  /* 0x00007000ff0877ac */ /* 0x000ea20008000a00 */
[----:B-----5:R-:W-:Y:S01]  /*1480*/  IMAD.WIDE.U32 R20, R8, UR21, RZ ;  /* 0x0000001508147c25 */ /* 0x020fe2000f8e00ff */
[----:B------:R-:W-:Y:S02]  /*1490*/  IADD3.X R25, PT, PT, R19, UR49, R13, P0, !PT ;  /* 0x0000003113197c10 */ /* 0x000fe400087fe40d */
[----:B------:R-:W-:Y:S01]  /*14a0*/  MOV R13, UR17 ;  /* 0x00000011000d7c02 */ /* 0x000fe20008000f00 */
[----:B------:R-:W3:Y:S01]  /*14b0*/  LDCU.64 UR16, c[0x0][0x570] ;  /* 0x0000ae00ff1077ac */ /* 0x000ee20008000a00 */
[----:B------:R-:W-:Y:S01]  /*14c0*/  SEL R8, R20, RZ, P5 ;  /* 0x000000ff14087207 */ /* 0x000fe20002800000 */
[----:B------:R-:W-:-:S02]  /*14d0*/  IMAD R9, R9, UR21, R21 ;  /* 0x0000001509097c24 */ /* 0x000fc4000f8e0215 */
[----:B------:R-:W-:Y:S01]  /*14e0*/  IMAD.WIDE.U32 R18, R18, UR23, R24 ;  /* 0x0000001712127c25 */ /* 0x000fe2000f8e0018 */
[----:B------:R-:W-:Y:S01]  /*14f0*/  USHF.L.U32 UR49, UR55, 0x6, URZ ;  /* 0x0000000637317899 */ /* 0x000fe200080006ff */
[----:B------:R-:W-:Y:S02]  /*1500*/  IADD3 R8, P1, P0, R5, UR58, R8 ;  /* 0x0000003a05087c10 */ /* 0x000fe4000f83e008 */
        /* <DEDUP_REMOVED lines=9> */
[C---:B------:R-:W-:Y:S01]  /*15a0*/  IMAD R2, R11.reuse, R7, R17 ;  /* 0x000000070b027224 */ /* 0x040fe200078e0211 */
[----:B--2---:R-:W-:Y:S02]  /*15b0*/  LEA R248, P1, R16, UR8, 0x1 ;  /* 0x0000000810f87c11 */ /* 0x004fe4000f8208ff */
[----:B---3--:R-:W-:Y:S01]  /*15c0*/  LEA R244, P0, R8, UR16, 0x2 ;  /* 0x0000001008f47c11 */ /* 0x008fe2000f8010ff */
[----:B------:R-:W-:Y:S01]  /*15d0*/  UMOV UR16, UR62 ;  /* 0x0000003e00107c82 */ /* 0x000fe20008000000 */
[----:B------:R-:W-:Y:S02]  /*15e0*/  LEA.HI.X R249, R16, UR9, R2, 0x1, P1 ;  /* 0x0000000910f97c11 */ /* 0x000fe400088f0c02 */
[----:B------:R-:W-:Y:S01]  /*15f0*/  LEA.HI.X R245, R8, UR17, R5, 0x2, P0 ;  /* 0x0000001108f57c11 */ /* 0x000fe200080f1405 */
[C---:B------:R-:W-:Y:S01]  /*1600*/  VIADD R8, R11.reuse, 0x20 ;  /* 0x000000200b087836 */ /* 0x040fe20000000000 */
[----:B------:R-:W-:Y:S01]  /*1610*/  IADD3 R16, P0, PT, R11, 0x20, RZ ;  /* 0x000000200b107810 */ /* 0x000fe20007f1e0ff */
[----:B------:R-:W-:Y:S01]  /*1620*/  UMOV UR17, UR63 ;  /* 0x0000003f00117c82 */ /* 0x000fe20008000000 */
[----:B------:R-:W-:-:S02]  /*1630*/  SHF.L.U64.HI R7, R6, 0x5, R7 ;  /* 0x0000000506077819 */ /* 0x000fc40000010207 */
[----:B------:R-:W-:Y:S02]  /*1640*/  SHF.L.U32 R9, R6, 0x5, RZ ;  /* 0x0000000506097819 */ /* 0x000fe400000006ff */
        /* <DEDUP_REMOVED lines=15> */
.L_x_1066:
[----:B------:R-:W2:Y:S01]  /*1740*/  LDCU.64 UR12, c[0x0][0x5c0] ;  /* 0x0000b800ff0c77ac */ /* 0x000ea20008000a00 */
[----:B------:R-:W-:-:S04]  /*1750*/  UIADD3 UR8, UPT, UPT, UR41, UR42, URZ ;  /* 0x0000002a29087290 */ /* 0x000fc8000fffe0ff */
[----:B--2---:R-:W-:Y:S02]  /*1760*/  UIMAD.WIDE.U32 UR16, UR8, UR12, URZ ;  /* 0x0000000c081072a5 */ /* 0x004fe4000f8e00ff */
[----:B------:R-:W-:-:S04]  /*1770*/  UIMAD UR8, UR8, UR13, URZ ;  /* 0x0000000d080872a4 */ /* 0x000fc8000f8e02ff */
[----:B------:R-:W-:-:S06]  /*1780*/  UIADD3 UR8, UPT, UPT, UR17, UR8, URZ ;  /* 0x0000000811087290 */ /* 0x000fcc000fffe0ff */
[----:B------:R-:W-:Y:S02]  /*1790*/  MOV R0, UR8 ;  /* 0x0000000800007c02 */ /* 0x000fe40008000f00 */
.L_x_1067:
        /* <DEDUP_REMOVED lines=13> */
.L_x_1068:
[----:B------:R-:W2:Y:S01]  /*1870*/  LDCU.64 UR10, c[0x0][0x5c8] ;  /* 0x0000b900ff0a77ac */ /* 0x000ea20008000a00 */
[----:B------:R-:W-:-:S04]  /*1880*/  UIADD3 UR41, UPT, UPT, UR41, UR42, URZ ;  /* 0x0000002a29297290 */ /* 0x000fc8000fffe0ff */
[----:B--2---:R-:W-:Y:S02]  /*1890*/  UIMAD.WIDE.U32 UR14, UR41, UR10, URZ ;  /* 0x0000000a290e72a5 */ /* 0x004fe4000f8e00ff */
[----:B------:R-:W-:-:S04]  /*18a0*/  UIMAD UR41, UR41, UR11, URZ ;  /* 0x0000000b292972a4 */ /* 0x000fc8000f8e02ff */
[----:B------:R-:W-:-:S06]  /*18b0*/  UIADD3 UR41, UPT, UPT, UR15, UR41, URZ ;  /* 0x000000290f297290 */ /* 0x000fcc000fffe0ff */
[----:B------:R-:W-:-:S07]  /*18c0*/  MOV R3, UR41 ;  /* 0x0000002900037c02 */ /* 0x000fce0008000f00 */
.L_x_1069:
        /* <DEDUP_REMOVED lines=27> */
.L_x_1071:
[----:B-1----:R-:W-:Y:S05]  /*1a80*/  BSYNC.RECONVERGENT B0 ;  /* 0x0000000000007941 */ /* 0x002fea0003800200 */
.L_x_1070:
        /* <DEDUP_REMOVED lines=15> */
.L_x_1073:
[----:B------:R-:W-:Y:S05]  /*1b80*/  BSYNC.RECONVERGENT B0 ;  /* 0x0000000000007941 */ /* 0x000fea0003800200 */
.L_x_1072:
        /* <DEDUP_REMOVED lines=24> */
.L_x_1075:
[----:B------:R-:W-:Y:S05]  /*1d10*/  BSYNC.RECONVERGENT B0 ;  /* 0x0000000000007941 */ /* 0x000fea0003800200 */
.L_x_1074:
        /* <DEDUP_REMOVED lines=14> */
.L_x_1065:
        /* <DEDUP_REMOVED lines=8> */
[----:B------:R-:W-:Y:S01]  /*1e80*/  UIMAD UR49, UR27, UR14, URZ ;  /* 0x0000000e1b3172a4 */ /* 0x000fe2000f8e02ff */
[----:B------:R-:W-:Y:S01]  /*1e90*/  IADD3 R18, P1, PT, R18, UR46, RZ ;  /* 0x0000002e12127c10 */ /* 0x000fe2000ff3e0ff */
[----:B------:R-:W-:Y:S01]  /*1ea0*/  UIMAD UR27, UR27, UR12, URZ ;  /* 0x0000000c1b1b72a4 */ /* 0x000fe2000f8e02ff */
[----:B------:R-:W-:Y:S01]  /*1eb0*/  IMAD.U32 R6, RZ, RZ, UR47 ;  /* 0x0000002fff067e24 */ /* 0x000fe2000f8e00ff */
[----:B------:R-:W-:Y:S01]  /*1ec0*/  UIADD3 UR40, UPT, UPT, -UR30, UR36, URZ ;  /* 0x000000241e287290 */ /* 0x000fe2000fffe1ff */
[----:B------:R-:W-:Y:S01]  /*1ed0*/  ISETP.GE.AND P4, PT, R8, UR45, PT ;  /* 0x0000002d08007c0c */ /* 0x000fe2000bf86270 */
[----:B------:R-:W-:Y:S01]  /*1ee0*/  UIMAD UR49, UR30, UR15, UR49 ;  /* 0x0000000f1e3172a4 */ /* 0x000fe2000f8e0231 */
[----:B------:R-:W-:Y:S01]  /*1ef0*/  IADD3 R14, P0, PT, R14, UR48, RZ ;  /* 0x000000300e0e7c10 */ /* 0x000fe2000ff1e0ff */
[----:B------:R-:W-:Y:S01]  /*1f00*/  UIMAD UR27, UR30, UR13, UR27 ;  /* 0x0000000d1e1b72a4 */ /* 0x000fe2000f8e021b */
[----:B--2---:R-:W-:Y:S01]  /*1f10*/  IMAD R24, R22, UR10, RZ ;  /* 0x0000000a16187c24 */ /* 0x004fe2000f8e02ff */
[----:B------:R-:W-:Y:S01]  /*1f20*/  ISETP.GE.AND P2, PT, R8, UR40, PT ;  /* 0x0000002808007c0c */ /* 0x000fe2000bf46270 */
[----:B------:R-:W-:Y:S01]  /*1f30*/  IMAD.MOV.U32 R241, RZ, RZ, 0x7f800000 ;  /* 0x7f800000fff17424 */ /* 0x000fe200078e00ff */
[----:B------:R-:W-:Y:S01]  /*1f40*/  IADD3.X R19, PT, PT, R4, UR49, R19, P1, !PT ;  /* 0x0000003104137c10 */ /* 0x000fe20008ffe413 */
[----:B---3--:R-:W-:Y:S01]  /*1f50*/  IMAD R22, R22, UR8, RZ ;  /* 0x0000000816167c24 */ /* 0x008fe2000f8e02ff */
[----:B------:R-:W-:Y:S01]  /*1f60*/  SHF.R.U32.HI R8, RZ, 0x1, R0 ;  /* 0x00000001ff087819 */ /* 0x000fe20000011600 */
[C---:B------:R-:W-:Y:S01]  /*1f70*/  IMAD R24, R12.reuse, UR11, R24 ;  /* 0x0000000b0c187c24 */ /* 0x040fe2000f8e0218 */
[----:B------:R-:W-:Y:S01]  /*1f80*/  IADD3.X R15, PT, PT, R3, UR27, R15, P0, !PT ;  /* 0x0000001b030f7c10 */ /* 0x000fe200087fe40f */
[----:B------:R-:W-:Y:S01]  /*1f90*/  IMAD.WIDE.U32 R18, R12, UR10, R18 ;  /* 0x0000000a0c127c25 */ /* 0x000fe2000f8e0012 */
[----:B------:R-:W-:-:S03]  /*1fa0*/  ISETP.GE.AND P3, PT, R11, UR40, PT ;  /* 0x000000280b007c0c */ /* 0x000fc6000bf66270 */
[----:B------:R-:W-:Y:S01]  /*1fb0*/  IMAD.MOV.U32 R240, RZ, RZ, 0x7f800000 ;  /* 0x7f800000fff07424 */ /* 0x000fe200078e00ff */
[----:B------:R-:W-:Y:S01]  /*1fc0*/  LOP3.LUT R5, R8, 0x30, RZ, 0xc0, !PT ;  /* 0x0000003008057812 */ /* 0x000fe200078ec0ff */
[C---:B------:R-:W-:Y:S01]  /*1fd0*/  IMAD R22, R12.reuse, UR9, R22 ;  /* 0x000000090c167c24 */ /* 0x040fe2000f8e0216 */
[----:B------:R-:W2:Y:S01]  /*1fe0*/  S2R R239, SR_TID.X ;  /* 0x0000000000ef7919 */ /* 0x000ea20000002100 */
[----:B------:R-:W-:Y:S01]  /*1ff0*/  IMAD.U32 R4, RZ, RZ, UR47 ;  /* 0x0000002fff047e24 */ /* 0x000fe2000f8e00ff */
[----:B------:R-:W-:Y:S01]  /*2000*/  LOP3.LUT R242, R5, 0x7, R242, 0xf8, !PT ;  /* 0x0000000705f27812 */ /* 0x000fe200078ef8f2 */
[----:B------:R-:W-:Y:S01]  /*2010*/  IMAD.WIDE.U32 R12, R12, UR8, R14 ;  /* 0x000000080c0c7c25 */ /* 0x000fe2000f8e000e */
[C---:B------:R-:W-:Y:S01]  /*2020*/  @!P4 LEA R14, P0, R9.reuse, R248, 0x1 ;  /* 0x000000f8090ec211 */ /* 0x040fe200078008ff */
[----:B------:R-:W-:Y:S01]  /*2030*/  ULOP3.LUT UR8, UR54, 0x80000001, URZ, 0xc0, !UPT ;  /* 0x8000000136087892 */ /* 0x000fe2000f8ec0ff */
[----:B------:R-:W-:Y:S01]  /*2040*/  @!P4 LEA R4, P1, R4, R246, 0x1 ;  /* 0x000000f60404c211 */ /* 0x000fe200078208ff */
[----:B------:R-:W-:Y:S01]  /*2050*/  IMAD.U32 R5, RZ, RZ, UR56 ;  /* 0x00000038ff057e24 */ /* 0x000fe2000f8e00ff */
[----:B------:R-:W-:Y:S01]  /*2060*/  @!P4 LEA.HI.X R15, R9, R249, R7, 0x1, P0 ;  /* 0x000000f9090fc211 */ /* 0x000fe200000f0c07 */
[----:B------:R-:W-:Y:S01]  /*2070*/  IMAD.IADD R25, R19, 0x1, R24 ;  /* 0x0000000113197824 */ /* 0x000fe200078e0218 */
[----:B------:R-:W-:Y:S01]  /*2080*/  LOP3.LUT R9, R10, 0x1f8, RZ, 0xc0, !PT ;  /* 0x000001f80a097812 */ /* 0x000fe200078ec0ff */
[----:B------:R-:W-:Y:S01]  /*2090*/  IMAD.IADD R23, R13, 0x1, R22 ;  /* 0x000000010d177824 */ /* 0x000fe200078e0216 */
[----:B------:R-:W-:Y:S01]  /*20a0*/  @!P4 LEA.HI.X R5, R6, R247, R5, 0x1, P1 ;  /* 0x000000f70605c211 */ /* 0x000fe200008f0c05 */
[----:B------:R-:W-:Y:S01]  /*20b0*/  @!P3 IMAD.MOV.U32 R22, RZ, RZ, R12 ;  /* 0x000000ffff16b224 */ /* 0x000fe200078e000c */
[----:B------:R-:W-:Y:S01]  /*20c0*/  LOP3.LUT R9, R9, 0x38, R0, 0x78, !PT ;  /* 0x0000003809097812 */ /* 0x000fe200078e7800 */
[----:B------:R-:W-:Y:S01]  /*20d0*/  @!P2 IMAD.MOV.U32 R6, RZ, RZ, R12 ;  /* 0x000000ffff06a224 */ /* 0x000fe200078e000c */
[----:B------:R-:W-:Y:S01]  /*20e0*/  ISETP.GE.AND P1, PT, R11, UR45, PT ;  /* 0x0000002d0b007c0c */ /* 0x000fe2000bf26270 */
[----:B------:R-:W-:Y:S01]  /*20f0*/  @!P2 IMAD.MOV.U32 R19, RZ, RZ, R25 ;  /* 0x000000ffff13a224 */ /* 0x000fe200078e0019 */
[----:B------:R-:W-:Y:S01]  /*2100*/  LOP3.LUT R9, R9, 0x1e00, R10, 0xf8, !PT ;  /* 0x00001e0009097812 */ /* 0x000fe200078ef80a */
[----:B------:R-:W-:Y:S01]  /*2110*/  @!P2 IMAD.MOV.U32 R7, RZ, RZ, R23 ;  /* 0x000000ffff07a224 */ /* 0x000fe200078e0017 */
[----:B------:R-:W-:Y:S01]  /*2120*/  UISETP.NE.AND UP0, UPT, UR8, 0x1, UPT ;  /* 0x000000010800788c */ /* 0x000fe2000bf05270 */
[C---:B------:R-:W-:Y:S01]  /*2130*/  @!P2 IMAD R13, R2.reuse, UR14, RZ ;  /* 0x0000000e020dac24 */ /* 0x040fe2000f8e02ff */
[----:B------:R-:W-:Y:S01]  /*2140*/  LEA R9, R9, UR24, 0x1 ;  /* 0x0000001809097c11 */ /* 0x000fe2000f8e08ff */
[----:B------:R-:W-:Y:S01]  /*2150*/  @P5 BAR.SYNC.DEFER_BLOCKING 0x0 ;  /* 0x0000000000005b1d */ /* 0x000fe20000010000 */
[----:B------:R-:W-:Y:S01]  /*2160*/  @!P2 IMAD R12, R2, UR12, RZ ;  /* 0x0000000c020cac24 */ /* 0x000fe2000f8e02ff */
[----:B------:R-:W-:Y:S01]  /*2170*/  USEL UR8, URZ, 0x8000, UP0 ;  /* 0x00008000ff087887 */ /* 0x000fe20008000000 */
[----:B------:R-:W-:-:S02]  /*2180*/  @!P3 IMAD.MOV.U32 R24, RZ, RZ, R18 ;  /* 0x000000ffff18b224 */ /* 0x000fc400078e0012 */
[C---:B------:R-:W-:Y:S02]  /*2190*/  @!P2 IMAD R13, R16.reuse, UR15, R13 ;  /* 0x0000000f100dac24 */ /* 0x040fe4000f8e020d */
[----:B------:R-:W-:Y:S02]  /*21a0*/  IMAD.MOV.U32 R232, RZ, RZ, 0x40 ;  /* 0x00000040ffe87424 */ /* 0x000fe400078e00ff */
[----:B------:R-:W-:Y:S01]  /*21b0*/  IMAD.MOV.U32 R231, RZ, RZ, 0x20 ;  /* 0x00000020ffe77424 */ /* 0x000fe200078e00ff */
[----:B------:R-:W-:Y:S01]  /*21c0*/  CS2R R190, SRZ ;  /* 0x0000000000be7805 */ /* 0x000fe2000001ff00 */
[C---:B------:R-:W-:Y:S01]  /*21d0*/  @!P2 IMAD R12, R16.reuse, UR13, R12 ;  /* 0x0000000d100cac24 */ /* 0x040fe2000f8e020c */
[----:B------:R-:W-:Y:S01]  /*21e0*/  CS2R R188, SRZ ;  /* 0x0000000000bc7805 */ /* 0x000fe2000001ff00 */
[----:B------:R-:W-:Y:S01]  /*21f0*/  @!P2 IMAD.WIDE.U32 R18, R16, UR14, R18 ;  /* 0x0000000e1012ac25 */ /* 0x000fe2000f8e0012 */
[----:B------:R-:W-:Y:S02]  /*2200*/  CS2R R194, SRZ ;  /* 0x0000000000c27805 */ /* 0x000fe4000001ff00 */
[----:B------:R-:W-:-:S02]  /*2210*/  CS2R R192, SRZ ;  /* 0x0000000000c07805 */ /* 0x000fc4000001ff00 */
[----:B------:R-:W-:Y:S01]  /*2220*/  CS2R R186, SRZ ;  /* 0x0000000000ba7805 */ /* 0x000fe2000001ff00 */
[----:B------:R-:W-:Y:S01]  /*2230*/  @!P2 IMAD.WIDE.U32 R16, R16, UR12, R6 ;  /* 0x0000000c1010ac25 */ /* 0x000fe2000f8e0006 */
[----:B------:R-:W-:Y:S01]  /*2240*/  CS2R R184, SRZ ;  /* 0x0000000000b87805 */ /* 0x000fe2000001ff00 */
[----:B------:R-:W3:Y:S01]  /*2250*/  @!P3 LDC.64 R6, c[0x0][0x388] ;  /* 0x0000e200ff06bb82 */ /* 0x000ee20000000a00 */
[----:B------:R-:W-:Y:S01]  /*2260*/  CS2R R182, SRZ ;  /* 0x0000000000b67805 */ /* 0x000fe2000001ff00 */
[----:B------:R-:W-:Y:S01]  /*2270*/  VIADD R243, R9, UR8 ;  /* 0x0000000809f37c36 */ /* 0x000fe20008000000 */
[----:B------:R-:W-:Y:S01]  /*2280*/  CS2R R180, SRZ ;  /* 0x0000000000b47805 */ /* 0x000fe2000001ff00 */
[----:B------:R-:W-:Y:S01]  /*2290*/  VIADD R3, R242, 0x8 ;  /* 0x00000008f2037836 */ /* 0x000fe20000000000 */
[----:B------:R-:W-:Y:S01]  /*22a0*/  @!PT LDS RZ, [RZ] ;  /* 0x00000000fffff984 */ /* 0x000fe20000000800 */
[----:B------:R-:W-:Y:S01]  /*22b0*/  @!PT LDS RZ, [RZ] ;  /* 0x00000000fffff984 */ /* 0x000fe20000000800 */
[----:B------:R-:W-:Y:S01]  /*22c0*/  @!PT LDS RZ, [RZ] ;  /* 0x00000000fffff984 */ /* 0x000fe20000000800 */
[----:B------:R-:W-:Y:S01]  /*22d0*/  @!P1 LDGSTS.E.BYPASS.LTC128B.128 [R9+0x10000], desc[UR34][R246.64] ;  /* 0x10000000f6099fae */ /* 0x000fe2000b981a22 */
[----:B------:R-:W-:Y:S01]  /*22e0*/  @!P3 IMAD.WIDE.U32 R24, R11, UR14, R24 ;  /* 0x0000000e0b18bc25 */ /* 0x000fe2000f8e0018 */
[----:B------:R-:W-:-:S02]  /*22f0*/  CS2R R174, SRZ ;  /* 0x0000000000ae7805 */ /* 0x000fc4000001ff00 */
[----:B------:R-:W-:Y:S01]  /*2300*/  CS2R R172, SRZ ;  /* 0x0000000000ac7805 */ /* 0x000fe2000001ff00 */
[----:B------:R-:W-:Y:S01]  /*2310*/  @!P1 LDGSTS.E.BYPASS.LTC128B.128 [R9+0x12000], desc[UR34][R246.64+0x80] ;  /* 0x12000080f6099fae */ /* 0x000fe2000b981a22 */
[----:B------:R-:W-:Y:S01]  /*2320*/  ISETP.GE.AND P0, PT, R3, UR45, PT ;  /* 0x0000002d03007c0c */ /* 0x000fe2000bf06270 */
[----:B------:R-:W-:Y:S01]  /*2330*/  @!P2 IMAD.IADD R13, R19, 0x1, R13 ;  /* 0x00000001130da824 */ /* 0x000fe200078e020d */
[----:B------:R-:W4:Y:S01]  /*2340*/  @!P2 LDC.64 R2, c[0x0][0x388] ;  /* 0x0000e200ff02ab82 */ /* 0x000f220000000a00 */
[----:B------:R-:W-:Y:S01]  /*2350*/  @!P1 LDGSTS.E.BYPASS.LTC128B.128 [R9+0x14000], desc[UR34][R246.64+0x100] ;  /* 0x14000100f6099fae */ /* 0x000fe2000b981a22 */
[----:B------:R-:W-:Y:S01]  /*2360*/  @!P3 IMAD.WIDE.U32 R22, R11, UR12, R22 ;  /* 0x0000000c0b16bc25 */ /* 0x000fe2000f8e0016 */
[----:B------:R-:W-:Y:S02]  /*2370*/  CS2R R178, SRZ ;  /* 0x0000000000b27805 */ /* 0x000fe4000001ff00 */
[----:B------:R-:W-:Y:S01]  /*2380*/  CS2R R176, SRZ ;  /* 0x0000000000b07805 */ /* 0x000fe2000001ff00 */
[----:B------:R-:W-:Y:S01]  /*2390*/  @!P1 LDGSTS.E.BYPASS.LTC128B.128 [R9+0x16000], desc[UR34][R246.64+0x180] ;  /* 0x16000180f6099fae */ /* 0x000fe2000b981a22 */
[----:B------:R-:W-:Y:S01]  /*23a0*/  @!P2 IMAD.IADD R12, R17, 0x1, R12 ;  /* 0x00000001110ca824 */ /* 0x000fe200078e020c */
[----:B------:R-:W-:Y:S01]  /*23b0*/  CS2R R170, SRZ ;  /* 0x0000000000aa7805 */ /* 0x000fe2000001ff00 */
[----:B------:R-:W-:Y:S01]  /*23c0*/  IMAD.MOV.U32 R236, RZ, RZ, 0x4 ;  /* 0x00000004ffec7424 */ /* 0x000fe200078e00ff */
[----:B------:R1:W-:Y:S01]  /*23d0*/  @P1 STS.128 [R9+0x10000], RZ ;  /* 0x010000ff09001388 */ /* 0x0003e20000000c00 */
[----:B------:R-:W-:-:S02]  /*23e0*/  CS2R R168, SRZ ;  /* 0x0000000000a87805 */ /* 0x000fc4000001ff00 */
[----:B------:R-:W-:Y:S02]  /*23f0*/  CS2R R166, SRZ ;  /* 0x0000000000a67805 */ /* 0x000fe4000001ff00 */
[----:B------:R-:W-:Y:S01]  /*2400*/  CS2R R164, SRZ ;  /* 0x0000000000a47805 */ /* 0x000fe2000001ff00 */
[----:B------:R1:W-:Y:S01]  /*2410*/  @P1 STS.128 [R9+0x12000], RZ ;  /* 0x012000ff09001388 */ /* 0x0003e20000000c00 */
[----:B------:R-:W-:Y:S02]  /*2420*/  CS2R R158, SRZ ;  /* 0x00000000009e7805 */ /* 0x000fe4000001ff00 */
[----:B------:R-:W-:Y:S02]  /*2430*/  CS2R R156, SRZ ;  /* 0x00000000009c7805 */ /* 0x000fe4000001ff00 */
[----:B------:R-:W-:Y:S01]  /*2440*/  CS2R R162, SRZ ;  /* 0x0000000000a27805 */ /* 0x000fe2000001ff00 */
        /* <DEDUP_REMOVED lines=32> */
[----:B------:R-:W-:Y:S02]  /*2650*/  CS2R R62, SRZ ;  /* 0x00000000003e7805 */ /* 0x000fe4000001ff00 */
[----:B------:R-:W-:Y:S02]  /*2660*/  CS2R R60, SRZ ;  /* 0x00000000003c7805 */ /* 0x000fe4000001ff00 */
[----:B------:R-:W-:Y:S01]  /*2670*/  CS2R R66, SRZ ;  /* 0x0000000000427805 */ /* 0x000fe2000001ff00 */
[----:B------:R-:W-:Y:S01]  /*2680*/  @!P4 LDGSTS.E.BYPASS.LTC128B.128 [R9+0x15000], desc[UR34][R4.64+0x100] ;  /* 0x150001000409cfae */ /* 0x000fe2000b981a22 */
[----:B------:R-:W-:-:S02]  /*2690*/  CS2R R64, SRZ ;  /* 0x0000000000407805 */ /* 0x000fc4000001ff00 */
[----:B------:R-:W-:Y:S02]  /*26a0*/  CS2R R58, SRZ ;  /* 0x00000000003a7805 */ /* 0x000fe4000001ff00 */
[----:B------:R-:W-:Y:S01]  /*26b0*/  CS2R R56, SRZ ;  /* 0x0000000000387805 */ /* 0x000fe2000001ff00 */
[----:B------:R3:W-:Y:S01]  /*26c0*/  @!P4 LDGSTS.E.BYPASS.LTC128B.128 [R9+0x17000], desc[UR34][R4.64+0x180] ;  /* 0x170001800409cfae */ /* 0x0007e2000b981a22 */
[----:B------:R-:W-:Y:S02]  /*26d0*/  CS2R R54, SRZ ;  /* 0x0000000000367805 */ /* 0x000fe4000001ff00 */
[----:B------:R-:W-:Y:S02]  /*26e0*/  CS2R R52, SRZ ;  /* 0x0000000000347805 */ /* 0x000fe4000001ff00 */
[----:B------:R-:W-:Y:S01]  /*26f0*/  CS2R R46, SRZ ;  /* 0x00000000002e7805 */ /* 0x000fe2000001ff00 */
[----:B------:R-:W-:Y:S01]  /*2700*/  @!P1 LDGSTS.E.BYPASS.LTC128B.128 [R243], desc[UR34][R248.64] ;  /* 0x00000000f8f39fae */ /* 0x000fe2000b981a22 */
        /* <DEDUP_REMOVED lines=15> */
[----:B------:R1:W-:Y:S01]  /*2800*/  @P1 STS.128 [R243], RZ ;  /* 0x000000fff3001388 */ /* 0x0003e20000000c00 */
[----:B--2---:R-:W-:Y:S01]  /*2810*/  SHF.R.U32.HI R238, RZ, 0x1, R239 ;  /* 0x00000001ffee7819 */ /* 0x004fe200000116ef */
[----:B------:R-:W-:-:S02]  /*2820*/  UIADD3 UR53, UPT, UPT, -UR53, UR43, URZ ;  /* 0x0000002b35357290 */ /* 0x000fc4000fffe1ff */
[----:B------:R2:W-:Y:S01]  /*2830*/  @P1 STS.128 [R243+0x2000], RZ ;  /* 0x002000fff3001388 */ /* 0x0005e20000000c00 */
[----:B------:R-:W-:Y:S01]  /*2840*/  SHF.R.U32.HI R237, RZ, 0x2, R239 ;  /* 0x00000002ffed7819 */ /* 0x000fe200000116ef */
[----:B------:R-:W-:Y:S01]  /*2850*/  USHF.L.U32 UR55, UR55, 0x3, URZ ;  /* 0x0000000337377899 */ /* 0x000fe200080006ff */
[----:B---3--:R-:W3:Y:S01]  /*2860*/  @!P3 LDC.64 R4, c[0x0][0x390] ;  /* 0x0000e400ff04bb82 */ /* 0x008ee20000000a00 */
[----:B------:R2:W-:Y:S01]  /*2870*/  @P1 STS.128 [R243+0x4000], RZ ;  /* 0x004000fff3001388 */ /* 0x0005e20000000c00 */
[----:B------:R-:W1:Y:S03]  /*2880*/  LDCU UR11, c[0x0][0x504] ;  /* 0x0000a080ff0b77ac */ /* 0x000e660008000800 */
[----:B------:R2:W-:Y:S01]  /*2890*/  @P1 STS.128 [R243+0x6000], RZ ;  /* 0x006000fff3001388 */ /* 0x0005e20000000c00 */
[C---:B----4-:R-:W-:Y:S01]  /*28a0*/  @!P2 LEA R2, P1, R18.reuse, R2, 0x1 ;  /* 0x000000021202a211 */ /* 0x050fe200078208ff */
[----:B------:R-:W4:Y:S02]  /*28b0*/  LDCU UR10, c[0x0][0x508] ;  /* 0x0000a100ff0a77ac */ /* 0x000f240008000800 */
[----:B------:R2:W-:Y:S01]  /*28c0*/  @P4 STS.128 [R243+0x1000], RZ ;  /* 0x001000fff3004388 */ /* 0x0005e20000000c00 */
[----:B------:R-:W-:Y:S01]  /*28d0*/  @!P2 LEA.HI.X R3, R18, R3, R13, 0x1, P1 ;  /* 0x000000031203a211 */ /* 0x000fe200008f0c0d */
[----:B------:R-:W-:Y:S01]  /*28e0*/  @!P3 IMAD R13, R11, UR13, R23 ;  /* 0x0000000d0b0dbc24 */ /* 0x000fe2000f8e0217 */
[----:B------:R-:W1:Y:S01]  /*28f0*/  LDCU UR13, c[0x0][0x590] ;  /* 0x0000b200ff0d77ac */ /* 0x000e620008000800 */
[----:B------:R2:W-:Y:S01]  /*2900*/  @P4 STS.128 [R243+0x3000], RZ ;  /* 0x003000fff3004388 */ /* 0x0005e20000000c00 */
[----:B------:R-:W1:Y:S03]  /*2910*/  LDCU UR9, c[0x0][0x3e0] ;  /* 0x00007c00ff0977ac */ /* 0x000e660008000800 */
[----:B------:R2:W-:Y:S01]  /*2920*/  @P4 STS.128 [R243+0x5000], RZ ;  /* 0x005000fff3004388 */ /* 0x0005e20000000c00 */
[----:B------:R-:W1:Y:S03]  /*2930*/  LDCU UR12, c[0x0][0x45c] ;  /* 0x00008b80ff0c77ac */ /* 0x000e660008000800 */
[----:B------:R2:W-:Y:S01]  /*2940*/  @P4 STS.128 [R243+0x7000], RZ ;  /* 0x007000fff3004388 */ /* 0x0005e20000000c00 */
[----:B---3--:R-:W-:-:S03]  /*2950*/  @!P3 LEA R4, P1, R22, R4, 0x1 ;  /* 0x000000041604b211 */ /* 0x008fc600078208ff */
[----:B------:R-:W-:Y:S01]  /*2960*/  @!PT LDS RZ, [RZ] ;  /* 0x00000000fffff984 */ /* 0x000fe20000000800 */
[----:B------:R-:W-:Y:S01]  /*2970*/  @!PT LDS RZ, [RZ] ;  /* 0x00000000fffff984 */ /* 0x000fe20000000800 */
[----:B------:R-:W-:Y:S01]  /*2980*/  @!PT LDS RZ, [RZ] ;  /* 0x00000000fffff984 */ /* 0x000fe20000000800 */
[----:B------:R-:W-:Y:S01]  /*2990*/  @!P4 LDGSTS.E.BYPASS.LTC128B.128 [R243+0x1000], desc[UR34][R14.64] ;  /* 0x010000000ef3cfae */ /* 0x000fe2000b981a22 */
[----:B------:R-:W-:-:S03]  /*29a0*/  @!P3 LEA.HI.X R5, R22, R5, R13, 0x1, P1 ;  /* 0x000000051605b211 */ /* 0x000fc600008f0c0d */
[----:B------:R-:W-:Y:S04]  /*29b0*/  @!P4 LDGSTS.E.BYPASS.LTC128B.128 [R243+0x3000], desc[UR34][R14.64+0x80] ;  /* 0x030000800ef3cfae */ /* 0x000fe8000b981a22 */
[----:B------:R-:W-:Y:S04]  /*29c0*/  @!P4 LDGSTS.E.BYPASS.LTC128B.128 [R243+0x5000], desc[UR34][R14.64+0x100] ;  /* 0x050001000ef3cfae */ /* 0x000fe8000b981a22 */
[----:B------:R3:W-:Y:S01]  /*29d0*/  @!P4 LDGSTS.E.BYPASS.LTC128B.128 [R243+0x7000], desc[UR34][R14.64+0x180] ;  /* 0x070001800ef3cfae */ /* 0x0007e2000b981a22 */
[----:B------:R-:W-:Y:S01]  /*29e0*/  @!P3 LEA R20, P4, R24, R6, 0x1 ;  /* 0x000000061814b211 */ /* 0x000fe200078808ff */
[----:B---3--:R-:W-:-:S05]  /*29f0*/  @!P3 IMAD R14, R11, UR15, R25 ;  /* 0x0000000f0b0ebc24 */ /* 0x008fca000f8e0219 */
[----:B------:R-:W-:Y:S02]  /*2a00*/  @!P3 LEA.HI.X R21, R24, R7, R14, 0x1, P4 ;  /* 0x000000071815b211 */ /* 0x000fe400020f0c0e */
[----:B------:R-:W3:Y:S03]  /*2a10*/  @!P2 LDC.64 R6, c[0x0][0x390] ;  /* 0x0000e400ff06ab82 */ /* 0x000ee60000000a00 */
[----:B------:R-:W-:Y:S04]  /*2a20*/  @!P3 LDGSTS.E.BYPASS.LTC128B.128 [R9+0x18000], desc[UR34][R20.64] ;  /* 0x180000001409bfae */ /* 0x000fe8000b981a22 */
[----:B------:R-:W-:Y:S04]  /*2a30*/  @!P3 LDGSTS.E.BYPASS.LTC128B.128 [R9+0x1a000], desc[UR34][R20.64+0x80] ;  /* 0x1a0000801409bfae */ /* 0x000fe8000b981a22 */
[----:B------:R-:W-:Y:S04]  /*2a40*/  @!P3 LDGSTS.E.BYPASS.LTC128B.128 [R9+0x1c000], desc[UR34][R20.64+0x100] ;  /* 0x1c0001001409bfae */ /* 0x000fe8000b981a22 */
[----:B------:R-:W-:Y:S04]  /*2a50*/  @!P3 LDGSTS.E.BYPASS.LTC128B.128 [R9+0x1e000], desc[UR34][R20.64+0x180] ;  /* 0x1e0001801409bfae */ /* 0x000fe8000b981a22 */
[----:B------:R2:W-:Y:S04]  /*2a60*/  @P3 STS.128 [R9+0x18000], RZ ;  /* 0x018000ff09003388 */ /* 0x0005e80000000c00 */
[----:B------:R2:W-:Y:S01]  /*2a70*/  @P3 STS.128 [R9+0x1a000], RZ ;  /* 0x01a000ff09003388 */ /* 0x0005e20000000c00 */
[----:B---3--:R-:W-:-:S03]  /*2a80*/  @!P2 LEA R6, P1, R16, R6, 0x1 ;  /* 0x000000061006a211 */ /* 0x008fc600078208ff */
        /* <DEDUP_REMOVED lines=18> */
[----:B------:R-:W-:Y:S04]  /*2bb0*/  @!P3 LDGSTS.E.BYPASS.LTC128B.128 [R9+0x26000], desc[UR34][R4.64+0x180] ;  /* 0x260001800409bfae */ /* 0x000fe8000b981a22 */
[----:B------:R2:W-:Y:S04]  /*2bc0*/  @P3 STS.128 [R9+0x20000], RZ ;  /* 0x020000ff09003388 */ /* 0x0005e80000000c00 */
[----:B------:R2:W-:Y:S01]  /*2bd0*/  @P3 STS.128 [R9+0x22000], RZ ;  /* 0x022000ff09003388 */ /* 0x0005e20000000c00 */
[----:B---3--:R-:W-:-:S03]  /*2be0*/  IMAD.MOV.U32 R2, RZ, RZ, 0x4 ;  /* 0x00000004ff027424 */ /* 0x008fc600078e00ff */
[----:B------:R2:W-:Y:S01]  /*2bf0*/  @P3 STS.128 [R9+0x24000], RZ ;  /* 0x024000ff09003388 */ /* 0x0005e20000000c00 */
[----:B------:R-:W-:-:S03]  /*2c00*/  IMAD.WIDE.U32 R2, R242, R2, UR64 ;  /* 0x00000040f2027e25 */ /* 0x000fc6000f8e0002 */
[----:B------:R2:W-:Y:S04]  /*2c10*/  @P3 STS.128 [R9+0x26000], RZ ;  /* 0x026000ff09003388 */ /* 0x0005e80000000c00 */
[----:B------:R-:W5:Y:S04]  /*2c20*/  @!P1 LDG.E R241, desc[UR34][R2.64] ;  /* 0x0000002202f19981 */ /* 0x000f68000c1e1900 */
[----:B------:R3:W5:Y:S04]  /*2c30*/  @!P0 LDG.E R240, desc[UR34][R2.64+0x20] ;  /* 0x0000202202f08981 */ /* 0x000768000c1e1900 */
        /* <DEDUP_REMOVED lines=8> */
[----:B------:R-:W-:Y:S01]  /*2cc0*/  @!P2 LDGSTS.E.BYPASS.LTC128B.128 [R9+0x23000], desc[UR34][R6.64+0x80] ;  /* 0x230000800609afae */ /* 0x000fe2000b981a22 */
[----:B---3--:R-:W-:-:S02]  /*2cd0*/  IMAD.SHL.U32 R2, R0, 0x2, RZ ;  /* 0x0000000200027824 */ /* 0x008fc400078e00ff */
[----:B------:R-:W-:Y:S01]  /*2ce0*/  IMAD.SHL.U32 R3, R0, 0x40, RZ ;  /* 0x0000004000037824 */ /* 0x000fe200078e00ff */
[----:B------:R-:W-:Y:S02]  /*2cf0*/  @!P2 LDGSTS.E.BYPASS.LTC128B.128 [R9+0x25000], desc[UR34][R6.64+0x100] ;  /* 0x250001000609afae */ /* 0x000fe4000b981a22 */
[----:B------:R-:W-:Y:S02]  /*2d00*/  LOP3.LUT R2, R2, 0x20, RZ, 0xc0, !PT ;  /* 0x0000002002027812 */ /* 0x000fe400078ec0ff */
[----:B------:R3:W-:Y:S01]  /*2d10*/  @!P2 LDGSTS.E.BYPASS.LTC128B.128 [R9+0x27000], desc[UR34][R6.64+0x180] ;  /* 0x270001800609afae */ /* 0x0007e2000b981a22 */
[----:B------:R-:W-:Y:S02]  /*2d20*/  LOP3.LUT R5, R3, 0x1c0, RZ, 0xc0, !PT ;  /* 0x000001c003057812 */ /* 0x000fe400078ec0ff */
[----:B------:R-:W-:Y:S01]  /*2d30*/  LOP3.LUT R11, R2, 0x18, R11, 0xf8, !PT ;  /* 0x00000018020b7812 */ /* 0x000fe200078ef80b */
[----:B------:R-:W-:Y:S01]  /*2d40*/  IMAD.SHL.U32 R2, R0, 0x10, RZ ;  /* 0x0000001000027824 */ /* 0x000fe200078e00ff */
[----:B------:R-:W-:Y:S01]  /*2d50*/  LOP3.LUT R5, R5, 0x38, R10, 0xf8, !PT ;  /* 0x0000003805057812 */ /* 0x000fe200078ef80a */
[----:B------:R-:W0:Y:S01]  /*2d60*/  LDGDEPBAR ;  /* 0x00000000000079af */ /* 0x000e220000000000 */
[----:B------:R-:W-:-:S02]  /*2d70*/  LOP3.LUT R11, R11, 0x1c0, R3, 0xf8, !PT ;  /* 0x000001c00b0b7812 */ /* 0x000fc400078ef803 */
[----:B------:R-:W-:Y:S02]  /*2d80*/  LOP3.LUT R230, R5, 0x8, R0, 0x78, !PT ;  /* 0x0000000805e67812 */ /* 0x000fe400078e7800 */
[C---:B------:R-:W-:Y:S01]  /*2d90*/  R2P PR, R0.reuse, 0x6 ;  /* 0x0000000600007804 */ /* 0x040fe20000000000 */
[----:B---3--:R-:W-:Y:S01]  /*2da0*/  IMAD.SHL.U32 R6, R0, 0x20, RZ ;  /* 0x0000002000067824 */ /* 0x008fe200078e00ff */
[----:B------:R-:W-:-:S04]  /*2db0*/  LOP3.LUT R7, R3, 0x200, RZ, 0xc0, !PT ;  /* 0x0000020003077812 */ /* 0x000fc800078ec0ff */
[----:B------:R-:W-:-:S04]  /*2dc0*/  LOP3.LUT R4, R6, 0x200, RZ, 0xc0, !PT ;  /* 0x0000020006047812 */ /* 0x000fc800078ec0ff */
[----:B------:R-:W-:Y:S02]  /*2dd0*/  LOP3.LUT R4, R4, 0x3800, R2, 0xf8, !PT ;  /* 0x0000380004047812 */ /* 0x000fe400078ef802 */
[----:B------:R-:W-:Y:S02]  /*2de0*/  LOP3.LUT R7, R7, 0xc00, R6, 0xf8, !PT ;  /* 0x00000c0007077812 */ /* 0x000fe400078ef806 */
[----:B------:R-:W-:Y:S02]  /*2df0*/  LOP3.LUT R2, R5, 0x8, R8, 0x78, !PT ;  /* 0x0000000805027812 */ /* 0x000fe400078e7808 */
[----:B------:R-:W-:Y:S02]  /*2e00*/  LOP3.LUT R0, R11, 0x38, R10, 0x78, !PT ;  /* 0x000000380b007812 */ /* 0x000fe400078e780a */
[----:B------:R-:W-:Y:S02]  /*2e10*/  LOP3.LUT R230, R4, R230, RZ, 0xfc, !PT ;  /* 0x000000e604e67212 */ /* 0x000fe400078efcff */
[----:B------:R-:W-:-:S02]  /*2e20*/  LOP3.LUT R2, R7, R2, RZ, 0xfc, !PT ;  /* 0x0000000207027212 */ /* 0x000fc400078efcff */
[----:B------:R-:W-:Y:S02]  /*2e30*/  LOP3.LUT R0, R0, 0x200, R3, 0xf8, !PT ;  /* 0x0000020000007812 */ /* 0x000fe400078ef803 */
[----:B------:R-:W-:Y:S02]  /*2e40*/  SEL R232, R232, 0xffffffc0, !P2 ;  /* 0xffffffc0e8e87807 */ /* 0x000fe40005000000 */
[----:B------:R-:W-:Y:S02]  /*2e50*/  LEA R230, R230, UR24, 0x1 ;  /* 0x00000018e6e67c11 */ /* 0x000fe4000f8e08ff */
[----:B------:R-:W-:Y:S02]  /*2e60*/  SEL R231, R231, 0xffffffe0, !P1 ;  /* 0xffffffe0e7e77807 */ /* 0x000fe40004800000 */
[----:B------:R-:W-:Y:S01]  /*2e70*/  LEA R2, R2, UR24, 0x1 ;  /* 0x0000001802027c11 */ /* 0x000fe2000f8e08ff */
[----:B------:R-:W-:Y:S01]  /*2e80*/  IMAD.IADD R228, R232, 0x1, R230 ;  /* 0x00000001e8e47824 */ /* 0x000fe200078e02e6 */
[----:B------:R-:W-:-:S02]  /*2e90*/  LEA R0, R0, UR24, 0x1 ;  /* 0x0000001800007c11 */ /* 0x000fc4000f8e08ff */
[----:B------:R-:W-:Y:S02]  /*2ea0*/  CS2R R24, SRZ ;  /* 0x0000000000187805 */ /* 0x000fe4000001ff00 */
[----:B------:R-:W-:Y:S02]  /*2eb0*/  CS2R R22, SRZ ;  /* 0x0000000000167805 */ /* 0x000fe4000001ff00 */
[----:B------:R-:W-:Y:S01]  /*2ec0*/  CS2R R20, SRZ ;  /* 0x0000000000147805 */ /* 0x000fe2000001ff00 */
[----:B------:R-:W-:Y:S02]  /*2ed0*/  VIADD R2, R2, UR8 ;  /* 0x0000000802027c36 */ /* 0x000fe40008000000 */
[C---:B------:R-:W-:Y:S02]  /*2ee0*/  IMAD.IADD R229, R231.reuse, 0x1, R230 ;  /* 0x00000001e7e57824 */ /* 0x040fe400078e02e6 */
[----:B------:R-:W-:Y:S02]  /*2ef0*/  VIADD R0, R0, UR8 ;  /* 0x0000000800007c36 */ /* 0x000fe40008000000 */
[----:B------:R-:W-:Y:S01]  /*2f00*/  IMAD.IADD R3, R231, 0x1, R228 ;  /* 0x00000001e7037824 */ /* 0x000fe200078e02e4 */
[----:B-12-4-:R-:W-:-:S12]  /*2f10*/  USHF.L.U32 UR13, UR13, 0x6, URZ ;  /* 0x000000060d0d7899 */ /* 0x016fd800080006ff */
.L_x_1081:
[----:B------:R-:W0:Y:S01]  /*2f20*/  LDGDEPBAR ;  /* 0x00000000000079af */ /* 0x000e220000000000 */
[C---:B------:R-:W-:Y:S01]  /*2f30*/  IMAD.IADD R116, R2.reuse, 0x1, R231 ;  /* 0x0000000102747824 */ /* 0x040fe200078e02e7 */
[----:B------:R-:W-:Y:S01]  /*2f40*/  IADD3 R232, PT, PT, R2, R232, RZ ;  /* 0x000000e802e87210 */ /* 0x000fe20007ffe0ff */
[----:B------:R-:W-:Y:S04]  /*2f50*/  USHF.L.U32 UR14, UR54, 0x6, URZ ;  /* 0x00000006360e7899 */ /* 0x000fe800080006ff */
[----:B------:R-:W-:Y:S01]  /*2f60*/  IMAD.IADD R231, R231, 0x1, R232 ;  /* 0x00000001e7e77824 */ /* 0x000fe200078e02e8 */
[----:B------:R-:W-:Y:S01]  /*2f70*/  UISETP.GE.AND UP0, UPT, UR14, UR53, UPT ;  /* 0x000000350e00728c */ /* 0x000fe2000bf06270 */
[----:B------:R-:W-:Y:S04]  /*2f80*/  DEPBAR.LE SB0, 0x0 ;  /* 0x000080000000791a */ /* 0x000fe80000000000 */
[----:B------:R-:W-:Y:S06]  /*2f90*/  BAR.SYNC.DEFER_BLOCKING 0x0 ;  /* 0x0000000000007b1d */ /* 0x000fec0000010000 */
[----:B------:R-:W-:Y:S04]  /*2fa0*/  LDSM.16.M88.4 R16, [R2] ;  /* 0x000000000210783b */ /* 0x000fe80000000200 */
[----:B------:R-:W1:Y:S04]  /*2fb0*/  LDSM.16.M88.4 R8, [R230+0x18000] ;  /* 0x01800000e608783b */ /* 0x000e680000000200 */
[----:B------:R-:W2:Y:S04]  /*2fc0*/  LDSM.16.M88.4 R84, [R230+0x18800] ;  /* 0x01880000e654783b */ /* 0x000ea80000000200 */
[----:B------:R-:W-:Y:S04]  /*2fd0*/  LDSM.16.M88.4 R88, [R116] ;  /* 0x000000007458783b */ /* 0x000fe80000000200 */
[----:B------:R-:W3:Y:S04]  /*2fe0*/  LDSM.16.M88.4 R92, [R229+0x18000] ;  /* 0x01800000e55c783b */ /* 0x000ee80000000200 */
[----:B------:R-:W4:Y:S04]  /*2ff0*/  LDSM.16.M88.4 R96, [R229+0x18800] ;  /* 0x01880000e560783b */ /* 0x000f280000000200 */
[----:B------:R-:W-:Y:S04]  /*3000*/  LDSM.16.M88.4 R100, [R232] ;  /* 0x00000000e864783b */ /* 0x000fe80000000200 */
[----:B------:R-:W4:Y:S04]  /*3010*/  LDSM.16.M88.4 R104, [R228+0x18000] ;  /* 0x01800000e468783b */ /* 0x000f280000000200 */
        /* <DEDUP_REMOVED lines=11> */
[----:B------:R-:W-:Y:S01]  /*30d0*/  MOV R96, UR16 ;  /* 0x0000001000607c02 */ /* 0x000fe20008000f00 */
[----:B------:R-:W-:Y:S03]  /*30e0*/  IMAD.U32 R97, RZ, RZ, UR17 ;  /* 0x00000011ff617e24 */ /* 0x000fe6000f8e00ff */
[C---:B------:R-:W-:Y:S03]  /*30f0*/  LEA R96, P0, R242.reuse, R96, 0x2 ;  /* 0x00000060f2607211 */ /* 0x040fe600078010ff */
        /* <DEDUP_REMOVED lines=109> */
.L_x_1077:
        /* <DEDUP_REMOVED lines=18> */
[CC--:B------:R-:W-:Y:S01]  /*38f0*/  ISETP.GE.AND P1, PT, R86.reuse, R92.reuse, PT ;  /* 0x0000005c5600720c */ /* 0x0c0fe20003f26270 */
[C---:B------:R-:W-:Y:S01]  /*3900*/  VIADD R91, R86.reuse, 0x8 ;  /* 0x00000008565b7836 */ /* 0x040fe20000000000 */
[----:B------:R-:W-:Y:S01]  /*3910*/  VIADDMNMX R3, R87, R3, UR36, PT ;  /* 0x0000002457037e46 */ /* 0x000fe2000b800103 */
[----:B------:R-:W-:Y:S01]  /*3920*/  VIADD R90, R86, 0x9 ;  /* 0x00000009565a7836 */ /* 0x000fe20000000000 */
[-C--:B------:R-:W-:Y:S01]  /*3930*/  ISETP.GE.AND P0, PT, R84, R92.reuse, PT ;  /* 0x0000005c5400720c */ /* 0x080fe20003f06270 */
        /* <DEDUP_REMOVED lines=8> */
[-C--:B------:R-:W-:Y:S02]  /*39c0*/  ISETP.GE.AND P0, PT, R90, R92.reuse, PT ;  /* 0x0000005c5a00720c */ /* 0x080fe40003f06270 */
[----:B------:R-:W-:Y:S02]  /*39d0*/  FSEL R4, R4, -INF , P3 ;  /* 0xff80000004047808 */ /* 0x000fe40001800000 */
[----:B------:R-:W-:Y:S02]  /*39e0*/  FSEL R5, R5, -INF , P2 ;  /* 0xff80000005057808 */ /* 0x000fe40001000000 */
[C---:B------:R-:W-:Y:S02]  /*39f0*/  ISETP.GE.AND P6, PT, R86.reuse, R85, PT ;  /* 0x000000555600720c */ /* 0x040fe40003fc6270 */
[C---:B------:R-:W-:Y:S01]  /*3a00*/  ISETP.GE.AND P5, PT, R86.reuse, R3, PT ;  /* 0x000000035600720c */ /* 0x040fe20003fa6270 */
[----:B------:R-:W-:Y:S01]  /*3a10*/  VIADD R86, R86, 0x19 ;  /* 0x0000001956567836 */ /* 0x000fe20000000000 */
[----:B------:R-:W-:Y:S02]  /*3a20*/  FSEL R8, R8, -INF , P1 ;  /* 0xff80000008087808 */ /* 0x000fe40000800000 */
[----:B------:R-:W-:Y:S02]  /*3a30*/  FSEL R11, R11, -INF , P0 ;  /* 0xff8000000b0b7808 */ /* 0x000fe40000000000 */
[-C--:B------:R-:W-:Y:S02]  /*3a40*/  ISETP.GE.AND P4, PT, R90, R93.reuse, PT ;  /* 0x0000005d5a00720c */ /* 0x080fe40003f86270 */
[-C--:B------:R-:W-:Y:S02]  /*3a50*/  ISETP.GE.AND P3, PT, R91, R92.reuse, PT ;  /* 0x0000005c5b00720c */ /* 0x080fe40003f66270 */
[CC--:B------:R-:W-:Y:S02]  /*3a60*/  ISETP.GE.AND P2, PT, R89.reuse, R93.reuse, PT ;  /* 0x0000005d5900720c */ /* 0x0c0fe40003f46270 */
[-C--:B------:R-:W-:Y:S02]  /*3a70*/  ISETP.GE.AND P1, PT, R88, R93.reuse, PT ;  /* 0x0000005d5800720c */ /* 0x080fe40003f26270 */
[-C--:B------:R-:W-:Y:S02]  /*3a80*/  ISETP.GE.AND P0, PT, R89, R92.reuse, PT ;  /* 0x0000005c5900720c */ /* 0x080fe40003f06270 */
[----:B------:R-:W-:Y:S02]  /*3a90*/  FSEL R9, R9, -INF , P4 ;  /* 0xff80000009097808 */ /* 0x000fe40002000000 */
[----:B------:R-:W-:Y:S02]  /*3aa0*/  FSEL R10, R10, -INF , P3 ;  /* 0xff8000000a0a7808 */ /* 0x000fe40001800000 */
[----:B------:R-:W-:Y:S02]  /*3ab0*/  FSEL R12, R12, -INF , P2 ;  /* 0xff8000000c0c7808 */ /* 0x000fe40001000000 */
[----:B------:R-:W-:Y:S02]  /*3ac0*/  FSEL R13, R13, -INF , P1 ;  /* 0xff8000000d0d7808 */ /* 0x000fe40000800000 */
[----:B------:R-:W-:Y:S02]  /*3ad0*/  FSEL R14, R14, -INF , P0 ;  /* 0xff8000000e0e7808 */ /* 0x000fe40000000000 */
        /* <DEDUP_REMOVED lines=40> */
.L_x_1078:
[----:B------:R-:W1:Y:S01]  /*3d60*/  S2R R116, SR_TID.X ;  /* 0x0000000000747919 */ /* 0x000e620000002100 */
[C---:B------:R-:W-:Y:S01]  /*3d70*/  FMUL.FTZ R84, R241.reuse, 1.4426950216293334961 ;  /* 0x3fb8aa3bf1547820 */ /* 0x040fe20000410000 */
[----:B------:R-:W-:Y:S01]  /*3d80*/  FSETP.NEU.FTZ.AND P0, PT, R241, -INF , PT ;  /* 0xff800000f100780b */ /* 0x000fe20003f1d000 */
[----:B------:R-:W-:Y:S01]  /*3d90*/  FMUL.FTZ R3, R240, 1.4426950216293334961 ;  /* 0x3fb8aa3bf0037820 */ /* 0x000fe20000410000 */
[----:B------:R-:W-:Y:S01]  /*3da0*/  MOV R212, 0x10 ;  /* 0x0000001000d47802 */ /* 0x000fe20000000f00 */
[----:B------:R-:W-:Y:S01]  /*3db0*/  IMAD.MOV.U32 R232, RZ, RZ, 0x40 ;  /* 0x00000040ffe87424 */ /* 0x000fe200078e00ff */
[----:B------:R-:W-:Y:S01]  /*3dc0*/  FSEL R84, R84, RZ, P0 ;  /* 0x000000ff54547208 */ /* 0x000fe20000000000 */
[----:B------:R-:W-:Y:S01]  /*3dd0*/  UISETP.GT.AND UP0, UPT, UR54, UR51, UPT ;  /* 0x000000333600728c */ /* 0x000fe2000bf04270 */
[----:B------:R-:W-:Y:S02]  /*3de0*/  FSETP.NEU.FTZ.AND P0, PT, R240, -INF , PT ;  /* 0xff800000f000780b */ /* 0x000fe40003f1d000 */
[----:B------:R-:W-:Y:S01]  /*3df0*/  MOV R231, 0x20 ;  /* 0x0000002000e77802 */ /* 0x000fe20000000f00 */
[--C-:B------:R-:W-:Y:S01]  /*3e00*/  FFMA.FTZ R131, R4, UR12, -R84.reuse ;  /* 0x0000000c04837c23 */ /* 0x100fe20008010854 */
[----:B------:R-:W-:Y:S01]  /*3e10*/  FSEL R3, R3, RZ, P0 ;  /* 0x000000ff03037208 */ /* 0x000fe20000000000 */
[--C-:B------:R-:W-:Y:S01]  /*3e20*/  FFMA.FTZ R196, R5, UR12, -R84.reuse ;  /* 0x0000000c05c47c23 */ /* 0x100fe20008010854 */
[--C-:B------:R-:W-:Y:S01]  /*3e30*/  FFMA.FTZ R199, R8, UR12, -R84.reuse ;  /* 0x0000000c08c77c23 */ /* 0x100fe20008010854 */
        /* <DEDUP_REMOVED lines=12> */
[----:B------:R-:W-:Y:S01]  /*3f00*/  FFMA.FTZ R3, R19, UR12, -R3 ;  /* 0x0000000c13037c23 */ /* 0x000fe20008010803 */
[--C-:B------:R-:W-:Y:S01]  /*3f10*/  FFMA.FTZ R207, R16, UR12, -R84.reuse ;  /* 0x0000000c10cf7c23 */ /* 0x100fe20008010854 */
[----:B------:R-:W-:Y:S07]  /*3f20*/  FFMA.FTZ R84, R17, UR12, -R84 ;  /* 0x0000000c11547c23 */ /* 0x000fee0008010854 */
[----:B------:R-:W-:Y:S10]  /*3f30*/  MUFU.EX2 R197, R197 ;  /* 0x000000c500c57308 */ /* 0x000ff40000000800 */
[----:B------:R-:W3:Y:S10]  /*3f40*/  MUFU.EX2 R198, R198 ;  /* 0x000000c600c67308 */ /* 0x000ef40000000800 */
[----:B------:R-:W-:Y:S10]  /*3f50*/  MUFU.EX2 R199, R199 ;  /* 0x000000c700c77308 */ /* 0x000ff40000000800 */
[----:B------:R-:W-:Y:S10]  /*3f60*/  MUFU.EX2 R200, R200 ;  /* 0x000000c800c87308 */ /* 0x000ff40000000800 */
[----:B------:R-:W-:Y:S10]  /*3f70*/  MUFU.EX2 R201, R201 ;  /* 0x000000c900c97308 */ /* 0x000ff40000000800 */
[----:B------:R-:W-:Y:S10]  /*3f80*/  MUFU.EX2 R202, R202 ;  /* 0x000000ca00ca7308 */ /* 0x000ff40000000800 */
[----:B------:R-:W-:Y:S10]  /*3f90*/  MUFU.EX2 R203, R203 ;  /* 0x000000cb00cb7308 */ /* 0x000ff40000000800 */
[----:B------:R-:W4:Y:S10]  /*3fa0*/  MUFU.EX2 R204, R204 ;  /* 0x000000cc00cc7308 */ /* 0x000f340000000800 */
[----:B------:R4:W-:Y:S10]  /*3fb0*/  MUFU.EX2 R213, R3 ;  /* 0x0000000300d57308 */ /* 0x0009f40000000800 */
[----:B------:R-:W-:Y:S10]  /*3fc0*/  MUFU.EX2 R205, R205 ;  /* 0x000000cd00cd7308 */ /* 0x000ff40000000800 */
[----:B------:R-:W-:Y:S10]  /*3fd0*/  MUFU.EX2 R206, R206 ;  /* 0x000000ce00ce7308 */ /* 0x000ff40000000800 */
[----:B------:R-:W-:Y:S10]  /*3fe0*/  MUFU.EX2 R209, R84 ;  /* 0x0000005400d17308 */ /* 0x000ff40000000800 */
[----:B------:R-:W4:Y:S10]  /*3ff0*/  MUFU.EX2 R207, R207 ;  /* 0x000000cf00cf7308 */ /* 0x000f340000000800 */
[----:B------:R-:W4:Y:S01]  /*4000*/  MUFU.EX2 R214, R214 ;  /* 0x000000d600d67308 */ /* 0x000f220000000800 */
[C---:B-1----:R-:W-:Y:S01]  /*4010*/  IMAD.SHL.U32 R122, R116.reuse, 0x2, RZ ;  /* 0x00000002747a7824 */ /* 0x042fe200078e00ff */
[----:B------:R-:W-:Y:S01]  /*4020*/  SHF.R.U32.HI R6, RZ, 0x2, R116 ;  /* 0x00000002ff067819 */ /* 0x000fe20000011674 */
[C---:B------:R-:W-:Y:S01]  /*4030*/  IMAD.SHL.U32 R117, R116.reuse, 0x20, RZ ;  /* 0x0000002074757824 */ /* 0x040fe200078e00ff */
[C---:B------:R-:W-:Y:S01]  /*4040*/  SHF.L.U32 R121, R116.reuse, 0x6, RZ ;  /* 0x0000000674797819 */ /* 0x040fe200000006ff */
[----:B------:R-:W-:Y:S01]  /*4050*/  IMAD.SHL.U32 R118, R116, 0x8, RZ ;  /* 0x0000000874767824 */ /* 0x000fe200078e00ff */
[----:B------:R-:W-:Y:S02]  /*4060*/  LOP3.LUT R4, R122, 0x38, RZ, 0xc0, !PT ;  /* 0x000000387a047812 */ /* 0x000fe400078ec0ff */
[----:B------:R-:W-:Y:S02]  /*4070*/  LOP3.LUT R7, R117, 0xc00, RZ, 0xc0, !PT ;  /* 0x00000c0075077812 */ /* 0x000fe400078ec0ff */
[----:B------:R-:W-:Y:S01]  /*4080*/  LOP3.LUT R6, R4, 0x20, R6, 0x78, !PT ;  /* 0x0000002004067812 */ /* 0x000fe200078e7806 */
[----:B------:R-:W-:Y:S01]  /*4090*/  IMAD.SHL.U32 R4, R116, 0x10, RZ ;  /* 0x0000001074047824 */ /* 0x000fe200078e00ff */
[----:B------:R-:W-:Y:S02]  /*40a0*/  LOP3.LUT R7, R7, 0x6, R122, 0xf8, !PT ;  /* 0x0000000607077812 */ /* 0x000fe400078ef87a */
[----:B------:R-:W-:Y:S02]  /*40b0*/  LOP3.LUT R123, R121, 0x1c0, RZ, 0xc0, !PT ;  /* 0x000001c0797b7812 */ /* 0x000fe400078ec0ff */
[----:B------:R-:W-:Y:S02]  /*40c0*/  LOP3.LUT R6, R6, 0x1c0, R4, 0xf8, !PT ;  /* 0x000001c006067812 */ /* 0x000fe400078ef804 */
[----:B------:R-:W-:Y:S02]  /*40d0*/  LOP3.LUT R5, R117, 0x200, RZ, 0xc0, !PT ;  /* 0x0000020075057812 */ /* 0x000fe400078ec0ff */
[----:B------:R-:W-:Y:S02]  /*40e0*/  LOP3.LUT R6, R7, R6, RZ, 0xfc, !PT ;  /* 0x0000000607067212 */ /* 0x000fe400078efcff */
[----:B------:R-:W-:Y:S02]  /*40f0*/  LOP3.LUT R123, R123, 0x38, R118, 0xf8, !PT ;  /* 0x000000387b7b7812 */ /* 0x000fe400078ef876 */
[----:B------:R-:W-:Y:S02]  /*4100*/  LOP3.LUT R5, R5, 0x3800, R4, 0xf8, !PT ;  /* 0x0000380005057812 */ /* 0x000fe400078ef804 */
[----:B--2---:R-:W-:Y:S02]  /*4110*/  F2FP.BF16.F32.PACK_AB R4, R196, R131 ;  /* 0x00000083c404723e */ /* 0x004fe400000010ff */
[----:B------:R-:W-:Y:S02]  /*4120*/  LEA R208, R6, UR4, 0x1 ;  /* 0x0000000406d07c11 */ /* 0x000fe4000f8e08ff */
[--C-:B------:R-:W-:Y:S02]  /*4130*/  LOP3.LUT R230, R123, 0x8, R116.reuse, 0x78, !PT ;  /* 0x000000087be67812 */ /* 0x100fe400078e7874 */
[----:B------:R-:W-:Y:S01]  /*4140*/  LOP3.LUT P0, RZ, R116, 0x8, RZ, 0xc0, !PT ;  /* 0x0000000874ff7812 */ /* 0x000fe2000780c0ff */
[----:B------:R1:W-:Y:S01]  /*4150*/  STS [R208+0x2a000], R4 ;  /* 0x02a00004d0007388 */ /* 0x0003e20000000800 */
[----:B------:R-:W-:Y:S01]  /*4160*/  LOP3.LUT R230, R5, R230, RZ, 0xfc, !PT ;  /* 0x000000e605e67212 */ /* 0x000fe200078efcff */
[----:B------:R-:W-:Y:S01]  /*4170*/  VIADD R211, R208, 0x2a020 ;  /* 0x0002a020d0d37836 */ /* 0x000fe20000000000 */
[----:B---3--:R-:W-:Y:S02]  /*4180*/  F2FP.BF16.F32.PACK_AB R5, R198, R197 ;  /* 0x000000c5c605723e */ /* 0x008fe400000010ff */
[----:B------:R-:W-:Y:S02]  /*4190*/  LOP3.LUT P3, RZ, R116, 0x4, RZ, 0xc0, !PT ;  /* 0x0000000474ff7812 */ /* 0x000fe4000786c0ff */
[----:B----4-:R-:W-:Y:S01]  /*41a0*/  F2FP.BF16.F32.PACK_AB R3, R204, R203 ;  /* 0x000000cbcc03723e */ /* 0x010fe200000010ff */
[----:B------:R2:W-:Y:S01]  /*41b0*/  STS [R208+0x2a400], R5 ;  /* 0x02a40005d0007388 */ /* 0x0005e20000000800 */
[----:B------:R-:W-:Y:S02]  /*41c0*/  SEL R212, R212, 0xfffffff0, !P3 ;  /* 0xfffffff0d4d47807 */ /* 0x000fe40005800000 */
[----:B------:R-:W-:Y:S02]  /*41d0*/  SHF.R.U32.HI R124, RZ, 0x1, R116 ;  /* 0x00000001ff7c7819 */ /* 0x000fe40000011674 */
[----:B------:R-:W-:Y:S01]  /*41e0*/  LOP3.LUT R120, R121, 0x200, RZ, 0xc0, !PT ;  /* 0x0000020079787812 */ /* 0x000fe200078ec0ff */
[----:B------:R-:W-:Y:S01]  /*41f0*/  IMAD.IADD R210, R208, 0x1, R212 ;  /* 0x00000001d0d27824 */ /* 0x000fe200078e02d4 */
[----:B------:R-:W-:Y:S02]  /*4200*/  LOP3.LUT R119, R123, 0x8, R124, 0x78, !PT ;  /* 0x000000087b777812 */ /* 0x000fe400078e787c */
[----:B------:R-:W-:Y:S02]  /*4210*/  LOP3.LUT R128, R120, 0xc00, R117, 0xf8, !PT ;  /* 0x00000c0078807812 */ /* 0x000fe400078ef875 */
[----:B------:R-:W-:Y:S02]  /*4220*/  F2FP.BF16.F32.PACK_AB R6, R209, R207 ;  /* 0x000000cfd106723e */ /* 0x000fe400000010ff */
[----:B------:R-:W-:Y:S02]  /*4230*/  LOP3.LUT R128, R128, R119, RZ, 0xfc, !PT ;  /* 0x0000007780807212 */ /* 0x000fe400078efcff */
[----:B------:R-:W-:Y:S01]  /*4240*/  LEA R230, R230, UR4, 0x1 ;  /* 0x00000004e6e67c11 */ /* 0x000fe2000f8e08ff */
[----:B-1----:R-:W-:Y:S01]  /*4250*/  VIADD R4, R208, 0x2a000 ;  /* 0x0002a000d0047836 */ /* 0x002fe20000000000 */
[----:B------:R-:W-:Y:S02]  /*4260*/  LEA R128, R128, UR4, 0x1 ;  /* 0x0000000480807c11 */ /* 0x000fe4000f8e08ff */
[----:B------:R-:W-:Y:S02]  /*4270*/  SEL R232, R232, 0xffffffc0, !P3 ;  /* 0xffffffc0e8e87807 */ /* 0x000fe40005800000 */
[----:B------:R-:W-:Y:S02]  /*4280*/  @P0 IADD3 R211, PT, PT, R4, -0x20, RZ ;  /* 0xffffffe004d30810 */ /* 0x000fe40007ffe0ff */
[----:B------:R-:W-:Y:S01]  /*4290*/  F2FP.BF16.F32.PACK_AB R4, R202, R201 ;  /* 0x000000c9ca04723e */ /* 0x000fe200000010ff */
[----:B------:R-:W-:Y:S01]  /*42a0*/  IMAD.IADD R228, R232, 0x1, R230 ;  /* 0x00000001e8e47824 */ /* 0x000fe200078e02e6 */
[----:B--2---:R-:W-:Y:S02]  /*42b0*/  F2FP.BF16.F32.PACK_AB R5, R200, R199 ;  /* 0x000000c7c805723e */ /* 0x004fe400000010ff */
[----:B------:R-:W-:Y:S01]  /*42c0*/  LOP3.LUT P0, RZ, R116, 0x2, RZ, 0xc0, !PT ;  /* 0x0000000274ff7812 */ /* 0x000fe2000780c0ff */
[----:B------:R1:W-:Y:S01]  /*42d0*/  STS [R210+0x2a400], R4 ;  /* 0x02a40004d2007388 */ /* 0x0003e20000000800 */
[----:B------:R-:W-:Y:S02]  /*42e0*/  IADD3 R126, PT, PT, R128, R232, RZ ;  /* 0x000000e8807e7210 */ /* 0x000fe40007ffe0ff */
[----:B------:R-:W-:Y:S03]  /*42f0*/  SEL R231, R231, 0xffffffe0, !P0 ;  /* 0xffffffe0e7e77807 */ /* 0x000fe60004000000 */
[----:B------:R2:W-:Y:S01]  /*4300*/  STS [R210+0x2a000], R5 ;  /* 0x02a00005d2007388 */ /* 0x0005e20000000800 */
[----:B------:R-:W-:Y:S02]  /*4310*/  LOP3.LUT R122, R122, 0x20, RZ, 0xc0, !PT ;  /* 0x000000207a7a7812 */ /* 0x000fe400078ec0ff */
[C---:B------:R-:W-:Y:S03]  /*4320*/  IADD3 R229, PT, PT, R231.reuse, R230, RZ ;  /* 0x000000e6e7e57210 */ /* 0x040fe60007ffe0ff */
[----:B------:R3:W-:Y:S01]  /*4330*/  STS [R211], R3 ;  /* 0x00000003d3007388 */ /* 0x0007e20000000800 */
[----:B------:R-:W-:Y:S01]  /*4340*/  IMAD.IADD R127, R128, 0x1, R231 ;  /* 0x00000001807f7824 */ /* 0x000fe200078e02e7 */
[----:B------:R-:W-:Y:S01]  /*4350*/  IADD3 R125, PT, PT, R231, R126, RZ ;  /* 0x0000007ee77d7210 */ /* 0x000fe20007ffe0ff */
[----:B-1----:R-:W-:Y:S01]  /*4360*/  IMAD.IADD R4, R212, 0x1, R211 ;  /* 0x00000001d4047824 */ /* 0x002fe200078e02d3 */
[----:B--2---:R-:W-:Y:S02]  /*4370*/  F2FP.BF16.F32.PACK_AB R5, R213, R214 ;  /* 0x000000d6d505723e */ /* 0x004fe400000010ff */
[----:B---3--:R-:W-:Y:S05]  /*4380*/  F2FP.BF16.F32.PACK_AB R3, R206, R205 ;  /* 0x000000cdce03723e */ /* 0x008fea00000010ff */
[----:B------:R1:W-:Y:S06]  /*4390*/  STS [R211+0x400], R3 ;  /* 0x00040003d3007388 */ /* 0x0003ec0000000800 */
[----:B------:R-:W-:Y:S06]  /*43a0*/  STS [R4], R6 ;  /* 0x0000000604007388 */ /* 0x000fec0000000800 */
[----:B------:R-:W-:Y:S06]  /*43b0*/  STS [R4+0x400], R5 ;  /* 0x0004000504007388 */ /* 0x000fec0000000800 */
[----:B------:R-:W-:Y:S06]  /*43c0*/  LDSM.16.M88.4 R16, [R128+0x10000] ;  /* 0x010000008010783b */ /* 0x000fec0000000200 */
[----:B------:R-:W2:Y:S06]  /*43d0*/  LDSM.16.M88.4 R8, [R230+0x20000] ;  /* 0x02000000e608783b */ /* 0x000eac0000000200 */
[----:B------:R-:W3:Y:S01]  /*43e0*/  LDSM.16.M88.4 R84, [R230+0x20800] ;  /* 0x02080000e654783b */ /* 0x000ee20000000200 */
[----:B-1----:R-:W-:Y:S05]  /*43f0*/  IMAD.IADD R3, R231, 0x1, R228 ;  /* 0x00000001e7037824 */ /* 0x002fea00078e02e4 */
[----:B------:R-:W-:Y:S06]  /*4400*/  LDSM.16.M88.4 R88, [R127+0x10000] ;  /* 0x010000007f58783b */ /* 0x000fec0000000200 */
[----:B------:R-:W1:Y:S06]  /*4410*/  LDSM.16.M88.4 R92, [R229+0x20000] ;  /* 0x02000000e55c783b */ /* 0x000e6c0000000200 */
[----:B------:R-:W4:Y:S06]  /*4420*/  LDSM.16.M88.4 R96, [R229+0x20800] ;  /* 0x02080000e560783b */ /* 0x000f2c0000000200 */
[----:B------:R-:W-:Y:S06]  /*4430*/  LDSM.16.M88.4 R100, [R126+0x10000] ;  /* 0x010000007e64783b */ /* 0x000fec0000000200 */
[----:B------:R-:W4:Y:S01]  /*4440*/  LDSM.16.M88.4 R104, [R228+0x20000] ;  /* 0x02000000e468783b */ /* 0x000f220000000200 */
[C---:B--2---:R-:W-:Y:S05]  /*4450*/  HMMA.16816.F32.BF16 R4, R16.reuse, R8, RZ ;  /* 0x000000081004723c */ /* 0x044fea00000418ff */
[----:B------:R-:W-:Y:S03]  /*4460*/  LDSM.16.M88.4 R108, [R125+0x10000] ;  /* 0x010000007d6c783b */ /* 0x000fe60000000200 */
[C---:B------:R-:W-:Y:S03]  /*4470*/  HMMA.16816.F32.BF16 R8, R16.reuse, R10, RZ ;  /* 0x0000000a1008723c */ /* 0x040fe600000418ff */
[----:B------:R-:W-:Y:S05]  /*4480*/  LDSM.16.M88.4 R112, [R3+0x20000] ;  /* 0x020000000370783b */ /* 0x000fea0000000200 */
[C---:B---3--:R-:W-:Y:S08]  /*4490*/  HMMA.16816.F32.BF16 R12, R16.reuse, R84, RZ ;  /* 0x00000054100c723c */ /* 0x048ff000000418ff */
[----:B------:R-:W-:Y:S01]  /*44a0*/  HMMA.16816.F32.BF16 R16, R16, R86, RZ ;  /* 0x000000561010723c */ /* 0x000fe200000418ff */
[----:B------:R-:W2:Y:S07]  /*44b0*/  LDSM.16.M88.4 R84, [R228+0x20800] ;  /* 0x02080000e454783b */ /* 0x000eae0000000200 */
[C---:B-1----:R-:W-:Y:S08]  /*44c0*/  HMMA.16816.F32.BF16 R4, R88.reuse, R92, R4 ;  /* 0x0000005c5804723c */ /* 0x042ff00000041804 */
[C---:B------:R-:W-:Y:S01]  /*44d0*/  HMMA.16816.F32.BF16 R8, R88.reuse, R94, R8 ;  /* 0x0000005e5808723c */ /* 0x040fe20000041808 */
[----:B------:R-:W-:Y:S07]  /*44e0*/  LDSM.16.M88.4 R92, [R128+0x12000] ;  /* 0x01200000805c783b */ /* 0x000fee0000000200 */
[C---:B----4-:R-:W-:Y:S08]  /*44f0*/  HMMA.16816.F32.BF16 R12, R88.reuse, R96, R12 ;  /* 0x00000060580c723c */ /* 0x050ff0000004180c */
        /* <DEDUP_REMOVED lines=88> */
[----:B------:R-:W-:Y:S02]  /*4a80*/  LOP3.LUT R84, R124, 0x10, RZ, 0xc0, !PT ;  /* 0x000000107c547812 */ /* 0x000fe400078ec0ff */
[--C-:B------:R-:W-:Y:S02]  /*4a90*/  SHF.R.U32.HI R85, RZ, 0x3, R116.reuse ;  /* 0x00000003ff557819 */ /* 0x100fe40000011674 */
[----:B------:R-:W-:Y:S01]  /*4aa0*/  LOP3.LUT R84, R84, 0x8, R116, 0xf8, !PT ;  /* 0x0000000854547812 */ /* 0x000fe200078ef874 */
[----:B------:R-:W-:Y:S03]  /*4ab0*/  HMMA.16816.F32.BF16 R16, R100, R86, R16 ;  /* 0x000000566410723c */ /* 0x000fe60000041810 */
[----:B------:R-:W-:Y:S02]  /*4ac0*/  LOP3.LUT R233, R84, R123, RZ, 0x3c, !PT ;  /* 0x0000007b54e97212 */ /* 0x000fe400078e3cff */
[----:B------:R-:W-:Y:S02]  /*4ad0*/  LOP3.LUT R84, R122, 0x18, R85, 0xf8, !PT ;  /* 0x000000187a547812 */ /* 0x000fe400078ef855 */
[----:B------:R-:W-:Y:S01]  /*4ae0*/  LOP3.LUT R233, R233, 0x200, R117, 0xf8, !PT ;  /* 0x00000200e9e97812 */ /* 0x000fe200078ef875 */
[C---:B------:R-:W-:Y:S05]  /*4af0*/  HMMA.16816.F32.BF16 R4, R108.reuse, R112, R4 ;  /* 0x000000706c04723c */ /* 0x040fea0000041804 */
[--C-:B------:R-:W-:Y:S02]  /*4b00*/  LOP3.LUT R84, R84, 0x1c0, R121.reuse, 0xf8, !PT ;  /* 0x000001c054547812 */ /* 0x100fe400078ef879 */
[----:B------:R-:W-:Y:S01]  /*4b10*/  LEA R233, R233, UR4, 0x1 ;  /* 0x00000004e9e97c11 */ /* 0x000fe2000f8e08ff */
[C---:B------:R-:W-:Y:S03]  /*4b20*/  HMMA.16816.F32.BF16 R8, R108.reuse, R114, R8 ;  /* 0x000000726c08723c */ /* 0x040fe60000041808 */
[----:B------:R-:W-:Y:S01]  /*4b30*/  LOP3.LUT R84, R84, 0x38, R118, 0x78, !PT ;  /* 0x0000003854547812 */ /* 0x000fe200078e7876 */
[C---:B------:R-:W-:Y:S01]  /*4b40*/  VIADD R112, R233.reuse, 0x2a040 ;  /* 0x0002a040e9707836 */ /* 0x040fe20000000000 */
[----:B------:R-:W-:Y:S02]  /*4b50*/  IADD3 R85, PT, PT, R233, 0x2a000, RZ ;  /* 0x0002a000e9557810 */ /* 0x000fe40007ffe0ff */
[----:B------:R-:W-:Y:S01]  /*4b60*/  LOP3.LUT R84, R84, 0x200, R121, 0xf8, !PT ;  /* 0x0000020054547812 */ /* 0x000fe200078ef879 */
[C---:B-1----:R-:W-:Y:S03]  /*4b70*/  HMMA.16816.F32.BF16 R12, R108.reuse, R88, R12 ;  /* 0x000000586c0c723c */ /* 0x042fe6000004180c */
[C---:B-----5:R-:W-:Y:S01]  /*4b80*/  FADD.FTZ R4, -R130.reuse, R4 ;  /* 0x0000000482047221 */ /* 0x060fe20000010100 */
[C---:B------:R-:W-:Y:S01]  /*4b90*/  FADD.FTZ R5, -R130.reuse, R5 ;  /* 0x0000000582057221 */ /* 0x040fe20000010100 */
[C---:B------:R-:W-:Y:S01]  /*4ba0*/  FADD.FTZ R6, -R129.reuse, R6 ;  /* 0x0000000681067221 */ /* 0x040fe20000010100 */
[----:B------:R-:W-:Y:S01]  /*4bb0*/  FADD.FTZ R7, -R129, R7 ;  /* 0x0000000781077221 */ /* 0x000fe20000010100 */
[----:B------:R-:W-:Y:S01]  /*4bc0*/  FMUL.FTZ R4, R131, R4 ;  /* 0x0000000483047220 */ /* 0x000fe20000410000 */
[----:B------:R-:W-:Y:S03]  /*4bd0*/  HMMA.16816.F32.BF16 R16, R108, R90, R16 ;  /* 0x0000005a6c10723c */ /* 0x000fe60000041810 */
        /* <DEDUP_REMOVED lines=14> */
[----:B------:R-:W-:Y:S01]  /*4cc0*/  @P3 IADD3 R112, PT, PT, R85, -0x40, RZ ;  /* 0xffffffc055703810 */ /* 0x000fe20007ffe0ff */
[----:B------:R-:W-:Y:S01]  /*4cd0*/  FMUL.FTZ R11, R202, R11 ;  /* 0x0000000bca0b7220 */ /* 0x000fe20000410000 */
[----:B------:R-:W-:Y:S01]  /*4ce0*/  FMUL.FTZ R12, R203, R12 ;  /* 0x0000000ccb0c7220 */ /* 0x000fe20000410000 */
[----:B------:R-:W-:Y:S01]  /*4cf0*/  F2FP.BF16.F32.PACK_AB R4, R5, R4 ;  /* 0x000000040504723e */ /* 0x000fe200000010ff */
[----:B------:R-:W-:Y:S01]  /*4d00*/  FMUL.FTZ R13, R204, R13 ;  /* 0x0000000dcc0d7220 */ /* 0x000fe20000410000 */
[----:B------:R-:W-:Y:S01]  /*4d10*/  FMUL.FTZ R14, R205, R14 ;  /* 0x0000000ecd0e7220 */ /* 0x000fe20000410000 */
[----:B------:R-:W-:Y:S01]  /*4d20*/  F2FP.BF16.F32.PACK_AB R6, R7, R6 ;  /* 0x000000060706723e */ /* 0x000fe200000010ff */
[----:B------:R-:W-:Y:S01]  /*4d30*/  FMUL.FTZ R15, R206, R15 ;  /* 0x0000000fce0f7220 */ /* 0x000fe20000410000 */
[C---:B------:R-:W-:Y:S01]  /*4d40*/  FADD.FTZ R16, -R130.reuse, R16 ;  /* 0x0000001082107221 */ /* 0x040fe20000010100 */
[----:B------:R-:W-:Y:S01]  /*4d50*/  F2FP.BF16.F32.PACK_AB R8, R9, R8 ;  /* 0x000000080908723e */ /* 0x000fe200000010ff */
[----:B------:R-:W-:Y:S01]  /*4d60*/  FADD.FTZ R17, -R130, R17 ;  /* 0x0000001182117221 */ /* 0x000fe20000010100 */
[----:B------:R-:W-:Y:S01]  /*4d70*/  FADD.FTZ R18, -R129, R18 ;  /* 0x0000001281127221 */ /* 0x000fe20000010100 */
[----:B------:R-:W-:Y:S01]  /*4d80*/  F2FP.BF16.F32.PACK_AB R10, R11, R10 ;  /* 0x0000000a0b0a723e */ /* 0x000fe200000010ff */
[----:B------:R-:W-:Y:S01]  /*4d90*/  FADD.FTZ R19, -R129, R19 ;  /* 0x0000001381137221 */ /* 0x000fe20000010100 */
[----:B------:R-:W-:Y:S01]  /*4da0*/  FMUL.FTZ R16, R207, R16 ;  /* 0x00000010cf107220 */ /* 0x000fe20000410000 */
[----:B------:R-:W-:Y:S01]  /*4db0*/  F2FP.BF16.F32.PACK_AB R12, R13, R12 ;  /* 0x0000000c0d0c723e */ /* 0x000fe200000010ff */
[----:B------:R-:W-:Y:S01]  /*4dc0*/  FMUL.FTZ R17, R209, R17 ;  /* 0x00000011d1117220 */ /* 0x000fe20000410000 */
[----:B------:R-:W-:Y:S01]  /*4dd0*/  FMUL.FTZ R18, R214, R18 ;  /* 0x00000012d6127220 */ /* 0x000fe20000410000 */
[----:B------:R-:W-:Y:S01]  /*4de0*/  F2FP.BF16.F32.PACK_AB R14, R15, R14 ;  /* 0x0000000e0f0e723e */ /* 0x000fe200000010ff */
[----:B------:R-:W-:Y:S01]  /*4df0*/  FMUL.FTZ R19, R213, R19 ;  /* 0x00000013d5137220 */ /* 0x000fe20000410000 */
        /* <DEDUP_REMOVED lines=28> */
.L_x_1079:
        /* <DEDUP_REMOVED lines=16> */
[----:B------:R-:W2:Y:S06]  /*50c0*/  LDSM.16.MT88.4 R8, [R234+0x10000] ;  /* 0x01000000ea08783b */ /* 0x000eac0000004200 */
[----:B------:R-:W3:Y:S06]  /*50d0*/  LDSM.16.MT88.4 R12, [R112] ;  /* 0x00000000700c783b */ /* 0x000eec0000004200 */
[----:B------:R-:W4:Y:S06]  /*50e0*/  LDSM.16.MT88.4 R16, [R234+0x12000] ;  /* 0x01200000ea10783b */ /* 0x000f2c0000004200 */
[----:B-1----:R-:W1:Y:S06]  /*50f0*/  LDSM.16.MT88.4 R84, [R234+0x14000] ;  /* 0x01400000ea54783b */ /* 0x002e6c0000004200 */
[----:B------:R-:W5:Y:S06]  /*5100*/  LDSM.16.MT88.4 R88, [R234+0x16000] ;  /* 0x01600000ea58783b */ /* 0x000f6c0000004200 */
[----:B------:R-:W-:Y:S06]  /*5110*/  LDSM.16.MT88.4 R92, [R234+0x10800] ;  /* 0x01080000ea5c783b */ /* 0x000fec0000004200 */
[----:B------:R-:W-:Y:S01]  /*5120*/  LDSM.16.MT88.4 R96, [R112+0x800] ;  /* 0x000800007060783b */ /* 0x000fe20000004200 */
[-C--:B--2---:R-:W-:Y:S05]  /*5130*/  HMMA.16816.F32.BF16 R20, R4, R8.reuse, R20 ;  /* 0x000000080414723c */ /* 0x084fea0000041814 */
[----:B------:R-:W-:Y:S03]  /*5140*/  LDSM.16.MT88.4 R100, [R234+0x12800] ;  /* 0x01280000ea64783b */ /* 0x000fe60000004200 */
[C---:B---3--:R-:W-:Y:S03]  /*5150*/  HMMA.16816.F32.BF16 R24, R12.reuse, R8, R24 ;  /* 0x000000080c18723c */ /* 0x048fe60000041818 */
[----:B------:R-:W-:Y:S06]  /*5160*/  LDSM.16.MT88.4 R104, [R234+0x14800] ;  /* 0x01480000ea68783b */ /* 0x000fec0000004200 */
[----:B------:R-:W-:Y:S01]  /*5170*/  LDSM.16.MT88.4 R108, [R234+0x16800] ;  /* 0x01680000ea6c783b */ /* 0x000fe20000004200 */
        /* <DEDUP_REMOVED lines=8> */
[-C--:B-1----:R-:W-:Y:S08]  /*5200*/  HMMA.16816.F32.BF16 R52, R4, R84.reuse, R52 ;  /* 0x000000540434723c */ /* 0x082ff00000041834 */
        /* <DEDUP_REMOVED lines=9> */
[----:B------:R-:W1:Y:S06]  /*52a0*/  LDSM.16.MT88.4 R4, [R233+0x2b000] ;  /* 0x02b00000e904783b */ /* 0x000e6c0000004200 */
[----:B------:R-:W3:Y:S01]  /*52b0*/  LDSM.16.MT88.4 R88, [R234+0x15000] ;  /* 0x01500000ea58783b */ /* 0x000ee20000004200 */
        /* <DEDUP_REMOVED lines=22> */
[-C--:B-1----:R-:W-:Y:S08]  /*5420*/  HMMA.16816.F32.BF16 R20, R4, R12.reuse, R20 ;  /* 0x0000000c0414723c */ /* 0x082ff00000041814 */
[C---:B------:R-:W-:Y:S08]  /*5430*/  HMMA.16816.F32.BF16 R24, R16.reuse, R12, R24 ;  /* 0x0000000c1018723c */ /* 0x040ff00000041818 */
[-C--:B------:R-:W-:Y:S08]  /*5440*/  HMMA.16816.F32.BF16 R28, R16, R14.reuse, R28 ;  /* 0x0000000e101c723c */ /* 0x080ff0000004181c */
[C---:B------:R-:W-:Y:S01]  /*5450*/  HMMA.16816.F32.BF16 R32, R4.reuse, R14, R32 ;  /* 0x0000000e0420723c */ /* 0x040fe20000041820 */
[----:B------:R-:W1:Y:S01]  /*5460*/  LDSM.16.MT88.4 R12, [R234+0x17800] ;  /* 0x01780000ea0c783b */ /* 0x000e620000004200 */
        /* <DEDUP_REMOVED lines=9> */
[-C--:B--2---:R-:W-:Y:S08]  /*5500*/  HMMA.16816.F32.BF16 R68, R4, R92.reuse, R68 ;  /* 0x0000005c0444723c */ /* 0x084ff00000041844 */
        /* <DEDUP_REMOVED lines=50> */
.L_x_1080:
        /* <DEDUP_REMOVED lines=12> */
[----:B------:R-:W-:Y:S02]  /*58f0*/  IMAD.IADD R208, R231, 0x1, R235 ;  /* 0x00000001e7d07824 */ /* 0x000fe400078e02eb */
[----:B------:R-:W-:Y:S01]  /*5900*/  @UP0 UIADD3.X UR17, UPT, UPT, UR17, -0x1, URZ, UP1, !UPT ;  /* 0xffffffff11110890 */ /* 0x000fe20008ffe4ff */
[----:B------:R-:W2:Y:S01]  /*5910*/  LDSM.16.M88.4 R124, [R235+0x29000] ;  /* 0x02900000eb7c783b */ /* 0x000ea20000000200 */
[----:B------:R-:W-:Y:S03]  /*5920*/  UISETP.NE.U32.AND UP1, UPT, UR8, 0x1, UPT ;  /* 0x000000010800788c */ /* 0x000fe6000bf25070 */
[----:B------:R-:W3:Y:S03]  /*5930*/  LDSM.16.MT88.4 R196, [R234+0x1e000] ;  /* 0x01e00000eac4783b */ /* 0x000ee60000004200 */
[----:B------:R-:W-:Y:S01]  /*5940*/  PLOP3.LUT P1, PT, PT, PT, UP1, 0x80, 0x8 ;  /* 0x000000000008781c */ /* 0x000fe20003f2f018 */
[----:B------:R-:W-:Y:S04]  /*5950*/  LDSM.16.MT88.4 R204, [R234+0x18800] ;  /* 0x01880000eacc783b */ /* 0x000fe80000004200 */
[----:B------:R-:W4:Y:S04]  /*5960*/  LDSM.16.M88.4 R200, [R208+0x28000] ;  /* 0x02800000d0c8783b */ /* 0x000f280000000200 */
[----:B------:R-:W4:Y:S04]  /*5970*/  LDSM.16.M88.4 R208, [R208+0x29000] ;  /* 0x02900000d0d0783b */ /* 0x000f280000000200 */
[----:B------:R-:W4:Y:S04]  /*5980*/  LDSM.16.MT88.4 R212, [R234+0x1a800] ;  /* 0x01a80000ead4783b */ /* 0x000f280000004200 */
[----:B------:R-:W-:Y:S04]  /*5990*/  LDSM.16.MT88.4 R216, [R234+0x1e800] ;  /* 0x01e80000ead8783b */ /* 0x000fe80000004200 */
[----:B------:R-:W-:Y:S01]  /*59a0*/  LDSM.16.MT88.4 R220, [R234+0x19000] ;  /* 0x01900000eadc783b */ /* 0x000fe20000004200 */
        /* <DEDUP_REMOVED lines=15> */
[----:B------:R-:W-:Y:S01]  /*5aa0*/  HMMA.16816.F32.BF16 R128, R128, R198, RZ ;  /* 0x000000c68080723c */ /* 0x000fe200000418ff */
[----:B------:R-:W1:Y:S07]  /*5ab0*/  LDSM.16.MT88.4 R196, [R234+0x1c800] ;  /* 0x01c80000eac4783b */ /* 0x000e6e0000004200 */
[-C--:B----4-:R-:W-:Y:S08]  /*5ac0*/  HMMA.16816.F32.BF16 R4, R200, R204.reuse, R4 ;  /* 0x000000ccc804723c */ /* 0x090ff00000041804 */
[C---:B------:R-:W-:Y:S04]  /*5ad0*/  HMMA.16816.F32.BF16 R8, R208.reuse, R204, R8 ;  /* 0x000000ccd008723c */ /* 0x040fe80000041808 */
[C---:B------:R-:W-:Y:S02]  /*5ae0*/  VIADD R204, R235.reuse, 0x28000 ;  /* 0x00028000ebcc7836 */ /* 0x040fe40000000000 */
[----:B------:R-:W-:Y:S02]  /*5af0*/  VIADD R235, R235, 0x28040 ;  /* 0x00028040ebeb7836 */ /* 0x000fe40000000000 */
[-C--:B------:R-:W-:Y:S03]  /*5b00*/  HMMA.16816.F32.BF16 R12, R208, R206.reuse, R12 ;  /* 0x000000ced00c723c */ /* 0x080fe6000004180c */
[----:B------:R-:W-:Y:S05]  /*5b10*/  @P3 VIADD R235, R204, 0xffffffc0 ;  /* 0xffffffc0cceb3836 */ /* 0x000fea0000000000 */
[C---:B------:R-:W-:Y:S01]  /*5b20*/  HMMA.16816.F32.BF16 R16, R200.reuse, R206, R16 ;  /* 0x000000cec810723c */ /* 0x040fe20000041810 */
[----:B------:R-:W2:Y:S04]  /*5b30*/  LDSM.16.M88.4 R204, [R235] ;  /* 0x00000000ebcc783b */ /* 0x000ea80000000200 */
[----:B------:R-:W3:Y:S03]  /*5b40*/  LDSM.16.M88.4 R224, [R235+0x1000] ;  /* 0x00100000ebe0783b */ /* 0x000ee60000000200 */
[-C--:B------:R-:W-:Y:S08]  /*5b50*/  HMMA.16816.F32.BF16 R84, R200, R212.reuse, R84 ;  /* 0x000000d4c854723c */ /* 0x080ff00000041854 */
[C---:B------:R-:W-:Y:S08]  /*5b60*/  HMMA.16816.F32.BF16 R88, R208.reuse, R212, R88 ;  /* 0x000000d4d058723c */ /* 0x040ff00000041858 */
[-C--:B------:R-:W-:Y:S08]  /*5b70*/  HMMA.16816.F32.BF16 R92, R208, R214.reuse, R92 ;  /* 0x000000d6d05c723c */ /* 0x080ff0000004185c */
[C---:B------:R-:W-:Y:S08]  /*5b80*/  HMMA.16816.F32.BF16 R96, R200.reuse, R214, R96 ;  /* 0x000000d6c860723c */ /* 0x040ff00000041860 */
[-C--:B-1----:R-:W-:Y:S08]  /*5b90*/  HMMA.16816.F32.BF16 R100, R200, R196.reuse, R100 ;  /* 0x000000c4c864723c */ /* 0x082ff00000041864 */
[C---:B------:R-:W-:Y:S08]  /*5ba0*/  HMMA.16816.F32.BF16 R104, R208.reuse, R196, R104 ;  /* 0x000000c4d068723c */ /* 0x040ff00000041868 */
[-C--:B------:R-:W-:Y:S08]  /*5bb0*/  HMMA.16816.F32.BF16 R108, R208, R198.reuse, R108 ;  /* 0x000000c6d06c723c */ /* 0x080ff0000004186c */
[C---:B------:R-:W-:Y:S01]  /*5bc0*/  HMMA.16816.F32.BF16 R112, R200.reuse, R198, R112 ;  /* 0x000000c6c870723c */ /* 0x040fe20000041870 */
[----:B------:R-:W1:Y:S07]  /*5bd0*/  LDSM.16.MT88.4 R196, [R234+0x1b000] ;  /* 0x01b00000eac4783b */ /* 0x000e6e0000004200 */
[-C--:B------:R-:W-:Y:S08]  /*5be0*/  HMMA.16816.F32.BF16 R116, R200, R216.reuse, R116 ;  /* 0x000000d8c874723c */ /* 0x080ff00000041874 */
[C---:B------:R-:W-:Y:S08]  /*5bf0*/  HMMA.16816.F32.BF16 R120, R208.reuse, R216, R120 ;  /* 0x000000d8d078723c */ /* 0x040ff00000041878 */
[-C--:B------:R-:W-:Y:S01]  /*5c00*/  HMMA.16816.F32.BF16 R124, R208, R218.reuse, R124 ;  /* 0x000000dad07c723c */ /* 0x080fe2000004187c */
[----:B------:R-:W4:Y:S07]  /*5c10*/  LDSM.16.MT88.4 R208, [R234+0x1d000] ;  /* 0x01d00000ead0783b */ /* 0x000f2e0000004200 */
[----:B------:R-:W-:Y:S01]  /*5c20*/  HMMA.16816.F32.BF16 R128, R200, R218, R128 ;  /* 0x000000dac880723c */ /* 0x000fe20000041880 */
[----:B------:R-:W4:Y:S04]  /*5c30*/  LDSM.16.MT88.4 R200, [R234+0x1f000] ;  /* 0x01f00000eac8783b */ /* 0x000f280000004200 */
[----:B------:R-:W-:Y:S03]  /*5c40*/  LDSM.16.MT88.4 R216, [R234+0x19800] ;  /* 0x01980000ead8783b */ /* 0x000fe60000004200 */
[-C--:B--2---:R-:W-:Y:S08]  /*5c50*/  HMMA.16816.F32.BF16 R4, R204, R220.reuse, R4 ;  /* 0x000000dccc04723c */ /* 0x084ff00000041804 */
[C---:B---3--:R-:W-:Y:S04]  /*5c60*/  HMMA.16816.F32.BF16 R8, R224.reuse, R220, R8 ;  /* 0x000000dce008723c */ /* 0x048fe80000041808 */
[----:B------:R-:W-:Y:S04]  /*5c70*/  IMAD.IADD R220, R231, 0x1, R235 ;  /* 0x00000001e7dc7824 */ /* 0x000fe800078e02eb */
[-C--:B------:R-:W-:Y:S01]  /*5c80*/  HMMA.16816.F32.BF16 R12, R224, R222.reuse, R12 ;  /* 0x000000dee00c723c */ /* 0x080fe2000004180c */
[----:B------:R-:W2:Y:S07]  /*5c90*/  LDSM.16.M88.4 R212, [R220] ;  /* 0x00000000dcd4783b */ /* 0x000eae0000000200 */
[C---:B------:R-:W-:Y:S01]  /*5ca0*/  HMMA.16816.F32.BF16 R16, R204.reuse, R222, R16 ;  /* 0x000000decc10723c */ /* 0x040fe20000041810 */
[----:B------:R-:W3:Y:S07]  /*5cb0*/  LDSM.16.M88.4 R220, [R220+0x1000] ;  /* 0x00100000dcdc783b */ /* 0x000eee0000000200 */
[-C--:B-1----:R-:W-:Y:S08]  /*5cc0*/  HMMA.16816.F32.BF16 R84, R204, R196.reuse, R84 ;  /* 0x000000c4cc54723c */ /* 0x082ff00000041854 */
[C---:B------:R-:W-:Y:S08]  /*5cd0*/  HMMA.16816.F32.BF16 R88, R224.reuse, R196, R88 ;  /* 0x000000c4e058723c */ /* 0x040ff00000041858 */
[-C--:B------:R-:W-:Y:S08]  /*5ce0*/  HMMA.16816.F32.BF16 R92, R224, R198.reuse, R92 ;  /* 0x000000c6e05c723c */ /* 0x080ff0000004185c */
[C---:B------:R-:W-:Y:S01]  /*5cf0*/  HMMA.16816.F32.BF16 R96, R204.reuse, R198, R96 ;  /* 0x000000c6cc60723c */ /* 0x040fe20000041860 */
[----:B------:R-:W1:Y:S07]  /*5d00*/  LDSM.16.MT88.4 R196, [R234+0x1b800] ;  /* 0x01b80000eac4783b */ /* 0x000e6e0000004200 */
[-C--:B----4-:R-:W-:Y:S08]  /*5d10*/  HMMA.16816.F32.BF16 R100, R204, R208.reuse, R100 ;  /* 0x000000d0cc64723c */ /* 0x090ff00000041864 */
[C---:B------:R-:W-:Y:S01]  /*5d20*/  HMMA.16816.F32.BF16 R104, R224.reuse, R208, R104 ;  /* 0x000000d0e068723c */ /* 0x040fe20000041868 */
[----:B------:R-:W-:Y:S05]  /*5d30*/  IMAD.U32 R208, RZ, RZ, UR55 ;  /* 0x00000037ffd07e24 */ /* 0x000fea000f8e00ff */
[----:B------:R-:W-:Y:S02]  /*5d40*/  LEA R208, P0, R208, R244, 0x2 ;  /* 0x000000f4d0d07211 */ /* 0x000fe400078010ff */
[-C--:B------:R-:W-:Y:S08]  /*5d50*/  HMMA.16816.F32.BF16 R108, R224, R210.reuse, R108 ;  /* 0x000000d2e06c723c */ /* 0x080ff0000004186c */
[C---:B------:R-:W-:Y:S08]  /*5d60*/  HMMA.16816.F32.BF16 R112, R204.reuse, R210, R112 ;  /* 0x000000d2cc70723c */ /* 0x040ff00000041870 */
[-C--:B------:R-:W-:Y:S08]  /*5d70*/  HMMA.16816.F32.BF16 R116, R204, R200.reuse, R116 ;  /* 0x000000c8cc74723c */ /* 0x080ff00000041874 */
[C---:B------:R-:W-:Y:S01]  /*5d80*/  HMMA.16816.F32.BF16 R120, R224.reuse, R200, R120 ;  /* 0x000000c8e078723c */ /* 0x040fe20000041878 */
[----:B------:R-:W-:Y:S05]  /*5d90*/  IMAD.U32 R200, RZ, RZ, UR55 ;  /* 0x00000037ffc87e24 */ /* 0x000fea000f8e00ff */
[----:B------:R-:W-:Y:S02]  /*5da0*/  LEA.HI.X.SX32 R209, R200, R245, 0x2, P0 ;  /* 0x000000f5c8d17211 */ /* 0x000fe400000f16ff */
[-C--:B------:R-:W-:Y:S03]  /*5db0*/  HMMA.16816.F32.BF16 R124, R224, R202.reuse, R124 ;  /* 0x000000cae07c723c */ /* 0x080fe6000004187c */
[C---:B------:R-:W-:Y:S04]  /*5dc0*/  LEA R210, P0, R250.reuse, R208, 0x5 ;  /* 0x000000d0fad27211 */ /* 0x040fe800078028ff */
[C---:B------:R-:W-:Y:S01]  /*5dd0*/  LEA.HI.X.SX32 R211, R250.reuse, R209, 0x5, P0 ;  /* 0x000000d1fad37211 */ /* 0x040fe200000f2eff */
[----:B------:R-:W-:Y:S01]  /*5de0*/  HMMA.16816.F32.BF16 R128, R204, R202, R128 ;  /* 0x000000cacc80723c */ /* 0x000fe20000041880 */
[----:B------:R-:W4:Y:S04]  /*5df0*/  LDSM.16.MT88.4 R200, [R234+0x1d800] ;  /* 0x01d80000eac8783b */ /* 0x000f280000004200 */
[----:B------:R-:W4:Y:S03]  /*5e00*/  LDSM.16.MT88.4 R204, [R234+0x1f800] ;  /* 0x01f80000eacc783b */ /* 0x000f260000004200 */
[-C--:B--2---:R-:W-:Y:S08]  /*5e10*/  HMMA.16816.F32.BF16 R4, R212, R216.reuse, R4 ;  /* 0x000000d8d404723c */ /* 0x084ff00000041804 */
[C---:B---3--:R-:W-:Y:S04]  /*5e20*/  HMMA.16816.F32.BF16 R8, R220.reuse, R216, R8 ;  /* 0x000000d8dc08723c */ /* 0x048fe80000041808 */
        /* <DEDUP_REMOVED lines=24> */
[-C--:B------:R-:W-:Y:S03]  /*5fb0*/  HMMA.16816.F32.BF16 R116, R212, R204.reuse, R116 ;  /* 0x000000ccd474723c */ /* 0x080fe60000041874 */
[C---:B------:R-:W-:Y:S02]  /*5fc0*/  LEA.HI.X.SX32 R203, R250.reuse, R201, 0x5, P0 ;  /* 0x000000c9facb7211 */ /* 0x040fe400000f2eff */
[C---:B------:R-:W-:Y:S03]  /*5fd0*/  LEA R234, P0, R250.reuse, R202, 0x5 ;  /* 0x000000cafaea7211 */ /* 0x040fe600078028ff */
[C---:B------:R-:W-:Y:S04]  /*5fe0*/  HMMA.16816.F32.BF16 R120, R220.reuse, R204, R120 ;  /* 0x000000ccdc78723c */ /* 0x040fe80000041878 */
[C---:B------:R-:W-:Y:S02]  /*5ff0*/  LEA.HI.X.SX32 R235, R250.reuse, R203, 0x5, P0 ;  /* 0x000000cbfaeb7211 */ /* 0x040fe400000f2eff */
[C---:B------:R-:W-:Y:S02]  /*6000*/  LEA R204, P0, R250.reuse, R234, 0x5 ;  /* 0x000000eafacc7211 */ /* 0x040fe400078028ff */
[-C--:B------:R-:W-:Y:S03]  /*6010*/  HMMA.16816.F32.BF16 R124, R220, R206.reuse, R124 ;  /* 0x000000cedc7c723c */ /* 0x080fe6000004187c */
[C---:B------:R-:W-:Y:S02]  /*6020*/  LEA.HI.X.SX32 R205, R250.reuse, R235, 0x5, P0 ;  /* 0x000000ebfacd7211 */ /* 0x040fe400000f2eff */
[----:B------:R-:W-:Y:S03]  /*6030*/  LEA R222, P0, R250, R204, 0x5 ;  /* 0x000000ccfade7211 */ /* 0x000fe600078028ff */
[----:B------:R-:W-:Y:S04]  /*6040*/  HMMA.16816.F32.BF16 R128, R212, R206, R128 ;  /* 0x000000ced480723c */ /* 0x000fe80000041880 */
[----:B------:R-:W-:Y:S02]  /*6050*/  @P2 LOP3.LUT R206, R238, 0x30, RZ, 0xc0, !PT ;  /* 0x00000030eece2812 */ /* 0x000fe400078ec0ff */
[----:B------:R-:W-:Y:S02]  /*6060*/  LEA.HI.X.SX32 R223, R250, R205, 0x5, P0 ;  /* 0x000000cdfadf7211 */ /* 0x000fe400000f2eff */
[----:B------:R-:W-:Y:S02]  /*6070*/  @P2 LOP3.LUT R242, R206, 0x7, R237, 0xf8, !PT ;  /* 0x00000007cef22812 */ /* 0x000fe400078ef8ed */
[----:B------:R-:W-:Y:S03]  /*6080*/  LEA R220, P0, R250, R222, 0x5 ;  /* 0x000000defadc7211 */ /* 0x000fe600078028ff */
[----:B------:R-:W-:Y:S01]  /*6090*/  @P2 IMAD.WIDE.U32 R206, R242, R236, UR64 ;  /* 0x00000040f2ce2e25 */ /* 0x000fe2000f8e00ec */
[C---:B------:R-:W-:Y:S01]  /*60a0*/  LEA.HI.X.SX32 R221, R250.reuse, R223, 0x5, P0 ;  /* 0x000000dffadd7211 */ /* 0x040fe200000f2eff */
[----:B------:R-:W-:Y:S01]  /*60b0*/  @UP0 UMOV UR64, UR15 ;  /* 0x0000000f00400c82 */ /* 0x000fe20008000000 */
[----:B------:R-:W-:Y:S01]  /*60c0*/  @UP0 UMOV UR65, UR14 ;  /* 0x0000000e00410c82 */ /* 0x000fe20008000000 */
[----:B------:R-:W-:Y:S01]  /*60d0*/  UISETP.GT.AND UP0, UPT, UR54, UR51, UPT ;  /* 0x000000333600728c */ /* 0x000fe2000bf04270 */
[----:B------:R-:W5:Y:S01]  /*60e0*/  @P2 LDG.E R241, desc[UR34][R206.64+-0x100] ;  /* 0xffff0022cef12981 */ /* 0x000f62000c1e1900 */
[C---:B------:R-:W-:Y:S01]  /*60f0*/  IMAD.WIDE R214, R250.reuse, -0xc0, R220 ;  /* 0xffffff40fad67825 */ /* 0x040fe200078e02dc */
[----:B------:R-:W-:Y:S02]  /*6100*/  UIADD3 UR54, UPT, UPT, UR54, -0x1, URZ ;  /* 0xffffffff36367890 */ /* 0x000fe4000fffe0ff */
        /* <DEDUP_REMOVED lines=155> */
[----:B------:R-:W-:Y:S01]  /*6ac0*/  LDSM.16.MT88.4 R116, [R0+0x5800] ;  /* 0x005800000074783b */ /* 0x000fe20000004200 */
        /* <DEDUP_REMOVED lines=43> */
[----:B------:R4:W1:Y:S07]  /*6d80*/  LDSM.16.MT88.4 R8, [R0+0x7800] ;  /* 0x007800000008783b */ /* 0x00086e0000004200 */
        /* <DEDUP_REMOVED lines=267> */
.L_x_1082:
        /* <DEDUP_REMOVED lines=12> */
.L_x_1083:
[----:B------:R-:W2:Y:S01]  /*7f00*/  LDCU.64 UR8, c[0x0][0x5c8] ;  /* 0x0000b900ff0877ac */ /* 0x000ea20008000a00 */
[----:B------:R-:W-:-:S04]  /*7f10*/  UIADD3 UR12, UPT, UPT, UR41, UR42, URZ ;  /* 0x0000002a290c7290 */ /* 0x000fc8000fffe0ff */
[----:B--2---:R-:W-:Y:S02]  /*7f20*/  UIMAD.WIDE.U32 UR42, UR12, UR8, URZ ;  /* 0x000000080c2a72a5 */ /* 0x004fe4000f8e00ff */
[----:B------:R-:W-:-:S04]  /*7f30*/  UIMAD UR12, UR12, UR9, URZ ;  /* 0x000000090c0c72a4 */ /* 0x000fc8000f8e02ff */
[----:B------:R-:W-:-:S06]  /*7f40*/  UIADD3 UR12, UPT, UPT, UR43, UR12, URZ ;  /* 0x0000000c2b0c7290 */ /* 0x000fcc000fffe0ff */
[----:B-1----:R-:W-:-:S07]  /*7f50*/  MOV R0, UR12 ;  /* 0x0000000c00007c02 */ /* 0x002fce0008000f00 */
.L_x_1084:
        /* <DEDUP_REMOVED lines=15> */
[----:B------:R-:W-:Y:S01]  /*8050*/  ISETP.GE.AND P1, PT, R3, UR36, PT ;  /* 0x0000002403007c0c */ /* 0x000fe2000bf26270 */
[----:B------:R-:W-:Y:S01]  /*8060*/  IMAD.U32 R53, RZ, RZ, UR45 ;  /* 0x0000002dff357e24 */ /* 0x000fe2000f8e00ff */
[----:B------:R-:W-:Y:S01]  /*8070*/  LEA R68, R68, UR5, 0x1 ;  /* 0x0000000544447c11 */ /* 0x000fe2000f8e08ff */
[----:B------:R-:W-:Y:S01]  /*8080*/  UIMAD UR12, UR14, UR11, UR12 ;  /* 0x0000000b0e0c72a4 */ /* 0x000fe2000f8e020c */
[----:B------:R-:W-:Y:S01]  /*8090*/  LOP3.LUT R2, R4, 0x38, R69, 0xf8, !PT ;  /* 0x0000003804027812 */ /* 0x000fe200078ef845 */
[----:B------:R-:W-:Y:S01]  /*80a0*/  IMAD.U32 R52, RZ, RZ, UR44 ;  /* 0x0000002cff347e24 */ /* 0x000fe2000f8e00ff */
[----:B------:R-:W2:Y:S01]  /*80b0*/  LDC.64 R4, c[0x0][0x5e0] ;  /* 0x00017800ff047b82 */ /* 0x000ea20000000a00 */
[----:B------:R3:W4:Y:S01]  /*80c0*/  LDS.128 R48, [R68+0x19000] ;  /* 0x0190000044307984 */ /* 0x0007220000000c00 */
[----:B------:R-:W-:Y:S01]  /*80d0*/  IADD3 R72, P0, PT, R2, UR30, RZ ;  /* 0x0000001e02487c10 */ /* 0x000fe2000ff1e0ff */
[----:B------:R-:W-:Y:S01]  /*80e0*/  IMAD.U32 R2, RZ, RZ, UR12 ;  /* 0x0000000cff027e24 */ /* 0x000fe2000f8e00ff */
[----:B------:R-:W-:Y:S01]  /*80f0*/  LOP3.LUT R69, R69, 0x38, RZ, 0xc0, !PT ;  /* 0x0000003845457812 */ /* 0x000fe200078ec0ff */
[----:B------:R3:W2:Y:S01]  /*8100*/  LDS.128 R44, [R68+0x1b000] ;  /* 0x01b00000442c7984 */ /* 0x0006a20000000c00 */
[----:B------:R-:W-:-:S02]  /*8110*/  VIADD R52, R3, 0x20 ;  /* 0x0000002003347836 */ /* 0x000fc40000000000 */
[----:B------:R-:W-:Y:S01]  /*8120*/  IADD3.X R73, PT, PT, R53, UR16, R2, P0, !PT ;  /* 0x0000001035497c10 */ /* 0x000fe200087fe402 */
[----:B------:R3:W2:Y:S01]  /*8130*/  LDS.128 R40, [R68+0x1d000] ;  /* 0x01d0000044287984 */ /* 0x0006a20000000c00 */
[----:B------:R-:W-:Y:S02]  /*8140*/  IADD3 R2, P0, PT, R3, 0x20, RZ ;  /* 0x0000002003027810 */ /* 0x000fe40007f1e0ff */
[----:B------:R-:W-:Y:S01]  /*8150*/  ISETP.GE.AND P2, PT, R52, UR36, PT ;  /* 0x0000002434007c0c */ /* 0x000fe2000bf46270 */
        /* <DEDUP_REMOVED lines=28> */
.L_x_1086:
[----:B------:R-:W-:Y:S05]  /*8320*/  BSYNC.RECONVERGENT B0 ;  /* 0x0000000000007941 */ /* 0x000fea0003800200 */
.L_x_1085:
        /* <DEDUP_REMOVED lines=16> */
.L_x_1088:
[----:B------:R-:W-:Y:S05]  /*8430*/  BSYNC.RECONVERGENT B0 ;  /* 0x0000000000007941 */ /* 0x000fea0003800200 */
.L_x_1087:
        /* <DEDUP_REMOVED lines=21> */
.L_x_1090:
[----:B------:R-:W-:Y:S05]  /*8590*/  BSYNC.RECONVERGENT B0 ;  /* 0x0000000000007941 */ /* 0x000fea0003800200 */
.L_x_1089:
        /* <DEDUP_REMOVED lines=13> */
.L_x_1076:
[----:B------:R-:W-:Y:S05]  /*8670*/  BSYNC.RECONVERGENT B1 ;  /* 0x0000000000017941 */ /* 0x000fea0003800200 */
.L_x_1054:
        /* <DEDUP_REMOVED lines=11> */
.L_x_1092:
        /* <DEDUP_REMOVED lines=13> */
.L_x_2508:


//--------------------- .text._ZN5flash44flash_bwd_dq_dk_dv_loop_seqk_parallel_kernelI23Flash_bwd_kernel_traitsILi256ELi64ELi64ELi8ELi4ELi2ELi2ELb0ELb0EN7cutlass10bfloat16_tE19Flash_kernel_traitsILi256ELi64ELi64ELi8ES3_EELb0ELb0ELb1ELb1ELb0ELb0ELb0EEEvNS_16Flash_bwd_paramsE --------------------------
	.section	.text._ZN5flash44flash_bwd_dq_dk_dv_loop_seqk_parallel_kernelI23Flash_bwd_kernel_traitsILi256ELi64ELi64ELi8ELi4ELi2ELi2ELb0ELb0EN7cutlass10bfloat16_tE19Flash_kernel_traitsILi256ELi64ELi64ELi8ES3_EELb0ELb0ELb1ELb1ELb0ELb0ELb0EEEvNS_16Flash_bwd_paramsE,"ax",@progbits
	.align	128
        .global         _ZN5flash44flash_bwd_dq_dk_dv_loop_seqk_parallel_kernelI23Flash_bwd_kernel_traitsILi256ELi64ELi64ELi8ELi4ELi2ELi2ELb0ELb0EN7cutlass10bfloat16_tE19Flash_kernel_traitsILi256ELi64ELi64ELi8ES3_EELb0ELb0ELb1ELb1ELb0ELb0ELb0EEEvNS_16Flash_bwd_paramsE
        .type           _ZN5flash44flash_bwd_dq_dk_dv_loop_seqk_parallel_kernelI23Flash_bwd_kernel_traitsILi256ELi64ELi64ELi8ELi4ELi2ELi2ELb0ELb0EN7cutlass10bfloat16_tE19Flash_kernel_traitsILi256ELi64ELi64ELi8ES3_EELb0ELb0ELb1ELb1ELb0ELb0ELb0EEEvNS_16Flash_bwd_paramsE,@function
        .size           _ZN5flash44flash_bwd_dq_dk_dv_loop_seqk_parallel_kernelI23Flash_bwd_kernel_traitsILi256ELi64ELi64ELi8ELi4ELi2ELi2ELb0ELb0EN7cutlass10bfloat16_tE19Flash_kernel_traitsILi256ELi64ELi64ELi8ES3_EELb0ELb0ELb1ELb1ELb0ELb0ELb0EEEvNS_16Flash_bwd_paramsE,(.L_x_2509 - _ZN5flash44flash_bwd_dq_dk_dv_loop_seqk_parallel_kernelI23Flash_bwd_kernel_traitsILi256ELi64ELi64ELi8ELi4ELi2ELi2ELb0ELb0EN7cutlass10bfloat16_tE19Flash_kernel_traitsILi256ELi64ELi64ELi8ES3_EELb0ELb0ELb1ELb1ELb0ELb0ELb0EEEvNS_16Flash_bwd_paramsE)
        .other          _ZN5flash44flash_bwd_dq_dk_dv_loop_seqk_parallel_kernelI23Flash_bwd_kernel_traitsILi256ELi64ELi64ELi8ELi4ELi2ELi2ELb0ELb0EN7cutlass10bfloat16_tE19Flash_kernel_traitsILi256ELi64ELi64ELi8ES3_EELb0ELb0ELb1ELb1ELb0ELb0ELb0EEEvNS_16Flash_bwd_paramsE,@"STO_CUDA_ENTRY STV_DEFAULT"
_ZN5flash44flash_bwd_dq_dk_dv_loop_seqk_parallel_kernelI23Flash_bwd_kernel_traitsILi256ELi64ELi64ELi8ELi4ELi2ELi2ELb0ELb0EN7cutlass10bfloat16_tE19Flash_kernel_traitsILi256ELi64ELi64ELi8ES3_EELb0ELb0ELb1ELb1ELb0ELb0ELb0EEEvNS_16Flash_bwd_paramsE:
.text._ZN5flash44flash_bwd_dq_dk_dv_loop_seqk_parallel_kernelI23Flash_bwd_kernel_traitsILi256ELi64ELi64ELi8ELi4ELi2ELi2ELb0ELb0EN7cutlass10bfloat16_tE19Flash_kernel_traitsILi256ELi64ELi64ELi8ES3_EELb0ELb0ELb1ELb1ELb0ELb0ELb0EEEvNS_16Flash_bwd_paramsE:
        /* <DEDUP_REMOVED lines=53> */
.L_x_1151:
[----:B---3--:R-:W3:Y:S01]  /*0350*/  LDCU.64 UR8, c[0x0][0x478] ;  /* 0x00008f00ff0877ac */ /* 0x008ee20008000a00 */
        /* <DEDUP_REMOVED lines=51> */
.L_x_1093:
[----:B------:R-:W-:Y:S01]  /*0690*/  @!UP0 UIADD3 UR38, UPT, UPT, UR9, UR10, -UR39 ;  /* 0x0000000a09268290 */ /* 0x000fe2000fffe827 */
[----:B-1----:R-:W-:Y:S01]  /*06a0*/  @!UP4 UMOV UR45, UR23 ;  /* 0x00000017002dcc82 */ /* 0x002fe20008000000 */
        /* <DEDUP_REMOVED lines=41> */
.L_x_1095:
[----:B------:R-:W1:Y:S01]  /*0940*/  LDCU.64 UR14, c[0x0][0x3b8] ;  /* 0x00007700ff0e77ac */ /* 0x000e620008000a00 */
[----:B------:R-:W-:-:S04]  /*0950*/  UIADD3 UR8, UPT, UPT, UR39, UR41, URZ ;  /* 0x0000002927087290 */ /* 0x000fc8000fffe0ff */
[----:B-1----:R-:W-:Y:S02]  /*0960*/  UIMAD.WIDE.U32 UR56, UR8, UR14, URZ ;  /* 0x0000000e083872a5 */ /* 0x002fe4000f8e00ff */
[----:B------:R-:W-:-:S04]  /*0970*/  UIMAD UR8, UR8, UR15, URZ ;  /* 0x0000000f080872a4 */ /* 0x000fc8000f8e02ff */
[----:B------:R-:W-:-:S06]  /*0980*/  UIADD3 UR8, UPT, UPT, UR57, UR8, URZ ;  /* 0x0000000839087290 */ /* 0x000fcc000fffe0ff */
[----:B------:R-:W-:Y:S02]  /*0990*/  MOV R6, UR8 ;  /* 0x0000000800067c02 */ /* 0x000fe40008000f00 */
.L_x_1096:
        /* <DEDUP_REMOVED lines=42> */
.L_x_1097:
[----:B------:R-:W1:Y:S01]  /*0c40*/  LDCU.64 UR12, c[0x0][0x3c0] ;  /* 0x00007800ff0c77ac */ /* 0x000e620008000a00 */
[----:B------:R-:W-:-:S04]  /*0c50*/  UIADD3 UR8, UPT, UPT, UR39, UR41, URZ ;  /* 0x0000002927087290 */ /* 0x000fc8000fffe0ff */
[----:B-1----:R-:W-:Y:S02]  /*0c60*/  UIMAD.WIDE.U32 UR10, UR8, UR12, URZ ;  /* 0x0000000c080a72a5 */ /* 0x002fe4000f8e00ff */
[----:B------:R-:W-:-:S04]  /*0c70*/  UIMAD UR8, UR8, UR13, URZ ;  /* 0x0000000d080872a4 */ /* 0x000fc8000f8e02ff */
[----:B------:R-:W-:Y:S01]  /*0c80*/  UIADD3 UR8, UPT, UPT, UR11, UR8, URZ ;  /* 0x000000080b087290 */ /* 0x000fe2000fffe0ff */
[----:B------:R-:W-:-:S05]  /*0c90*/  UMOV UR54, UR10 ;  /* 0x0000000a00367c82 */ /* 0x000fca0008000000 */
[----:B------:R-:W-:-:S07]  /*0ca0*/  MOV R7, UR8 ;  /* 0x0000000800077c02 */ /* 0x000fce0008000f00 */
.L_x_1098:
        /* <DEDUP_REMOVED lines=28> */
.L_x_1099:
[----:B------:R-:W-:Y:S02]  /*0e70*/  UIMAD.WIDE.U32 UR10, UR60, UR17, URZ ;  /* 0x000000113c0a72a5 */ /* 0x000fe4000f8e00ff */
[----:B------:R-:W-:-:S04]  /*0e80*/  UIMAD UR8, UR61, UR17, URZ ;  /* 0x000000113d0872a4 */ /* 0x000fc8000f8e02ff */
[----:B------:R-:W-:-:S12]  /*0e90*/  UIADD3 UR8, UPT, UPT, UR11, UR8, URZ ;  /* 0x000000080b087290 */ /* 0x000fd8000fffe0ff */
.L_x_1100:
        /* <DEDUP_REMOVED lines=21> */
.L_x_1101:
[----:B------:R-:W1:Y:S01]  /*0ff0*/  LDCU UR61, c[0x0][0x434] ;  /* 0x00008680ff3d77ac */ /* 0x000e620008000800 */
[----:B------:R-:W-:-:S04]  /*1000*/  UIMAD UR9, UR25, UR16, UR24 ;  /* 0x00000010190972a4 */ /* 0x000fc8000f8e0218 */
[----:B-1----:R-:W-:Y:S02]  /*1010*/  UIMAD UR61, UR9, UR61, URZ ;  /* 0x0000003d093d72a4 */ /* 0x002fe4000f8e02ff */
.L_x_1102:
        /* <DEDUP_REMOVED lines=11> */
.L_x_1103:
[----:B------:R-:W1:Y:S01]  /*10d0*/  LDCU UR60, c[0x0][0x444] ;  /* 0x00008880ff3c77ac */ /* 0x000e620008000800 */
[----:B------:R-:W-:-:S04]  /*10e0*/  UIMAD UR9, UR25, UR16, UR24 ;  /* 0x00000010190972a4 */ /* 0x000fc8000f8e0218 */
[----:B-1----:R-:W-:-:S12]  /*10f0*/  UIMAD UR60, UR9, UR60, URZ ;  /* 0x0000003c093c72a4 */ /* 0x002fd8000f8e02ff */
.L_x_1104:
        /* <DEDUP_REMOVED lines=46> */
[----:B-1----:R-:W-:Y:S01]  /*13e0*/  LEA R248, P2, R16, UR10, 0x1 ;  /* 0x0000000a10f87c11 */ /* 0x002fe2000f8408ff */
[----:B------:R-:W-:Y:S01]  /*13f0*/  IMAD R12, R9, UR9, R17 ;  /* 0x00000009090c7c24 */ /* 0x000fe2000f8e0211 */
[----:B------:R-:W-:Y:S01]  /*1400*/  LOP3.LUT R17, R20, 0x80, RZ, 0xfc, !PT ;  /* 0x0000008014117812 */ /* 0x000fe200078efcff */
[C---:B---3--:R-:W-:Y:S02]  /*1410*/  IMAD R14, R2.reuse, UR55, RZ ;  /* 0x00000037020e7c24 */ /* 0x048fe4000f8e02ff */
        /* <DEDUP_REMOVED lines=13> */
[----:B------:R-:W2:Y:S01]  /*14f0*/  LDCU.64 UR16, c[0x0][0x570] ;  /* 0x0000ae00ff1077ac */ /* 0x000ea20008000a00 */
[----:B------:R-:W-:Y:S01]  /*1500*/  IMAD.WIDE.U32 R18, R18, UR24, R24 ;  /* 0x0000001812127c25 */ /* 0x000fe2000f8e0018 */
[----:B------:R-:W-:Y:S01]  /*1510*/  IADD3 R10, P1, P0, R13, UR59, R10 ;  /* 0x0000003b0d0a7c10 */ /* 0x000fe2000f83e00a */
[----:B------:R-:W-:Y:S02]  /*1520*/  USHF.L.U32 UR53, UR49, 0x6, URZ ;  /* 0x0000000631357899 */ /* 0x000fe400080006ff */
[----:B------:R-:W-:Y:S01]  /*1530*/  IMAD R15, R14, UR24, R19 ;  /* 0x000000180e0f7c24 */ /* 0x000fe2000f8e0213 */
[----:B------:R-:W-:Y:S01]  /*1540*/  SHF.R.S32.HI R13, RZ, 0x1f, R13 ;  /* 0x0000001fff0d7819 */ /* 0x000fe2000001140d */
[----:B------:R-:W-:Y:S01]  /*1550*/  IMAD.MOV.U32 R14, RZ, RZ, R18 ;  /* 0x000000ffff0e7224 */ /* 0x000fe200078e0012 */
[----:B------:R-:W-:Y:S01]  /*1560*/  SEL R11, R11, RZ, P3 ;  /* 0x000000ff0b0b7207 */ /* 0x000fe20001800000 */
[----:B------:R-:W3:Y:S01]  /*1570*/  LDCU.64 UR58, c[0x0][0x420] ;  /* 0x00008400ff3a77ac */ /* 0x000ee20008000a00 */
[----:B------:R-:W-:Y:S01]  /*1580*/  IMAD.U32 R12, RZ, RZ, UR53 ;  /* 0x00000035ff0c7e24 */ /* 0x000fe2000f8e00ff */
[----:B------:R-:W-:Y:S01]  /*1590*/  LOP3.LUT R18, R20, 0x40, RZ, 0xfc, !PT ;  /* 0x0000004014127812 */ /* 0x000fe200078efcff */
[----:B------:R-:W-:Y:S01]  /*15a0*/  IMAD.WIDE.U32 R14, R9, R2, R14 ;  /* 0x00000002090e7225 */ /* 0x000fe200078e000e */
[----:B------:R-:W-:-:S02]  /*15b0*/  IADD3.X R13, PT, PT, R13, UR57, R11, P1, P0 ;  /* 0x000000390d0d7c10 */ /* 0x000fc40008fe040b */
[----:B------:R-:W-:Y:S01]  /*15c0*/  IADD3 R11, P0, PT, R10, UR53, RZ ;  /* 0x000000350a0b7c10 */ /* 0x000fe2000ff1e0ff */
[----:B------:R-:W-:Y:S01]  /*15d0*/  IMAD R10, R9, R3, R15 ;  /* 0x00000003090a7224 */ /* 0x000fe200078e020f */
[----:B-1----:R-:W-:Y:S02]  /*15e0*/  LEA R250, P1, R14, UR8, 0x1 ;  /* 0x000000080efa7c11 */ /* 0x002fe4000f8208ff */
[----:B------:R-:W-:Y:S02]  /*15f0*/  LEA.HI.X.SX32 R12, R12, R13, 0x1, P0 ;  /* 0x0000000d0c0c7211 */ /* 0x000fe400000f0eff */
[C---:B--2---:R-:W-:Y:S01]  /*1600*/  LEA R246, P0, R11.reuse, UR16, 0x2 ;  /* 0x000000100bf67c11 */ /* 0x044fe2000f8010ff */
[----:B------:R-:W-:Y:S01]  /*1610*/  UMOV UR16, UR64 ;  /* 0x0000004000107c82 */ /* 0x000fe20008000000 */
[----:B------:R-:W-:Y:S02]  /*1620*/  LEA.HI.X R251, R14, UR9, R10, 0x1, P1 ;  /* 0x000000090efb7c11 */ /* 0x000fe400088f0c0a */
[----:B------:R-:W-:Y:S01]  /*1630*/  LEA.HI.X R247, R11, UR17, R12, 0x2, P0 ;  /* 0x000000110bf77c11 */ /* 0x000fe200080f140c */
[C---:B------:R-:W-:Y:S01]  /*1640*/  IMAD.SHL.U32 R11, R2.reuse, 0x20, RZ ;  /* 0x00000020020b7824 */ /* 0x040fe200078e00ff */
[C---:B------:R-:W-:Y:S01]  /*1650*/  IADD3 R10, P0, PT, R9.reuse, 0x20, RZ ;  /* 0x00000020090a7810 */ /* 0x040fe20007f1e0ff */
[----:B---3--:R-:W-:Y:S01]  /*1660*/  UIMAD.WIDE UR58, UR61, 0x4, UR58 ;  /* 0x000000043d3a78a5 */ /* 0x008fe2000f8e023a */
[----:B------:R-:W-:Y:S01]  /*1670*/  SHF.L.U64.HI R3, R2, 0x5, R3 ;  /* 0x0000000502037819 */ /* 0x000fe20000010203 */
[----:B------:R-:W-:Y:S01]  /*1680*/  UMOV UR17, UR65 ;  /* 0x0000004100117c82 */ /* 0x000fe20008000000 */
        /* <DEDUP_REMOVED lines=16> */
.L_x_1106:
[----:B------:R-:W1:Y:S01]  /*1790*/  LDCU.64 UR12, c[0x0][0x5c0] ;  /* 0x0000b800ff0c77ac */ /* 0x000e620008000a00 */
[----:B------:R-:W-:-:S04]  /*17a0*/  UIADD3 UR8, UPT, UPT, UR39, UR41, URZ ;  /* 0x0000002927087290 */ /* 0x000fc8000fffe0ff */
[----:B-1----:R-:W-:Y:S02]  /*17b0*/  UIMAD.WIDE.U32 UR16, UR8, UR12, URZ ;  /* 0x0000000c081072a5 */ /* 0x002fe4000f8e00ff */
[----:B------:R-:W-:-:S04]  /*17c0*/  UIMAD UR8, UR8, UR13, URZ ;  /* 0x0000000d080872a4 */ /* 0x000fc8000f8e02ff */
[----:B------:R-:W-:-:S06]  /*17d0*/  UIADD3 UR8, UPT, UPT, UR17, UR8, URZ ;  /* 0x0000000811087290 */ /* 0x000fcc000fffe0ff */
[----:B------:R-:W-:Y:S02]  /*17e0*/  MOV R3, UR8 ;  /* 0x0000000800037c02 */ /* 0x000fe40008000f00 */
.L_x_1107:
        /* <DEDUP_REMOVED lines=13> */
.L_x_1108:
[----:B------:R-:W1:Y:S01]  /*18c0*/  LDCU.64 UR10, c[0x0][0x5c8] ;  /* 0x0000b900ff0a77ac */ /* 0x000e620008000a00 */
[----:B------:R-:W-:-:S04]  /*18d0*/  UIADD3 UR39, UPT, UPT, UR39, UR41, URZ ;  /* 0x0000002927277290 */ /* 0x000fc8000fffe0ff */
[----:B-1----:R-:W-:Y:S02]  /*18e0*/  UIMAD.WIDE.U32 UR14, UR39, UR10, URZ ;  /* 0x0000000a270e72a5 */ /* 0x002fe4000f8e00ff */
[----:B------:R-:W-:-:S04]  /*18f0*/  UIMAD UR39, UR39, UR11, URZ ;  /* 0x0000000b272772a4 */ /* 0x000fc8000f8e02ff */
[----:B------:R-:W-:-:S06]  /*1900*/  UIADD3 UR39, UPT, UPT, UR15, UR39, URZ ;  /* 0x000000270f277290 */ /* 0x000fcc000fffe0ff */
[----:B------:R-:W-:-:S07]  /*1910*/  MOV R0, UR39 ;  /* 0x0000002700007c02 */ /* 0x000fce0008000f00 */
.L_x_1109:
        /* <DEDUP_REMOVED lines=32> */
.L_x_1111:
[----:B------:R-:W-:Y:S05]  /*1b20*/  BSYNC.RECONVERGENT B0 ;  /* 0x0000000000007941 */ /* 0x000fea0003800200 */
.L_x_1110:
        /* <DEDUP_REMOVED lines=19> */
.L_x_1113:
[----:B------:R-:W-:Y:S05]  /*1c60*/  BSYNC.RECONVERGENT B0 ;  /* 0x0000000000007941 */ /* 0x000fea0003800200 */
.L_x_1112:
        /* <DEDUP_REMOVED lines=29> */
.L_x_1115:
[----:B------:R-:W-:Y:S05]  /*1e40*/  BSYNC.RECONVERGENT B0 ;  /* 0x0000000000007941 */ /* 0x000fea0003800200 */
.L_x_1114:
        /* <DEDUP_REMOVED lines=20> */
.L_x_1105:
        /* <DEDUP_REMOVED lines=38> */
.L_x_1118:
[----:B------:R2:W-:Y:S04]  /*21f0*/  STS.128 [R14+0x10000], RZ ;  /* 0x010000ff0e007388 */ /* 0x0005e80000000c00 */
[----:B------:R2:W-:Y:S04]  /*2200*/  STS.128 [R14+0x12000], RZ ;  /* 0x012000ff0e007388 */ /* 0x0005e80000000c00 */
[----:B------:R2:W-:Y:S04]  /*2210*/  STS.128 [R14+0x14000], RZ ;  /* 0x014000ff0e007388 */ /* 0x0005e80000000c00 */
[----:B------:R2:W-:Y:S02]  /*2220*/  STS.128 [R14+0x16000], RZ ;  /* 0x016000ff0e007388 */ /* 0x0005e40000000c00 */
.L_x_1119:
[----:B------:R-:W-:Y:S05]  /*2230*/  BSYNC.RECONVERGENT B0 ;  /* 0x0000000000007941 */ /* 0x000fea0003800200 */
.L_x_1117:
        /* <DEDUP_REMOVED lines=37> */
.L_x_1121:
[----:B------:R-:W-:Y:S05]  /*2490*/  BSYNC.RECONVERGENT B0 ;  /* 0x0000000000007941 */ /* 0x000fea0003800200 */
.L_x_1120:
        /* <DEDUP_REMOVED lines=29> */
.L_x_1123:
[----:B------:R1:W-:Y:S04]  /*2670*/  STS.128 [R244], RZ ;  /* 0x000000fff4007388 */ /* 0x0003e80000000c00 */
[----:B------:R1:W-:Y:S04]  /*2680*/  STS.128 [R244+0x2000], RZ ;  /* 0x002000fff4007388 */ /* 0x0003e80000000c00 */
[----:B------:R1:W-:Y:S04]  /*2690*/  STS.128 [R244+0x4000], RZ ;  /* 0x004000fff4007388 */ /* 0x0003e80000000c00 */
[----:B------:R1:W-:Y:S02]  /*26a0*/  STS.128 [R244+0x6000], RZ ;  /* 0x006000fff4007388 */ /* 0x0003e40000000c00 */
.L_x_1124:
[----:B------:R-:W-:Y:S05]  /*26b0*/  BSYNC.RECONVERGENT B0 ;  /* 0x0000000000007941 */ /* 0x000fea0003800200 */
.L_x_1122:
        /* <DEDUP_REMOVED lines=46> */
.L_x_1126:
[----:B------:R-:W-:Y:S05]  /*29a0*/  BSYNC.RECONVERGENT B0 ;  /* 0x0000000000007941 */ /* 0x000fea0003800200 */
.L_x_1125:
        /* <DEDUP_REMOVED lines=48> */
.L_x_1128:
[----:B------:R2:W-:Y:S04]  /*2cb0*/  STS.128 [R14+0x18000], RZ ;  /* 0x018000ff0e007388 */ /* 0x0005e80000000c00 */
[----:B------:R2:W-:Y:S04]  /*2cc0*/  STS.128 [R14+0x1a000], RZ ;  /* 0x01a000ff0e007388 */ /* 0x0005e80000000c00 */
[----:B------:R2:W-:Y:S04]  /*2cd0*/  STS.128 [R14+0x1c000], RZ ;  /* 0x01c000ff0e007388 */ /* 0x0005e80000000c00 */
[----:B------:R2:W-:Y:S02]  /*2ce0*/  STS.128 [R14+0x1e000], RZ ;  /* 0x01e000ff0e007388 */ /* 0x0005e40000000c00 */
.L_x_1129:
[----:B------:R-:W-:Y:S05]  /*2cf0*/  BSYNC.RECONVERGENT B0 ;  /* 0x0000000000007941 */ /* 0x000fea0003800200 */
.L_x_1127:
        /* <DEDUP_REMOVED lines=40> */
.L_x_1131:
[----:B------:R-:W-:Y:S05]  /*2f80*/  BSYNC.RECONVERGENT B0 ;  /* 0x0000000000007941 */ /* 0x000fea0003800200 */
.L_x_1130:
        /* <DEDUP_REMOVED lines=46> */
.L_x_1133:
[----:B------:R2:W-:Y:S04]  /*3270*/  STS.128 [R14+0x20000], RZ ;  /* 0x020000ff0e007388 */ /* 0x0005e80000000c00 */
[----:B------:R2:W-:Y:S04]  /*3280*/  STS.128 [R14+0x22000], RZ ;  /* 0x022000ff0e007388 */ /* 0x0005e80000000c00 */
[----:B------:R2:W-:Y:S04]  /*3290*/  STS.128 [R14+0x24000], RZ ;  /* 0x024000ff0e007388 */ /* 0x0005e80000000c00 */
[----:B------:R2:W-:Y:S02]  /*32a0*/  STS.128 [R14+0x26000], RZ ;  /* 0x026000ff0e007388 */ /* 0x0005e40000000c00 */
.L_x_1134:
[----:B------:R-:W-:Y:S05]  /*32b0*/  BSYNC.RECONVERGENT B0 ;  /* 0x0000000000007941 */ /* 0x000fea0003800200 */
.L_x_1132:
        /* <DEDUP_REMOVED lines=40> */
.L_x_1136:
[----:B------:R-:W-:Y:S05]  /*3540*/  BSYNC.RECONVERGENT B0 ;  /* 0x0000000000007941 */ /* 0x000fea0003800200 */
.L_x_1135:
[----:B------:R-:W3:Y:S01]  /*3550*/  LDCU.64 UR10, c[0x0][0x538] ;  /* 0x0000a700ff0a77ac */ /* 0x000ee20008000a00 */
[C---:B--2---:R-:W-:Y:S01]  /*3560*/  IMAD.SHL.U32 R7, R8.reuse, 0x2, RZ ;  /* 0x0000000208077824 */ /* 0x044fe200078e00ff */
[----:B------:R-:W2:Y:S01]  /*3570*/  S2R R238, SR_TID.X ;  /* 0x0000000000ee7919 */ /* 0x000ea20000002100 */
[C---:B------:R-:W-:Y:S02]  /*3580*/  IMAD.SHL.U32 R10, R8.reuse, 0x20, RZ ;  /* 0x00000020080a7824 */ /* 0x040fe400078e00ff */
        /* <DEDUP_REMOVED lines=9> */
[----:B------:R-:W-:Y:S01]  /*3620*/  LOP3.LUT R6, R7, 0x20, RZ, 0xc0, !PT ;  /* 0x0000002007067812 */ /* 0x000fe200078ec0ff */
[----:B------:R-:W-:Y:S01]  /*3630*/  IMAD.MOV.U32 R232, RZ, RZ, 0x40 ;  /* 0x00000040ffe87424 */ /* 0x000fe200078e00ff */
[----:B------:R-:W-:Y:S01]  /*3640*/  R2P PR, R8, 0x6 ;  /* 0x0000000608007804 */ /* 0x000fe20000000000 */
[----:B------:R-:W-:Y:S02]  /*3650*/  @UP0 UIMAD UR9, UR25, UR9, UR13 ;  /* 0x00000009190902a4 */ /* 0x000fe4000f8e020d */
[----:B------:R-:W-:Y:S01]  /*3660*/  @UP0 ULEA UR10, UP1, UR12, UR10, 0x2 ;  /* 0x0000000a0c0a0291 */ /* 0x000fe2000f8210ff */
[----:B------:R-:W-:-:S02]  /*3670*/  IMAD.MOV.U32 R231, RZ, RZ, 0x20 ;  /* 0x00000020ffe77424 */ /* 0x000fc400078e00ff */
[----:B------:R-:W-:Y:S01]  /*3680*/  IMAD.U32 R239, RZ, RZ, UR44 ;  /* 0x0000002cffef7e24 */ /* 0x000fe2000f8e00ff */
[----:B------:R-:W-:Y:S02]  /*3690*/  @UP0 ULEA.HI.X UR11, UR12, UR11, UR9, 0x2, UP1 ;  /* 0x0000000b0c0b0291 */ /* 0x000fe400088f1409 */
[----:B------:R-:W-:Y:S01]  /*36a0*/  IMAD.U32 R2, RZ, RZ, UR10 ;  /* 0x0000000aff027e24 */ /* 0x000fe2000f8e00ff */
[----:B------:R-:W-:Y:S01]  /*36b0*/  LOP3.LUT R6, R6, 0x18, R9, 0xf8, !PT ;  /* 0x0000001806067812 */ /* 0x000fe200078ef809 */
[----:B------:R-:W3:Y:S02]  /*36c0*/  LDCU UR13, c[0x0][0x590] ;  /* 0x0000b200ff0d77ac */ /* 0x000ee40008000800 */
[----:B------:R-:W-:Y:S01]  /*36d0*/  IMAD.U32 R3, RZ, RZ, UR11 ;  /* 0x0000000bff037e24 */ /* 0x000fe2000f8e00ff */
[----:B------:R-:W4:Y:S04]  /*36e0*/  @UP0 LDCU UR9, c[0x0][0x458] ;  /* 0x00008b00ff0907ac */ /* 0x000f280008000800 */
[----:B------:R1:W3:Y:S01]  /*36f0*/  @P0 LDG.E R2, desc[UR36][R2.64] ;  /* 0x0000002402020981 */ /* 0x0002e2000c1e1900 */
[----:B------:R-:W-:Y:S01]  /*3700*/  LOP3.LUT R9, R7, 0x6, RZ, 0xc0, !PT ;  /* 0x0000000607097812 */ /* 0x000fe200078ec0ff */
[----:B------:R-:W-:Y:S01]  /*3710*/  IMAD.MOV.U32 R240, RZ, RZ, R244 ;  /* 0x000000fffff07224 */ /* 0x000fe200078e00f4 */
[----:B------:R-:W-:Y:S01]  /*3720*/  SEL R232, R232, 0xffffffc0, !P2 ;  /* 0xffffffc0e8e87807 */ /* 0x000fe20005000000 */
[----:B------:R-:W-:Y:S01]  /*3730*/  IMAD.MOV.U32 R236, RZ, RZ, 0x4 ;  /* 0x00000004ffec7424 */ /* 0x000fe200078e00ff */
[----:B------:R-:W-:-:S02]  /*3740*/  SEL R231, R231, 0xffffffe0, !P1 ;  /* 0xffffffe0e7e77807 */ /* 0x000fc40004800000 */
[----:B------:R-:W-:Y:S02]  /*3750*/  CS2R R190, SRZ ;  /* 0x0000000000be7805 */ /* 0x000fe4000001ff00 */
[----:B------:R-:W-:Y:S02]  /*3760*/  LOP3.LUT R12, R9, 0xe0, R12, 0xf8, !PT ;  /* 0x000000e0090c7812 */ /* 0x000fe400078ef80c */
[----:B------:R-:W-:Y:S02]  /*3770*/  CS2R R188, SRZ ;  /* 0x0000000000bc7805 */ /* 0x000fe4000001ff00 */
[----:B------:R-:W-:Y:S02]  /*3780*/  CS2R R194, SRZ ;  /* 0x0000000000c27805 */ /* 0x000fe4000001ff00 */
[----:B------:R-:W-:Y:S02]  /*3790*/  CS2R R192, SRZ ;  /* 0x0000000000c07805 */ /* 0x000fe4000001ff00 */
[----:B------:R-:W-:-:S02]  /*37a0*/  IADD3 R239, PT, PT, -R239, UR38, -R12 ;  /* 0x00000026efef7c10 */ /* 0x000fc4000fffe90c */
[----:B------:R-:W-:Y:S02]  /*37b0*/  CS2R R186, SRZ ;  /* 0x0000000000ba7805 */ /* 0x000fe4000001ff00 */
[----:B------:R-:W-:Y:S02]  /*37c0*/  CS2R R184, SRZ ;  /* 0x0000000000b87805 */ /* 0x000fe4000001ff00 */
[----:B------:R-:W-:Y:S01]  /*37d0*/  CS2R R182, SRZ ;  /* 0x0000000000b67805 */ /* 0x000fe2000001ff00 */
[----:B----4-:R-:W4:Y:S01]  /*37e0*/  @P0 MUFU.RCP R4, UR9 ;  /* 0x0000000900040d08 */ /* 0x010f220008001000 */
        /* <DEDUP_REMOVED lines=9> */
[----:B-1----:R-:W-:Y:S01]  /*3880*/  IMAD.SHL.U32 R3, R8, 0x40, RZ ;  /* 0x0000004008037824 */ /* 0x002fe200078e00ff */
[----:B------:R-:W-:-:S02]  /*3890*/  CS2R R158, SRZ ;  /* 0x00000000009e7805 */ /* 0x000fc4000001ff00 */
[----:B------:R-:W-:Y:S02]  /*38a0*/  CS2R R156, SRZ ;  /* 0x00000000009c7805 */ /* 0x000fe4000001ff00 */
[----:B------:R-:W-:Y:S02]  /*38b0*/  CS2R R162, SRZ ;  /* 0x0000000000a27805 */ /* 0x000fe4000001ff00 */
[----:B------:R-:W-:Y:S02]  /*38c0*/  CS2R R160, SRZ ;  /* 0x0000000000a07805 */ /* 0x000fe4000001ff00 */
[C---:B------:R-:W-:Y:S02]  /*38d0*/  LOP3.LUT R5, R3.reuse, 0x200, RZ, 0xc0, !PT ;  /* 0x0000020003057812 */ /* 0x040fe400078ec0ff */
[----:B------:R-:W-:Y:S02]  /*38e0*/  CS2R R154, SRZ ;  /* 0x00000000009a7805 */ /* 0x000fe4000001ff00 */
[----:B------:R-:W-:-:S02]  /*38f0*/  LOP3.LUT R7, R3, 0x1c0, RZ, 0xc0, !PT ;  /* 0x000001c003077812 */ /* 0x000fc400078ec0ff */
[----:B------:R-:W-:Y:S02]  /*3900*/  CS2R R152, SRZ ;  /* 0x0000000000987805 */ /* 0x000fe4000001ff00 */
[----:B------:R-:W-:Y:S02]  /*3910*/  LOP3.LUT R5, R5, 0xc00, R10, 0xf8, !PT ;  /* 0x00000c0005057812 */ /* 0x000fe400078ef80a */
[----:B------:R-:W-:Y:S02]  /*3920*/  CS2R R150, SRZ ;  /* 0x0000000000967805 */ /* 0x000fe4000001ff00 */
[----:B------:R-:W-:Y:S02]  /*3930*/  LOP3.LUT R10, R10, 0x200, RZ, 0xc0, !PT ;  /* 0x000002000a0a7812 */ /* 0x000fe400078ec0ff */
        /* <DEDUP_REMOVED lines=15> */
[----:B------:R-:W-:Y:S02]  /*3a30*/  LOP3.LUT R0, R0, 0x200, R3, 0xf8, !PT ;  /* 0x0000020000007812 */ /* 0x000fe400078ef803 */
[----:B------:R-:W-:Y:S02]  /*3a40*/  CS2R R132, SRZ ;  /* 0x0000000000847805 */ /* 0x000fe4000001ff00 */
[----:B------:R-:W-:Y:S02]  /*3a50*/  LEA R230, R230, UR26, 0x1 ;  /* 0x0000001ae6e67c11 */ /* 0x000fe4000f8e08ff */
[----:B------:R-:W-:Y:S02]  /*3a60*/  CS2R R78, SRZ ;  /* 0x00000000004e7805 */ /* 0x000fe4000001ff00 */
[----:B------:R-:W-:-:S02]  /*3a70*/  LEA R0, R0, UR26, 0x1 ;  /* 0x0000001a00007c11 */ /* 0x000fc4000f8e08ff */
[----:B------:R-:W-:Y:S02]  /*3a80*/  CS2R R76, SRZ ;  /* 0x00000000004c7805 */ /* 0x000fe4000001ff00 */
[----:B------:R-:W-:Y:S01]  /*3a90*/  CS2R R82, SRZ ;  /* 0x0000000000527805 */ /* 0x000fe2000001ff00 */
[----:B------:R-:W-:Y:S01]  /*3aa0*/  IMAD.IADD R228, R232, 0x1, R230 ;  /* 0x00000001e8e47824 */ /* 0x000fe200078e02e6 */
        /* <DEDUP_REMOVED lines=29> */
[----:B--2---:R-:W-:Y:S01]  /*3c80*/  SHF.R.U32.HI R237, RZ, 0x2, R238 ;  /* 0x00000002ffed7819 */ /* 0x004fe200000116ee */
[----:B------:R-:W-:Y:S01]  /*3c90*/  VIADD R0, R0, UR52 ;  /* 0x0000003400007c36 */ /* 0x000fe20008000000 */
[----:B------:R-:W-:Y:S01]  /*3ca0*/  UMOV UR15, URZ ;  /* 0x000000ff000f7c82 */ /* 0x000fe20008000000 */
[C---:B------:R-:W-:Y:S01]  /*3cb0*/  IMAD.IADD R229, R231.reuse, 0x1, R230 ;  /* 0x00000001e7e57824 */ /* 0x040fe200078e02e6 */
[----:B------:R-:W1:Y:S01]  /*3cc0*/  LDCU UR8, c[0x0][0x440] ;  /* 0x00008800ff0877ac */ /* 0x000e620008000800 */
[----:B------:R-:W-:Y:S01]  /*3cd0*/  IMAD.IADD R3, R231, 0x1, R228 ;  /* 0x00000001e7037824 */ /* 0x000fe200078e02e4 */
[----:B------:R-:W2:Y:S01]  /*3ce0*/  LDCU UR11, c[0x0][0x504] ;  /* 0x0000a080ff0b77ac */ /* 0x000ea20008000800 */
[----:B------:R-:W1:Y:S01]  /*3cf0*/  LDCU UR10, c[0x0][0x508] ;  /* 0x0000a100ff0a77ac */ /* 0x000e620008000800 */
[----:B------:R-:W1:Y:S01]  /*3d00*/  LDCU UR9, c[0x0][0x3e0] ;  /* 0x00007c00ff0977ac */ /* 0x000e620008000800 */
[----:B------:R-:W1:Y:S01]  /*3d10*/  LDCU UR12, c[0x0][0x45c] ;  /* 0x00008b80ff0c77ac */ /* 0x000e620008000800 */
[----:B---3--:R-:W-:-:S02]  /*3d20*/  USHF.L.U32 UR13, UR13, 0x6, URZ ;  /* 0x000000060d0d7899 */ /* 0x008fc400080006ff */
[----:B------:R-:W-:Y:S02]  /*3d30*/  USHF.L.U32 UR49, UR49, 0x3, URZ ;  /* 0x0000000331317899 */ /* 0x000fe400080006ff */
[----:B------:R-:W-:Y:S01]  /*3d40*/  UIADD3 UR44, UPT, UPT, UR44, -UR47, -UR38 ;  /* 0x8000002f2c2c7290 */ /* 0x000fe2000fffe826 */
[----:B----4-:R-:W-:Y:S01]  /*3d50*/  @P0 FMUL.FTZ R4, R2, R4 ;  /* 0x0000000402040220 */ /* 0x010fe20000410000 */
[----:B------:R-:W-:-:S04]  /*3d60*/  LOP3.LUT R2, R5, R13, RZ, 0xfc, !PT ;  /* 0x0000000d05027212 */ /* 0x000fc800078efcff */
[----:B------:R-:W-:Y:S02]  /*3d70*/  @P0 R2UR UR14, R4 ;  /* 0x00000000040e02ca */ /* 0x000fe400000e0000 */
[----:B------:R-:W-:-:S05]  /*3d80*/  LEA R2, R2, UR26, 0x1 ;  /* 0x0000001a02027c11 */ /* 0x000fca000f8e08ff */
[----:B------:R-:W-:-:S06]  /*3d90*/  VIADD R2, R2, UR52 ;  /* 0x0000003402027c36 */ /* 0x000fcc0008000000 */
[----:B-12---:R-:W-:-:S05]  /*3da0*/  @UP0 UMOV UR15, UR14 ;  /* 0x0000000e000f0c82 */ /* 0x006fca0008000000 */
.L_x_1141:
[----:B------:R-:W0:Y:S01]  /*3db0*/  LDGDEPBAR ;  /* 0x00000000000079af */ /* 0x000e220000000000 */
[C---:B-----5:R-:W-:Y:S01]  /*3dc0*/  IMAD.IADD R116, R2.reuse, 0x1, R231 ;  /* 0x0000000102747824 */ /* 0x060fe200078e02e7 */
[----:B------:R-:W-:Y:S01]  /*3dd0*/  USHF.L.U32 UR29, UR48, 0x6, URZ ;  /* 0x00000006301d7899 */ /* 0x000fe200080006ff */
[----:B------:R-:W-:Y:S03]  /*3de0*/  IMAD.IADD R232, R2, 0x1, R232 ;  /* 0x0000000102e87824 */ /* 0x000fe600078e02e8 */
[----:B------:R-:W-:Y:S02]  /*3df0*/  UISETP.GE.AND UP0, UPT, UR29, UR44, UPT ;  /* 0x0000002c1d00728c */ /* 0x000fe4000bf06270 */
[----:B------:R-:W-:Y:S01]  /*3e00*/  IADD3 R231, PT, PT, R231, R232, RZ ;  /* 0x000000e8e7e77210 */ /* 0x000fe20007ffe0ff */
        /* <DEDUP_REMOVED lines=19> */
[----:B------:R-:W2:Y:S07]  /*3f40*/  LDSM.16.M88.4 R92, [R231] ;  /* 0x00000000e75c783b */ /* 0x000eae0000000200 */
[C---:B----4-:R-:W-:Y:S08]  /*3f50*/  HMMA.16816.F32.BF16 R12, R88.reuse, R96, R12 ;  /* 0x00000060580c723c */ /* 0x050ff0000004180c */
[----:B------:R-:W-:Y:S01]  /*3f60*/  HMMA.16816.F32.BF16 R16, R88, R98, R16 ;  /* 0x000000625810723c */ /* 0x000fe20000041810 */
[----:B------:R-:W3:Y:S05]  /*3f70*/  LDSM.16.M88.4 R88, [R3+0x18800] ;  /* 0x018800000358783b */ /* 0x000eea0000000200 */
[----:B------:R-:W4:Y:S02]  /*3f80*/  LDSM.16.M88.4 R96, [R2+0x2000] ;  /* 0x002000000260783b */ /* 0x000f240000000200 */
[C---:B------:R-:W-:Y:S08]  /*3f90*/  HMMA.16816.F32.BF16 R4, R100.reuse, R104, R4 ;  /* 0x000000686404723c */ /* 0x040ff00000041804 */
[C---:B------:R-:W-:Y:S01]  /*3fa0*/  HMMA.16816.F32.BF16 R8, R100.reuse, R106, R8 ;  /* 0x0000006a6408723c */ /* 0x040fe20000041808 */
[----:B------:R-:W4:Y:S07]  /*3fb0*/  LDSM.16.M88.4 R104, [R230+0x1a800] ;  /* 0x01a80000e668783b */ /* 0x000f2e0000000200 */
[C---:B-1----:R-:W-:Y:S08]  /*3fc0*/  HMMA.16816.F32.BF16 R12, R100.reuse, R84, R12 ;  /* 0x00000054640c723c */ /* 0x042ff0000004180c */
[----:B------:R-:W-:Y:S01]  /*3fd0*/  HMMA.16816.F32.BF16 R16, R100, R86, R16 ;  /* 0x000000566410723c */ /* 0x000fe20000041810 */
[----:B------:R-:W-:Y:S05]  /*3fe0*/  LDSM.16.M88.4 R84, [R116+0x2000] ;  /* 0x002000007454783b */ /* 0x000fea0000000200 */
        /* <DEDUP_REMOVED lines=8> */
[C---:B----4-:R-:W-:Y:S01]  /*4070*/  HMMA.16816.F32.BF16 R4, R96.reuse, R112, R4 ;  /* 0x000000706004723c */ /* 0x050fe20000041804 */
[----:B------:R-:W-:Y:S02]  /*4080*/  IMAD.U32 R112, RZ, RZ, UR16 ;  /* 0x00000010ff707e24 */ /* 0x000fe4000f8e00ff */
[----:B------:R-:W-:Y:S05]  /*4090*/  IMAD.U32 R113, RZ, RZ, UR17 ;  /* 0x00000011ff717e24 */ /* 0x000fea000f8e00ff */
[C---:B------:R-:W-:Y:S08]  /*40a0*/  HMMA.16816.F32.BF16 R8, R96.reuse, R114, R8 ;  /* 0x000000726008723c */ /* 0x040ff00000041808 */
[C---:B------:R-:W-:Y:S03]  /*40b0*/  HMMA.16816.F32.BF16 R12, R96.reuse, R104, R12 ;  /* 0x00000068600c723c */ /* 0x040fe6000004180c */
[C---:B------:R-:W-:Y:S04]  /*40c0*/  LEA R104, P0, R243.reuse, R112, 0x2 ;  /* 0x00000070f3687211 */ /* 0x040fe800078010ff */
[C---:B------:R-:W-:Y:S01]  /*40d0*/  LEA.HI.X R105, R243.reuse, R113, RZ, 0x2, P0 ;  /* 0x00000071f3697211 */ /* 0x040fe200000f14ff */
[----:B------:R-:W-:Y:S01]  /*40e0*/  HMMA.16816.F32.BF16 R16, R96, R106, R16 ;  /* 0x0000006a6010723c */ /* 0x000fe20000041810 */
[----:B------:R-:W4:Y:S05]  /*40f0*/  LDSM.16.M88.4 R96, [R228+0x1a800] ;  /* 0x01a80000e460783b */ /* 0x000f2a0000000200 */
[----:B-----5:R-:W5:Y:S02]  /*4100*/  LDG.E R129, desc[UR36][R104.64] ;  /* 0x0000002468817981 */ /* 0x020f64000c1e1900 */
[C---:B-1----:R-:W-:Y:S03]  /*4110*/  HMMA.16816.F32.BF16 R4, R84.reuse, R100, R4 ;  /* 0x000000645404723c */ /* 0x042fe60000041804 */
[----:B------:R1:W5:Y:S05]  /*4120*/  LDG.E R128, desc[UR36][R104.64+0x20] ;  /* 0x0000202468807981 */ /* 0x00036a000c1e1900 */
[----:B------:R-:W-:Y:S01]  /*4130*/  LDSM.16.M88.4 R112, [R3+0x1a000] ;  /* 0x01a000000370783b */ /* 0x000fe20000000200 */
[C---:B------:R-:W-:Y:S04]  /*4140*/  HMMA.16816.F32.BF16 R8, R84.reuse, R102, R8 ;  /* 0x000000665408723c */ /* 0x040fe80000041808 */
[----:B------:R-:W-:Y:S04]  /*4150*/  LDSM.16.M88.4 R100, [R230+0x1c000] ;  /* 0x01c00000e664783b */ /* 0x000fe80000000200 */
[C---:B--2---:R-:W-:Y:S08]  /*4160*/  HMMA.16816.F32.BF16 R12, R84.reuse, R88, R12 ;  /* 0x00000058540c723c */ /* 0x044ff0000004180c */
[----:B------:R-:W-:Y:S01]  /*4170*/  HMMA.16816.F32.BF16 R16, R84, R90, R16 ;  /* 0x0000005a5410723c */ /* 0x000fe20000041810 */
[----:B------:R-:W-:Y:S05]  /*4180*/  LDSM.16.M88.4 R84, [R3+0x1a800] ;  /* 0x01a800000354783b */ /* 0x000fea0000000200 */
[----:B-1----:R-:W1:Y:S02]  /*4190*/  LDSM.16.M88.4 R104, [R231+0x2000] ;  /* 0x00200000e768783b */ /* 0x002e640000000200 */
[C---:B---3--:R-:W-:Y:S03]  /*41a0*/  HMMA.16816.F32.BF16 R4, R92.reuse, R108, R4 ;  /* 0x0000006c5c04723c */ /* 0x048fe60000041804 */
[----:B------:R-:W2:Y:S05]  /*41b0*/  LDSM.16.M88.4 R88, [R2+0x4000] ;  /* 0x004000000258783b */ /* 0x000eaa0000000200 */
[C---:B------:R-:W-:Y:S01]  /*41c0*/  HMMA.16816.F32.BF16 R8, R92.reuse, R110, R8 ;  /* 0x0000006e5c08723c */ /* 0x040fe20000041808 */
[----:B------:R-:W-:Y:S07]  /*41d0*/  LDSM.16.M88.4 R108, [R229+0x1c000] ;  /* 0x01c00000e56c783b */ /* 0x000fee0000000200 */
[C---:B----4-:R-:W-:Y:S08]  /*41e0*/  HMMA.16816.F32.BF16 R12, R92.reuse, R96, R12 ;  /* 0x000000605c0c723c */ /* 0x050ff0000004180c */
[----:B------:R-:W-:Y:S01]  /*41f0*/  HMMA.16816.F32.BF16 R16, R92, R98, R16 ;  /* 0x000000625c10723c */ /* 0x000fe20000041810 */
[----:B------:R-:W3:Y:S05]  /*4200*/  LDSM.16.M88.4 R92, [R230+0x1c800] ;  /* 0x01c80000e65c783b */ /* 0x000eea0000000200 */
[----:B------:R-:W4:Y:S02]  /*4210*/  LDSM.16.M88.4 R96, [R116+0x4000] ;  /* 0x004000007460783b */ /* 0x000f240000000200 */
[C---:B-1----:R-:W-:Y:S08]  /*4220*/  HMMA.16816.F32.BF16 R4, R104.reuse, R112, R4 ;  /* 0x000000706804723c */ /* 0x042ff00000041804 */
[C---:B------:R-:W-:Y:S01]  /*4230*/  HMMA.16816.F32.BF16 R8, R104.reuse, R114, R8 ;  /* 0x000000726808723c */ /* 0x040fe20000041808 */
[----:B------:R-:W-:Y:S07]  /*4240*/  LDSM.16.M88.4 R112, [R228+0x1c000] ;  /* 0x01c00000e470783b */ /* 0x000fee0000000200 */
[C---:B------:R-:W-:Y:S08]  /*4250*/  HMMA.16816.F32.BF16 R12, R104.reuse, R84, R12 ;  /* 0x00000054680c723c */ /* 0x040ff0000004180c */
        /* <DEDUP_REMOVED lines=30> */
[----:B------:R-:W-:Y:S02]  /*4440*/  LDSM.16.M88.4 R92, [R232+0x6000] ;  /* 0x00600000e85c783b */ /* 0x000fe40000000200 */
        /* <DEDUP_REMOVED lines=8> */
[C---:B------:R-:W-:Y:S08]  /*44d0*/  HMMA.16816.F32.BF16 R8, R100.reuse, R106, R8 ;  /* 0x0000006a6408723c */ /* 0x040ff00000041808 */
[C---:B-1----:R-:W-:Y:S08]  /*44e0*/  HMMA.16816.F32.BF16 R12, R100.reuse, R84, R12 ;  /* 0x00000054640c723c */ /* 0x042ff0000004180c */
[----:B------:R-:W-:Y:S01]  /*44f0*/  HMMA.16816.F32.BF16 R16, R100, R86, R16 ;  /* 0x000000566410723c */ /* 0x000fe20000041810 */
[----:B------:R1:W3:Y:S07]  /*4500*/  LDSM.16.M88.4 R84, [R3+0x1e800] ;  /* 0x01e800000354783b */ /* 0x0002ee0000000200 */
[C---:B----4-:R-:W-:Y:S08]  /*4510*/  HMMA.16816.F32.BF16 R4, R92.reuse, R108, R4 ;  /* 0x0000006c5c04723c */ /* 0x050ff00000041804 */
[C---:B------:R-:W-:Y:S03]  /*4520*/  HMMA.16816.F32.BF16 R8, R92.reuse, R110, R8 ;  /* 0x0000006e5c08723c */ /* 0x040fe60000041808 */
[----:B-1----:R-:W-:Y:S05]  /*4530*/  LOP3.LUT R3, R243, UR29, RZ, 0xfc, !PT ;  /* 0x0000001df3037c12 */ /* 0x002fea000f8efcff */
[C---:B------:R-:W-:Y:S08]  /*4540*/  HMMA.16816.F32.BF16 R12, R92.reuse, R112, R12 ;  /* 0x000000705c0c723c */ /* 0x040ff0000004180c */
[----:B------:R-:W-:Y:S03]  /*4550*/  HMMA.16816.F32.BF16 R16, R92, R114, R16 ;  /* 0x000000725c10723c */ /* 0x000fe60000041810 */
[----:B------:R-:W-:Y:S04]  /*4560*/  IADD3 R92, PT, PT, R3, R239, RZ ;  /* 0x000000ef035c7210 */ /* 0x000fe80007ffe0ff */
[C---:B------:R-:W-:Y:S01]  /*4570*/  IADD3 R94, PT, PT, R92.reuse, 0x40, RZ ;  /* 0x000000405c5e7810 */ /* 0x040fe20007ffe0ff */
[C---:B--2---:R-:W-:Y:S05]  /*4580*/  HMMA.16816.F32.BF16 R4, R88.reuse, R96, R4 ;  /* 0x000000605804723c */ /* 0x044fea0000041804 */
[----:B------:R-:W-:Y:S01]  /*4590*/  IABS R94, R94 ;  /* 0x0000005e005e7213 */ /* 0x000fe20000000000 */
[C---:B------:R-:W-:Y:S02]  /*45a0*/  VIADD R93, R92.reuse, 0x48 ;  /* 0x000000485c5d7836 */ /* 0x040fe40000000000 */
[C---:B------:R-:W-:Y:S03]  /*45b0*/  HMMA.16816.F32.BF16 R8, R88.reuse, R98, R8 ;  /* 0x000000625808723c */ /* 0x040fe60000041808 */
[----:B------:R-:W-:Y:S01]  /*45c0*/  IABS R93, R93 ;  /* 0x0000005d005d7213 */ /* 0x000fe20000000000 */
[C---:B------:R-:W-:Y:S01]  /*45d0*/  VIADD R95, R92.reuse, 0x47 ;  /* 0x000000475c5f7836 */ /* 0x040fe20000000000 */
[----:B------:R-:W-:Y:S02]  /*45e0*/  I2FP.F32.S32 R94, R94 ;  /* 0x0000005e005e7245 */ /* 0x000fe40000201400 */
[----:B------:R-:W-:Y:S01]  /*45f0*/  I2FP.F32.S32 R93, R93 ;  /* 0x0000005d005d7245 */ /* 0x000fe20000201400 */
[C---:B---3--:R-:W-:Y:S03]  /*4600*/  HMMA.16816.F32.BF16 R12, R88.reuse, R84, R12 ;  /* 0x00000054580c723c */ /* 0x048fe6000004180c */
[C---:B------:R-:W-:Y:S01]  /*4610*/  IADD3 R84, PT, PT, R92.reuse, 0x37, RZ ;  /* 0x000000375c547810 */ /* 0x040fe20007ffe0ff */
[----:B------:R-:W-:Y:S01]  /*4620*/  FFMA.FTZ R6, R93, -UR15, R6 ;  /* 0x8000000f5d067c23 */ /* 0x000fe20008010006 */
[----:B------:R-:W-:Y:S01]  /*4630*/  IABS R95, R95 ;  /* 0x0000005f005f7213 */ /* 0x000fe20000000000 */
[C---:B------:R-:W-:Y:S01]  /*4640*/  VIADD R93, R92.reuse, 0x3f ;  /* 0x0000003f5c5d7836 */ /* 0x040fe20000000000 */
[----:B------:R-:W-:Y:S01]  /*4650*/  IABS R84, R84 ;  /* 0x0000005400547213 */ /* 0x000fe20000000000 */
[----:B------:R-:W-:Y:S01]  /*4660*/  VIADD R85, R92, 0x38 ;  /* 0x000000385c557836 */ /* 0x000fe20000000000 */
[----:B------:R-:W-:Y:S01]  /*4670*/  I2FP.F32.S32 R95, R95 ;  /* 0x0000005f005f7245 */ /* 0x000fe20000201400 */
[----:B------:R-:W-:Y:S03]  /*4680*/  HMMA.16816.F32.BF16 R16, R88, R86, R16 ;  /* 0x000000565810723c */ /* 0x000fe60000041810 */
[----:B------:R-:W-:Y:S01]  /*4690*/  IABS R93, R93 ;  /* 0x0000005d005d7213 */ /* 0x000fe20000000000 */
[C---:B------:R-:W-:Y:S01]  /*46a0*/  FFMA.FTZ R4, R94.reuse, -UR15, R4 ;  /* 0x8000000f5e047c23 */ /* 0x040fe20008010004 */
[----:B------:R-:W-:Y:S01]  /*46b0*/  IABS R85, R85 ;  /* 0x0000005500557213 */ /* 0x000fe20000000000 */
[----:B------:R-:W-:Y:S01]  /*46c0*/  FFMA.FTZ R10, R94, -UR15, R10 ;  /* 0x8000000f5e0a7c23 */ /* 0x000fe2000801000a */
[----:B------:R-:W-:Y:S01]  /*46d0*/  I2FP.F32.S32 R93, R93 ;  /* 0x0000005d005d7245 */ /* 0x000fe20000201400 */
[C---:B------:R-:W-:Y:S01]  /*46e0*/  VIADD R94, R92.reuse, 0x30 ;  /* 0x000000305c5e7836 */ /* 0x040fe20000000000 */
[----:B------:R-:W-:Y:S01]  /*46f0*/  I2FP.F32.S32 R85, R85 ;  /* 0x0000005500557245 */ /* 0x000fe20000201400 */
[C---:B------:R-:W-:Y:S01]  /*4700*/  VIADD R88, R92.reuse, 0x28 ;  /* 0x000000285c587836 */ /* 0x040fe20000000000 */
[C---:B------:R-:W-:Y:S01]  /*4710*/  IADD3 R87, PT, PT, R92.reuse, 0x27, RZ ;  /* 0x000000275c577810 */ /* 0x040fe20007ffe0ff */
[C---:B------:R-:W-:Y:S01]  /*4720*/  FFMA.FTZ R5, R93.reuse, -UR15, R5 ;  /* 0x8000000f5d057c23 */ /* 0x040fe20008010005 */
[----:B------:R-:W-:Y:S01]  /*4730*/  IABS R86, R94 ;  /* 0x0000005e00567213 */ /* 0x000fe20000000000 */
[----:B------:R-:W-:Y:S01]  /*4740*/  FFMA.FTZ R11, R93, -UR15, R11 ;  /* 0x8000000f5d0b7c23 */ /* 0x000fe2000801000b */
[----:B------:R-:W-:Y:S01]  /*4750*/  IADD3 R93, PT, PT, R92, 0x2f, RZ ;  /* 0x0000002f5c5d7810 */ /* 0x000fe20007ffe0ff */
[C---:B------:R-:W-:Y:S01]  /*4760*/  FFMA.FTZ R8, R85.reuse, -UR15, R8 ;  /* 0x8000000f55087c23 */ /* 0x040fe20008010008 */
[----:B------:R-:W-:Y:S01]  /*4770*/  IABS R88, R88 ;  /* 0x0000005800587213 */ /* 0x000fe20000000000 */
[----:B------:R-:W-:Y:S01]  /*4780*/  FFMA.FTZ R14, R85, -UR15, R14 ;  /* 0x8000000f550e7c23 */ /* 0x000fe2000801000e */
[----:B------:R-:W-:Y:S01]  /*4790*/  IABS R85, R93 ;  /* 0x0000005d00557213 */ /* 0x000fe20000000000 */
        /* <DEDUP_REMOVED lines=9> */
[C---:B------:R-:W-:Y:S01]  /*4830*/  FFMA.FTZ R12, R86.reuse, -UR15, R12 ;  /* 0x8000000f560c7c23 */ /* 0x040fe2000801000c */
[C---:B------:R-:W-:Y:S01]  /*4840*/  FFMA.FTZ R13, R85.reuse, -UR15, R13 ;  /* 0x8000000f550d7c23 */ /* 0x040fe2000801000d */
[----:B------:R-:W-:Y:S01]  /*4850*/  FFMA.FTZ R18, R86, -UR15, R18 ;  /* 0x8000000f56127c23 */ /* 0x000fe20008010012 */
[----:B------:R-:W-:Y:S01]  /*4860*/  FFMA.FTZ R19, R85, -UR15, R19 ;  /* 0x8000000f55137c23 */ /* 0x000fe20008010013 */
        /* <DEDUP_REMOVED lines=16> */
.L_x_1137:
[----:B------:R-:W1:Y:S01]  /*4970*/  S2R R85, SR_TID.X ;  /* 0x0000000000557919 */ /* 0x000e620000002100 */
[----:B------:R-:W-:Y:S01]  /*4980*/  UIADD3 UR25, UPT, UPT, UR38, -UR11, -UR45 ;  /* 0x8000000b26197290 */ /* 0x000fe2000fffe82d */
[----:B------:R-:W-:Y:S01]  /*4990*/  IMAD.MOV.U32 R91, RZ, RZ, 0x1 ;  /* 0x00000001ff5b7424 */ /* 0x000fe200078e00ff */
[----:B------:R-:W-:Y:S04]  /*49a0*/  UIADD3 UR14, UPT, UPT, UR38, UR10, -UR45 ;  /* 0x0000000a260e7290 */ /* 0x000fe8000fffe82d */
[----:B------:R-:W-:Y:S05]  /*49b0*/  VIADD R92, R3, UR25 ;  /* 0x00000019035c7c36 */ /* 0x000fea0008000000 */
[----:B------:R-:W-:Y:S02]  /*49c0*/  VIMNMX R93, PT, PT, RZ, R92, !PT ;  /* 0x0000005cff5d7248 */ /* 0x000fe40007fe0100 */
[----:B------:R-:W-:Y:S01]  /*49d0*/  VIADDMNMX R92, R92, 0x8, RZ, !PT ;  /* 0x000000085c5c7846 */ /* 0x000fe200078001ff */
[----:B-1----:R-:W-:Y:S01]  /*49e0*/  IMAD.SHL.U32 R84, R85, 0x2, RZ ;  /* 0x0000000255547824 */ /* 0x002fe200078e00ff */
[----:B------:R-:W-:Y:S04]  /*49f0*/  SHF.R.U32.HI R85, RZ, 0x2, R85 ;  /* 0x00000002ff557819 */ /* 0x000fe80000011655 */
[----:B------:R-:W-:Y:S04]  /*4a00*/  LOP3.LUT R84, R84, 0x6, RZ, 0xc0, !PT ;  /* 0x0000000654547812 */ /* 0x000fe800078ec0ff */
[----:B------:R-:W-:Y:S01]  /*4a10*/  LOP3.LUT R85, R84, 0xe0, R85, 0xf8, !PT ;  /* 0x000000e054557812 */ /* 0x000fe200078ef855 */
[----:B------:R-:W-:Y:S04]  /*4a20*/  IMAD.U32 R84, RZ, RZ, UR40 ;  /* 0x00000028ff547e24 */ /* 0x000fe8000f8e00ff */
[----:B------:R-:W-:Y:S02]  /*4a30*/  IMAD R84, R84, 0x40, R85 ;  /* 0x0000004054547824 */ /* 0x000fe400078e0255 */
[----:B------:R-:W-:Y:S02]  /*4a40*/  VIADD R85, R3, UR14 ;  /* 0x0000000e03557c36 */ /* 0x000fe40008000000 */
[----:B------:R-:W-:Y:S01]  /*4a50*/  IMAD.MOV.U32 R3, RZ, RZ, 0x9 ;  /* 0x00000009ff037424 */ /* 0x000fe200078e00ff */
[C---:B------:R-:W-:Y:S01]  /*4a60*/  ISETP.GE.AND P0, PT, R84.reuse, R93, PT ;  /* 0x0000005d5400720c */ /* 0x040fe20003f06270 */
[C---:B------:R-:W-:Y:S01]  /*4a70*/  VIADD R90, R84.reuse, 0x1 ;  /* 0x00000001545a7836 */ /* 0x040fe20000000000 */
[C---:B------:R-:W-:Y:S01]  /*4a80*/  VIADDMNMX R91, R85.reuse, R91, UR38, PT ;  /* 0x00000026555b7e46 */ /* 0x040fe2000b80015b */
[C---:B------:R-:W-:Y:S01]  /*4a90*/  VIADD R89, R84.reuse, 0x8 ;  /* 0x0000000854597836 */ /* 0x040fe20000000000 */
[----:B------:R-:W-:Y:S01]  /*4aa0*/  VIADDMNMX R3, R85, R3, UR38, PT ;  /* 0x0000002655037e46 */ /* 0x000fe2000b800103 */
[C---:B------:R-:W-:Y:S01]  /*4ab0*/  VIADD R88, R84.reuse, 0x9 ;  /* 0x0000000954587836 */ /* 0x040fe20000000000 */
[CC--:B------:R-:W-:Y:S01]  /*4ac0*/  ISETP.GE.AND P4, PT, R84.reuse, R92.reuse, PT ;  /* 0x0000005c5400720c */ /* 0x0c0fe20003f86270 */
[C---:B------:R-:W-:Y:S01]  /*4ad0*/  VIADD R87, R84.reuse, 0x10 ;  /* 0x0000001054577836 */ /* 0x040fe20000000000 */
[C---:B------:R-:W-:Y:S01]  /*4ae0*/  ISETP.GE.AND P6, PT, R84.reuse, R91, PT ;  /* 0x0000005b5400720c */ /* 0x040fe20003fc6270 */
[C---:B------:R-:W-:Y:S01]  /*4af0*/  VIADD R86, R84.reuse, 0x11 ;  /* 0x0000001154567836 */ /* 0x040fe20000000000 */
[C---:B------:R-:W-:Y:S01]  /*4b00*/  ISETP.GE.AND P5, PT, R84.reuse, R3, PT ;  /* 0x000000035400720c */ /* 0x040fe20003fa6270 */
[----:B------:R-:W-:Y:S01]  /*4b10*/  VIADD R85, R84, 0x18 ;  /* 0x0000001854557836 */ /* 0x000fe20000000000 */
[----:B------:R-:W-:Y:S01]  /*4b20*/  FSEL R4, R4, -INF , P0 ;  /* 0xff80000004047808 */ /* 0x000fe20000000000 */
[----:B------:R-:W-:Y:S01]  /*4b30*/  VIADD R84, R84, 0x19 ;  /* 0x0000001954547836 */ /* 0x000fe20000000000 */
[-C--:B------:R-:W-:Y:S02]  /*4b40*/  ISETP.GE.AND P3, PT, R90, R93.reuse, PT ;  /* 0x0000005d5a00720c */ /* 0x080fe40003f66270 */
        /* <DEDUP_REMOVED lines=58> */
.L_x_1138:
        /* <DEDUP_REMOVED lines=68> */
[----:B------:R-:W-:Y:S02]  /*5330*/  SEL R209, R209, 0xfffffff0, !P5 ;  /* 0xfffffff0d1d17807 */ /* 0x000fe40006800000 */
[----:B----4-:R-:W-:Y:S01]  /*5340*/  F2FP.BF16.F32.PACK_AB R3, R201, R202 ;  /* 0x000000cac903723e */ /* 0x010fe200000010ff */
[----:B------:R2:W-:Y:S01]  /*5350*/  STS [R210+0x2a400], R5 ;  /* 0x02a40005d2007388 */ /* 0x0005e20000000800 */
[----:B------:R-:W-:Y:S02]  /*5360*/  IADD3 R207, PT, PT, R210, R209, RZ ;  /* 0x000000d1d2cf7210 */ /* 0x000fe40007ffe0ff */
[----:B------:R-:W-:Y:S02]  /*5370*/  SHF.R.U32.HI R233, RZ, 0x1, R120 ;  /* 0x00000001ffe97819 */ /* 0x000fe40000011678 */
[----:B------:R-:W-:Y:S02]  /*5380*/  LOP3.LUT R117, R121, 0x200, RZ, 0xc0, !PT ;  /* 0x0000020079757812 */ /* 0x000fe400078ec0ff */
[----:B------:R-:W-:Y:S02]  /*5390*/  LOP3.LUT R116, R123, 0x8, R233, 0x78, !PT ;  /* 0x000000087b747812 */ /* 0x000fe400078e78e9 */
[----:B------:R-:W-:Y:S02]  /*53a0*/  LOP3.LUT R127, R117, 0xc00, R118, 0xf8, !PT ;  /* 0x00000c00757f7812 */ /* 0x000fe400078ef876 */
[----:B------:R-:W-:Y:S02]  /*53b0*/  F2FP.BF16.F32.PACK_AB R6, R213, R200 ;  /* 0x000000c8d506723e */ /* 0x000fe400000010ff */
[----:B------:R-:W-:Y:S02]  /*53c0*/  LOP3.LUT R127, R127, R116, RZ, 0xfc, !PT ;  /* 0x000000747f7f7212 */ /* 0x000fe400078efcff */
[----:B------:R-:W-:Y:S02]  /*53d0*/  LEA R230, R230, UR4, 0x1 ;  /* 0x00000004e6e67c11 */ /* 0x000fe4000f8e08ff */
[----:B-1----:R-:W-:Y:S02]  /*53e0*/  IADD3 R4, PT, PT, R210, 0x2a000, RZ ;  /* 0x0002a000d2047810 */ /* 0x002fe40007ffe0ff */
[----:B------:R-:W-:Y:S02]  /*53f0*/  LEA R127, R127, UR4, 0x1 ;  /* 0x000000047f7f7c11 */ /* 0x000fe4000f8e08ff */
[----:B------:R-:W-:Y:S01]  /*5400*/  SEL R232, R232, 0xffffffc0, !P5 ;  /* 0xffffffc0e8e87807 */ /* 0x000fe20006800000 */
[----:B------:R-:W-:Y:S01]  /*5410*/  @P0 VIADD R208, R4, 0xffffffe0 ;  /* 0xffffffe004d00836 */ /* 0x000fe20000000000 */
[----:B------:R-:W-:Y:S02]  /*5420*/  F2FP.BF16.F32.PACK_AB R4, R196, R197 ;  /* 0x000000c5c404723e */ /* 0x000fe400000010ff */
[----:B--2---:R-:W-:Y:S01]  /*5430*/  F2FP.BF16.F32.PACK_AB R5, R203, R204 ;  /* 0x000000cccb05723e */ /* 0x004fe200000010ff */
[--C-:B------:R-:W-:Y:S01]  /*5440*/  IMAD.IADD R228, R232, 0x1, R230.reuse ;  /* 0x00000001e8e47824 */ /* 0x100fe200078e02e6 */
[----:B------:R-:W-:Y:S01]  /*5450*/  LOP3.LUT P0, RZ, R120, 0x2, RZ, 0xc0, !PT ;  /* 0x0000000278ff7812 */ /* 0x000fe2000780c0ff */
[----:B------:R1:W-:Y:S01]  /*5460*/  STS [R207+0x2a400], R4 ;  /* 0x02a40004cf007388 */ /* 0x0003e20000000800 */
[----:B------:R-:W-:Y:S02]  /*5470*/  IADD3 R125, PT, PT, R127, R232, RZ ;  /* 0x000000e87f7d7210 */ /* 0x000fe40007ffe0ff */
[----:B------:R-:W-:Y:S03]  /*5480*/  SEL R231, R231, 0xffffffe0, !P0 ;  /* 0xffffffe0e7e77807 */ /* 0x000fe60004000000 */
[----:B------:R2:W-:Y:S01]  /*5490*/  STS [R207+0x2a000], R5 ;  /* 0x02a00005cf007388 */ /* 0x0005e20000000800 */
[----:B------:R-:W-:Y:S02]  /*54a0*/  LOP3.LUT R122, R122, 0x20, RZ, 0xc0, !PT ;  /* 0x000000207a7a7812 */ /* 0x000fe400078ec0ff */
[----:B------:R-:W-:Y:S03]  /*54b0*/  IADD3 R126, PT, PT, R127, R231, RZ ;  /* 0x000000e77f7e7210 */ /* 0x000fe60007ffe0ff */
[----:B------:R3:W-:Y:S01]  /*54c0*/  STS [R208], R3 ;  /* 0x00000003d0007388 */ /* 0x0007e20000000800 */
[C---:B------:R-:W-:Y:S02]  /*54d0*/  IMAD.IADD R229, R231.reuse, 0x1, R230 ;  /* 0x00000001e7e57824 */ /* 0x040fe400078e02e6 */
[----:B------:R-:W-:Y:S02]  /*54e0*/  IMAD.IADD R124, R231, 0x1, R125 ;  /* 0x00000001e77c7824 */ /* 0x000fe400078e027d */
        /* <DEDUP_REMOVED lines=9> */
[----:B-1----:R-:W-:Y:S05]  /*5580*/  IADD3 R3, PT, PT, R231, R228, RZ ;  /* 0x000000e4e7037210 */ /* 0x002fea0007ffe0ff */
        /* <DEDUP_REMOVED lines=112> */
[----:B------:R-:W-:Y:S02]  /*5c90*/  LOP3.LUT R84, R84, 0x1c0, R121, 0xf8, !PT ;  /* 0x000001c054547812 */ /* 0x000fe400078ef879 */
[----:B------:R-:W-:Y:S01]  /*5ca0*/  LEA R234, R234, UR4, 0x1 ;  /* 0x00000004eaea7c11 */ /* 0x000fe2000f8e08ff */
[C---:B------:R-:W-:Y:S03]  /*5cb0*/  HMMA.16816.F32.BF16 R8, R108.reuse, R114, R8 ;  /* 0x000000726c08723c */ /* 0x040fe60000041808 */
[----:B------:R-:W-:Y:S01]  /*5cc0*/  LOP3.LUT R84, R84, 0x38, R119, 0x78, !PT ;  /* 0x0000003854547812 */ /* 0x000fe200078e7877 */
[C---:B------:R-:W-:Y:S02]  /*5cd0*/  VIADD R85, R234.reuse, 0x2a000 ;  /* 0x0002a000ea557836 */ /* 0x040fe40000000000 */
[----:B------:R-:W-:Y:S01]  /*5ce0*/  VIADD R112, R234, 0x2a040 ;  /* 0x0002a040ea707836 */ /* 0x000fe20000000000 */
        /* <DEDUP_REMOVED lines=14> */
[----:B------:R-:W-:Y:S01]  /*5dd0*/  LOP3.LUT R121, R119, 0x38, RZ, 0xc0, !PT ;  /* 0x0000003877797812 */ /* 0x000fe200078ec0ff */
[----:B------:R-:W-:Y:S01]  /*5de0*/  FMUL.FTZ R7, R198, R7 ;  /* 0x00000007c6077220 */ /* 0x000fe20000410000 */
[----:B------:R-:W-:Y:S01]  /*5df0*/  FADD.FTZ R12, -R129, R12 ;  /* 0x0000000c810c7221 */ /* 0x000fe20000010100 */
[----:B------:R-:W-:Y:S01]  /*5e00*/  @P5 IADD3 R112, PT, PT, R85, -0x40, RZ ;  /* 0xffffffc055705810 */ /* 0x000fe20007ffe0ff */
        /* <DEDUP_REMOVED lines=10> */
[----:B------:R-:W-:Y:S01]  /*5eb0*/  FMUL.FTZ R12, R202, R12 ;  /* 0x0000000cca0c7220 */ /* 0x000fe20000410000 */
[----:B------:R-:W-:Y:S01]  /*5ec0*/  F2FP.BF16.F32.PACK_AB R8, R9, R8 ;  /* 0x000000080908723e */ /* 0x000fe200000010ff */
[----:B------:R-:W-:Y:S01]  /*5ed0*/  FMUL.FTZ R13, R201, R13 ;  /* 0x0000000dc90d7220 */ /* 0x000fe20000410000 */
[----:B------:R-:W-:Y:S01]  /*5ee0*/  FMUL.FTZ R14, R131, R14 ;  /* 0x0000000e830e7220 */ /* 0x000fe20000410000 */
[----:B------:R-:W-:Y:S01]  /*5ef0*/  F2FP.BF16.F32.PACK_AB R10, R11, R10 ;  /* 0x0000000a0b0a723e */ /* 0x000fe200000010ff */
[----:B------:R-:W-:Y:S01]  /*5f00*/  FMUL.FTZ R15, R130, R15 ;  /* 0x0000000f820f7220 */ /* 0x000fe20000410000 */
[----:B------:R-:W-:Y:S01]  /*5f10*/  FADD.FTZ R16, -R129, R16 ;  /* 0x0000001081107221 */ /* 0x000fe20000010100 */
[----:B------:R-:W-:Y:S01]  /*5f20*/  F2FP.BF16.F32.PACK_AB R12, R13, R12 ;  /* 0x0000000c0d0c723e */ /* 0x000fe200000010ff */
[----:B------:R-:W-:Y:S01]  /*5f30*/  FADD.FTZ R17, -R129, R17 ;  /* 0x0000001181117221 */ /* 0x000fe20000010100 */
[C---:B------:R-:W-:Y:S01]  /*5f40*/  FADD.FTZ R18, -R128.reuse, R18 ;  /* 0x0000001280127221 */ /* 0x040fe20000010100 */
[----:B------:R-:W-:Y:S01]  /*5f50*/  F2FP.BF16.F32.PACK_AB R14, R15, R14 ;  /* 0x0000000e0f0e723e */ /* 0x000fe200000010ff */
[----:B------:R-:W-:Y:S01]  /*5f60*/  FADD.FTZ R19, -R128, R19 ;  /* 0x0000001380137221 */ /* 0x000fe20000010100 */
[----:B------:R-:W-:Y:S01]  /*5f70*/  FMUL.FTZ R16, R200, R16 ;  /* 0x00000010c8107220 */ /* 0x000fe20000410000 */
[----:B------:R-:W-:Y:S01]  /*5f80*/  LOP3.LUT R114, R121, 0x80, RZ, 0xfc, !PT ;  /* 0x0000008079727812 */ /* 0x000fe200078efcff */
        /* <DEDUP_REMOVED lines=74> */
.L_x_1139:
        /* <DEDUP_REMOVED lines=115> */
[----:B------:R-:W-:Y:S02]  /*6b60*/  SHF.R.S64 R6, R6, 0x1f, R5 ;  /* 0x0000001f06067819 */ /* 0x000fe40000001005 */
[----:B------:R-:W-:Y:S01]  /*6b70*/  LOP3.LUT R119, R4, 0x1e00, R119, 0xf8, !PT ;  /* 0x00001e0004777812 */ /* 0x000fe200078ef877 */
[----:B------:R-:W-:Y:S01]  /*6b80*/  IMAD.U32 R4, RZ, RZ, UR50 ;  /* 0x00000032ff047e24 */ /* 0x000fe2000f8e00ff */
[----:B------:R-:W-:Y:S01]  /*6b90*/  IADD3 R248, P0, PT, R248, R6, RZ ;  /* 0x00000006f8f87210 */ /* 0x000fe20007f1e0ff */
[----:B------:R-:W-:Y:S01]  /*6ba0*/  IMAD.U32 R6, RZ, RZ, UR51 ;  /* 0x00000033ff067e24 */ /* 0x000fe2000f8e00ff */
        /* <DEDUP_REMOVED lines=48> */
.L_x_1140:
        /* <DEDUP_REMOVED lines=12> */
[----:B------:R-:W-:Y:S01]  /*6f70*/  IMAD.IADD R208, R231, 0x1, R224 ;  /* 0x00000001e7d07824 */ /* 0x000fe200078e02e0 */
[----:B------:R-:W-:Y:S01]  /*6f80*/  @P2 LOP3.LUT R233, R233, 0x30, RZ, 0xc0, !PT ;  /* 0x00000030e9e92812 */ /* 0x000fe200078ec0ff */
[----:B------:R-:W-:Y:S01]  /*6f90*/  @UP0 UIADD3.X UR17, UPT, UPT, UR17, -0x1, URZ, UP1, !UPT ;  /* 0xffffffff11110890 */ /* 0x000fe20008ffe4ff */
[----:B------:R-:W2:Y:S01]  /*6fa0*/  LDSM.16.M88.4 R124, [R224+0x29000] ;  /* 0x02900000e07c783b */ /* 0x000ea20000000200 */
[----:B------:R-:W-:Y:S01]  /*6fb0*/  UISETP.NE.U32.AND UP1, UPT, UR14, 0x1, UPT ;  /* 0x000000010e00788c */ /* 0x000fe2000bf25070 */
[----:B------:R-:W-:Y:S02]  /*6fc0*/  @P2 LOP3.LUT R243, R233, 0x7, R237, 0xf8, !PT ;  /* 0x00000007e9f32812 */ /* 0x000fe400078ef8ed */
[----:B------:R-:W3:Y:S03]  /*6fd0*/  LDSM.16.MT88.4 R196, [R235+0x1e000] ;  /* 0x01e00000ebc4783b */ /* 0x000ee60000004200 */
[----:B------:R-:W-:Y:S01]  /*6fe0*/  PLOP3.LUT P1, PT, PT, PT, UP1, 0x80, 0x8 ;  /* 0x000000000008781c */ /* 0x000fe20003f2f018 */
[----:B------:R-:W-:Y:S04]  /*6ff0*/  LDSM.16.MT88.4 R204, [R235+0x18800] ;  /* 0x01880000ebcc783b */ /* 0x000fe80000004200 */
[----:B------:R-:W4:Y:S04]  /*7000*/  LDSM.16.M88.4 R200, [R208+0x28000] ;  /* 0x02800000d0c8783b */ /* 0x000f280000000200 */
[----:B------:R-:W4:Y:S04]  /*7010*/  LDSM.16.M88.4 R208, [R208+0x29000] ;  /* 0x02900000d0d0783b */ /* 0x000f280000000200 */
[----:B------:R-:W4:Y:S04]  /*7020*/  LDSM.16.MT88.4 R212, [R235+0x1a800] ;  /* 0x01a80000ebd4783b */ /* 0x000f280000004200 */
[----:B------:R-:W4:Y:S04]  /*7030*/  LDSM.16.MT88.4 R216, [R235+0x1c800] ;  /* 0x01c80000ebd8783b */ /* 0x000f280000004200 */
        /* <DEDUP_REMOVED lines=14> */
[C---:B------:R-:W-:Y:S02]  /*7120*/  HMMA.16816.F32.BF16 R120, R124.reuse, R196, RZ ;  /* 0x000000c47c78723c */ /* 0x040fe400000418ff */
[C---:B------:R-:W-:Y:S02]  /*7130*/  VIADD R196, R224.reuse, 0x28000 ;  /* 0x00028000e0c47836 */ /* 0x040fe40000000000 */
[----:B------:R-:W-:Y:S02]  /*7140*/  VIADD R224, R224, 0x28040 ;  /* 0x00028040e0e07836 */ /* 0x000fe40000000000 */
[----:B------:R-:W-:Y:S02]  /*7150*/  @P5 VIADD R224, R196, 0xffffffc0 ;  /* 0xffffffc0c4e05836 */ /* 0x000fe40000000000 */
[-C--:B------:R-:W-:Y:S03]  /*7160*/  HMMA.16816.F32.BF16 R124, R124, R198.reuse, RZ ;  /* 0x000000c67c7c723c */ /* 0x080fe600000418ff */
[----:B------:R-:W-:Y:S05]  /*7170*/  LDSM.16.M88.4 R220, [R224+0x1000] ;  /* 0x00100000e0dc783b */ /* 0x000fea0000000200 */
[----:B------:R-:W-:Y:S01]  /*7180*/  HMMA.16816.F32.BF16 R128, R128, R198, RZ ;  /* 0x000000c68080723c */ /* 0x000fe200000418ff */
[----:B------:R-:W1:Y:S07]  /*7190*/  LDSM.16.MT88.4 R196, [R235+0x1e800] ;  /* 0x01e80000ebc4783b */ /* 0x000e6e0000004200 */
[-C--:B----4-:R-:W-:Y:S08]  /*71a0*/  HMMA.16816.F32.BF16 R4, R200, R204.reuse, R4 ;  /* 0x000000ccc804723c */ /* 0x090ff00000041804 */
[C---:B------:R-:W-:Y:S08]  /*71b0*/  HMMA.16816.F32.BF16 R8, R208.reuse, R204, R8 ;  /* 0x000000ccd008723c */ /* 0x040ff00000041808 */
[-C--:B------:R-:W-:Y:S08]  /*71c0*/  HMMA.16816.F32.BF16 R12, R208, R206.reuse, R12 ;  /* 0x000000ced00c723c */ /* 0x080ff0000004180c */
[C---:B------:R-:W-:Y:S01]  /*71d0*/  HMMA.16816.F32.BF16 R16, R200.reuse, R206, R16 ;  /* 0x000000cec810723c */ /* 0x040fe20000041810 */
[----:B------:R2:W-:Y:S07]  /*71e0*/  LDSM.16.M88.4 R204, [R224] ;  /* 0x00000000e0cc783b */ /* 0x0005ee0000000200 */
        /* <DEDUP_REMOVED lines=14> */
[----:B------:R-:W-:Y:S04]  /*72d0*/  LDSM.16.M88.4 R208, [R224] ;  /* 0x00000000e0d0783b */ /* 0x000fe80000000200 */
[----:B------:R-:W-:Y:S03]  /*72e0*/  LDSM.16.M88.4 R224, [R224+0x1000] ;  /* 0x00100000e0e0783b */ /* 0x000fe60000000200 */
[----:B------:R-:W-:Y:S01]  /*72f0*/  HMMA.16816.F32.BF16 R128, R200, R198, R128 ;  /* 0x000000c6c880723c */ /* 0x000fe20000041880 */
[----:B------:R-:W1:Y:S04]  /*7300*/  LDSM.16.MT88.4 R196, [R235+0x1d000] ;  /* 0x01d00000ebc4783b */ /* 0x000e680000004200 */
[----:B------:R-:W4:Y:S03]  /*7310*/  LDSM.16.MT88.4 R200, [R235+0x1f000] ;  /* 0x01f00000ebc8783b */ /* 0x000f260000004200 */
[-C--:B--2---:R-:W-:Y:S08]  /*7320*/  HMMA.16816.F32.BF16 R4, R204, R212.reuse, R4 ;  /* 0x000000d4cc04723c */ /* 0x084ff00000041804 */
[C---:B------:R-:W-:Y:S08]  /*7330*/  HMMA.16816.F32.BF16 R8, R220.reuse, R212, R8 ;  /* 0x000000d4dc08723c */ /* 0x040ff00000041808 */
[-C--:B------:R-:W-:Y:S08]  /*7340*/  HMMA.16816.F32.BF16 R12, R220, R214.reuse, R12 ;  /* 0x000000d6dc0c723c */ /* 0x080ff0000004180c */
[C---:B------:R-:W-:Y:S01]  /*7350*/  HMMA.16816.F32.BF16 R16, R204.reuse, R214, R16 ;  /* 0x000000d6cc10723c */ /* 0x040fe20000041810 */
[----:B------:R-:W2:Y:S07]  /*7360*/  LDSM.16.MT88.4 R212, [R235+0x19800] ;  /* 0x01980000ebd4783b */ /* 0x000eae0000004200 */
[-C--:B---3--:R-:W-:Y:S08]  /*7370*/  HMMA.16816.F32.BF16 R84, R204, R216.reuse, R84 ;  /* 0x000000d8cc54723c */ /* 0x088ff00000041854 */
[C---:B------:R-:W-:Y:S01]  /*7380*/  HMMA.16816.F32.BF16 R88, R220.reuse, R216, R88 ;  /* 0x000000d8dc58723c */ /* 0x040fe20000041858 */
[----:B------:R-:W-:Y:S05]  /*7390*/  IMAD.U32 R216, RZ, RZ, UR49 ;  /* 0x00000031ffd87e24 */ /* 0x000fea000f8e00ff */
[----:B------:R-:W-:Y:S02]  /*73a0*/  LEA R216, P0, R216, R246, 0x2 ;  /* 0x000000f6d8d87211 */ /* 0x000fe400078010ff */
[-C--:B------:R-:W-:Y:S08]  /*73b0*/  HMMA.16816.F32.BF16 R92, R220, R218.reuse, R92 ;  /* 0x000000dadc5c723c */ /* 0x080ff0000004185c */
[C---:B------:R-:W-:Y:S08]  /*73c0*/  HMMA.16816.F32.BF16 R96, R204.reuse, R218, R96 ;  /* 0x000000dacc60723c */ /* 0x040ff00000041860 */
        /* <DEDUP_REMOVED lines=8> */
[----:B------:R-:W-:Y:S02]  /*7450*/  LEA.HI.X.SX32 R217, R200, R247, 0x2, P0 ;  /* 0x000000f7c8d97211 */ /* 0x000fe400000f16ff */
[-C--:B------:R-:W-:Y:S08]  /*7460*/  HMMA.16816.F32.BF16 R124, R220, R202.reuse, R124 ;  /* 0x000000cadc7c723c */ /* 0x080ff0000004187c */
[----:B------:R-:W-:Y:S01]  /*7470*/  HMMA.16816.F32.BF16 R128, R204, R202, R128 ;  /* 0x000000cacc80723c */ /* 0x000fe20000041880 */
[----:B------:R-:W3:Y:S04]  /*7480*/  LDSM.16.MT88.4 R200, [R235+0x1d800] ;  /* 0x01d80000ebc8783b */ /* 0x000ee80000004200 */
[----:B------:R-:W4:Y:S03]  /*7490*/  LDSM.16.MT88.4 R204, [R235+0x1f800] ;  /* 0x01f80000ebcc783b */ /* 0x000f260000004200 */
[-C--:B--2---:R-:W-:Y:S08]  /*74a0*/  HMMA.16816.F32.BF16 R4, R208, R212.reuse, R4 ;  /* 0x000000d4d004723c */ /* 0x084ff00000041804 */
        /* <DEDUP_REMOVED lines=16> */
[-C--:B---3--:R-:W-:Y:S03]  /*75b0*/  HMMA.16816.F32.BF16 R100, R208, R200.reuse, R100 ;  /* 0x000000c8d064723c */ /* 0x088fe60000041864 */
[C---:B------:R-:W-:Y:S05]  /*75c0*/  LEA.HI.X.SX32 R199, R245.reuse, R197, 0x5, P0 ;  /* 0x000000c5f5c77211 */ /* 0x040fea00000f2eff */
        /* <DEDUP_REMOVED lines=12> */
[C---:B------:R-:W-:Y:S02]  /*7690*/  LEA.HI.X.SX32 R223, R245.reuse, R203, 0x5, P0 ;  /* 0x000000cbf5df7211 */ /* 0x040fe400000f2eff */
[----:B------:R-:W-:Y:S03]  /*76a0*/  LEA R204, P0, R245, R222, 0x5 ;  /* 0x000000def5cc7211 */ /* 0x000fe600078028ff */
[----:B------:R-:W-:Y:S04]  /*76b0*/  HMMA.16816.F32.BF16 R128, R208, R206, R128 ;  /* 0x000000ced080723c */ /* 0x000fe80000041880 */
        /* <DEDUP_REMOVED lines=10> */
[C---:B------:R-:W-:Y:S03]  /*7760*/  LEA R224, P0, R245.reuse, R226, 0x5 ;  /* 0x000000e2f5e07211 */ /* 0x040fe600078028ff */
        /* <DEDUP_REMOVED lines=26> */
[C---:B------:R-:W-:Y:S02]  /*7910*/  LEA.HI.X.SX32 R7, R245.reuse, R213, 0x5, P0 ;  /* 0x000000d5f5077211 */ /* 0x040fe400000f2eff */
[C---:B------:R-:W-:Y:S01]  /*7920*/  LEA R214, P0, R245.reuse, R6, 0x5 ;  /* 0x00000006f5d67211 */ /* 0x040fe200078028ff */
        /* <DEDUP_REMOVED lines=16> */
[C---:B------:R-:W-:Y:S03]  /*7a30*/  LEA R10, P0, R245.reuse, R198, 0x5 ;  /* 0x000000c6f50a7211 */ /* 0x040fe600078028ff */
[----:B------:R-:W-:Y:S01]  /*7a40*/  REDG.E.ADD.F32.FTZ.RN.STRONG.GPU desc[UR36][R212.64+0x100], R89 ;  /* 0x00010059d40079a6 */ /* 0x000fe2000c12f324 */
[C---:B--2---:R-:W-:Y:S02]  /*7a50*/  LEA.HI.X.SX32 R11, R245.reuse, R199, 0x5, P0 ;  /* 0x000000c7f50b7211 */ /* 0x044fe400000f2eff */
        /* <DEDUP_REMOVED lines=10> */
[C---:B----4-:R-:W-:Y:S03]  /*7b00*/  LEA R202, P0, R245.reuse, R220, 0x5 ;  /* 0x000000dcf5ca7211 */ /* 0x050fe600078028ff */
        /* <DEDUP_REMOVED lines=43> */
[C---:B-1----:R-:W-:Y:S01]  /*7dc0*/  LEA.HI.X.SX32 R87, R245.reuse, R209, 0x5, P0 ;  /* 0x000000d1f5577211 */ /* 0x042fe200000f2eff */
[C---:B--2---:R-:W-:Y:S02]  /*7dd0*/  VIADD R112, R234.reuse, 0x40 ;  /* 0x00000040ea707836 */ /* 0x044fe40000000000 */
[----:B------:R-:W-:Y:S01]  /*7de0*/  LDSM.16.MT88.4 R16, [R0+0x2000] ;  /* 0x002000000010783b */ /* 0x000fe20000004200 */
[----:B------:R-:W-:Y:S02]  /*7df0*/  @P5 VIADD R112, R234, 0xffffffc0 ;  /* 0xffffffc0ea705836 */ /* 0x000fe40000000000 */
[C---:B------:R-:W-:Y:S01]  /*7e00*/  IMAD.WIDE R4, R245.reuse, -0xc0, R86 ;  /* 0xffffff40f5047825 */ /* 0x040fe200078e0256 */
[----:B------:R-:W-:Y:S02]  /*7e10*/  REDG.E.ADD.F32.FTZ.RN.STRONG.GPU desc[UR36][R86.64+0x280], R111 ;  /* 0x0002806f560079a6 */ /* 0x000fe4000c12f324 */
[C---:B------:R-:W-:Y:S02]  /*7e20*/  LEA R216, P0, R245.reuse, R4, 0x5 ;  /* 0x00000004f5d87211 */ /* 0x040fe400078028ff */
[----:B------:R-:W-:Y:S02]  /*7e30*/  REDG.E.ADD.F32.FTZ.RN.STRONG.GPU desc[UR36][R246.64+0x300], R116 ;  /* 0x00030074f60079a6 */ /* 0x000fe4000c12f324 */
[C---:B------:R-:W-:Y:S02]  /*7e40*/  LEA.HI.X.SX32 R217, R245.reuse, R5, 0x5, P0 ;  /* 0x00000005f5d97211 */ /* 0x040fe400000f2eff */
[----:B------:R1:W-:Y:S01]  /*7e50*/  REDG.E.ADD.F32.FTZ.RN.STRONG.GPU desc[UR36][R4.64+0x300], R117 ;  /* 0x00030075040079a6 */ /* 0x0003e2000c12f324 */
        /* <DEDUP_REMOVED lines=34> */
[C---:B---3--:R-:W-:Y:S01]  /*8080*/  LEA R14, P0, R245.reuse, R12, 0x5 ;  /* 0x0000000cf50e7211 */ /* 0x048fe200078028ff */
        /* <DEDUP_REMOVED lines=9> */
[----:B------:R-:W3:Y:S04]  /*8120*/  LDSM.16.MT88.4 R96, [R0+0x800] ;  /* 0x000800000060783b */ /* 0x000ee80000004200 */
[----:B------:R-:W4:Y:S04]  /*8130*/  LDSM.16.MT88.4 R104, [R0+0x2800] ;  /* 0x002800000068783b */ /* 0x000f280000004200 */
[----:B------:R-:W4:Y:S04]  /*8140*/  LDSM.16.MT88.4 R108, [R0+0x4800] ;  /* 0x00480000006c783b */ /* 0x000f280000004200 */
[----:B------:R-:W-:Y:S04]  /*8150*/  LDSM.16.MT88.4 R116, [R0+0x5800] ;  /* 0x005800000074783b */ /* 0x000fe80000004200 */
[----:B--2---:R2:W5:Y:S01]  /*8160*/  LDL.LU.64 R2, [R1] ;  /* 0x0000000001027983 */ /* 0x0045620000300a00 */
        /* <DEDUP_REMOVED lines=24> */
[C---:B------:R-:W-:Y:S08]  /*82f0*/  HMMA.16816.F32.BF16 R136, R100.reuse, R96, R136 ;  /* 0x000000606488723c */ /* 0x040ff00000041888 */
[-C--:B------:R-:W-:Y:S08]  /*8300*/  HMMA.16816.F32.BF16 R140, R100, R98.reuse, R140 ;  /* 0x00000062648c723c */ /* 0x080ff0000004188c */
[C---:B------:R-:W-:Y:S01]  /*8310*/  HMMA.16816.F32.BF16 R144, R92.reuse, R98, R144 ;  /* 0x000000625c90723c */ /* 0x040fe20000041890 */
[----:B------:R-:W3:Y:S07]  /*8320*/  LDSM.16.MT88.4 R96, [R0+0x7000] ;  /* 0x007000000060783b */ /* 0x000eee0000004200 */
        /* <DEDUP_REMOVED lines=9> */
[----:B------:R-:W4:Y:S07]  /*83c0*/  LDSM.16.MT88.4 R108, [R0+0x1800] ;  /* 0x00180000006c783b */ /* 0x000f2e0000004200 */
        /* <DEDUP_REMOVED lines=18> */
[-C--:B---3--:R-:W-:Y:S08]  /*84f0*/  HMMA.16816.F32.BF16 R180, R4, R96.reuse, R180 ;  /* 0x0000006004b4723c */ /* 0x088ff000000418b4 */
[C---:B------:R-:W-:Y:S08]  /*8500*/  HMMA.16816.F32.BF16 R184, R16.reuse, R96, R184 ;  /* 0x0000006010b8723c */ /* 0x040ff000000418b8 */
[-C--:B------:R-:W-:Y:S08]  /*8510*/  HMMA.16816.F32.BF16 R188, R16, R98.reuse, R188 ;  /* 0x0000006210bc723c */ /* 0x080ff000000418bc */
[----:B------:R-:W-:Y:S04]  /*8520*/  HMMA.16816.F32.BF16 R192, R4, R98, R192 ;  /* 0x0000006204c0723c */ /* 0x000fe800000418c0 */
[C---:B------:R-:W-:Y:S02]  /*8530*/  VIADD R4, R0.reuse, 0xffff8000 ;  /* 0xffff800000047836 */ /* 0x040fe40000000000 */
[----:B------:R-:W-:Y:S02]  /*8540*/  @P1 VIADD R4, R0, 0x8000 ;  /* 0x0000800000041836 */ /* 0x000fe40000000000 */
[-C--:B----4-:R-:W-:Y:S05]  /*8550*/  HMMA.16816.F32.BF16 R132, R104, R108.reuse, R132 ;  /* 0x0000006c6884723c */ /* 0x090fea0000041884 */
[----:B------:R-:W-:Y:S03]  /*8560*/  IMAD.MOV.U32 R0, RZ, RZ, R4 ;  /* 0x000000ffff007224 */ /* 0x000fe600078e0004 */
        /* <DEDUP_REMOVED lines=247> */
.L_x_1142:
        /* <DEDUP_REMOVED lines=12> */
.L_x_1143:
[----:B------:R-:W2:Y:S01]  /*95a0*/  LDCU.64 UR8, c[0x0][0x5c8] ;  /* 0x0000b900ff0877ac */ /* 0x000ea20008000a00 */
[----:B------:R-:W-:-:S04]  /*95b0*/  UIADD3 UR12, UPT, UPT, UR39, UR41, URZ ;  /* 0x00000029270c7290 */ /* 0x000fc8000fffe0ff */
[----:B--2---:R-:W-:Y:S02]  /*95c0*/  UIMAD.WIDE.U32 UR44, UR12, UR8, URZ ;  /* 0x000000080c2c72a5 */ /* 0x004fe4000f8e00ff */
[----:B------:R-:W-:-:S04]  /*95d0*/  UIMAD UR12, UR12, UR9, URZ ;  /* 0x000000090c0c72a4 */ /* 0x000fc8000f8e02ff */
[----:B------:R-:W-:-:S06]  /*95e0*/  UIADD3 UR12, UPT, UPT, UR45, UR12, URZ ;  /* 0x0000000c2d0c7290 */ /* 0x000fcc000fffe0ff */
[----:B-1----:R-:W-:-:S07]  /*95f0*/  MOV R0, UR12 ;  /* 0x0000000c00007c02 */ /* 0x002fce0008000f00 */
.L_x_1144:
        /* <DEDUP_REMOVED lines=68> */
.L_x_1146:
[----:B------:R-:W-:Y:S05]  /*9a40*/  BSYNC.RECONVERGENT B0 ;  /* 0x0000000000007941 */ /* 0x000fea0003800200 */
.L_x_1145:
        /* <DEDUP_REMOVED lines=21> */
.L_x_1148:
[----:B------:R-:W-:Y:S05]  /*9ba0*/  BSYNC.RECONVERGENT B0 ;  /* 0x0000000000007941 */ /* 0x000fea0003800200 */
.L_x_1147:
        /* <DEDUP_REMOVED lines=26> */
.L_x_1150:
[----:B------:R-:W-:Y:S05]  /*9d50*/  BSYNC.RECONVERGENT B0 ;  /* 0x0000000000007941 */ /* 0x000fea0003800200 */
.L_x_1149:
[----:B------:R-:W-:Y:S05]  /*9d60*/  @P6 BRA `(.L_x_1116) ;  /* 0x0000000000486947 */ /* 0x000fea0003800000 */
[----:B------:R-:W5:Y:S01]  /*9d70*/  LDCU UR12, c[0x0][0x440] ;  /* 0x00008800ff0c77ac */ /* 0x000f620008000800 */
[----:B------:R-:W-:Y:S02]  /*9d80*/  IMAD R72, R72, UR8, RZ ;  /* 0x0000000848487c24 */ /* 0x000fe4000f8e02ff */
[----:B-12-4-:R-:W-:Y:S01]  /*9d90*/  IMAD.MOV.U32 R2, RZ, RZ, R40 ;  /* 0x000000ffff027224 */ /* 0x016fe200078e0028 */
[----:B------:R-:W1:Y:S01]  /*9da0*/  LDCU.64 UR10, c[0x0][0x568] ;  /* 0x0000ad00ff0a77ac */ /* 0x000e620008000a00 */
        /* <DEDUP_REMOVED lines=14> */
.L_x_1116:
[----:B------:R-:W-:Y:S05]  /*9e90*/  BSYNC.RECONVERGENT B1 ;  /* 0x0000000000017941 */ /* 0x000fea0003800200 */
.L_x_1094:
        /* <DEDUP_REMOVED lines=11> */
.L_x_1152:
        /* <DEDUP_REMOVED lines=11> */
.L_x_2509:


//--------------------- .text._ZN5flash27flash_bwd_convert_dq_kernelI23Flash_bwd_kernel_traitsILi256ELi64ELi64ELi8ELi4ELi2ELi2ELb0ELb1EN7cutlass10bfloat16_tE19Flash_kernel_traitsILi256ELi64ELi64ELi8ES3_EEEEvNS_16Flash_bwd_paramsEi --------------------------
	.section	.text._ZN5flash27flash_bwd_convert_dq_kernelI23Flash_bwd_kernel_traitsILi256ELi64ELi64ELi8ELi4ELi2ELi2ELb0ELb1EN7cutlass10bfloat16_tE19Flash_kernel_traitsILi256ELi64ELi64ELi8ES3_EEEEvNS_16Flash_bwd_paramsEi,"ax",@progbits
	.align	128
        .global         _ZN5flash27flash_bwd_convert_dq_kernelI23Flash_bwd_kernel_traitsILi256ELi64ELi64ELi8ELi4ELi2ELi2ELb0ELb1EN7cutlass10bfloat16_tE19Flash_kernel_traitsILi256ELi64ELi64ELi8ES3_EEEEvNS_16Flash_bwd_paramsEi
        .type           _ZN5flash27flash_bwd_convert_dq_kernelI23Flash_bwd_kernel_traitsILi256ELi64ELi64ELi8ELi4ELi2ELi2ELb0ELb1EN7cutlass10bfloat16_tE19Flash_kernel_traitsILi256ELi64ELi64ELi8ES3_EEEEvNS_16Flash_bwd_paramsEi,@function
        .size           _ZN5flash27flash_bwd_convert_dq_kernelI23Flash_bwd_kernel_traitsILi256ELi64ELi64ELi8ELi4ELi2ELi2ELb0ELb1EN7cutlass10bfloat16_tE19Flash_kernel_traitsILi256ELi64ELi64ELi8ES3_EEEEvNS_16Flash_bwd_paramsEi,(.L_x_2510 - _ZN5flash27flash_bwd_convert_dq_kernelI23Flash_bwd_kernel_traitsILi256ELi64ELi64ELi8ELi4ELi2ELi2ELb0ELb1EN7cutlass10bfloat16_tE19Flash_kernel_traitsILi256ELi64ELi64ELi8ES3_EEEEvNS_16Flash_bwd_paramsEi)
        .other          _ZN5flash27flash_bwd_convert_dq_kernelI23Flash_bwd_kernel_traitsILi256ELi64ELi64ELi8ELi4ELi2ELi2ELb0ELb1EN7cutlass10bfloat16_tE19Flash_kernel_traitsILi256ELi64ELi64ELi8ES3_EEEEvNS_16Flash_bwd_paramsEi,@"STO_CUDA_ENTRY STV_DEFAULT"
_ZN5flash27flash_bwd_convert_dq_kernelI23Flash_bwd_kernel_traitsILi256ELi64ELi64ELi8ELi4ELi2ELi2ELb0ELb1EN7cutlass10bfloat16_tE19Flash_kernel_traitsILi256ELi64ELi64ELi8ES3_EEEEvNS_16Flash_bwd_paramsEi:
.text._ZN5flash27flash_bwd_convert_dq_kernelI23Flash_bwd_kernel_traitsILi256ELi64ELi64ELi8ELi4ELi2ELi2ELb0ELb1EN7cutlass10bfloat16_tE19Flash_kernel_traitsILi256ELi64ELi64ELi8ES3_EEEEvNS_16Flash_bwd_paramsEi:
        /* <DEDUP_REMOVED lines=48> */
.L_x_1153:
[-C--:B------:R-:W-:Y:S02]  /*0300*/  IMAD R5, R3, R41.reuse, RZ ;  /* 0x0000002903057224 */ /* 0x080fe400078e02ff */
[----:B------:R-:W-:-:S05]  /*0310*/  IMAD.WIDE.U32 R40, R2, R41, RZ ;  /* 0x0000002902287225 */ /* 0x000fca00078e00ff */
[----:B------:R-:W-:-:S07]  /*0320*/  IADD3 R38, PT, PT, R41, R5, RZ ;  /* 0x0000000529267210 */ /* 0x000fce0007ffe0ff */
.L_x_1154:
        /* <DEDUP_REMOVED lines=64> */
.L_x_1156:
        /* <DEDUP_REMOVED lines=144> */
.L_x_1155:
        /* <DEDUP_REMOVED lines=194> */
.L_x_1158:
[----:B------:R-:W-:Y:S05]  /*1c50*/  BSYNC.RECONVERGENT B0 ;  /* 0x0000000000007941 */ /* 0x000fea0003800200 */
.L_x_1157:
        /* <DEDUP_REMOVED lines=24> */
.L_x_1159:
        /* <DEDUP_REMOVED lines=10> */
.L_x_2510:


//--------------------- .text._ZN5flash44flash_bwd_dq_dk_dv_loop_seqk_parallel_kernelI23Flash_bwd_kernel_traitsILi256ELi64ELi64ELi8ELi4ELi2ELi2ELb0ELb1EN7cutlass10bfloat16_tE19Flash_kernel_traitsILi256ELi64ELi64ELi8ES3_EELb1ELb0ELb0ELb0ELb0ELb0ELb0EEEvNS_16Flash_bwd_paramsE --------------------------
	.section	.text._ZN5flash44flash_bwd_dq_dk_dv_loop_seqk_parallel_kernelI23Flash_bwd_kernel_traitsILi256ELi64ELi64ELi8ELi4ELi2ELi2ELb0ELb1EN7cutlass10bfloat16_tE19Flash_kernel_traitsILi256ELi64ELi64ELi8ES3_EELb1ELb0ELb0ELb0ELb0ELb0ELb0EEEvNS_16Flash_bwd_paramsE,"ax",@progbits
	.align	128
        .global         _ZN5flash44flash_bwd_dq_dk_dv_loop_seqk_parallel_kernelI23Flash_bwd_kernel_traitsILi256ELi64ELi64ELi8ELi4ELi2ELi2ELb0ELb1EN7cutlass10bfloat16_tE19Flash_kernel_traitsILi256ELi64ELi64ELi8ES3_EELb1ELb0ELb0ELb0ELb0ELb0ELb0EEEvNS_16Flash_bwd_paramsE
        .type           _ZN5flash44flash_bwd_dq_dk_dv_loop_seqk_parallel_kernelI23Flash_bwd_kernel_traitsILi256ELi64ELi64ELi8ELi4ELi2ELi2ELb0ELb1EN7cutlass10bfloat16_tE19Flash_kernel_traitsILi256ELi64ELi64ELi8ES3_EELb1ELb0ELb0ELb0ELb0ELb0ELb0EEEvNS_16Flash_bwd_paramsE,@function
        .size           _ZN5flash44flash_bwd_dq_dk_dv_loop_seqk_parallel_kernelI23Flash_bwd_kernel_traitsILi256ELi64ELi64ELi8ELi4ELi2ELi2ELb0ELb1EN7cutlass10bfloat16_tE19Flash_kernel_traitsILi256ELi64ELi64ELi8ES3_EELb1ELb0ELb0ELb0ELb0ELb0ELb0EEEvNS_16Flash_bwd_paramsE,(.L_x_2511 - _ZN5flash44flash_bwd_dq_dk_dv_loop_seqk_parallel_kernelI23Flash_bwd_kernel_traitsILi256ELi64ELi64ELi8ELi4ELi2ELi2ELb0ELb1EN7cutlass10bfloat16_tE19Flash_kernel_traitsILi256ELi64ELi64ELi8ES3_EELb1ELb0ELb0ELb0ELb0ELb0ELb0EEEvNS_16Flash_bwd_paramsE)
        .other          _ZN5flash44flash_bwd_dq_dk_dv_loop_seqk_parallel_kernelI23Flash_bwd_kernel_traitsILi256ELi64ELi64ELi8ELi4ELi2ELi2ELb0ELb1EN7cutlass10bfloat16_tE19Flash_kernel_traitsILi256ELi64ELi64ELi8ES3_EELb1ELb0ELb0ELb0ELb0ELb0ELb0EEEvNS_16Flash_bwd_paramsE,@"STO_CUDA_ENTRY STV_DEFAULT"
_ZN5flash44flash_bwd_dq_dk_dv_loop_seqk_parallel_kernelI23Flash_bwd_kernel_traitsILi256ELi64ELi64ELi8ELi4ELi2ELi2ELb0ELb1EN7cutlass10bfloat16_tE19Flash_kernel_traitsILi256ELi64ELi64ELi8ES3_EELb1ELb0ELb0ELb0ELb0ELb0ELb0EEEvNS_16Flash_bwd_paramsE:
.text._ZN5flash44flash_bwd_dq_dk_dv_loop_seqk_parallel_kernelI23Flash_bwd_kernel_traitsILi256ELi64ELi64ELi8ELi4ELi2ELi2ELb0ELb1EN7cutlass10bfloat16_tE19Flash_kernel_traitsILi256ELi64ELi64ELi8ES3_EELb1ELb0ELb0ELb0ELb0ELb0ELb0EEEvNS_16Flash_bwd_paramsE:
        /* <DEDUP_REMOVED lines=48> */
.L_x_1217:
[----:B------:R-:W2:Y:S01]  /*0300*/  LDCU.64 UR8, c[0x0][0x478] ;  /* 0x00008f00ff0877ac */ /* 0x000ea20008000a00 */
        /* <DEDUP_REMOVED lines=24> */
[----:B----4-:R-:W4:Y:S04]  /*0490*/  @P4 LDG.E R4, desc[UR34][R8.64] ;  /* 0x0000002208044981 */ /* 0x010f28000c1e1900 */
        /* <DEDUP_REMOVED lines=28> */
.L_x_1160:
        /* <DEDUP_REMOVED lines=34> */
.L_x_1162:
[----:B------:R-:W1:Y:S01]  /*0880*/  LDCU.64 UR14, c[0x0][0x3b8] ;  /* 0x00007700ff0e77ac */ /* 0x000e620008000a00 */
[----:B------:R-:W-:-:S04]  /*0890*/  UIADD3 UR8, UPT, UPT, UR37, UR39, URZ ;  /* 0x0000002725087290 */ /* 0x000fc8000fffe0ff */
[----:B-1----:R-:W-:Y:S02]  /*08a0*/  UIMAD.WIDE.U32 UR10, UR8, UR14, URZ ;  /* 0x0000000e080a72a5 */ /* 0x002fe4000f8e00ff */
[----:B------:R-:W-:-:S04]  /*08b0*/  UIMAD UR8, UR8, UR15, URZ ;  /* 0x0000000f080872a4 */ /* 0x000fc8000f8e02ff */
[----:B------:R-:W-:Y:S01]  /*08c0*/  UIADD3 UR8, UPT, UPT, UR11, UR8, URZ ;  /* 0x000000080b087290 */ /* 0x000fe2000fffe0ff */
[----:B------:R-:W-:-:S05]  /*08d0*/  UMOV UR48, UR10 ;  /* 0x0000000a00307c82 */ /* 0x000fca0008000000 */
[----:B------:R-:W-:Y:S02]  /*08e0*/  MOV R8, UR8 ;  /* 0x0000000800087c02 */ /* 0x000fe40008000f00 */
.L_x_1163:
        /* <DEDUP_REMOVED lines=40> */
.L_x_1164:
[----:B------:R-:W1:Y:S01]  /*0b70*/  LDCU.64 UR12, c[0x0][0x3c0] ;  /* 0x00007800ff0c77ac */ /* 0x000e620008000a00 */
[----:B------:R-:W-:-:S04]  /*0b80*/  UIADD3 UR8, UPT, UPT, UR37, UR39, URZ ;  /* 0x0000002725087290 */ /* 0x000fc8000fffe0ff */
[----:B-1----:R-:W-:Y:S02]  /*0b90*/  UIMAD.WIDE.U32 UR44, UR8, UR12, URZ ;  /* 0x0000000c082c72a5 */ /* 0x002fe4000f8e00ff */
[----:B------:R-:W-:-:S04]  /*0ba0*/  UIMAD UR8, UR8, UR13, URZ ;  /* 0x0000000d080872a4 */ /* 0x000fc8000f8e02ff */
[----:B------:R-:W-:-:S06]  /*0bb0*/  UIADD3 UR8, UPT, UPT, UR45, UR8, URZ ;  /* 0x000000082d087290 */ /* 0x000fcc000fffe0ff */
[----:B------:R-:W-:-:S07]  /*0bc0*/  MOV R9, UR8 ;  /* 0x0000000800097c02 */ /* 0x000fce0008000f00 */
.L_x_1165:
        /* <DEDUP_REMOVED lines=28> */
.L_x_1166:
[----:B------:R-:W-:Y:S02]  /*0d90*/  UIMAD.WIDE.U32 UR10, UR62, UR16, URZ ;  /* 0x000000103e0a72a5 */ /* 0x000fe4000f8e00ff */
[----:B------:R-:W-:-:S04]  /*0da0*/  UIMAD UR8, UR63, UR16, URZ ;  /* 0x000000103f0872a4 */ /* 0x000fc8000f8e02ff */
[----:B------:R-:W-:-:S12]  /*0db0*/  UIADD3 UR8, UPT, UPT, UR11, UR8, URZ ;  /* 0x000000080b087290 */ /* 0x000fd8000fffe0ff */
.L_x_1167:
[----:B------:R-:W1:Y:S01]  /*0dc0*/  LDCU.U8 UR9, c[0x0][0x548] ;  /* 0x0000a900ff0977ac */ /* 0x000e620008000000 */
[----:B------:R-:W-:Y:S01]  /*0dd0*/  USHF.L.U32 UR54, UR24, 0x7, URZ ;  /* 0x0000000718367899 */ /* 0x000fe200080006ff */
[----:B------:R-:W2:Y:S03]  /*0de0*/  LDCU.U8 UR56, c[0x0][0x5f0] ;  /* 0x0000be00ff3877ac */ /* 0x000ea60008000000 */
[----:B------:R-:W-:Y:S02]  /*0df0*/  USEL UR11, UR54, URZ, UP5 ;  /* 0x000000ff360b7287 */ /* 0x000fe4000a800000 */
[----:B------:R-:W-:Y:S02]  /*0e00*/  UIMAD UR53, UR23, UR57, URZ ;  /* 0x00000039173572a4 */ /* 0x000fe4000f8e02ff */
[----:B------:R-:W-:Y:S02]  /*0e10*/  UIADD3 UR11, UP0, UPT, UR49, UR11, URZ ;  /* 0x0000000b310b7290 */ /* 0x000fe4000ff1e0ff */
[----:B-1----:R-:W-:-:S02]  /*0e20*/  UISETP.NE.AND UP1, UPT, UR9, URZ, UPT ;  /* 0x000000ff0900728c */ /* 0x002fc4000bf25270 */
        /* <DEDUP_REMOVED lines=13> */
.L_x_1168:
[----:B------:R-:W1:Y:S01]  /*0f00*/  LDCU UR55, c[0x0][0x434] ;  /* 0x00008680ff3777ac */ /* 0x000e620008000800 */
[----:B------:R-:W-:-:S04]  /*0f10*/  UIMAD UR9, UR24, UR43, UR23 ;  /* 0x0000002b180972a4 */ /* 0x000fc8000f8e0217 */
[----:B-1----:R-:W-:Y:S02]  /*0f20*/  UIMAD UR55, UR9, UR55, URZ ;  /* 0x00000037093772a4 */ /* 0x002fe4000f8e02ff */
.L_x_1169:
        /* <DEDUP_REMOVED lines=11> */
.L_x_1170:
[----:B------:R-:W1:Y:S01]  /*0fe0*/  LDCU UR54, c[0x0][0x444] ;  /* 0x00008880ff3677ac */ /* 0x000e620008000800 */
[----:B------:R-:W-:-:S04]  /*0ff0*/  UIMAD UR9, UR24, UR43, UR23 ;  /* 0x0000002b180972a4 */ /* 0x000fc8000f8e0217 */
[----:B-1----:R-:W-:-:S12]  /*1000*/  UIMAD UR54, UR9, UR54, URZ ;  /* 0x00000036093672a4 */ /* 0x002fd8000f8e02ff */
.L_x_1171:
[----:B------:R-:W1:Y:S01]  /*1010*/  S2R R0, SR_TID.X ;  /* 0x0000000000007919 */ /* 0x000e620000002100 */
[----:B------:R-:W-:Y:S01]  /*1020*/  USHF.R.S32.HI UR9, URZ, 0x1f, UR53 ;  /* 0x0000001fff097899 */ /* 0x000fe20008011435 */
[----:B------:R-:W2:Y:S01]  /*1030*/  LDC.64 R2, c[0x0][0x3b0] ;  /* 0x0000ec00ff027b82 */ /* 0x000ea20000000a00 */
[----:B------:R-:W-:Y:S01]  /*1040*/  UIADD3 UR53, UP1, UP0, UR60, UR10, UR53 ;  /* 0x0000000a3c357290 */ /* 0x000fe2000f83e035 */
[----:B------:R-:W-:Y:S01]  /*1050*/  MOV R21, RZ ;  /* 0x000000ff00157202 */ /* 0x000fe20000000f00 */
[----:B------:R-:W-:Y:S01]  /*1060*/  BSSY.RECONVERGENT B1, `(.L_x_1161) ;  /* 0x0000901000017945 */ /* 0x000fe20003800200 */
[----:B------:R-:W-:Y:S01]  /*1070*/  ISETP.NE.AND P3, PT, RZ, UR56, PT ;  /* 0x00000038ff007c0c */ /* 0x000fe2000bf65270 */
[----:B------:R-:W-:Y:S02]  /*1080*/  UIADD3.X UR52, UPT, UPT, UR52, UR8, UR9, UP1, UP0 ;  /* 0x0000000834347290 */ /* 0x000fe40008fe0409 */
[----:B------:R-:W-:Y:S01]  /*1090*/  UISETP.GT.AND UP0, UPT, UR46, URZ, UPT ;  /* 0x000000ff2e00728c */ /* 0x000fe2000bf04270 */
[----:B------:R-:W3:Y:S01]  /*10a0*/  LDC.64 R10, c[0x0][0x5f8] ;  /* 0x00017e00ff0a7b82 */ /* 0x000ee20000000a00 */
[----:B------:R-:W-:Y:S01]  /*10b0*/  ULEA UR54, UR45, UR54, 0x6 ;  /* 0x000000362d367291 */ /* 0x000fe2000f8e30ff */
[----:B------:R-:W4:Y:S01]  /*10c0*/  LDCU.128 UR8, c[0x0][0x590] ;  /* 0x0000b200ff0877ac */ /* 0x000f220008000c00 */
[----:B------:R-:W-:Y:S01]  /*10d0*/  ULEA UR55, UR45, UR55, 0x6 ;  /* 0x000000372d377291 */ /* 0x000fe2000f8e30ff */
[----:B--2---:R-:W-:Y:S01]  /*10e0*/  SHF.L.U32 R19, R2, 0x5, RZ ;  /* 0x0000000502137819 */ /* 0x004fe200000006ff */
[----:B----4-:R-:W-:Y:S01]  /*10f0*/  UIMAD UR16, UR51, UR8, URZ ;  /* 0x00000008331072a4 */ /* 0x010fe2000f8e02ff */
[C---:B-1----:R-:W-:Y:S01]  /*1100*/  IMAD.SHL.U32 R16, R0.reuse, 0x8, RZ ;  /* 0x0000000800107824 */ /* 0x042fe200078e00ff */
[----:B------:R-:W-:Y:S01]  /*1110*/  LOP3.LUT R250, R0, 0x1f, RZ, 0xc0, !PT ;  /* 0x0000001f00fa7812 */ /* 0x000fe200078ec0ff */
[----:B------:R-:W-:Y:S01]  /*1120*/  IMAD.U32 R4, RZ, RZ, UR8 ;  /* 0x00000008ff047e24 */ /* 0x000fe2000f8e00ff */
[----:B------:R-:W-:Y:S01]  /*1130*/  UIMAD UR16, UR49, UR9, UR16 ;  /* 0x00000009311072a4 */ /* 0x000fe2000f8e0210 */
[----:B------:R-:W-:Y:S01]  /*1140*/  IMAD.U32 R14, RZ, RZ, UR10 ;  /* 0x0000000aff0e7e24 */ /* 0x000fe2000f8e00ff */
[----:B------:R-:W-:Y:S01]  /*1150*/  LOP3.LUT R20, R16, 0x38, RZ, 0xc0, !PT ;  /* 0x0000003810147812 */ /* 0x000fe200078ec0ff */
[----:B---3--:R-:W-:Y:S01]  /*1160*/  IMAD.WIDE.U32 R24, R10, UR21, RZ ;  /* 0x000000150a187c25 */ /* 0x008fe2000f8e00ff */
[----:B------:R-:W-:-:S02]  /*1170*/  SHF.R.U32.HI R17, RZ, 0x5, R0 ;  /* 0x00000005ff117819 */ /* 0x000fc40000011600 */
[----:B------:R-:W-:Y:S01]  /*1180*/  IADD3 R6, P0, PT, R20, UR58, RZ ;  /* 0x0000003a14067c10 */ /* 0x000fe2000ff1e0ff */
[----:B------:R-:W-:Y:S01]  /*1190*/  IMAD.WIDE.U32 R12, R2, UR49, R20 ;  /* 0x00000031020c7c25 */ /* 0x000fe2000f8e0014 */
[----:B------:R-:W-:Y:S01]  /*11a0*/  SEL R10, R24, RZ, P3 ;  /* 0x000000ff180a7207 */ /* 0x000fe20001800000 */
[----:B------:R-:W1:Y:S02]  /*11b0*/  LDCU.64 UR58, c[0x0][0x5e8] ;  /* 0x0000bd00ff3a77ac */ /* 0x000e640008000a00 */
[----:B------:R-:W-:Y:S01]  /*11c0*/  IMAD.X R7, RZ, RZ, UR17, P0 ;  /* 0x00000011ff077e24 */ /* 0x000fe200080e06ff */
[----:B------:R-:W-:Y:S01]  /*11d0*/  IADD3 R12, P0, PT, R12, UR50, RZ ;  /* 0x000000320c0c7c10 */ /* 0x000fe2000ff1e0ff */
[----:B------:R-:W-:Y:S02]  /*11e0*/  IMAD R11, R11, UR21, R25 ;  /* 0x000000150b0b7c24 */ /* 0x000fe4000f8e0219 */
[----:B------:R-:W-:-:S04]  /*11f0*/  IMAD.WIDE.U32 R6, R4, UR49, R6 ;  /* 0x0000003104067c25 */ /* 0x000fc8000f8e0006 */
[----:B------:R-:W-:Y:S01]  /*1200*/  VIADD R7, R7, UR16 ;  /* 0x0000001007077c36 */ /* 0x000fe20008000000 */
[----:B------:R-:W2:Y:S01]  /*1210*/  LDCU.64 UR16, c[0x0][0x3c8] ;  /* 0x00007900ff1077ac */ /* 0x000ea20008000a00 */
[----:B------:R-:W-:Y:S02]  /*1220*/  IMAD R4, R2, UR51, RZ ;  /* 0x0000003302047c24 */ /* 0x000fe4000f8e02ff */
[----:B------:R-:W-:Y:S01]  /*1230*/  IMAD.WIDE.U32 R14, R14, UR23, R6 ;  /* 0x000000170e0e7c25 */ /* 0x000fe2000f8e0006 */
[----:B------:R-:W-:Y:S01]  /*1240*/  UIMAD UR51, UR43, UR57, URZ ;  /* 0x000000392b3372a4 */ /* 0x000fe2000f8e02ff */
[----:B------:R-:W-:Y:S01]  /*1250*/  SHF.R.U32.HI R6, RZ, 0x3, R0 ;  /* 0x00000003ff067819 */ /* 0x000fe20000011600 */
[----:B------:R-:W3:Y:S01]  /*1260*/  LDCU.64 UR56, c[0x0][0x420] ;  /* 0x00008400ff3877ac */ /* 0x000ee20008000a00 */
[----:B------:R-:W-:Y:S02]  /*1270*/  IMAD R4, R3, UR49, R4 ;  /* 0x0000003103047c24 */ /* 0x000fe4000f8e0204 */
[----:B------:R-:W-:Y:S01]  /*1280*/  IMAD.U32 R7, RZ, RZ, UR11 ;  /* 0x0000000bff077e24 */ /* 0x000fe2000f8e00ff */
[----:B------:R-:W4:Y:S02]  /*1290*/  LDCU.64 UR10, c[0x0][0x550] ;  /* 0x0000aa00ff0a77ac */ /* 0x000f240008000a00 */
[----:B------:R-:W-:Y:S01]  /*12a0*/  IADD3.X R13, PT, PT, R13, UR47, R4, P0, !PT ;  /* 0x0000002f0d0d7c10 */ /* 0x000fe200087fe404 */
[----:B------:R-:W-:Y:S01]  /*12b0*/  IMAD R15, R7, UR23, R15 ;  /* 0x00000017070f7c24 */ /* 0x000fe2000f8e020f */
[----:B------:R-:W-:Y:S01]  /*12c0*/  USHF.L.U64.HI UR47, UR8, 0x5, UR9 ;  /* 0x00000005082f7899 */ /* 0x000fe20008010209 */
[----:B------:R-:W-:Y:S01]  /*12d0*/  IMAD R7, R17, UR51, R250 ;  /* 0x0000003311077c24 */ /* 0x000fe2000f8e02fa */
[----:B------:R-:W-:Y:S01]  /*12e0*/  USHF.L.U32 UR49, UR8, 0x5, URZ ;  /* 0x0000000508317899 */ /* 0x000fe200080006ff */
[----:B------:R-:W-:Y:S01]  /*12f0*/  IMAD.WIDE.U32 R14, R6, UR8, R14 ;  /* 0x00000008060e7c25 */ /* 0x000fe2000f8e000e */
[----:B------:R-:W-:-:S02]  /*1300*/  USHF.L.U32 UR51, UR51, 0x6, URZ ;  /* 0x0000000633337899 */ /* 0x000fc400080006ff */
[----:B------:R-:W-:Y:S01]  /*1310*/  IADD3 R10, P1, P0, R7, UR53, R10 ;  /* 0x00000035070a7c10 */ /* 0x000fe2000f83e00a */
[----:B--2---:R-:W-:Y:S01]  /*1320*/  IMAD.U32 R22, RZ, RZ, UR16 ;  /* 0x00000010ff167e24 */ /* 0x004fe2000f8e00ff */
[----:B------:R-:W-:Y:S01]  /*1330*/  SHF.R.S32.HI R7, RZ, 0x1f, R7 ;  /* 0x0000001fff077819 */ /* 0x000fe20000011407 */
[----:B------:R-:W-:Y:S01]  /*1340*/  IMAD R4, R6, UR9, R15 ;  /* 0x0000000906047c24 */ /* 0x000fe2000f8e020f */
[----:B------:R-:W2:Y:S01]  /*1350*/  LDCU.64 UR8, c[0x0][0x380] ;  /* 0x00007000ff0877ac */ /* 0x000ea20008000a00 */
[----:B------:R-:W-:Y:S01]  /*1360*/  IMAD.WIDE.U32 R22, R22, UR23, R12 ;  /* 0x0000001716167c25 */ /* 0x000fe2000f8e000c */
[----:B------:R-:W-:Y:S02]  /*1370*/  SHF.L.U64.HI R13, R2, 0x5, R3 ;  /* 0x00000005020d7819 */ /* 0x000fe40000010203 */
[C---:B----4-:R-:W-:Y:S01]  /*1380*/  LEA R242, P2, R14.reuse, UR10, 0x1 ;  /* 0x0000000a0ef27c11 */ /* 0x050fe2000f8408ff */
[----:B------:R-:W-:Y:S01]  /*1390*/  IMAD.U32 R12, RZ, RZ, UR17 ;  /* 0x00000011ff0c7e24 */ /* 0x000fe2000f8e00ff */
[----:B------:R-:W4:Y:S02]  /*13a0*/  LDCU.64 UR16, c[0x0][0x570] ;  /* 0x0000ae00ff1077ac */ /* 0x000f240008000a00 */
[----:B------:R-:W-:Y:S01]  /*13b0*/  LEA.HI.X R243, R14, UR11, R4, 0x1, P2 ;  /* 0x0000000b0ef37c11 */ /* 0x000fe200090f0c04 */
[----:B------:R-:W-:Y:S01]  /*13c0*/  IMAD R23, R12, UR23, R23 ;  /* 0x000000170c177c24 */ /* 0x000fe2000f8e0217 */
[----:B------:R-:W-:Y:S01]  /*13d0*/  SEL R12, R11, RZ, P3 ;  /* 0x000000ff0b0c7207 */ /* 0x000fe20001800000 */
[----:B-1----:R-:W-:Y:S01]  /*13e0*/  UIMAD.WIDE UR10, UR54, 0x4, UR58 ;  /* 0x00000004360a78a5 */ /* 0x002fe2000f8e023a */
[----:B------:R-:W-:-:S02]  /*13f0*/  IMAD.WIDE.U32 R14, R6, R2, R22 ;  /* 0x00000002060e7225 */ /* 0x000fc400078e0016 */
[----:B------:R-:W-:Y:S02]  /*1400*/  IADD3.X R12, PT, PT, R7, UR52, R12, P1, P0 ;  /* 0x00000034070c7c10 */ /* 0x000fe40008fe040c */
[----:B------:R-:W-:Y:S01]  /*1410*/  IADD3 R10, P0, PT, R10, UR51, RZ ;  /* 0x000000330a0a7c10 */ /* 0x000fe2000ff1e0ff */
[----:B------:R-:W-:Y:S01]  /*1420*/  IMAD.U32 R7, RZ, RZ, UR51 ;  /* 0x00000033ff077e24 */ /* 0x000fe2000f8e00ff */
[----:B--2---:R-:W-:Y:S01]  /*1430*/  LEA R244, P1, R14, UR8, 0x1 ;  /* 0x000000080ef47c11 */ /* 0x004fe2000f8208ff */
[----:B------:R-:W-:Y:S01]  /*1440*/  IMAD R4, R6, R3, R15 ;  /* 0x0000000306047224 */ /* 0x000fe200078e020f */
[----:B------:R-:W-:Y:S01]  /*1450*/  LOP3.LUT R15, R20, 0x40, RZ, 0xfc, !PT ;  /* 0x00000040140f7812 */ /* 0x000fe200078efcff */
[----:B------:R-:W-:Y:S01]  /*1460*/  VIADD R2, R6, 0x20 ;  /* 0x0000002006027836 */ /* 0x000fe20000000000 */
[----:B------:R-:W-:Y:S02]  /*1470*/  LEA.HI.X.SX32 R7, R7, R12, 0x1, P0 ;  /* 0x0000000c07077211 */ /* 0x000fe400000f0eff */
[----:B----4-:R-:W-:-:S02]  /*1480*/  LEA R236, P0, R10, UR16, 0x2 ;  /* 0x000000100aec7c11 */ /* 0x010fc4000f8010ff */
[----:B------:R-:W-:Y:S02]  /*1490*/  LEA.HI.X R245, R14, UR9, R4, 0x1, P1 ;  /* 0x000000090ef57c11 */ /* 0x000fe400088f0c04 */
[----:B------:R-:W-:Y:S01]  /*14a0*/  LEA.HI.X R237, R10, UR17, R7, 0x2, P0 ;  /* 0x000000110aed7c11 */ /* 0x000fe200080f1407 */
[----:B---3--:R-:W-:Y:S01]  /*14b0*/  UIMAD.WIDE UR16, UR55, 0x4, UR56 ;  /* 0x00000004371078a5 */ /* 0x008fe2000f8e0238 */
[----:B------:R-:W-:Y:S02]  /*14c0*/  IADD3 R7, P0, PT, R6, 0x20, RZ ;  /* 0x0000002006077810 */ /* 0x000fe40007f1e0ff */
[C---:B------:R-:W-:Y:S02]  /*14d0*/  LOP3.LUT R14, R20.reuse, 0x80, RZ, 0xfc, !PT ;  /* 0x00000080140e7812 */ /* 0x040fe400078efcff */
[----:B------:R-:W-:Y:S01]  /*14e0*/  LOP3.LUT R10, R20, 0xc0, RZ, 0xfc, !PT ;  /* 0x000000c0140a7812 */ /* 0x000fe200078efcff */
        /* <DEDUP_REMOVED lines=15> */
.L_x_1173:
[----:B------:R-:W1:Y:S01]  /*15e0*/  LDCU.64 UR12, c[0x0][0x5c0] ;  /* 0x0000b800ff0c77ac */ /* 0x000e620008000a00 */
[----:B------:R-:W-:-:S04]  /*15f0*/  UIADD3 UR8, UPT, UPT, UR37, UR39, URZ ;  /* 0x0000002725087290 */ /* 0x000fc8000fffe0ff */
[----:B-1----:R-:W-:Y:S02]  /*1600*/  UIMAD.WIDE.U32 UR16, UR8, UR12, URZ ;  /* 0x0000000c081072a5 */ /* 0x002fe4000f8e00ff */
[----:B------:R-:W-:-:S04]  /*1610*/  UIMAD UR8, UR8, UR13, URZ ;  /* 0x0000000d080872a4 */ /* 0x000fc8000f8e02ff */
[----:B------:R-:W-:-:S06]  /*1620*/  UIADD3 UR8, UPT, UPT, UR17, UR8, URZ ;  /* 0x0000000811087290 */ /* 0x000fcc000fffe0ff */
[----:B------:R-:W-:Y:S02]  /*1630*/  MOV R3, UR8 ;  /* 0x0000000800037c02 */ /* 0x000fe40008000f00 */
.L_x_1174:
        /* <DEDUP_REMOVED lines=13> */
.L_x_1175:
[----:B------:R-:W1:Y:S01]  /*1710*/  LDCU.64 UR10, c[0x0][0x5c8] ;  /* 0x0000b900ff0a77ac */ /* 0x000e620008000a00 */
[----:B------:R-:W-:-:S04]  /*1720*/  UIADD3 UR37, UPT, UPT, UR37, UR39, URZ ;  /* 0x0000002725257290 */ /* 0x000fc8000fffe0ff */
[----:B-1----:R-:W-:Y:S02]  /*1730*/  UIMAD.WIDE.U32 UR14, UR37, UR10, URZ ;  /* 0x0000000a250e72a5 */ /* 0x002fe4000f8e00ff */
[----:B------:R-:W-:-:S04]  /*1740*/  UIMAD UR37, UR37, UR11, URZ ;  /* 0x0000000b252572a4 */ /* 0x000fc8000f8e02ff */
[----:B------:R-:W-:-:S06]  /*1750*/  UIADD3 UR37, UPT, UPT, UR15, UR37, URZ ;  /* 0x000000250f257290 */ /* 0x000fcc000fffe0ff */
[----:B------:R-:W-:-:S07]  /*1760*/  MOV R0, UR37 ;  /* 0x0000002500007c02 */ /* 0x000fce0008000f00 */
.L_x_1176:
        /* <DEDUP_REMOVED lines=31> */
.L_x_1178:
[----:B------:R-:W-:Y:S05]  /*1960*/  BSYNC.RECONVERGENT B0 ;  /* 0x0000000000007941 */ /* 0x000fea0003800200 */
.L_x_1177:
        /* <DEDUP_REMOVED lines=19> */
.L_x_1180:
[----:B------:R-:W-:Y:S05]  /*1aa0*/  BSYNC.RECONVERGENT B0 ;  /* 0x0000000000007941 */ /* 0x000fea0003800200 */
.L_x_1179:
        /* <DEDUP_REMOVED lines=28> */
.L_x_1182:
[----:B------:R-:W-:Y:S05]  /*1c70*/  BSYNC.RECONVERGENT B0 ;  /* 0x0000000000007941 */ /* 0x000fea0003800200 */
.L_x_1181:
        /* <DEDUP_REMOVED lines=20> */
.L_x_1172:
        /* <DEDUP_REMOVED lines=35> */
.L_x_1185:
[----:B------:R2:W-:Y:S04]  /*1ff0*/  STS.128 [R11+0x8000], RZ ;  /* 0x008000ff0b007388 */ /* 0x0005e80000000c00 */
[----:B------:R2:W-:Y:S04]  /*2000*/  STS.128 [R11+0xa000], RZ ;  /* 0x00a000ff0b007388 */ /* 0x0005e80000000c00 */
[----:B------:R2:W-:Y:S04]  /*2010*/  STS.128 [R11+0xc000], RZ ;  /* 0x00c000ff0b007388 */ /* 0x0005e80000000c00 */
[----:B------:R2:W-:Y:S02]  /*2020*/  STS.128 [R11+0xe000], RZ ;  /* 0x00e000ff0b007388 */ /* 0x0005e40000000c00 */
.L_x_1186:
[----:B------:R-:W-:Y:S05]  /*2030*/  BSYNC.RECONVERGENT B0 ;  /* 0x0000000000007941 */ /* 0x000fea0003800200 */
.L_x_1184:
        /* <DEDUP_REMOVED lines=37> */
.L_x_1188:
[----:B------:R-:W-:Y:S05]  /*2290*/  BSYNC.RECONVERGENT B0 ;  /* 0x0000000000007941 */ /* 0x000fea0003800200 */
.L_x_1187:
        /* <DEDUP_REMOVED lines=28> */
.L_x_1190:
[----:B------:R1:W-:Y:S04]  /*2460*/  STS.128 [R11], RZ ;  /* 0x000000ff0b007388 */ /* 0x0003e80000000c00 */
[----:B------:R1:W-:Y:S04]  /*2470*/  STS.128 [R11+0x2000], RZ ;  /* 0x002000ff0b007388 */ /* 0x0003e80000000c00 */
[----:B------:R1:W-:Y:S04]  /*2480*/  STS.128 [R11+0x4000], RZ ;  /* 0x004000ff0b007388 */ /* 0x0003e80000000c00 */
[----:B------:R1:W-:Y:S02]  /*2490*/  STS.128 [R11+0x6000], RZ ;  /* 0x006000ff0b007388 */ /* 0x0003e40000000c00 */
.L_x_1191:
[----:B------:R-:W-:Y:S05]  /*24a0*/  BSYNC.RECONVERGENT B0 ;  /* 0x0000000000007941 */ /* 0x000fea0003800200 */
.L_x_1189:
        /* <DEDUP_REMOVED lines=8> */
[C---:B------:R-:W-:Y:S02]  /*2530*/  VIADD R12, R234.reuse, 0x8 ;  /* 0x00000008ea0c7836 */ /* 0x040fe40000000000 */
[----:B------:R-:W-:-:S03]  /*2540*/  IMAD.WIDE.U32 R22, R234, R23, UR16 ;  /* 0x00000010ea167e25 */ /* 0x000fc6000f8e0017 */
        /* <DEDUP_REMOVED lines=10> */
[----:B------:R-:W-:-:S04]  /*25f0*/  LEA R12, P4, R19, R244, 0x1 ;  /* 0x000000f4130c7211 */ /* 0x000fc800078808ff */
        /* <DEDUP_REMOVED lines=25> */
.L_x_1193:
[----:B------:R-:W-:Y:S05]  /*2790*/  BSYNC.RECONVERGENT B0 ;  /* 0x0000000000007941 */ /* 0x000fea0003800200 */
.L_x_1192:
[----:B------:R-:W2:Y:S01]  /*27a0*/  LDCU.64 UR8, c[0x0][0x3d0] ;  /* 0x00007a00ff0877ac */ /* 0x000ea20008000a00 */
[----:B-1----:R-:W-:Y:S01]  /*27b0*/  MOV R13, UR14 ;  /* 0x0000000e000d7c02 */ /* 0x002fe20008000f00 */
[----:B------:R-:W-:Y:S01]  /*27c0*/  BSSY.RECONVERGENT B0, `(.L_x_1194) ;  /* 0x0000031000007945 */ /* 0x000fe20003800200 */
[----:B------:R-:W-:Y:S02]  /*27d0*/  UIADD3 UR46, UPT, UPT, -UR30, UR36, URZ ;  /* 0x000000241e2e7290 */ /* 0x000fe4000fffe1ff */
[----:B------:R-:W-:Y:S01]  /*27e0*/  UIMAD UR50, UR27, UR14, URZ ;  /* 0x0000000e1b3272a4 */ /* 0x000fe2000f8e02ff */
[----:B------:R-:W-:-:S03]  /*27f0*/  IMAD.WIDE.U32 R12, R13, UR30, R20 ;  /* 0x0000001e0d0c7c25 */ /* 0x000fc6000f8e0014 */
[----:B------:R-:W-:Y:S01]  /*2800*/  UIMAD UR50, UR30, UR15, UR50 ;  /* 0x0000000f1e3272a4 */ /* 0x000fe2000f8e0232 */
[----:B------:R-:W-:Y:S02]  /*2810*/  ISETP.GE.AND P6, PT, R6, UR46, PT ;  /* 0x0000002e06007c0c */ /* 0x000fe4000bfc6270 */
[----:B----4-:R-:W-:-:S04]  /*2820*/  IADD3 R22, P0, PT, R12, UR48, RZ ;  /* 0x000000300c167c10 */ /* 0x010fc8000ff1e0ff */
[----:B------:R-:W-:Y:S01]  /*2830*/  IADD3.X R23, PT, PT, R8, UR50, R13, P0, !PT ;  /* 0x0000003208177c10 */ /* 0x000fe200087fe40d */
[----:B--2---:R-:W-:-:S04]  /*2840*/  IMAD R13, R5, UR8, RZ ;  /* 0x00000008050d7c24 */ /* 0x004fc8000f8e02ff */
[C---:B------:R-:W-:Y:S02]  /*2850*/  IMAD R13, R18.reuse, UR9, R13 ;  /* 0x00000009120d7c24 */ /* 0x040fe4000f8e020d */
[----:B------:R-:W-:-:S05]  /*2860*/  IMAD.WIDE.U32 R22, R18, UR8, R22 ;  /* 0x0000000812167c25 */ /* 0x000fca000f8e0016 */
[----:B------:R-:W-:Y:S01]  /*2870*/  IADD3 R13, PT, PT, R23, R13, RZ ;  /* 0x0000000d170d7210 */ /* 0x000fe20007ffe0ff */
        /* <DEDUP_REMOVED lines=33> */
.L_x_1195:
[----:B------:R2:W-:Y:S04]  /*2a90*/  STS.128 [R11+0x10000], RZ ;  /* 0x010000ff0b007388 */ /* 0x0005e80000000c00 */
[----:B------:R2:W-:Y:S04]  /*2aa0*/  STS.128 [R11+0x12000], RZ ;  /* 0x012000ff0b007388 */ /* 0x0005e80000000c00 */
[----:B------:R2:W-:Y:S04]  /*2ab0*/  STS.128 [R11+0x14000], RZ ;  /* 0x014000ff0b007388 */ /* 0x0005e80000000c00 */
[----:B------:R2:W-:Y:S02]  /*2ac0*/  STS.128 [R11+0x16000], RZ ;  /* 0x016000ff0b007388 */ /* 0x0005e40000000c00 */
.L_x_1196:
[----:B------:R-:W-:Y:S05]  /*2ad0*/  BSYNC.RECONVERGENT B0 ;  /* 0x0000000000007941 */ /* 0x000fea0003800200 */
.L_x_1194:
        /* <DEDUP_REMOVED lines=40> */
.L_x_1198:
[----:B------:R-:W-:Y:S05]  /*2d60*/  BSYNC.RECONVERGENT B0 ;  /* 0x0000000000007941 */ /* 0x000fea0003800200 */
.L_x_1197:
        /* <DEDUP_REMOVED lines=8> */
[----:B--2---:R-:W-:-:S04]  /*2df0*/  IMAD R5, R5, UR8, RZ ;  /* 0x0000000805057c24 */ /* 0x004fc8000f8e02ff */
[C---:B------:R-:W-:Y:S02]  /*2e00*/  IMAD R5, R18.reuse, UR9, R5 ;  /* 0x0000000912057c24 */ /* 0x040fe4000f8e0205 */
[----:B------:R-:W-:-:S05]  /*2e10*/  IMAD.WIDE.U32 R18, R18, UR8, R8 ;  /* 0x0000000812127c25 */ /* 0x000fca000f8e0008 */
        /* <DEDUP_REMOVED lines=35> */
.L_x_1200:
[----:B------:R2:W-:Y:S04]  /*3050*/  STS.128 [R11+0x18000], RZ ;  /* 0x018000ff0b007388 */ /* 0x0005e80000000c00 */
[----:B------:R2:W-:Y:S04]  /*3060*/  STS.128 [R11+0x1a000], RZ ;  /* 0x01a000ff0b007388 */ /* 0x0005e80000000c00 */
[----:B------:R2:W-:Y:S04]  /*3070*/  STS.128 [R11+0x1c000], RZ ;  /* 0x01c000ff0b007388 */ /* 0x0005e80000000c00 */
[----:B------:R2:W-:Y:S02]  /*3080*/  STS.128 [R11+0x1e000], RZ ;  /* 0x01e000ff0b007388 */ /* 0x0005e40000000c00 */
.L_x_1201:
[----:B------:R-:W-:Y:S05]  /*3090*/  BSYNC.RECONVERGENT B0 ;  /* 0x0000000000007941 */ /* 0x000fea0003800200 */
.L_x_1199:
[----:B-1----:R-:W1:Y:S02]  /*30a0*/  LDC.64 R22, c[0x0][0x528] ;  /* 0x00014a00ff167b82 */ /* 0x002e640000000a00 */
[----:B-1----:R1:W5:Y:S04]  /*30b0*/  LDG.E.64 R12, desc[UR34][R22.64+0x8] ;  /* 0x00000822160c7981 */ /* 0x002368000c1e1b00 */
[----:B------:R1:W5:Y:S01]  /*30c0*/  LDG.E.64 R8, desc[UR34][R22.64] ;  /* 0x0000002216087981 */ /* 0x000362000c1e1b00 */
[----:B------:R-:W-:Y:S01]  /*30d0*/  LOP3.LUT R2, R17, 0x3, RZ, 0xc0, !PT ;  /* 0x0000000311027812 */ /* 0x000fe200078ec0ff */
[----:B------:R-:W-:Y:S01]  /*30e0*/  IMAD.U32 R231, RZ, RZ, UR42 ;  /* 0x0000002affe77e24 */ /* 0x000fe2000f8e00ff */
[----:B------:R-:W-:Y:S01]  /*30f0*/  BSSY.RECONVERGENT B0, `(.L_x_1202) ;  /* 0x000002b000007945 */ /* 0x000fe20003800200 */
[----:B------:R-:W1:Y:S01]  /*3100*/  S2R R213, SR_TID.X ;  /* 0x0000000000d57919 */ /* 0x000e620000002100 */
[C---:B------:R-:W-:Y:S01]  /*3110*/  SHF.L.U32 R6, R0.reuse, 0x6, RZ ;  /* 0x0000000600067819 */ /* 0x040fe200000006ff */
[----:B------:R-:W-:Y:S01]  /*3120*/  IMAD R231, R231, 0x4, R2 ;  /* 0x00000004e7e77824 */ /* 0x000fe200078e0202 */
        /* <DEDUP_REMOVED lines=39> */
.L_x_1203:
[----:B------:R-:W-:Y:S05]  /*33a0*/  BSYNC.RECONVERGENT B0 ;  /* 0x0000000000007941 */ /* 0x000fea0003800200 */
.L_x_1202:
[C---:B--2---:R-:W-:Y:S01]  /*33b0*/  LOP3.LUT R5, R6.reuse, 0x1c0, RZ, 0xc0, !PT ;  /* 0x000001c006057812 */ /* 0x044fe200078ec0ff */
[----:B-1----:R-:W-:Y:S01]  /*33c0*/  IMAD.SHL.U32 R214, R213, 0x40, RZ ;  /* 0x00000040d5d67824 */ /* 0x002fe200078e00ff */
[----:B------:R-:W-:Y:S01]  /*33d0*/  LOP3.LUT R225, R6, 0x200, RZ, 0xc0, !PT ;  /* 0x0000020006e17812 */ /* 0x000fe200078ec0ff */
[----:B------:R-:W-:Y:S01]  /*33e0*/  IMAD.SHL.U32 R223, R0, 0x10, RZ ;  /* 0x0000001000df7824 */ /* 0x000fe200078e00ff */
[----:B------:R-:W-:Y:S01]  /*33f0*/  LOP3.LUT R16, R5, 0x38, R16, 0xf8, !PT ;  /* 0x0000003805107812 */ /* 0x000fe200078ef810 */
[----:B------:R-:W-:Y:S01]  /*3400*/  UIMAD UR12, UR24, UR43, UR23 ;  /* 0x0000002b180c72a4 */ /* 0x000fe2000f8e0217 */
[----:B------:R-:W-:Y:S01]  /*3410*/  LOP3.LUT R4, R2, 0x200, RZ, 0xc0, !PT ;  /* 0x0000020002047812 */ /* 0x000fe200078ec0ff */
[----:B------:R-:W-:Y:S01]  /*3420*/  IMAD.SHL.U32 R228, R213, 0x8, RZ ;  /* 0x00000008d5e47824 */ /* 0x000fe200078e00ff */
[----:B------:R-:W-:Y:S01]  /*3430*/  LOP3.LUT R225, R225, 0xc00, R2, 0xf8, !PT ;  /* 0x00000c00e1e17812 */ /* 0x000fe200078ef802 */
[C---:B------:R-:W-:Y:S01]  /*3440*/  IMAD.SHL.U32 R230, R213.reuse, 0x2, RZ ;  /* 0x00000002d5e67824 */ /* 0x040fe200078e00ff */
[----:B------:R-:W-:Y:S01]  /*3450*/  LOP3.LUT R2, R16, 0x8, R3, 0x78, !PT ;  /* 0x0000000810027812 */ /* 0x000fe200078e7803 */
[C---:B------:R-:W-:Y:S01]  /*3460*/  IMAD.SHL.U32 R3, R213.reuse, 0x20, RZ ;  /* 0x00000020d5037824 */ /* 0x040fe200078e00ff */
[----:B------:R-:W-:Y:S01]  /*3470*/  SHF.R.U32.HI R5, RZ, 0x1, R213 ;  /* 0x00000001ff057819 */ /* 0x000fe200000116d5 */
[----:B------:R-:W-:Y:S01]  /*3480*/  USHF.L.U32 UR12, UR12, 0x5, URZ ;  /* 0x000000050c0c7899 */ /* 0x000fe200080006ff */
[----:B---34-:R-:W-:Y:S01]  /*3490*/  LOP3.LUT R11, R214, 0x1c0, RZ, 0xc0, !PT ;  /* 0x000001c0d60b7812 */ /* 0x018fe200078ec0ff */
[----:B------:R-:W-:Y:S01]  /*34a0*/  IMAD.SHL.U32 R240, R213, 0x10, RZ ;  /* 0x00000010d5f07824 */ /* 0x000fe200078e00ff */
[----:B------:R-:W-:Y:S01]  /*34b0*/  LOP3.LUT R223, R4, 0x3800, R223, 0xf8, !PT ;  /* 0x0000380004df7812 */ /* 0x000fe200078ef8df */
[----:B------:R-:W-:Y:S01]  /*34c0*/  USHF.R.S32.HI UR14, URZ, 0x1f, UR12 ;  /* 0x0000001fff0e7899 */ /* 0x000fe2000801140c */
[----:B------:R-:W-:Y:S01]  /*34d0*/  LOP3.LUT R4, R16, 0x8, R0, 0x78, !PT ;  /* 0x0000000810047812 */ /* 0x000fe200078e7800 */
[----:B------:R-:W1:Y:S01]  /*34e0*/  LDC R235, c[0x0][0x44c] ;  /* 0x00011300ffeb7b82 */ /* 0x000e620000000800 */
[----:B------:R-:W-:Y:S01]  /*34f0*/  R2P PR, R0, 0x6 ;  /* 0x0000000600007804 */ /* 0x000fe20000000000 */
[----:B------:R-:W0:Y:S01]  /*3500*/  LDGDEPBAR ;  /* 0x00000000000079af */ /* 0x000e220000000000 */
[----:B------:R-:W-:Y:S01]  /*3510*/  LOP3.LUT R225, R225, R2, RZ, 0xfc, !PT ;  /* 0x00000002e1e17212 */ /* 0x000fe200078efcff */
[----:B------:R-:W-:Y:S01]  /*3520*/  IMAD.MOV.U32 R218, RZ, RZ, 0x20 ;  /* 0x00000020ffda7424 */ /* 0x000fe200078e00ff */
[----:B------:R-:W-:Y:S01]  /*3530*/  LOP3.LUT R0, R5, 0x10, RZ, 0xc0, !PT ;  /* 0x0000001005007812 */ /* 0x000fe200078ec0ff */
[----:B------:R-:W-:Y:S01]  /*3540*/  IMAD.MOV.U32 R212, RZ, RZ, 0x40 ;  /* 0x00000040ffd47424 */ /* 0x000fe200078e00ff */
[----:B------:R-:W-:Y:S01]  /*3550*/  LOP3.LUT R2, R11, 0x38, R228, 0xf8, !PT ;  /* 0x000000380b027812 */ /* 0x000fe200078ef8e4 */
[----:B------:R-:W-:Y:S01]  /*3560*/  IMAD.MOV.U32 R247, RZ, RZ, 0x10 ;  /* 0x00000010fff77424 */ /* 0x000fe200078e00ff */
[----:B------:R-:W-:Y:S01]  /*3570*/  LOP3.LUT R17, R3, 0x200, RZ, 0xc0, !PT ;  /* 0x0000020003117812 */ /* 0x000fe200078ec0ff */
[----:B------:R-:W-:Y:S01]  /*3580*/  UIADD3 UR30, UPT, UPT, UR30, 0x40, URZ ;  /* 0x000000401e1e7890 */ /* 0x000fe2000fffe0ff */
[----:B------:R-:W-:-:S02]  /*3590*/  SHF.R.U32.HI R7, RZ, 0x3, R213 ;  /* 0x00000003ff077819 */ /* 0x000fc400000116d5 */
[----:B------:R-:W-:Y:S02]  /*35a0*/  CS2R R190, SRZ ;  /* 0x0000000000be7805 */ /* 0x000fe4000001ff00 */
[----:B------:R-:W-:Y:S02]  /*35b0*/  LOP3.LUT R6, R230, 0x20, RZ, 0xc0, !PT ;  /* 0x00000020e6067812 */ /* 0x000fe400078ec0ff */
        /* <DEDUP_REMOVED lines=9> */
[----:B------:R-:W-:Y:S01]  /*3650*/  LOP3.LUT R7, R6, 0x18, R7, 0xf8, !PT ;  /* 0x0000001806077812 */ /* 0x000fe200078ef807 */
[----:B------:R-:W-:Y:S01]  /*3660*/  IMAD.MOV.U32 R6, RZ, RZ, 0x40 ;  /* 0x00000040ff067424 */ /* 0x000fe200078e00ff */
[----:B-----5:R-:W-:-:S02]  /*3670*/  IADD3 R250, P3, P0, R12, UR12, R250 ;  /* 0x0000000c0cfa7c10 */ /* 0x020fc4000f87e0fa */
[----:B------:R-:W-:Y:S02]  /*3680*/  CS2R R182, SRZ ;  /* 0x0000000000b67805 */ /* 0x000fe4000001ff00 */
[----:B------:R-:W-:Y:S02]  /*3690*/  LOP3.LUT R223, R223, R4, RZ, 0xfc, !PT ;  /* 0x00000004dfdf7212 */ /* 0x000fe400078efcff */
[----:B------:R-:W-:Y:S02]  /*36a0*/  CS2R R180, SRZ ;  /* 0x0000000000b47805 */ /* 0x000fe4000001ff00 */
[----:B------:R-:W-:Y:S02]  /*36b0*/  LOP3.LUT R238, R238, R5, RZ, 0xfc, !PT ;  /* 0x00000005eeee7212 */ /* 0x000fe400078efcff */
[----:B------:R-:W-:Y:S02]  /*36c0*/  CS2R R174, SRZ ;  /* 0x0000000000ae7805 */ /* 0x000fe4000001ff00 */
[----:B------:R-:W-:-:S02]  /*36d0*/  SHF.R.U32.HI R229, RZ, 0x2, R213 ;  /* 0x00000002ffe57819 */ /* 0x000fc400000116d5 */
[----:B------:R-:W-:Y:S02]  /*36e0*/  CS2R R172, SRZ ;  /* 0x0000000000ac7805 */ /* 0x000fe4000001ff00 */
[----:B------:R-:W-:Y:S02]  /*36f0*/  LOP3.LUT R4, R230, 0x38, RZ, 0xc0, !PT ;  /* 0x00000038e6047812 */ /* 0x000fe400078ec0ff */
[----:B------:R-:W-:Y:S02]  /*3700*/  CS2R R178, SRZ ;  /* 0x0000000000b27805 */ /* 0x000fe4000001ff00 */
[----:B------:R-:W-:Y:S02]  /*3710*/  LOP3.LUT R5, R7, 0x1c0, R214, 0xf8, !PT ;  /* 0x000001c007057812 */ /* 0x000fe400078ef8d6 */
[----:B------:R-:W-:Y:S02]  /*3720*/  CS2R R176, SRZ ;  /* 0x0000000000b07805 */ /* 0x000fe4000001ff00 */
[----:B------:R-:W-:Y:S01]  /*3730*/  IADD3.X R239, PT, PT, R13, UR14, RZ, P3, P0 ;  /* 0x0000000e0def7c10 */ /* 0x000fe20009fe04ff */
[----:B------:R-:W2:Y:S01]  /*3740*/  LDCU UR14, c[0x0][0x590] ;  /* 0x0000b200ff0e77ac */ /* 0x000ea20008000800 */
[----:B------:R-:W-:-:S02]  /*3750*/  LOP3.LUT R11, R4, 0x20, R229, 0x78, !PT ;  /* 0x00000020040b7812 */ /* 0x000fc400078e78e5 */
[----:B------:R-:W-:Y:S02]  /*3760*/  CS2R R170, SRZ ;  /* 0x0000000000aa7805 */ /* 0x000fe4000001ff00 */
[----:B------:R-:W-:Y:S02]  /*3770*/  LOP3.LUT R5, R5, 0x38, R228, 0x78, !PT ;  /* 0x0000003805057812 */ /* 0x000fe400078e78e4 */
[----:B------:R-:W-:Y:S02]  /*3780*/  CS2R R168, SRZ ;  /* 0x0000000000a87805 */ /* 0x000fe4000001ff00 */
[----:B------:R-:W-:Y:S02]  /*3790*/  R2UR UR15, R9 ;  /* 0x00000000090f72ca */ /* 0x000fe400000e0000 */
[----:B------:R-:W-:Y:S02]  /*37a0*/  CS2R R166, SRZ ;  /* 0x0000000000a67805 */ /* 0x000fe4000001ff00 */
[----:B------:R-:W-:-:S02]  /*37b0*/  R2UR UR24, R8 ;  /* 0x00000000081872ca */ /* 0x000fc400000e0000 */
[----:B------:R-:W-:Y:S02]  /*37c0*/  CS2R R164, SRZ ;  /* 0x0000000000a47805 */ /* 0x000fe4000001ff00 */
[----:B------:R-:W-:Y:S02]  /*37d0*/  SEL R6, R6, 0xffffffc0, !P2 ;  /* 0xffffffc006067807 */ /* 0x000fe40005000000 */
[----:B------:R-:W-:Y:S02]  /*37e0*/  CS2R R158, SRZ ;  /* 0x00000000009e7805 */ /* 0x000fe4000001ff00 */
[----:B------:R-:W-:Y:S02]  /*37f0*/  LEA R223, R223, UR33, 0x1 ;  /* 0x00000021dfdf7c11 */ /* 0x000fe4000f8e08ff */
[----:B------:R-:W-:Y:S02]  /*3800*/  CS2R R156, SRZ ;  /* 0x00000000009c7805 */ /* 0x000fe4000001ff00 */
[----:B------:R-:W-:-:S02]  /*3810*/  LOP3.LUT R240, R11, 0x1c0, R240, 0xf8, !PT ;  /* 0x000001c00bf07812 */ /* 0x000fc400078ef8f0 */
[----:B------:R-:W-:Y:S02]  /*3820*/  CS2R R162, SRZ ;  /* 0x0000000000a27805 */ /* 0x000fe4000001ff00 */
[----:B------:R-:W-:Y:S01]  /*3830*/  LOP3.LUT R216, R5, 0x200, R214, 0xf8, !PT ;  /* 0x0000020005d87812 */ /* 0x000fe200078ef8d6 */
[----:B------:R-:W-:Y:S01]  /*3840*/  IMAD.IADD R219, R6, 0x1, R223 ;  /* 0x0000000106db7824 */ /* 0x000fe200078e02df */
[----:B------:R-:W-:Y:S02]  /*3850*/  LEA R225, R225, UR33, 0x1 ;  /* 0x00000021e1e17c11 */ /* 0x000fe4000f8e08ff */
[----:B------:R-:W-:Y:S02]  /*3860*/  CS2R R160, SRZ ;  /* 0x0000000000a07805 */ /* 0x000fe4000001ff00 */
[----:B------:R-:W-:Y:S02]  /*3870*/  LOP3.LUT R11, R3, 0xc00, RZ, 0xc0, !PT ;  /* 0x00000c00030b7812 */ /* 0x000fe400078ec0ff */
[----:B------:R-:W-:-:S02]  /*3880*/  CS2R R154, SRZ ;  /* 0x00000000009a7805 */ /* 0x000fc4000001ff00 */
[----:B------:R-:W-:Y:S01]  /*3890*/  LOP3.LUT R214, R214, 0x200, RZ, 0xc0, !PT ;  /* 0x00000200d6d67812 */ /* 0x000fe200078ec0ff */
[----:B------:R-:W-:Y:S01]  /*38a0*/  IMAD.IADD R221, R6, 0x1, R225 ;  /* 0x0000000106dd7824 */ /* 0x000fe200078e02e1 */
[----:B------:R-:W-:Y:S01]  /*38b0*/  LOP3.LUT R4, R15, R2, RZ, 0x3c, !PT ;  /* 0x000000020f047212 */ /* 0x000fe200078e3cff */
[----:B------:R-:W-:Y:S01]  /*38c0*/  IMAD.MOV.U32 R2, RZ, RZ, 0x20 ;  /* 0x00000020ff027424 */ /* 0x000fe200078e00ff */
[----:B------:R-:W-:Y:S02]  /*38d0*/  SEL R218, R218, 0xffffffe0, !P1 ;  /* 0xffffffe0dada7807 */ /* 0x000fe40004800000 */
[----:B------:R-:W-:Y:S02]  /*38e0*/  CS2R R152, SRZ ;  /* 0x0000000000987805 */ /* 0x000fe4000001ff00 */
[----:B------:R-:W-:Y:S02]  /*38f0*/  LOP3.LUT R11, R11, 0x6, R230, 0xf8, !PT ;  /* 0x000000060b0b7812 */ /* 0x000fe400078ef8e6 */
[----:B------:R-:W-:-:S02]  /*3900*/  CS2R R150, SRZ ;  /* 0x0000000000967805 */ /* 0x000fc4000001ff00 */
[C---:B------:R-:W-:Y:S01]  /*3910*/  LOP3.LUT P3, RZ, R213.reuse, 0x4, RZ, 0xc0, !PT ;  /* 0x00000004d5ff7812 */ /* 0x040fe2000786c0ff */
[C---:B------:R-:W-:Y:S01]  /*3920*/  IMAD.IADD R220, R218.reuse, 0x1, R223 ;  /* 0x00000001dadc7824 */ /* 0x040fe200078e02df */
[----:B------:R-:W-:Y:S01]  /*3930*/  LOP3.LUT P0, RZ, R213, 0x2, RZ, 0xc0, !PT ;  /* 0x00000002d5ff7812 */ /* 0x000fe2000780c0ff */
[----:B------:R-:W-:Y:S01]  /*3940*/  IMAD.IADD R222, R218, 0x1, R225 ;  /* 0x00000001dade7824 */ /* 0x000fe200078e02e1 */
[----:B------:R-:W-:Y:S01]  /*3950*/  LOP3.LUT R5, R214, 0xc00, R3, 0xf8, !PT ;  /* 0x00000c00d6057812 */ /* 0x000fe200078ef803 */
[----:B------:R-:W-:Y:S01]  /*3960*/  IMAD.IADD R217, R218, 0x1, R219 ;  /* 0x00000001dad97824 */ /* 0x000fe200078e02db */
[----:B------:R-:W-:Y:S02]  /*3970*/  LOP3.LUT R240, R11, R240, RZ, 0xfc, !PT ;  /* 0x000000f00bf07212 */ /* 0x000fe400078efcff */
        /* <DEDUP_REMOVED lines=42> */
[----:B------:R-:W-:Y:S01]  /*3c20*/  IMAD.WIDE.U32 R250, R250, -0x2daee0ad, RZ ;  /* 0xd2511f53fafa7825 */ /* 0x000fe200078e00ff */
[----:B------:R-:W-:Y:S01]  /*3c30*/  SHF.R.U32.HI R241, RZ, 0x7, R213 ;  /* 0x00000007fff17819 */ /* 0x000fe200000116d5 */
[----:B------:R-:W3:Y:S01]  /*3c40*/  LDCU UR8, c[0x0][0x440] ;  /* 0x00008800ff0877ac */ /* 0x000ee20008000800 */
[----:B------:R-:W-:Y:S01]  /*3c50*/  SEL R212, R212, 0xffffffc0, !P3 ;  /* 0xffffffc0d4d47807 */ /* 0x000fe20005800000 */
[----:B------:R-:W-:Y:S01]  /*3c60*/  IMAD.IADD R218, R218, 0x1, R221 ;  /* 0x00000001dada7824 */ /* 0x000fe200078e02dd */
[----:B------:R-:W-:Y:S01]  /*3c70*/  SEL R2, R2, 0xffffffe0, !P0 ;  /* 0xffffffe002027807 */ /* 0x000fe20004000000 */
[----:B------:R-:W4:Y:S01]  /*3c80*/  LDCU UR9, c[0x0][0x3e0] ;  /* 0x00007c00ff0977ac */ /* 0x000f220008000800 */
[----:B------:R-:W-:-:S02]  /*3c90*/  SEL R247, R247, 0xfffffff0, !P3 ;  /* 0xfffffff0f7f77807 */ /* 0x000fc40005800000 */
[----:B------:R-:W-:Y:S01]  /*3ca0*/  LOP3.LUT R246, R228, 0x38, RZ, 0xc0, !PT ;  /* 0x00000038e4f67812 */ /* 0x000fe200078ec0ff */
[----:B------:R-:W1:Y:S01]  /*3cb0*/  LDCU UR13, c[0x0][0x45c] ;  /* 0x00008b80ff0d77ac */ /* 0x000e620008000800 */
[----:B------:R-:W-:Y:S02]  /*3cc0*/  LOP3.LUT R215, R4, 0x200, R3, 0xf8, !PT ;  /* 0x0000020004d77812 */ /* 0x000fe400078ef803 */
[----:B------:R-:W-:Y:S01]  /*3cd0*/  LOP3.LUT R248, R5, R0, RZ, 0xfc, !PT ;  /* 0x0000000005f87212 */ /* 0x000fe200078efcff */
[----:B------:R-:W1:Y:S01]  /*3ce0*/  LDCU.U8 UR12, c[0x0][0x4f8] ;  /* 0x00009f00ff0c77ac */ /* 0x000e620008000000 */
[----:B--2---:R-:W-:Y:S02]  /*3cf0*/  USHF.L.U32 UR14, UR14, 0x6, URZ ;  /* 0x000000060e0e7899 */ /* 0x004fe400080006ff */
[----:B------:R-:W-:Y:S02]  /*3d00*/  UISETP.GE.AND UP1, UPT, UR30, UR36, UPT ;  /* 0x000000241e00728c */ /* 0x000fe4000bf26270 */
[----:B------:R-:W-:-:S02]  /*3d10*/  UIADD3 UR56, UPT, UPT, UR24, -0x61c88647, URZ ;  /* 0x9e3779b918387890 */ /* 0x000fc4000fffe0ff */
[----:B------:R-:W-:Y:S02]  /*3d20*/  UIADD3 UR55, UPT, UPT, UR15, -0x4498517b, URZ ;  /* 0xbb67ae850f377890 */ /* 0x000fe4000fffe0ff */
[----:B------:R-:W-:Y:S02]  /*3d30*/  UIADD3 UR54, UPT, UPT, UR24, 0x3c6ef372, URZ ;  /* 0x3c6ef37218367890 */ /* 0x000fe4000fffe0ff */
[----:B------:R-:W-:Y:S02]  /*3d40*/  UIADD3 UR53, UPT, UPT, UR15, 0x76cf5d0a, URZ ;  /* 0x76cf5d0a0f357890 */ /* 0x000fe4000fffe0ff */
[----:B------:R-:W-:Y:S02]  /*3d50*/  UIADD3 UR52, UPT, UPT, UR24, -0x255992d5, URZ ;  /* 0xdaa66d2b18347890 */ /* 0x000fe4000fffe0ff */
[----:B------:R-:W-:Y:S02]  /*3d60*/  UIADD3 UR51, UPT, UPT, UR15, 0x32370b8f, URZ ;  /* 0x32370b8f0f337890 */ /* 0x000fe4000fffe0ff */
[----:B------:R-:W-:-:S02]  /*3d70*/  UIADD3 UR50, UPT, UPT, UR24, 0x78dde6e4, URZ ;  /* 0x78dde6e418327890 */ /* 0x000fc4000fffe0ff */
[----:B------:R-:W-:Y:S02]  /*3d80*/  UIADD3 UR48, UPT, UPT, UR15, -0x126145ec, URZ ;  /* 0xed9eba140f307890 */ /* 0x000fe4000fffe0ff */
[----:B------:R-:W-:Y:S02]  /*3d90*/  UIADD3 UR46, UPT, UPT, UR24, 0x1715609d, URZ ;  /* 0x1715609d182e7890 */ /* 0x000fe4000fffe0ff */
[----:B------:R-:W-:Y:S02]  /*3da0*/  UIADD3 UR44, UPT, UPT, UR15, -0x56f99767, URZ ;  /* 0xa90668990f2c7890 */ /* 0x000fe4000fffe0ff */
[----:B------:R-:W-:Y:S02]  /*3db0*/  UIADD3 UR43, UPT, UPT, UR24, -0x4ab325aa, URZ ;  /* 0xb54cda56182b7890 */ /* 0x000fe4000fffe0ff */
[----:B-1-34-:R-:W-:-:S12]  /*3dc0*/  UIADD3 UR42, UPT, UPT, UR15, 0x646e171e, URZ ;  /* 0x646e171e0f2a7890 */ /* 0x01afd8000fffe0ff */
.L_x_1206:
[----:B------:R-:W0:Y:S01]  /*3dd0*/  LDGDEPBAR ;  /* 0x00000000000079af */ /* 0x000e220000000000 */
        /* <DEDUP_REMOVED lines=8> */
[----:B------:R-:W-:Y:S01]  /*3e60*/  IMAD.U32 R123, RZ, RZ, UR38 ;  /* 0x00000026ff7b7e24 */ /* 0x000fe2000f8e00ff */
[----:B------:R-:W-:Y:S01]  /*3e70*/  PLOP3.LUT P0, PT, PT, PT, UP1, 0x80, 0x8 ;  /* 0x000000000008781c */ /* 0x000fe20003f0f018 */
[----:B------:R-:W-:Y:S01]  /*3e80*/  VIADD R231, R231, 0xfffffffc ;  /* 0xfffffffce7e77836 */ /* 0x000fe20000000000 */
[----:B------:R-:W-:Y:S01]  /*3e90*/  PLOP3.LUT P6, PT, PT, PT, UP1, 0x80, 0x8 ;  /* 0x000000000008781c */ /* 0x000fe20003fcf018 */
[----:B------:R-:W-:Y:S01]  /*3ea0*/  UISETP.NE.AND UP2, UPT, UR45, URZ, UPT ;  /* 0x000000ff2d00728c */ /* 0x000fe2000bf45270 */
[----:B------:R-:W-:Y:S01]  /*3eb0*/  PLOP3.LUT P5, PT, PT, PT, UP1, 0x80, 0x8 ;  /* 0x000000000008781c */ /* 0x000fe20003faf018 */
[----:B------:R-:W-:Y:S01]  /*3ec0*/  IMAD.WIDE.U32 R124, R231, -0x326172a9, RZ ;  /* 0xcd9e8d57e77c7825 */ /* 0x000fe200078e00ff */
[----:B------:R-:W-:Y:S04]  /*3ed0*/  LOP3.LUT R227, R214, 0x400, R3, 0xf8, !PT ;  /* 0x00000400d6e37812 */ /* 0x000fe800078ef803 */
[----:B------:R-:W-:Y:S02]  /*3ee0*/  LOP3.LUT R126, R239, UR24, R125, 0x96, !PT ;  /* 0x00000018ef7e7c12 */ /* 0x000fe4000f8e967d */
[----:B------:R-:W-:Y:S01]  /*3ef0*/  LOP3.LUT R227, R227, R0, RZ, 0xfc, !PT ;  /* 0x00000000e3e37212 */ /* 0x000fe200078efcff */
[----:B------:R-:W-:Y:S04]  /*3f00*/  DEPBAR.LE SB0, 0x0 ;  /* 0x000080000000791a */ /* 0x000fe80000000000 */
[----:B------:R-:W-:Y:S01]  /*3f10*/  BAR.SYNC.DEFER_BLOCKING 0x0 ;  /* 0x0000000000007b1d */ /* 0x000fe20000010000 */
[----:B------:R-:W-:Y:S01]  /*3f20*/  @P5 LOP3.LUT R118, R230, 0x6, RZ, 0xc0, !PT ;  /* 0x00000006e6765812 */ /* 0x000fe200078ec0ff */
[----:B------:R-:W-:Y:S01]  /*3f30*/  IMAD.WIDE.U32 R126, R126, -0x2daee0ad, RZ ;  /* 0xd2511f537e7e7825 */ /* 0x000fe200078e00ff */
[----:B------:R-:W-:Y:S01]  /*3f40*/  PLOP3.LUT P5, PT, PT, PT, UP1, 0x80, 0x8 ;  /* 0x000000000008781c */ /* 0x000fe20003faf018 */
[----:B------:R-:W-:Y:S01]  /*3f50*/  @UP2 UIADD3 UR30, UP0, UPT, UR16, -0x100, URZ ;  /* 0xffffff00101e2890 */ /* 0x000fe2000ff1e0ff */
[----:B------:R-:W-:Y:S02]  /*3f60*/  @P2 LOP3.LUT R118, R118, 0xe0, R229, 0xf8, !PT ;  /* 0x000000e076762812 */ /* 0x000fe400078ef8e5 */
[----:B------:R-:W-:Y:S01]  /*3f70*/  PLOP3.LUT P2, PT, PT, PT, UP1, 0x80, 0x8 ;  /* 0x000000000008781c */ /* 0x000fe20003f4f018 */
[----:B------:R-:W-:Y:S01]  /*3f80*/  @UP2 UIADD3.X UR27, UPT, UPT, UR17, -0x1, URZ, UP0, !UPT ;  /* 0xffffffff111b2890 */ /* 0x000fe200087fe4ff */
[----:B------:R-:W-:Y:S01]  /*3f90*/  LOP3.LUT R128, R250, UR55, R127, 0x96, !PT ;  /* 0x00000037fa807c12 */ /* 0x000fe2000f8e967f */
[----:B------:R-:W-:Y:S01]  /*3fa0*/  @P1 IMAD R123, R123, 0x40, R118 ;  /* 0x000000407b7b1824 */ /* 0x000fe200078e0276 */
[----:B------:R-:W-:Y:S01]  /*3fb0*/  PLOP3.LUT P1, PT, PT, PT, UP1, 0x80, 0x8 ;  /* 0x000000000008781c */ /* 0x000fe20003f2f018 */
[----:B------:R-:W-:Y:S01]  /*3fc0*/  @UP2 UIADD3 UR10, UP0, UPT, UR10, -0x100, URZ ;  /* 0xffffff000a0a2890 */ /* 0x000fe2000ff1e0ff */
[----:B------:R-:W-:Y:S01]  /*3fd0*/  LEA R227, R227, UR4, 0x1 ;  /* 0x00000004e3e37c11 */ /* 0x000fe2000f8e08ff */
[----:B------:R-:W-:Y:S01]  /*3fe0*/  IMAD.WIDE.U32 R128, R128, -0x326172a9, RZ ;  /* 0xcd9e8d5780807825 */ /* 0x000fe200078e00ff */
[C---:B------:R-:W-:Y:S01]  /*3ff0*/  @P6 ISETP.GE.AND P6, PT, R123.reuse, UR36, PT ;  /* 0x000000247b006c0c */ /* 0x040fe2000bfc6270 */
[----:B------:R-:W-:Y:S02]  /*4000*/  @UP2 UIADD3.X UR11, UPT, UPT, UR11, -0x1, URZ, UP0, !UPT ;  /* 0xffffffff0b0b2890 */ /* 0x000fe400087fe4ff */
[----:B------:R-:W-:Y:S01]  /*4010*/  @P0 VIADD R118, R123, 0x1 ;  /* 0x000000017b760836 */ /* 0x000fe20000000000 */
[----:B------:R-:W-:Y:S04]  /*4020*/  PLOP3.LUT P0, PT, PT, PT, UP1, 0x80, 0x8 ;  /* 0x000000000008781c */ /* 0x000fe80003f0f018 */
[----:B------:R-:W-:Y:S01]  /*4030*/  @P5 ISETP.GE.AND P5, PT, R118, UR36, PT ;  /* 0x0000002476005c0c */ /* 0x000fe2000bfa6270 */
[----:B------:R-:W-:Y:S01]  /*4040*/  LDSM.16.M88.4 R84, [R225] ;  /* 0x00000000e154783b */ /* 0x000fe20000000200 */
[----:B------:R-:W-:Y:S04]  /*4050*/  IMAD.U32 R118, RZ, RZ, UR38 ;  /* 0x00000026ff767e24 */ /* 0x000fe8000f8e00ff */
[----:B------:R-:W-:Y:S01]  /*4060*/  IMAD R119, R118, 0x2, R241 ;  /* 0x0000000276777824 */ /* 0x000fe200078e02f1 */
[----:B-1----:R-:W1:Y:S04]  /*4070*/  LDSM.16.M88.4 R88, [R223+0x10000] ;  /* 0x01000000df58783b */ /* 0x002e680000000200 */
[----:B------:R-:W-:Y:S02]  /*4080*/  LOP3.LUT R120, R119, UR15, R251, 0x96, !PT ;  /* 0x0000000f77787c12 */ /* 0x000fe4000f8e96fb */
[----:B------:R-:W2:Y:S03]  /*4090*/  LDSM.16.M88.4 R92, [R223+0x10800] ;  /* 0x01080000df5c783b */ /* 0x000ea60000000200 */
[----:B------:R-:W-:Y:S03]  /*40a0*/  IMAD.WIDE.U32 R120, R120, -0x326172a9, RZ ;  /* 0xcd9e8d5778787825 */ /* 0x000fe600078e00ff */
[----:B------:R-:W-:Y:S01]  /*40b0*/  LDSM.16.M88.4 R96, [R222] ;  /* 0x00000000de60783b */ /* 0x000fe20000000200 */
[----:B------:R-:W-:Y:S02]  /*40c0*/  LOP3.LUT R120, R120, UR54, R129, 0x96, !PT ;  /* 0x0000003678787c12 */ /* 0x000fe4000f8e9681 */
[----:B------:R-:W-:Y:S03]  /*40d0*/  LOP3.LUT R124, R124, UR56, R121, 0x96, !PT ;  /* 0x000000387c7c7c12 */ /* 0x000fe6000f8e9679 */
[----:B------:R-:W3:Y:S01]  /*40e0*/  LDSM.16.M88.4 R100, [R220+0x10000] ;  /* 0x01000000dc64783b */ /* 0x000ee20000000200 */
[----:B------:R-:W-:Y:S04]  /*40f0*/  IMAD.WIDE.U32 R120, R120, -0x2daee0ad, RZ ;  /* 0xd2511f5378787825 */ /* 0x000fe800078e00ff */
[----:B------:R-:W-:Y:S01]  /*4100*/  IMAD.WIDE.U32 R124, R124, -0x2daee0ad, RZ ;  /* 0xd2511f537c7c7825 */ /* 0x000fe200078e00ff */
[----:B------:R-:W4:Y:S02]  /*4110*/  LDSM.16.M88.4 R104, [R220+0x10800] ;  /* 0x01080000dc68783b */ /* 0x000f240000000200 */
[----:B------:R-:W-:Y:S04]  /*4120*/  LOP3.LUT R124, R124, UR51, R121, 0x96, !PT ;  /* 0x000000337c7c7c12 */ /* 0x000fe8000f8e9679 */
[----:B------:R-:W-:Y:S01]  /*4130*/  LDSM.16.M88.4 R108, [R221] ;  /* 0x00000000dd6c783b */ /* 0x000fe20000000200 */
[----:B------:R-:W-:Y:S01]  /*4140*/  LOP3.LUT R126, R126, UR53, R125, 0x96, !PT ;  /* 0x000000357e7e7c12 */ /* 0x000fe2000f8e967d */
[----:B------:R-:W-:Y:S04]  /*4150*/  IMAD.WIDE.U32 R124, R124, -0x326172a9, RZ ;  /* 0xcd9e8d577c7c7825 */ /* 0x000fe800078e00ff */
[----:B------:R-:W5:Y:S01]  /*4160*/  LDSM.16.M88.4 R112, [R219+0x10000] ;  /* 0x01000000db70783b */ /* 0x000f620000000200 */
[----:B------:R-:W-:Y:S01]  /*4170*/  IMAD.WIDE.U32 R126, R126, -0x326172a9, RZ ;  /* 0xcd9e8d577e7e7825 */ /* 0x000fe200078e00ff */
[C---:B-1----:R-:W-:Y:S04]  /*4180*/  HMMA.16816.F32.BF16 R4, R84.reuse, R88, RZ ;  /* 0x000000585404723c */ /* 0x042fe800000418ff */
[----:B------:R-:W-:Y:S02]  /*4190*/  LOP3.LUT R119, R128, UR52, R127, 0x96, !PT ;  /* 0x0000003480777c12 */ /* 0x000fe4000f8e967f */
[----:B------:R-:W-:Y:S02]  /*41a0*/  LOP3.LUT R126, R126, UR50, R125, 0x96, !PT ;  /* 0x000000327e7e7c12 */ /* 0x000fe4000f8e967d */
[C---:B------:R-:W-:Y:S01]  /*41b0*/  HMMA.16816.F32.BF16 R8, R84.reuse, R90, RZ ;  /* 0x0000005a5408723c */ /* 0x040fe200000418ff */
[----:B------:R-:W-:Y:S01]  /*41c0*/  LDSM.16.M88.4 R88, [R218] ;  /* 0x00000000da58783b */ /* 0x000fe20000000200 */
[----:B------:R-:W-:Y:S04]  /*41d0*/  IMAD.WIDE.U32 R196, R119, -0x2daee0ad, RZ ;  /* 0xd2511f5377c47825 */ /* 0x000fe800078e00ff */
[----:B------:R-:W-:Y:S01]  /*41e0*/  IMAD.WIDE.U32 R126, R126, -0x2daee0ad, RZ ;  /* 0xd2511f537e7e7825 */ /* 0x000fe200078e00ff */
[----:B------:R-:W-:Y:S01]  /*41f0*/  LOP3.LUT R125, R120, UR48, R197, 0x96, !PT ;  /* 0x00000030787d7c12 */ /* 0x000fe2000f8e96c5 */
[C---:B--2---:R-:W-:Y:S03]  /*4200*/  HMMA.16816.F32.BF16 R12, R84.reuse, R92, RZ ;  /* 0x0000005c540c723c */ /* 0x044fe600000418ff */
[----:B------:R-:W-:Y:S01]  /*4210*/  LOP3.LUT R122, R196, UR44, R127, 0x96, !PT ;  /* 0x0000002cc47a7c12 */ /* 0x000fe2000f8e967f */
[----:B------:R-:W-:Y:S04]  /*4220*/  IMAD.WIDE.U32 R200, R125, -0x326172a9, RZ ;  /* 0xcd9e8d577dc87825 */ /* 0x000fe800078e00ff */
[----:B------:R-:W-:Y:S01]  /*4230*/  HMMA.16816.F32.BF16 R16, R84, R94, RZ ;  /* 0x0000005e5410723c */ /* 0x000fe200000418ff */
[----:B------:R-:W1:Y:S01]  /*4240*/  LDSM.16.M88.4 R84, [R219+0x10800] ;  /* 0x01080000db54783b */ /* 0x000e620000000200 */
[----:B------:R-:W-:Y:S01]  /*4250*/  LOP3.LUT R196, R124, UR46, R201, 0x96, !PT ;  /* 0x0000002e7cc47c12 */ /* 0x000fe2000f8e96c9 */
[----:B------:R-:W-:Y:S04]  /*4260*/  IMAD.WIDE.U32 R202, R122, -0x326172a9, RZ ;  /* 0xcd9e8d577aca7825 */ /* 0x000fe800078e00ff */
[----:B------:R-:W2:Y:S01]  /*4270*/  LDSM.16.M88.4 R92, [R217+0x10000] ;  /* 0x01000000d95c783b */ /* 0x000ea20000000200 */
[C---:B---3--:R-:W-:Y:S05]  /*4280*/  HMMA.16816.F32.BF16 R4, R96.reuse, R100, R4 ;  /* 0x000000646004723c */ /* 0x048fea0000041804 */
[----:B------:R-:W-:Y:S01]  /*4290*/  LOP3.LUT R127, R200, UR43, R203, 0x96, !PT ;  /* 0x0000002bc87f7c12 */ /* 0x000fe2000f8e96cb */
[----:B------:R-:W-:Y:S01]  /*42a0*/  IMAD.WIDE.U32 R196, R196, -0x2daee0ad, RZ ;  /* 0xd2511f53c4c47825 */ /* 0x000fe200078e00ff */
[----:B------:R-:W-:Y:S01]  /*42b0*/  PRMT R130, R202, 0x7771, RZ ;  /* 0x00007771ca827816 */ /* 0x000fe200000000ff */
[C---:B------:R-:W-:Y:S01]  /*42c0*/  HMMA.16816.F32.BF16 R8, R96.reuse, R102, R8 ;  /* 0x000000666008723c */ /* 0x040fe20000041808 */
[----:B------:R-:W-:Y:S02]  /*42d0*/  LDSM.16.M88.4 R100, [R225+0x2000] ;  /* 0x00200000e164783b */ /* 0x000fe40000000200 */
[----:B------:R-:W-:Y:S02]  /*42e0*/  LOP3.LUT R199, R126, UR42, R197, 0x96, !PT ;  /* 0x0000002a7ec77c12 */ /* 0x000fe4000f8e96c5 */
[C---:B------:R-:W-:Y:S02]  /*42f0*/  LOP3.LUT R200, R127.reuse, 0xffff, RZ, 0xc0, !PT ;  /* 0x0000ffff7fc87812 */ /* 0x040fe400078ec0ff */
[----:B------:R-:W-:Y:S01]  /*4300*/  PRMT R197, R202, 0x7770, RZ ;  /* 0x00007770cac57816 */ /* 0x000fe200000000ff */
[C---:B----4-:R-:W-:Y:S03]  /*4310*/  HMMA.16816.F32.BF16 R12, R96.reuse, R104, R12 ;  /* 0x00000068600c723c */ /* 0x050fe6000004180c */
[----:B------:R-:W-:Y:S02]  /*4320*/  PRMT R126, R127, 0x7632, R126 ;  /* 0x000076327f7e7816 */ /* 0x000fe4000000007e */
[----:B------:R-:W-:Y:S03]  /*4330*/  SHF.R.U32.HI R200, RZ, 0x8, R200 ;  /* 0x00000008ffc87819 */ /* 0x000fe600000116c8 */
[----:B------:R-:W-:Y:S01]  /*4340*/  HMMA.16816.F32.BF16 R16, R96, R106, R16 ;  /* 0x0000006a6010723c */ /* 0x000fe20000041810 */
[----:B------:R-:W3:Y:S02]  /*4350*/  LDSM.16.M88.4 R96, [R217+0x10800] ;  /* 0x01080000d960783b */ /* 0x000ee40000000200 */
[----:B------:R-:W-:Y:S04]  /*4360*/  LOP3.LUT R200, R200, 0xffff, RZ, 0xc0, !PT ;  /* 0x0000ffffc8c87812 */ /* 0x000fe800078ec0ff */
[----:B------:R-:W4:Y:S01]  /*4370*/  LDSM.16.M88.4 R104, [R223+0x12000] ;  /* 0x01200000df68783b */ /* 0x000f220000000200 */
[C---:B-----5:R-:W-:Y:S08]  /*4380*/  HMMA.16816.F32.BF16 R4, R108.reuse, R112, R4 ;  /* 0x000000706c04723c */ /* 0x060ff00000041804 */
[C---:B------:R-:W-:Y:S01]  /*4390*/  HMMA.16816.F32.BF16 R8, R108.reuse, R114, R8 ;  /* 0x000000726c08723c */ /* 0x040fe20000041808 */
[----:B------:R-:W-:Y:S07]  /*43a0*/  LDSM.16.M88.4 R112, [R220+0x12000] ;  /* 0x01200000dc70783b */ /* 0x000fee0000000200 */
[C---:B-1----:R-:W-:Y:S08]  /*43b0*/  HMMA.16816.F32.BF16 R12, R108.reuse, R84, R12 ;  /* 0x000000546c0c723c */ /* 0x042ff0000004180c */
[----:B------:R-:W-:Y:S01]  /*43c0*/  HMMA.16816.F32.BF16 R16, R108, R86, R16 ;  /* 0x000000566c10723c */ /* 0x000fe20000041810 */
[----:B------:R-:W1:Y:S06]  /*43d0*/  LDSM.16.M88.4 R84, [R223+0x12800] ;  /* 0x01280000df54783b */ /* 0x000e6c0000000200 */
[----:B------:R-:W5:Y:S01]  /*43e0*/  LDSM.16.M88.4 R108, [R222+0x2000] ;  /* 0x00200000de6c783b */ /* 0x000f620000000200 */
        /* <DEDUP_REMOVED lines=14> */
[C---:B-----5:R-:W-:Y:S08]  /*44d0*/  HMMA.16816.F32.BF16 R4, R108.reuse, R112, R4 ;  /* 0x000000706c04723c */ /* 0x060ff00000041804 */
[C---:B------:R-:W-:Y:S01]  /*44e0*/  HMMA.16816.F32.BF16 R8, R108.reuse, R114, R8 ;  /* 0x000000726c08723c */ /* 0x040fe20000041808 */
[----:B------:R-:W-:Y:S07]  /*44f0*/  LDSM.16.M88.4 R112, [R223+0x14000] ;  /* 0x01400000df70783b */ /* 0x000fee0000000200 */
[C---:B--2---:R-:W-:Y:S08]  /*4500*/  HMMA.16816.F32.BF16 R12, R108.reuse, R88, R12 ;  /* 0x000000586c0c723c */ /* 0x044ff0000004180c */
[----:B------:R-:W-:Y:S01]  /*4510*/  HMMA.16816.F32.BF16 R16, R108, R90, R16 ;  /* 0x0000005a6c10723c */ /* 0x000fe20000041810 */
[----:B------:R-:W2:Y:S06]  /*4520*/  LDSM.16.M88.4 R88, [R217+0x12800] ;  /* 0x01280000d958783b */ /* 0x000eac0000000200 */
[----:B------:R-:W5:Y:S01]  /*4530*/  LDSM.16.M88.4 R108, [R225+0x4000] ;  /* 0x00400000e16c783b */ /* 0x000f620000000200 */
        /* <DEDUP_REMOVED lines=14> */
[C---:B-----5:R-:W-:Y:S08]  /*4620*/  HMMA.16816.F32.BF16 R4, R108.reuse, R112, R4 ;  /* 0x000000706c04723c */ /* 0x060ff00000041804 */
[C---:B------:R-:W-:Y:S01]  /*4630*/  HMMA.16816.F32.BF16 R8, R108.reuse, R114, R8 ;  /* 0x000000726c08723c */ /* 0x040fe20000041808 */
[----:B------:R-:W-:Y:S07]  /*4640*/  LDSM.16.M88.4 R112, [R220+0x16000] ;  /* 0x01600000dc70783b */ /* 0x000fee0000000200 */
[C---:B-1----:R-:W-:Y:S08]  /*4650*/  HMMA.16816.F32.BF16 R12, R108.reuse, R84, R12 ;  /* 0x000000546c0c723c */ /* 0x042ff0000004180c */
[----:B------:R-:W-:Y:S01]  /*4660*/  HMMA.16816.F32.BF16 R16, R108, R86, R16 ;  /* 0x000000566c10723c */ /* 0x000fe20000041810 */
[----:B------:R-:W1:Y:S06]  /*4670*/  LDSM.16.M88.4 R84, [R219+0x14800] ;  /* 0x01480000db54783b */ /* 0x000e6c0000000200 */
[----:B------:R-:W-:Y:S01]  /*4680*/  LDSM.16.M88.4 R108, [R217+0x14000] ;  /* 0x01400000d96c783b */ /* 0x000fe20000000200 */
[C---:B---3--:R-:W-:Y:S08]  /*4690*/  HMMA.16816.F32.BF16 R4, R92.reuse, R96, R4 ;  /* 0x000000605c04723c */ /* 0x048ff00000041804 */
[C---:B------:R-:W-:Y:S01]  /*46a0*/  HMMA.16816.F32.BF16 R8, R92.reuse, R98, R8 ;  /* 0x000000625c08723c */ /* 0x040fe20000041808 */
[----:B------:R-:W3:Y:S07]  /*46b0*/  LDSM.16.M88.4 R96, [R218+0x4000] ;  /* 0x00400000da60783b */ /* 0x000eee0000000200 */
[C---:B--2---:R-:W-:Y:S08]  /*46c0*/  HMMA.16816.F32.BF16 R12, R92.reuse, R88, R12 ;  /* 0x000000585c0c723c */ /* 0x044ff0000004180c */
[----:B------:R-:W-:Y:S01]  /*46d0*/  HMMA.16816.F32.BF16 R16, R92, R90, R16 ;  /* 0x0000005a5c10723c */ /* 0x000fe20000041810 */
[----:B------:R-:W2:Y:S06]  /*46e0*/  LDSM.16.M88.4 R88, [R217+0x14800] ;  /* 0x01480000d958783b */ /* 0x000eac0000000200 */
[----:B------:R5:W-:Y:S01]  /*46f0*/  LDSM.16.M88.4 R92, [R225+0x6000] ;  /* 0x00600000e15c783b */ /* 0x000be20000000200 */
[C---:B----4-:R-:W-:Y:S08]  /*4700*/  HMMA.16816.F32.BF16 R4, R100.reuse, R104, R4 ;  /* 0x000000686404723c */ /* 0x050ff00000041804 */
[C---:B------:R-:W-:Y:S01]  /*4710*/  HMMA.16816.F32.BF16 R8, R100.reuse, R106, R8 ;  /* 0x0000006a6408723c */ /* 0x040fe20000041808 */
[----:B------:R-:W4:Y:S07]  /*4720*/  LDSM.16.M88.4 R104, [R223+0x16000] ;  /* 0x01600000df68783b */ /* 0x000f2e0000000200 */
[C---:B-1----:R-:W-:Y:S03]  /*4730*/  HMMA.16816.F32.BF16 R12, R100.reuse, R84, R12 ;  /* 0x00000054640c723c */ /* 0x042fe6000004180c */
[----:B-----5:R-:W-:Y:S05]  /*4740*/  LEA R225, R248, UR4, 0x1 ;  /* 0x00000004f8e17c11 */ /* 0x020fea000f8e08ff */
[----:B------:R-:W-:Y:S01]  /*4750*/  HMMA.16816.F32.BF16 R16, R100, R86, R16 ;  /* 0x000000566410723c */ /* 0x000fe20000041810 */
[----:B------:R1:W5:Y:S06]  /*4760*/  LDSM.16.M88.4 R84, [R223+0x16800] ;  /* 0x01680000df54783b */ /* 0x00036c0000000200 */
[----:B------:R4:W5:Y:S01]  /*4770*/  LDSM.16.M88.4 R100, [R222+0x6000] ;  /* 0x00600000de64783b */ /* 0x0009620000000200 */
[C---:B---3--:R-:W-:Y:S08]  /*4780*/  HMMA.16816.F32.BF16 R4, R96.reuse, R108, R4 ;  /* 0x0000006c6004723c */ /* 0x048ff00000041804 */
[C---:B------:R-:W-:Y:S01]  /*4790*/  HMMA.16816.F32.BF16 R8, R96.reuse, R110, R8 ;  /* 0x0000006e6008723c */ /* 0x040fe20000041808 */
[----:B------:R3:W5:Y:S07]  /*47a0*/  LDSM.16.M88.4 R108, [R220+0x16800] ;  /* 0x01680000dc6c783b */ /* 0x00076e0000000200 */
[C---:B--2---:R-:W-:Y:S03]  /*47b0*/  HMMA.16816.F32.BF16 R12, R96.reuse, R88, R12 ;  /* 0x00000058600c723c */ /* 0x044fe6000004180c */
[----:B-1----:R-:W-:Y:S01]  /*47c0*/  LEA R223, R238, UR4, 0x1 ;  /* 0x00000004eedf7c11 */ /* 0x002fe2000f8e08ff */
[C---:B----4-:R-:W-:Y:S04]  /*47d0*/  IMAD.IADD R222, R2.reuse, 0x1, R225 ;  /* 0x0000000102de7824 */ /* 0x050fe800078e02e1 */
[----:B------:R-:W-:Y:S01]  /*47e0*/  HMMA.16816.F32.BF16 R16, R96, R90, R16 ;  /* 0x0000005a6010723c */ /* 0x000fe20000041810 */
[----:B------:R1:W-:Y:S06]  /*47f0*/  LDSM.16.M88.4 R88, [R221+0x6000] ;  /* 0x00600000dd58783b */ /* 0x0003ec0000000200 */
[----:B------:R-:W2:Y:S01]  /*4800*/  LDSM.16.M88.4 R96, [R219+0x16000] ;  /* 0x01600000db60783b */ /* 0x000ea20000000200 */
[C---:B------:R-:W-:Y:S05]  /*4810*/  HMMA.16816.F32.BF16 R4, R92.reuse, R104, R4 ;  /* 0x000000685c04723c */ /* 0x040fea0000041804 */
[----:B---3--:R-:W-:Y:S03]  /*4820*/  IMAD.IADD R220, R2, 0x1, R223 ;  /* 0x0000000102dc7824 */ /* 0x008fe600078e02df */
[C---:B------:R-:W-:Y:S01]  /*4830*/  HMMA.16816.F32.BF16 R8, R92.reuse, R106, R8 ;  /* 0x0000006a5c08723c */ /* 0x040fe20000041808 */
[----:B------:R3:W4:Y:S07]  /*4840*/  LDSM.16.M88.4 R104, [R219+0x16800] ;  /* 0x01680000db68783b */ /* 0x00072e0000000200 */
[C---:B-----5:R-:W-:Y:S03]  /*4850*/  HMMA.16816.F32.BF16 R12, R92.reuse, R84, R12 ;  /* 0x000000545c0c723c */ /* 0x060fe6000004180c */
[C---:B-1----:R-:W-:Y:S05]  /*4860*/  IMAD.IADD R221, R212.reuse, 0x1, R225 ;  /* 0x00000001d4dd7824 */ /* 0x042fea00078e02e1 */
[----:B------:R-:W-:Y:S01]  /*4870*/  HMMA.16816.F32.BF16 R16, R92, R86, R16 ;  /* 0x000000565c10723c */ /* 0x000fe20000041810 */
[----:B------:R1:W-:Y:S06]  /*4880*/  LDSM.16.M88.4 R84, [R218+0x6000] ;  /* 0x00600000da54783b */ /* 0x0003ec0000000200 */
[----:B------:R-:W5:Y:S01]  /*4890*/  LDSM.16.M88.4 R92, [R217+0x16000] ;  /* 0x01600000d95c783b */ /* 0x000f620000000200 */
[C---:B------:R-:W-:Y:S05]  /*48a0*/  HMMA.16816.F32.BF16 R4, R100.reuse, R112, R4 ;  /* 0x000000706404723c */ /* 0x040fea0000041804 */
[----:B---3--:R-:W-:Y:S03]  /*48b0*/  IMAD.IADD R219, R212, 0x1, R223 ;  /* 0x00000001d4db7824 */ /* 0x008fe600078e02df */
[C---:B------:R-:W-:Y:S08]  /*48c0*/  HMMA.16816.F32.BF16 R8, R100.reuse, R114, R8 ;  /* 0x000000726408723c */ /* 0x040ff00000041808 */
[C---:B------:R-:W-:Y:S03]  /*48d0*/  HMMA.16816.F32.BF16 R12, R100.reuse, R108, R12 ;  /* 0x0000006c640c723c */ /* 0x040fe6000004180c */
[C---:B-1----:R-:W-:Y:S05]  /*48e0*/  IMAD.IADD R218, R2.reuse, 0x1, R221 ;  /* 0x0000000102da7824 */ /* 0x042fea00078e02dd */
[----:B------:R-:W-:Y:S08]  /*48f0*/  HMMA.16816.F32.BF16 R16, R100, R110, R16 ;  /* 0x0000006e6410723c */ /* 0x000ff00000041810 */
[C---:B--2---:R-:W-:Y:S08]  /*4900*/  HMMA.16816.F32.BF16 R4, R88.reuse, R96, R4 ;  /* 0x000000605804723c */ /* 0x044ff00000041804 */
[C---:B------:R-:W-:Y:S08]  /*4910*/  HMMA.16816.F32.BF16 R8, R88.reuse, R98, R8 ;  /* 0x000000625808723c */ /* 0x040ff00000041808 */
[C---:B----4-:R-:W-:Y:S08]  /*4920*/  HMMA.16816.F32.BF16 R12, R88.reuse, R104, R12 ;  /* 0x00000068580c723c */ /* 0x050ff0000004180c */
[----:B------:R-:W-:Y:S01]  /*4930*/  HMMA.16816.F32.BF16 R16, R88, R106, R16 ;  /* 0x0000006a5810723c */ /* 0x000fe20000041810 */
[----:B------:R1:W2:Y:S07]  /*4940*/  LDSM.16.M88.4 R88, [R217+0x16800] ;  /* 0x01680000d958783b */ /* 0x0002ae0000000200 */
[C---:B-----5:R-:W-:Y:S08]  /*4950*/  HMMA.16816.F32.BF16 R4, R84.reuse, R92, R4 ;  /* 0x0000005c5404723c */ /* 0x060ff00000041804 */
[C---:B------:R-:W-:Y:S03]  /*4960*/  HMMA.16816.F32.BF16 R8, R84.reuse, R94, R8 ;  /* 0x0000005e5408723c */ /* 0x040fe60000041808 */
[----:B-1----:R-:W-:Y:S08]  /*4970*/  IMAD.IADD R217, R2, 0x1, R219 ;  /* 0x0000000102d97824 */ /* 0x002ff000078e02db */
[----:B------:R-:W-:Y:S02]  /*4980*/  @P1 FSEL R6, R6, -INF , !P6 ;  /* 0xff80000006061808 */ /* 0x000fe40007000000 */
[----:B------:R-:W-:Y:S02]  /*4990*/  PLOP3.LUT P1, PT, PT, PT, UP1, 0x80, 0x8 ;  /* 0x000000000008781c */ /* 0x000fe40003f2f018 */
[----:B------:R-:W-:Y:S02]  /*49a0*/  @P2 FSEL R4, R4, -INF , !P6 ;  /* 0xff80000004042808 */ /* 0x000fe40007000000 */
[----:B------:R-:W-:Y:S02]  /*49b0*/  @P0 FSEL R5, R5, -INF , !P5 ;  /* 0xff80000005050808 */ /* 0x000fe40006800000 */
[----:B------:R-:W-:Y:S02]  /*49c0*/  PLOP3.LUT P2, PT, PT, PT, UP1, 0x80, 0x8 ;  /* 0x000000000008781c */ /* 0x000fe40003f4f018 */
[----:B------:R-:W-:Y:S02]  /*49d0*/  PLOP3.LUT P6, PT, PT, PT, UP1, 0x80, 0x8 ;  /* 0x000000000008781c */ /* 0x000fe40003fcf018 */
[----:B------:R-:W-:Y:S01]  /*49e0*/  PLOP3.LUT P0, PT, PT, PT, UP1, 0x80, 0x8 ;  /* 0x000000000008781c */ /* 0x000fe20003f0f018 */
[C---:B--2---:R-:W-:Y:S03]  /*49f0*/  HMMA.16816.F32.BF16 R12, R84.reuse, R88, R12 ;  /* 0x00000058540c723c */ /* 0x044fe6000004180c */
[----:B------:R-:W-:Y:S01]  /*4a00*/  @P1 VIADD R118, R123, 0x8 ;  /* 0x000000087b761836 */ /* 0x000fe20000000000 */
[----:B------:R-:W-:Y:S04]  /*4a10*/  PLOP3.LUT P1, PT, PT, PT, UP1, 0x80, 0x8 ;  /* 0x000000000008781c */ /* 0x000fe80003f2f018 */
[----:B------:R-:W-:Y:S01]  /*4a20*/  @P2 FSEL R7, R7, -INF , !P5 ;  /* 0xff80000007072808 */ /* 0x000fe20006800000 */
[----:B------:R-:W-:Y:S01]  /*4a30*/  HMMA.16816.F32.BF16 R16, R84, R90, R16 ;  /* 0x0000005a5410723c */ /* 0x000fe20000041810 */
[----:B------:R-:W-:Y:S02]  /*4a40*/  PLOP3.LUT P5, PT, PT, PT, UP1, 0x80, 0x8 ;  /* 0x000000000008781c */ /* 0x000fe40003faf018 */
[----:B------:R-:W-:Y:S01]  /*4a50*/  @P6 ISETP.GE.AND P6, PT, R118, UR36, PT ;  /* 0x0000002476006c0c */ /* 0x000fe2000bfc6270 */
[----:B------:R-:W-:Y:S01]  /*4a60*/  @P0 VIADD R118, R123, 0x9 ;  /* 0x000000097b760836 */ /* 0x000fe20000000000 */
[----:B------:R-:W-:Y:S02]  /*4a70*/  PLOP3.LUT P0, PT, PT, PT, UP1, 0x80, 0x8 ;  /* 0x000000000008781c */ /* 0x000fe40003f0f018 */
[----:B------:R-:W-:Y:S02]  /*4a80*/  PLOP3.LUT P2, PT, PT, PT, UP1, 0x80, 0x8 ;  /* 0x000000000008781c */ /* 0x000fe40003f4f018 */
[----:B------:R-:W-:Y:S02]  /*4a90*/  @P1 FSEL R10, R10, -INF , !P6 ;  /* 0xff8000000a0a1808 */ /* 0x000fe40007000000 */
[----:B------:R-:W-:Y:S03]  /*4aa0*/  FSETP.NEU.FTZ.AND P1, PT, R233, -INF , PT ;  /* 0xff800000e900780b */ /* 0x000fe60003f3d000 */
[----:B------:R-:W-:Y:S02]  /*4ab0*/  @P5 ISETP.GE.AND P5, PT, R118, UR36, PT ;  /* 0x0000002476005c0c */ /* 0x000fe4000bfa6270 */
[----:B------:R-:W-:Y:S02]  /*4ac0*/  FSEL R131, R131, RZ, P1 ;  /* 0x000000ff83837208 */ /* 0x000fe40000800000 */
[----:B------:R-:W-:Y:S01]  /*4ad0*/  @P0 VIADD R118, R123, 0x10 ;  /* 0x000000107b760836 */ /* 0x000fe20000000000 */
[----:B------:R-:W-:Y:S02]  /*4ae0*/  PLOP3.LUT P0, PT, PT, PT, UP1, 0x80, 0x8 ;  /* 0x000000000008781c */ /* 0x000fe40003f0f018 */
[----:B------:R-:W-:Y:S01]  /*4af0*/  PLOP3.LUT P1, PT, PT, PT, UP1, 0x80, 0x8 ;  /* 0x000000000008781c */ /* 0x000fe20003f2f018 */
[--C-:B------:R-:W-:Y:S01]  /*4b00*/  FFMA.FTZ R128, R5, UR13, -R131.reuse ;  /* 0x0000000d05807c23 */ /* 0x100fe20008010883 */
[----:B------:R-:W-:Y:S02]  /*4b10*/  @P2 FSEL R8, R8, -INF , !P6 ;  /* 0xff80000008082808 */ /* 0x000fe40007000000 */
[----:B------:R-:W-:Y:S01]  /*4b20*/  PLOP3.LUT P6, PT, PT, PT, UP1, 0x80, 0x8 ;  /* 0x000000000008781c */ /* 0x000fe20003fcf018 */
[----:B------:R1:W-:Y:S01]  /*4b30*/  MUFU.EX2 R119, R128 ;  /* 0x0000008000777308 */ /* 0x0003e20000000800 */
[----:B------:R-:W-:Y:S01]  /*4b40*/  PLOP3.LUT P2, PT, PT, PT, UP1, 0x80, 0x8 ;  /* 0x000000000008781c */ /* 0x000fe20003f4f018 */
[--C-:B------:R-:W-:Y:S04]  /*4b50*/  FFMA.FTZ R122, R8, UR13, -R131.reuse ;  /* 0x0000000d087a7c23 */ /* 0x100fe80008010883 */
[----:B------:R-:W-:Y:S02]  /*4b60*/  @P0 FSEL R11, R11, -INF , !P5 ;  /* 0xff8000000b0b0808 */ /* 0x000fe40006800000 */
[----:B------:R-:W-:Y:S01]  /*4b70*/  @P1 VIADD R121, R123, 0x11 ;  /* 0x000000117b791836 */ /* 0x000fe20000000000 */
[----:B------:R-:W-:Y:S01]  /*4b80*/  PLOP3.LUT P0, PT, PT, PT, UP1, 0x80, 0x8 ;  /* 0x000000000008781c */ /* 0x000fe20003f0f018 */
[----:B------:R-:W-:Y:S01]  /*4b90*/  MUFU.EX2 R122, R122 ;  /* 0x0000007a007a7308 */ /* 0x000fe20000000800 */
[----:B------:R-:W-:Y:S02]  /*4ba0*/  PLOP3.LUT P1, PT, PT, PT, UP1, 0x80, 0x8 ;  /* 0x000000000008781c */ /* 0x000fe40003f2f018 */
[----:B------:R-:W-:Y:S02]  /*4bb0*/  @P6 FSEL R9, R9, -INF , !P5 ;  /* 0xff80000009096808 */ /* 0x000fe40006800000 */
[----:B------:R-:W-:Y:S02]  /*4bc0*/  FSETP.NEU.FTZ.AND P5, PT, R232, -INF , PT ;  /* 0xff800000e800780b */ /* 0x000fe40003fbd000 */
[----:B------:R-:W-:Y:S01]  /*4bd0*/  PLOP3.LUT P6, PT, PT, PT, UP1, 0x80, 0x8 ;  /* 0x000000000008781c */ /* 0x000fe20003fcf018 */
[--C-:B-1----:R-:W-:Y:S01]  /*4be0*/  FFMA.FTZ R128, R9, UR13, -R131.reuse ;  /* 0x0000000d09807c23 */ /* 0x102fe20008010883 */
[----:B------:R-:W-:Y:S02]  /*4bf0*/  FSEL R198, R198, RZ, P5 ;  /* 0x000000ffc6c67208 */ /* 0x000fe40002800000 */
[----:B------:R-:W-:Y:S01]  /*4c00*/  @P2 ISETP.GE.AND P2, PT, R118, UR36, PT ;  /* 0x0000002476002c0c */ /* 0x000fe2000bf46270 */
[--C-:B------:R-:W-:Y:S01]  /*4c10*/  FFMA.FTZ R118, R4, UR13, -R131.reuse ;  /* 0x0000000d04767c23 */ /* 0x100fe20008010883 */
[----:B------:R-:W-:Y:S01]  /*4c20*/  PLOP3.LUT P5, PT, PT, PT, UP1, 0x80, 0x8 ;  /* 0x000000000008781c */ /* 0x000fe20003faf018 */
[--C-:B------:R-:W-:Y:S01]  /*4c30*/  FFMA.FTZ R129, R6, UR13, -R198.reuse ;  /* 0x0000000d06817c23 */ /* 0x100fe200080108c6 */
[----:B------:R-:W-:Y:S02]  /*4c40*/  @P0 FSEL R12, R12, -INF , !P2 ;  /* 0xff8000000c0c0808 */ /* 0x000fe40005000000 */
[----:B------:R-:W-:Y:S01]  /*4c50*/  @P1 FSEL R14, R14, -INF , !P2 ;  /* 0xff8000000e0e1808 */ /* 0x000fe20005000000 */
[----:B------:R1:W-:Y:S01]  /*4c60*/  MUFU.EX2 R120, R129 ;  /* 0x0000008100787308 */ /* 0x0003e20000000800 */
[----:B------:R-:W-:Y:S01]  /*4c70*/  PLOP3.LUT P0, PT, PT, PT, UP1, 0x80, 0x8 ;  /* 0x000000000008781c */ /* 0x000fe20003f0f018 */
[--C-:B------:R-:W-:Y:S01]  /*4c80*/  FFMA.FTZ R201, R12, UR13, -R131.reuse ;  /* 0x0000000d0cc97c23 */ /* 0x100fe20008010883 */
[----:B------:R-:W-:Y:S02]  /*4c90*/  PLOP3.LUT P1, PT, PT, PT, UP1, 0x80, 0x8 ;  /* 0x000000000008781c */ /* 0x000fe40003f2f018 */
[----:B------:R-:W-:Y:S01]  /*4ca0*/  @P6 ISETP.GE.AND P6, PT, R121, UR36, PT ;  /* 0x0000002479006c0c */ /* 0x000fe2000bfc6270 */
[--C-:B------:R-:W-:Y:S01]  /*4cb0*/  FFMA.FTZ R121, R7, UR13, -R198.reuse ;  /* 0x0000000d07797c23 */ /* 0x100fe200080108c6 */
[----:B------:R-:W-:Y:S03]  /*4cc0*/  PLOP3.LUT P2, PT, PT, PT, UP1, 0x80, 0x8 ;  /* 0x000000000008781c */ /* 0x000fe60003f4f018 */
[----:B------:R-:W2:Y:S01]  /*4cd0*/  MUFU.EX2 R118, R118 ;  /* 0x0000007600767308 */ /* 0x000ea20000000800 */
[----:B------:R-:W-:Y:S02]  /*4ce0*/  @P5 FSEL R13, R13, -INF , !P6 ;  /* 0xff8000000d0d5808 */ /* 0x000fe40007000000 */
[----:B------:R-:W-:Y:S02]  /*4cf0*/  PLOP3.LUT P5, PT, PT, PT, UP1, 0x80, 0x8 ;  /* 0x000000000008781c */ /* 0x000fe40003faf018 */
[----:B------:R-:W-:Y:S01]  /*4d00*/  @P0 FSEL R15, R15, -INF , !P6 ;  /* 0xff8000000f0f0808 */ /* 0x000fe20007000000 */
[--C-:B------:R-:W-:Y:S01]  /*4d10*/  FFMA.FTZ R203, R13, UR13, -R131.reuse ;  /* 0x0000000d0dcb7c23 */ /* 0x100fe20008010883 */
[C---:B------:R-:W-:Y:S01]  /*4d20*/  @P1 VIADD R124, R123.reuse, 0x18 ;  /* 0x000000187b7c1836 */ /* 0x040fe20000000000 */
[----:B------:R-:W-:Y:S01]  /*4d30*/  PLOP3.LUT P0, PT, PT, PT, UP1, 0x80, 0x8 ;  /* 0x000000000008781c */ /* 0x000fe20003f0f018 */
[--C-:B-1----:R-:W-:Y:S01]  /*4d40*/  FFMA.FTZ R129, R10, UR13, -R198.reuse ;  /* 0x0000000d0a817c23 */ /* 0x102fe200080108c6 */
[----:B------:R-:W-:Y:S01]  /*4d50*/  PLOP3.LUT P1, PT, PT, PT, UP1, 0x80, 0x8 ;  /* 0x000000000008781c */ /* 0x000fe20003f2f018 */
[----:B------:R-:W-:Y:S01]  /*4d60*/  @P2 VIADD R125, R123, 0x19 ;  /* 0x000000197b7d2836 */ /* 0x000fe20000000000 */
[----:B------:R-:W-:Y:S01]  /*4d70*/  PLOP3.LUT P6, PT, PT, PT, UP1, 0x80, 0x8 ;  /* 0x000000000008781c */ /* 0x000fe20003fcf018 */
[----:B------:R1:W-:Y:S03]  /*4d80*/  MUFU.EX2 R123, R128 ;  /* 0x00000080007b7308 */ /* 0x0003e60000000800 */
[----:B------:R-:W-:Y:S02]  /*4d90*/  @P5 ISETP.GE.AND P5, PT, R124, UR36, PT ;  /* 0x000000247c005c0c */ /* 0x000fe4000bfa6270 */
[----:B------:R-:W-:Y:S03]  /*4da0*/  LOP3.LUT R124, R127, 0xff, RZ, 0xc0, !PT ;  /* 0x000000ff7f7c7812 */ /* 0x000fe600078ec0ff */
[----:B------:R-:W-:Y:S02]  /*4db0*/  @P0 FSEL R16, R16, -INF , !P5 ;  /* 0xff80000010100808 */ /* 0x000fe40006800000 */
[----:B------:R-:W3:Y:S01]  /*4dc0*/  MUFU.EX2 R121, R121 ;  /* 0x0000007900797308 */ /* 0x000ee20000000800 */
[----:B------:R-:W-:Y:S02]  /*4dd0*/  @P1 FSEL R18, R18, -INF , !P5 ;  /* 0xff80000012121808 */ /* 0x000fe40006800000 */
[----:B------:R-:W-:Y:S01]  /*4de0*/  PLOP3.LUT P0, PT, PT, PT, UP1, 0x80, 0x8 ;  /* 0x000000000008781c */ /* 0x000fe20003f0f018 */
[----:B------:R-:W-:Y:S01]  /*4df0*/  FFMA.FTZ R204, R16, UR13, -R131 ;  /* 0x0000000d10cc7c23 */ /* 0x000fe20008010883 */
[----:B------:R-:W-:Y:S02]  /*4e00*/  PLOP3.LUT P1, PT, PT, PT, UP1, 0x80, 0x8 ;  /* 0x000000000008781c */ /* 0x000fe40003f2f018 */
[----:B------:R-:W-:Y:S03]  /*4e10*/  @P6 ISETP.GE.AND P6, PT, R125, UR36, PT ;  /* 0x000000247d006c0c */ /* 0x000fe6000bfc6270 */
[----:B------:R4:W-:Y:S01]  /*4e20*/  MUFU.EX2 R125, R129 ;  /* 0x00000081007d7308 */ /* 0x0009e20000000800 */
[----:B------:R-:W-:Y:S01]  /*4e30*/  ISETP.LE.U32.AND P2, PT, R124, UR12, PT ;  /* 0x0000000c7c007c0c */ /* 0x000fe2000bf43070 */
[--C-:B------:R-:W-:Y:S01]  /*4e40*/  FFMA.FTZ R124, R11, UR13, -R198.reuse ;  /* 0x0000000d0b7c7c23 */ /* 0x100fe200080108c6 */
[----:B------:R-:W-:Y:S02]  /*4e50*/  ISETP.LE.U32.AND P5, PT, R200, UR12, PT ;  /* 0x0000000cc8007c0c */ /* 0x000fe4000bfa3070 */
[----:B------:R-:W-:Y:S02]  /*4e60*/  SHF.R.U32.HI R200, RZ, 0x18, R127 ;  /* 0x00000018ffc87819 */ /* 0x000fe4000001167f */
[----:B------:R-:W-:Y:S03]  /*4e70*/  @P0 FSEL R17, R17, -INF , !P6 ;  /* 0xff80000011110808 */ /* 0x000fe60007000000 */
[----:B------:R-:W-:Y:S01]  /*4e80*/  MUFU.EX2 R127, R203 ;  /* 0x000000cb007f7308 */ /* 0x000fe20000000800 */
[----:B------:R-:W-:Y:S02]  /*4e90*/  @P1 FSEL R19, R19, -INF , !P6 ;  /* 0xff80000013131808 */ /* 0x000fe40007000000 */
[----:B------:R-:W-:Y:S01]  /*4ea0*/  ISETP.LE.U32.AND P6, PT, R200, UR12, PT ;  /* 0x0000000cc8007c0c */ /* 0x000fe2000bfc3070 */
[----:B------:R-:W-:Y:S01]  /*4eb0*/  FFMA.FTZ R200, R14, UR13, -R198 ;  /* 0x0000000d0ec87c23 */ /* 0x000fe200080108c6 */
[----:B-1----:R-:W-:Y:S01]  /*4ec0*/  PRMT R128, R202, 0x7772, RZ ;  /* 0x00007772ca807816 */ /* 0x002fe200000000ff */
[----:B--2---:R-:W-:Y:S01]  /*4ed0*/  @!P2 FADD.FTZ R118, -R118, -RZ ;  /* 0x800000ff7676a221 */ /* 0x004fe20000010100 */
[----:B------:R-:W-:Y:S01]  /*4ee0*/  ISETP.LE.U32.AND P1, PT, R197, UR12, PT ;  /* 0x0000000cc5007c0c */ /* 0x000fe2000bf23070 */
[----:B------:R-:W-:Y:S01]  /*4ef0*/  @!P5 FADD.FTZ R119, -R119, -RZ ;  /* 0x800000ff7777d221 */ /* 0x000fe20000010100 */
[----:B----4-:R-:W-:Y:S01]  /*4f00*/  PRMT R129, R202, 0x7773, RZ ;  /* 0x00007773ca817816 */ /* 0x010fe200000000ff */
[----:B------:R-:W-:Y:S01]  /*4f10*/  FFMA.FTZ R131, R17, UR13, -R131 ;  /* 0x0000000d11837c23 */ /* 0x000fe20008010883 */
[----:B------:R-:W-:Y:S01]  /*4f20*/  LOP3.LUT R202, R126, 0xff, RZ, 0xc0, !PT ;  /* 0x000000ff7eca7812 */ /* 0x000fe200078ec0ff */
[----:B------:R-:W-:Y:S01]  /*4f30*/  MUFU.EX2 R124, R124 ;  /* 0x0000007c007c7308 */ /* 0x000fe20000000800 */
[----:B------:R-:W-:Y:S02]  /*4f40*/  ISETP.GT.U32.AND P2, PT, R130, UR12, PT ;  /* 0x0000000c82007c0c */ /* 0x000fe4000bf44070 */
[----:B------:R-:W-:Y:S01]  /*4f50*/  LOP3.LUT R197, R199, 0xff, RZ, 0xc0, !PT ;  /* 0x000000ffc7c57812 */ /* 0x000fe200078ec0ff */
[----:B---3--:R-:W-:Y:S01]  /*4f60*/  @!P6 FADD.FTZ R121, -R121, -RZ ;  /* 0x800000ff7979e221 */ /* 0x008fe20000010100 */
[----:B------:R-:W-:Y:S02]  /*4f70*/  ISETP.LE.U32.AND P0, PT, R202, UR12, PT ;  /* 0x0000000cca007c0c */ /* 0x000fe4000bf03070 */
[----:B------:R-:W-:Y:S03]  /*4f80*/  ISETP.LE.U32.AND P6, PT, R197, UR12, PT ;  /* 0x0000000cc5007c0c */ /* 0x000fe6000bfc3070 */
[----:B------:R-:W1:Y:S01]  /*4f90*/  MUFU.EX2 R126, R201 ;  /* 0x000000c9007e7308 */ /* 0x000e620000000800 */
[C---:B------:R-:W-:Y:S01]  /*4fa0*/  LOP3.LUT R130, R199.reuse, 0xffff, RZ, 0xc0, !PT ;  /* 0x0000ffffc7827812 */ /* 0x040fe200078ec0ff */
[----:B------:R-:W-:Y:S01]  /*4fb0*/  @!P1 FADD.FTZ R122, -R122, -RZ ;  /* 0x800000ff7a7a9221 */ /* 0x000fe20000010100 */
[----:B------:R-:W-:Y:S02]  /*4fc0*/  PRMT R197, R199, 0x7632, R197 ;  /* 0x00007632c7c57816 */ /* 0x000fe400000000c5 */
[----:B------:R-:W-:Y:S01]  /*4fd0*/  ISETP.GT.U32.AND P5, PT, R128, UR12, PT ;  /* 0x0000000c80007c0c */ /* 0x000fe2000bfa4070 */
[----:B------:R-:W-:Y:S01]  /*4fe0*/  @P2 FADD.FTZ R123, -R123, -RZ ;  /* 0x800000ff7b7b2221 */ /* 0x000fe20000010100 */
[----:B------:R-:W-:Y:S03]  /*4ff0*/  LOP3.LUT R197, R197, 0xff, RZ, 0xc0, !PT ;  /* 0x000000ffc5c57812 */ /* 0x000fe600078ec0ff */
[----:B------:R2:W3:Y:S01]  /*5000*/  MUFU.EX2 R128, R200 ;  /* 0x000000c800807308 */ /* 0x0004e20000000800 */
[----:B------:R-:W-:Y:S01]  /*5010*/  SHF.R.U32.HI R130, RZ, 0x8, R130 ;  /* 0x00000008ff827819 */ /* 0x000fe20000011682 */
[----:B------:R-:W-:Y:S01]  /*5020*/  @!P0 FADD.FTZ R120, -R120, -RZ ;  /* 0x800000ff78788221 */ /* 0x000fe20000010100 */
[----:B------:R-:W-:Y:S02]  /*5030*/  ISETP.LE.U32.AND P2, PT, R197, UR12, PT ;  /* 0x0000000cc5007c0c */ /* 0x000fe4000bf43070 */
[----:B------:R-:W-:Y:S02]  /*5040*/  LOP3.LUT R130, R130, 0xffff, RZ, 0xc0, !PT ;  /* 0x0000ffff82827812 */ /* 0x000fe400078ec0ff */
[----:B------:R-:W-:Y:S03]  /*5050*/  ISETP.GT.U32.AND P0, PT, R129, UR12, PT ;  /* 0x0000000c81007c0c */ /* 0x000fe6000bf04070 */
[----:B------:R4:W5:Y:S01]  /*5060*/  MUFU.EX2 R197, R131 ;  /* 0x0000008300c57308 */ /* 0x0009620000000800 */
[----:B------:R-:W-:Y:S01]  /*5070*/  ISETP.LE.U32.AND P1, PT, R130, UR12, PT ;  /* 0x0000000c82007c0c */ /* 0x000fe2000bf23070 */
[----:B-1----:R-:W-:Y:S01]  /*5080*/  @!P6 FADD.FTZ R126, -R126, -RZ ;  /* 0x800000ff7e7ee221 */ /* 0x002fe20000010100 */
[C---:B------:R-:W-:Y:S01]  /*5090*/  PRMT R201, R196.reuse, 0x7771, RZ ;  /* 0x00007771c4c97816 */ /* 0x040fe200000000ff */
[--C-:B------:R-:W-:Y:S01]  /*50a0*/  FFMA.FTZ R129, R15, UR13, -R198.reuse ;  /* 0x0000000d0f817c23 */ /* 0x100fe200080108c6 */
[C---:B------:R-:W-:Y:S01]  /*50b0*/  PRMT R203, R196.reuse, 0x7773, RZ ;  /* 0x00007773c4cb7816 */ /* 0x040fe200000000ff */
[----:B------:R-:W-:Y:S01]  /*50c0*/  @P5 FADD.FTZ R125, -R125, -RZ ;  /* 0x800000ff7d7d5221 */ /* 0x000fe20000010100 */
[C---:B------:R-:W-:Y:S03]  /*50d0*/  PRMT R202, R196.reuse, 0x7770, RZ ;  /* 0x00007770c4ca7816 */ /* 0x040fe600000000ff */
[----:B------:R1:W-:Y:S01]  /*50e0*/  MUFU.EX2 R130, R204 ;  /* 0x000000cc00827308 */ /* 0x0003e20000000800 */
[----:B--2---:R-:W-:Y:S01]  /*50f0*/  PRMT R200, R196, 0x7772, RZ ;  /* 0x00007772c4c87816 */ /* 0x004fe200000000ff */
[--C-:B------:R-:W-:Y:S01]  /*5100*/  FFMA.FTZ R196, R18, UR13, -R198.reuse ;  /* 0x0000000d12c47c23 */ /* 0x100fe200080108c6 */
[----:B------:R-:W-:Y:S01]  /*5110*/  SHF.R.U32.HI R199, RZ, 0x18, R199 ;  /* 0x00000018ffc77819 */ /* 0x000fe200000116c7 */
[----:B------:R-:W-:Y:S01]  /*5120*/  @P0 FADD.FTZ R124, -R124, -RZ ;  /* 0x800000ff7c7c0221 */ /* 0x000fe20000010100 */
[----:B------:R-:W-:Y:S01]  /*5130*/  ISETP.GT.U32.AND P0, PT, R201, UR12, PT ;  /* 0x0000000cc9007c0c */ /* 0x000fe2000bf04070 */
[----:B------:R-:W-:Y:S01]  /*5140*/  @!P1 FADD.FTZ R127, -R127, -RZ ;  /* 0x800000ff7f7f9221 */ /* 0x000fe20000010100 */
[----:B------:R-:W-:Y:S01]  /*5150*/  ISETP.GT.U32.AND P6, PT, R200, UR12, PT ;  /* 0x0000000cc8007c0c */ /* 0x000fe2000bfc4070 */
[----:B------:R-:W-:Y:S01]  /*5160*/  FFMA.FTZ R201, R19, UR13, -R198 ;  /* 0x0000000d13c97c23 */ /* 0x000fe200080108c6 */
[----:B------:R-:W-:Y:S01]  /*5170*/  ISETP.GT.U32.AND P1, PT, R203, UR12, PT ;  /* 0x0000000ccb007c0c */ /* 0x000fe2000bf24070 */
[----:B---3--:R-:W-:Y:S01]  /*5180*/  @!P2 FADD.FTZ R128, -R128, -RZ ;  /* 0x800000ff8080a221 */ /* 0x008fe20000010100 */
[C---:B------:R-:W-:Y:S01]  /*5190*/  LEA R200, R240.reuse, UR5, 0x1 ;  /* 0x00000005f0c87c11 */ /* 0x040fe2000f8e08ff */
[----:B------:R-:W2:Y:S01]  /*51a0*/  MUFU.EX2 R129, R129 ;  /* 0x0000008100817308 */ /* 0x000ea20000000800 */
[----:B------:R-:W-:Y:S02]  /*51b0*/  LEA R198, R240, UR4, 0x1 ;  /* 0x00000004f0c67c11 */ /* 0x000fe4000f8e08ff */
[----:B----4-:R-:W-:Y:S02]  /*51c0*/  F2FP.RELU.BF16.F32.PACK_AB R131, R119, R118 ;  /* 0x000000767783723e */ /* 0x010fe400000018ff */
[----:B------:R-:W-:Y:S01]  /*51d0*/  F2FP.RELU.BF16.F32.PACK_AB R203, R121, R120 ;  /* 0x0000007879cb723e */ /* 0x000fe200000018ff */
[----:B-----5:R-:W-:Y:S01]  /*51e0*/  @P0 FADD.FTZ R197, -R197, -RZ ;  /* 0x800000ffc5c50221 */ /* 0x020fe20000010100 */
[----:B------:R-:W-:Y:S01]  /*51f0*/  ISETP.LE.U32.AND P2, PT, R199, UR12, PT ;  /* 0x0000000cc7007c0c */ /* 0x000fe2000bf43070 */
[----:B------:R-:W-:Y:S01]  /*5200*/  IMAD.IADD R199, R200, 0x1, R247 ;  /* 0x00000001c8c77824 */ /* 0x000fe200078e02f7 */
[----:B-1----:R-:W-:Y:S01]  /*5210*/  F2FP.RELU.BF16.F32.PACK_AB R204, R123, R122 ;  /* 0x0000007a7bcc723e */ /* 0x002fe200000018ff */
[----:B------:R1:W-:Y:S01]  /*5220*/  STS [R198+0x22000], R131 ;  /* 0x02200083c6007388 */ /* 0x0003e20000000800 */
[----:B------:R-:W3:Y:S01]  /*5230*/  MUFU.EX2 R196, R196 ;  /* 0x000000c400c47308 */ /* 0x000ee20000000800 */
[----:B------:R-:W-:Y:S01]  /*5240*/  ISETP.LE.U32.AND P5, PT, R202, UR12, PT ;  /* 0x0000000cca007c0c */ /* 0x000fe2000bfa3070 */
[----:B------:R-:W-:Y:S03]  /*5250*/  VIADD R202, R200, 0x20 ;  /* 0x00000020c8ca7836 */ /* 0x000fe60000000000 */
[----:B------:R4:W-:Y:S01]  /*5260*/  STS [R198+0x22400], R203 ;  /* 0x022400cbc6007388 */ /* 0x0009e20000000800 */
[----:B------:R-:W-:Y:S01]  /*5270*/  F2FP.RELU.BF16.F32.PACK_AB R206, R124, R125 ;  /* 0x0000007d7cce723e */ /* 0x000fe200000018ff */
[----:B------:R-:W-:Y:S01]  /*5280*/  @P4 VIADD R202, R200, 0xffffffe0 ;  /* 0xffffffe0c8ca4836 */ /* 0x000fe20000000000 */
[----:B------:R-:W-:Y:S03]  /*5290*/  F2FP.RELU.BF16.F32.PACK_AB R205, R127, R126 ;  /* 0x0000007e7fcd723e */ /* 0x000fe600000018ff */
[----:B------:R5:W-:Y:S01]  /*52a0*/  STS [R199], R204 ;  /* 0x000000ccc7007388 */ /* 0x000be20000000800 */
[----:B------:R-:W4:Y:S01]  /*52b0*/  MUFU.EX2 R201, R201 ;  /* 0x000000c900c97308 */ /* 0x000f220000000800 */
[----:B--2---:R-:W-:Y:S01]  /*52c0*/  @!P2 FADD.FTZ R129, -R129, -RZ ;  /* 0x800000ff8181a221 */ /* 0x004fe20000010100 */
[----:B------:R-:W-:Y:S03]  /*52d0*/  FSETP.GE.FTZ.AND P2, PT, R123, RZ, PT ;  /* 0x000000ff7b00720b */ /* 0x000fe60003f56000 */
[----:B------:R-:W-:Y:S01]  /*52e0*/  STS [R199+0x400], R206 ;  /* 0x000400cec7007388 */ /* 0x000fe20000000800 */
[----:B------:R-:W-:Y:S05]  /*52f0*/  @!P5 FADD.FTZ R130, -R130, -RZ ;  /* 0x800000ff8282d221 */ /* 0x000fea0000010100 */
[----:B------:R-:W-:Y:S01]  /*5300*/  STS [R202], R205 ;  /* 0x000000cdca007388 */ /* 0x000fe20000000800 */
[----:B------:R-:W-:Y:S01]  /*5310*/  FSETP.GE.FTZ.AND P5, PT, R122, RZ, PT ;  /* 0x000000ff7a00720b */ /* 0x000fe20003fb6000 */
[----:B---3--:R-:W-:Y:S01]  /*5320*/  @P6 FADD.FTZ R196, -R196, -RZ ;  /* 0x800000ffc4c46221 */ /* 0x008fe20000010100 */
[----:B------:R-:W-:Y:S01]  /*5330*/  FSETP.GE.FTZ.AND P6, PT, R124, RZ, PT ;  /* 0x000000ff7c00720b */ /* 0x000fe20003fd6000 */
[----:B-1----:R-:W-:Y:S02]  /*5340*/  IMAD.IADD R131, R247, 0x1, R202 ;  /* 0x00000001f7837824 */ /* 0x002fe400078e02ca */
[----:B----4-:R-:W-:Y:S01]  /*5350*/  @P1 FADD.FTZ R201, -R201, -RZ ;  /* 0x800000ffc9c91221 */ /* 0x010fe20000010100 */
[----:B------:R-:W-:Y:S02]  /*5360*/  FSETP.GE.FTZ.AND P1, PT, R118, RZ, PT ;  /* 0x000000ff7600720b */ /* 0x000fe40003f36000 */
[----:B------:R-:W-:Y:S02]  /*5370*/  F2FP.RELU.BF16.F32.PACK_AB R203, R129, R128 ;  /* 0x0000008081cb723e */ /* 0x000fe400000018ff */
[----:B------:R-:W-:Y:S02]  /*5380*/  F2FP.RELU.BF16.F32.PACK_AB R200, R201, R196 ;  /* 0x000000c4c9c8723e */ /* 0x000fe400000018ff */
[----:B-----5:R-:W-:Y:S01]  /*5390*/  F2FP.RELU.BF16.F32.PACK_AB R204, R197, R130 ;  /* 0x00000082c5cc723e */ /* 0x020fe200000018ff */
[----:B------:R-:W-:Y:S06]  /*53a0*/  STS [R202+0x400], R203 ;  /* 0x000400cbca007388 */ /* 0x000fec0000000800 */
[----:B------:R-:W-:Y:S06]  /*53b0*/  STS [R131+0x400], R200 ;  /* 0x000400c883007388 */ /* 0x000fec0000000800 */
[----:B------:R1:W-:Y:S06]  /*53c0*/  STS [R131], R204 ;  /* 0x000000cc83007388 */ /* 0x0003ec0000000800 */
[----:B------:R-:W-:Y:S06]  /*53d0*/  LDSM.16.M88.4 R84, [R225+0x8000] ;  /* 0x00800000e154783b */ /* 0x000fec0000000200 */
[----:B------:R-:W2:Y:S06]  /*53e0*/  LDSM.16.M88.4 R88, [R223+0x18000] ;  /* 0x01800000df58783b */ /* 0x000eac0000000200 */
[----:B------:R-:W3:Y:S06]  /*53f0*/  LDSM.16.M88.4 R92, [R223+0x18800] ;  /* 0x01880000df5c783b */ /* 0x000eec0000000200 */
[----:B------:R-:W-:Y:S01]  /*5400*/  LDSM.16.M88.4 R96, [R222+0x8000] ;  /* 0x00800000de60783b */ /* 0x000fe20000000200 */
[C---:B-1----:R-:W-:Y:S05]  /*5410*/  LEA R204, P0, R234.reuse, R116, 0x2 ;  /* 0x00000074eacc7211 */ /* 0x042fea00078010ff */
[----:B------:R-:W1:Y:S01]  /*5420*/  LDSM.16.M88.4 R100, [R220+0x18000] ;  /* 0x01800000dc64783b */ /* 0x000e620000000200 */
[----:B------:R-:W-:Y:S02]  /*5430*/  LEA.HI.X R205, R234, R117, RZ, 0x2, P0 ;  /* 0x00000075eacd7211 */ /* 0x000fe400000f14ff */
[----:B------:R-:W-:Y:S03]  /*5440*/  FSETP.GE.FTZ.AND P0, PT, R119, RZ, PT ;  /* 0x000000ff7700720b */ /* 0x000fe60003f16000 */
[----:B------:R-:W4:Y:S06]  /*5450*/  LDG.E R116, desc[UR34][R204.64] ;  /* 0x00000022cc747981 */ /* 0x000f2c000c1e1900 */
[----:B------:R-:W5:Y:S06]  /*5460*/  LDSM.16.M88.4 R104, [R220+0x18800] ;  /* 0x01880000dc68783b */ /* 0x000f6c0000000200 */
        /* <DEDUP_REMOVED lines=13> */
[C---:B-----5:R-:W-:Y:S08]  /*5540*/  HMMA.16816.F32.BF16 R12, R96.reuse, R104, R12 ;  /* 0x00000068600c723c */ /* 0x060ff0000004180c */
[----:B------:R-:W-:Y:S01]  /*5550*/  HMMA.16816.F32.BF16 R16, R96, R106, R16 ;  /* 0x0000006a6010723c */ /* 0x000fe20000041810 */
[----:B------:R-:W5:Y:S06]  /*5560*/  LDSM.16.M88.4 R96, [R217+0x18800] ;  /* 0x01880000d960783b */ /* 0x000f6c0000000200 */
        /* <DEDUP_REMOVED lines=11> */
[C---:B-----5:R-:W-:Y:S08]  /*5620*/  HMMA.16816.F32.BF16 R12, R92.reuse, R96, R12 ;  /* 0x000000605c0c723c */ /* 0x060ff0000004180c */
[----:B------:R-:W-:Y:S01]  /*5630*/  HMMA.16816.F32.BF16 R16, R92, R98, R16 ;  /* 0x000000625c10723c */ /* 0x000fe20000041810 */
[----:B------:R-:W1:Y:S06]  /*5640*/  LDSM.16.M88.4 R92, [R220+0x1a800] ;  /* 0x01a80000dc5c783b */ /* 0x000e6c0000000200 */
[----:B------:R-:W5:Y:S01]  /*5650*/  LDSM.16.M88.4 R96, [R221+0xa000] ;  /* 0x00a00000dd60783b */ /* 0x000f620000000200 */
        /* <DEDUP_REMOVED lines=14> */
[C---:B-----5:R-:W-:Y:S08]  /*5740*/  HMMA.16816.F32.BF16 R4, R96.reuse, R100, R4 ;  /* 0x000000646004723c */ /* 0x060ff00000041804 */
[C---:B------:R-:W-:Y:S01]  /*5750*/  HMMA.16816.F32.BF16 R8, R96.reuse, R102, R8 ;  /* 0x000000666008723c */ /* 0x040fe20000041808 */
[----:B------:R-:W-:Y:S07]  /*5760*/  LDSM.16.M88.4 R100, [R220+0x1c000] ;  /* 0x01c00000dc64783b */ /* 0x000fee0000000200 */
[C---:B--2---:R-:W-:Y:S08]  /*5770*/  HMMA.16816.F32.BF16 R12, R96.reuse, R84, R12 ;  /* 0x00000054600c723c */ /* 0x044ff0000004180c */
[----:B------:R-:W-:Y:S01]  /*5780*/  HMMA.16816.F32.BF16 R16, R96, R86, R16 ;  /* 0x000000566010723c */ /* 0x000fe20000041810 */
[----:B------:R-:W2:Y:S06]  /*5790*/  LDSM.16.M88.4 R84, [R223+0x1c800] ;  /* 0x01c80000df54783b */ /* 0x000eac0000000200 */
[----:B------:R-:W5:Y:S01]  /*57a0*/  LDSM.16.M88.4 R96, [R222+0xc000] ;  /* 0x00c00000de60783b */ /* 0x000f620000000200 */
        /* <DEDUP_REMOVED lines=14> */
[C---:B-----5:R-:W-:Y:S08]  /*5890*/  HMMA.16816.F32.BF16 R4, R96.reuse, R100, R4 ;  /* 0x000000646004723c */ /* 0x060ff00000041804 */
[C---:B------:R-:W-:Y:S01]  /*58a0*/  HMMA.16816.F32.BF16 R8, R96.reuse, R102, R8 ;  /* 0x000000666008723c */ /* 0x040fe20000041808 */
[----:B------:R-:W-:Y:S07]  /*58b0*/  LDSM.16.M88.4 R100, [R223+0x1e000] ;  /* 0x01e00000df64783b */ /* 0x000fee0000000200 */
[C---:B-1----:R-:W-:Y:S08]  /*58c0*/  HMMA.16816.F32.BF16 R12, R96.reuse, R88, R12 ;  /* 0x00000058600c723c */ /* 0x042ff0000004180c */
[----:B------:R-:W-:Y:S01]  /*58d0*/  HMMA.16816.F32.BF16 R16, R96, R90, R16 ;  /* 0x0000005a6010723c */ /* 0x000fe20000041810 */
[----:B------:R-:W1:Y:S06]  /*58e0*/  LDSM.16.M88.4 R88, [R217+0x1c800] ;  /* 0x01c80000d958783b */ /* 0x000e6c0000000200 */
[----:B------:R-:W5:Y:S01]  /*58f0*/  LDSM.16.M88.4 R96, [R225+0xe000] ;  /* 0x00e00000e160783b */ /* 0x000f620000000200 */
        /* <DEDUP_REMOVED lines=31> */
[C---:B-----5:R-:W-:Y:S08]  /*5af0*/  HMMA.16816.F32.BF16 R4, R96.reuse, R100, R4 ;  /* 0x000000646004723c */ /* 0x060ff00000041804 */
[C---:B------:R-:W-:Y:S08]  /*5b00*/  HMMA.16816.F32.BF16 R8, R96.reuse, R102, R8 ;  /* 0x000000666008723c */ /* 0x040ff00000041808 */
[C---:B-1----:R-:W-:Y:S03]  /*5b10*/  HMMA.16816.F32.BF16 R12, R96.reuse, R88, R12 ;  /* 0x00000058600c723c */ /* 0x042fe6000004180c */
[C---:B------:R-:W-:Y:S01]  /*5b20*/  FADD.FTZ R203, -R116.reuse, R5 ;  /* 0x0000000574cb7221 */ /* 0x040fe20000010100 */
[C---:B------:R-:W-:Y:S04]  /*5b30*/  FADD.FTZ R117, -R116.reuse, R4 ;  /* 0x0000000474757221 */ /* 0x040fe80000010100 */
[----:B------:R-:W-:Y:S03]  /*5b40*/  HMMA.16816.F32.BF16 R16, R96, R90, R16 ;  /* 0x0000005a6010723c */ /* 0x000fe60000041810 */
[-C--:B------:R-:W-:Y:S01]  /*5b50*/  FSEL R204, R203, R116.reuse, P0 ;  /* 0x00000074cbcc7208 */ /* 0x080fe20000000000 */
[C---:B------:R-:W-:Y:S01]  /*5b60*/  FADD.FTZ R203, -R116.reuse, R9 ;  /* 0x0000000974cb7221 */ /* 0x040fe20000010100 */
[----:B------:R-:W-:Y:S02]  /*5b70*/  FSEL R117, R117, R116, P1 ;  /* 0x0000007475757208 */ /* 0x000fe40000800000 */
[----:B------:R-:W-:Y:S01]  /*5b80*/  FSETP.GE.FTZ.AND P0, PT, R197, RZ, PT ;  /* 0x000000ffc500720b */ /* 0x000fe20003f16000 */
[----:B------:R-:W-:Y:S01]  /*5b90*/  FMUL.FTZ R204, R119, R204 ;  /* 0x000000cc77cc7220 */ /* 0x000fe20000410000 */
[----:B------:R-:W-:Y:S01]  /*5ba0*/  FADD.FTZ R119, -R116, R8 ;  /* 0x0000000874777221 */ /* 0x000fe20000010100 */
[----:B------:R-:W-:Y:S01]  /*5bb0*/  FMUL.FTZ R117, R118, R117 ;  /* 0x0000007576757220 */ /* 0x000fe20000410000 */
[-C--:B------:R-:W-:Y:S01]  /*5bc0*/  FSEL R118, R203, R116.reuse, P2 ;  /* 0x00000074cb767208 */ /* 0x080fe20001000000 */
[C---:B------:R-:W-:Y:S01]  /*5bd0*/  FADD.FTZ R203, -R116.reuse, R12 ;  /* 0x0000000c74cb7221 */ /* 0x040fe20000010100 */
[----:B------:R-:W-:Y:S01]  /*5be0*/  FADD.FTZ R205, -R116, R13 ;  /* 0x0000000d74cd7221 */ /* 0x000fe20000010100 */
[----:B------:R-:W-:Y:S02]  /*5bf0*/  FSEL R119, R119, R116, P5 ;  /* 0x0000007477777208 */ /* 0x000fe40002800000 */
[----:B------:R-:W-:Y:S01]  /*5c00*/  F2FP.BF16.F32.PACK_AB R117, R204, R117 ;  /* 0x00000075cc75723e */ /* 0x000fe200000010ff */
[----:B------:R-:W-:Y:S01]  /*5c10*/  FMUL.FTZ R118, R123, R118 ;  /* 0x000000767b767220 */ /* 0x000fe20000410000 */
[----:B------:R-:W-:Y:S01]  /*5c20*/  FSETP.GE.FTZ.AND P1, PT, R126, RZ, PT ;  /* 0x000000ff7e00720b */ /* 0x000fe20003f36000 */
[----:B------:R-:W-:Y:S01]  /*5c30*/  FMUL.FTZ R119, R122, R119 ;  /* 0x000000777a777220 */ /* 0x000fe20000410000 */
[----:B------:R-:W-:Y:S01]  /*5c40*/  FSETP.GE.FTZ.AND P2, PT, R127, RZ, PT ;  /* 0x000000ff7f00720b */ /* 0x000fe20003f56000 */
[----:B------:R1:W-:Y:S01]  /*5c50*/  STS [R198+0x20000], R117 ;  /* 0x02000075c6007388 */ /* 0x0003e20000000800 */
[-C--:B------:R-:W-:Y:S01]  /*5c60*/  FSEL R203, R203, R116.reuse, P1 ;  /* 0x00000074cbcb7208 */ /* 0x080fe20000800000 */
[----:B------:R-:W-:Y:S01]  /*5c70*/  FADD.FTZ R123, -R116, R16 ;  /* 0x00000010747b7221 */ /* 0x000fe20000010100 */
[----:B------:R-:W-:Y:S02]  /*5c80*/  FSEL R122, R205, R116, P2 ;  /* 0x00000074cd7a7208 */ /* 0x000fe40001000000 */
[----:B------:R-:W-:Y:S01]  /*5c90*/  FSETP.GE.FTZ.AND P1, PT, R130, RZ, PT ;  /* 0x000000ff8200720b */ /* 0x000fe20003f36000 */
[----:B------:R-:W-:Y:S01]  /*5ca0*/  FMUL.FTZ R203, R126, R203 ;  /* 0x000000cb7ecb7220 */ /* 0x000fe20000410000 */
[----:B------:R-:W-:Y:S01]  /*5cb0*/  F2FP.BF16.F32.PACK_AB R118, R118, R119 ;  /* 0x000000777676723e */ /* 0x000fe200000010ff */
[----:B------:R-:W-:Y:S01]  /*5cc0*/  FMUL.FTZ R122, R127, R122 ;  /* 0x0000007a7f7a7220 */ /* 0x000fe20000410000 */
[----:B------:R-:W-:Y:S01]  /*5cd0*/  FSEL R123, R123, R116, P1 ;  /* 0x000000747b7b7208 */ /* 0x000fe20000800000 */
[----:B------:R-:W-:Y:S01]  /*5ce0*/  @P0 FADD.FTZ R116, -R116, R17 ;  /* 0x0000001174740221 */ /* 0x000fe20000010100 */
[C---:B------:R-:W-:Y:S01]  /*5cf0*/  FADD.FTZ R127, -R200.reuse, R7 ;  /* 0x00000007c87f7221 */ /* 0x040fe20000010100 */
[----:B------:R-:W-:Y:S01]  /*5d00*/  FSETP.GE.FTZ.AND P0, PT, R121, RZ, PT ;  /* 0x000000ff7900720b */ /* 0x000fe20003f16000 */
[----:B------:R-:W-:Y:S01]  /*5d10*/  FADD.FTZ R119, -R200, R6 ;  /* 0x00000006c8777221 */ /* 0x000fe20000010100 */
[----:B------:R-:W-:Y:S01]  /*5d20*/  FMUL.FTZ R123, R130, R123 ;  /* 0x0000007b827b7220 */ /* 0x000fe20000410000 */
[----:B------:R-:W-:Y:S01]  /*5d30*/  FMUL.FTZ R116, R197, R116 ;  /* 0x00000074c5747220 */ /* 0x000fe20000410000 */
[----:B------:R-:W-:Y:S01]  /*5d40*/  FSEL R126, R127, R200, P0 ;  /* 0x000000c87f7e7208 */ /* 0x000fe20000000000 */
[----:B------:R-:W-:Y:S01]  /*5d50*/  FADD.FTZ R197, -R200, R15 ;  /* 0x0000000fc8c57221 */ /* 0x000fe20000010100 */
[----:B------:R-:W-:Y:S01]  /*5d60*/  FSETP.GE.FTZ.AND P1, PT, R120, RZ, PT ;  /* 0x000000ff7800720b */ /* 0x000fe20003f36000 */
[----:B------:R-:W-:Y:S01]  /*5d70*/  FADD.FTZ R127, -R200, R14 ;  /* 0x0000000ec87f7221 */ /* 0x000fe20000010100 */
[----:B------:R-:W-:Y:S01]  /*5d80*/  F2FP.BF16.F32.PACK_AB R116, R116, R123 ;  /* 0x0000007b7474723e */ /* 0x000fe200000010ff */
[----:B------:R-:W-:Y:S01]  /*5d90*/  FMUL.FTZ R126, R121, R126 ;  /* 0x0000007e797e7220 */ /* 0x000fe20000410000 */
[-C--:B------:R-:W-:Y:S01]  /*5da0*/  FSEL R119, R119, R200.reuse, P1 ;  /* 0x000000c877777208 */ /* 0x080fe20000800000 */
[C---:B------:R-:W-:Y:S01]  /*5db0*/  FADD.FTZ R121, -R200.reuse, R10 ;  /* 0x0000000ac8797221 */ /* 0x040fe20000010100 */
[C---:B------:R-:W-:Y:S01]  /*5dc0*/  FADD.FTZ R123, -R200.reuse, R11 ;  /* 0x0000000bc87b7221 */ /* 0x040fe20000010100 */
[----:B------:R-:W-:Y:S01]  /*5dd0*/  FSETP.GE.FTZ.AND P1, PT, R125, RZ, PT ;  /* 0x000000ff7d00720b */ /* 0x000fe20003f36000 */
[----:B-1----:R-:W-:Y:S01]  /*5de0*/  FADD.FTZ R117, -R200, R18 ;  /* 0x00000012c8757221 */ /* 0x002fe20000010100 */
[----:B------:R-:W-:Y:S01]  /*5df0*/  FSETP.GE.FTZ.AND P0, PT, R201, RZ, PT ;  /* 0x000000ffc900720b */ /* 0x000fe20003f16000 */
[----:B------:R-:W-:Y:S01]  /*5e00*/  FMUL.FTZ R119, R120, R119 ;  /* 0x0000007778777220 */ /* 0x000fe20000410000 */
[----:B------:R-:W-:Y:S02]  /*5e10*/  FSETP.GE.FTZ.AND P5, PT, R128, RZ, PT ;  /* 0x000000ff8000720b */ /* 0x000fe40003fb6000 */
[----:B------:R-:W-:Y:S02]  /*5e20*/  FSETP.GE.FTZ.AND P2, PT, R129, RZ, PT ;  /* 0x000000ff8100720b */ /* 0x000fe40003f56000 */
[-C--:B------:R-:W-:Y:S02]  /*5e30*/  FSEL R120, R121, R200.reuse, P1 ;  /* 0x000000c879787208 */ /* 0x080fe40000800000 */
[----:B------:R-:W-:Y:S02]  /*5e40*/  FSEL R123, R123, R200, P6 ;  /* 0x000000c87b7b7208 */ /* 0x000fe40003000000 */
[----:B------:R-:W-:Y:S01]  /*5e50*/  F2FP.BF16.F32.PACK_AB R203, R122, R203 ;  /* 0x000000cb7acb723e */ /* 0x000fe200000010ff */
[----:B------:R-:W-:Y:S01]  /*5e60*/  FMUL.FTZ R120, R125, R120 ;  /* 0x000000787d787220 */ /* 0x000fe20000410000 */
[----:B------:R-:W-:Y:S01]  /*5e70*/  FSETP.GE.FTZ.AND P1, PT, R196, RZ, PT ;  /* 0x000000ffc400720b */ /* 0x000fe20003f36000 */
[----:B------:R-:W-:Y:S01]  /*5e80*/  FMUL.FTZ R123, R124, R123 ;  /* 0x0000007b7c7b7220 */ /* 0x000fe20000410000 */
[-C--:B------:R-:W-:Y:S02]  /*5e90*/  FSEL R122, R197, R200.reuse, P2 ;  /* 0x000000c8c57a7208 */ /* 0x080fe40001000000 */
[----:B------:R-:W-:Y:S02]  /*5ea0*/  FSEL R127, R127, R200, P5 ;  /* 0x000000c87f7f7208 */ /* 0x000fe40002800000 */
[----:B------:R-:W-:Y:S01]  /*5eb0*/  F2FP.BF16.F32.PACK_AB R119, R126, R119 ;  /* 0x000000777e77723e */ /* 0x000fe200000010ff */
[----:B------:R-:W-:Y:S01]  /*5ec0*/  FMUL.FTZ R122, R129, R122 ;  /* 0x0000007a817a7220 */ /* 0x000fe20000410000 */
[----:B------:R-:W-:Y:S01]  /*5ed0*/  FSEL R117, R117, R200, P1 ;  /* 0x000000c875757208 */ /* 0x000fe20000800000 */
[----:B------:R-:W-:Y:S01]  /*5ee0*/  FMUL.FTZ R127, R128, R127 ;  /* 0x0000007f807f7220 */ /* 0x000fe20000410000 */
[----:B------:R-:W-:Y:S01]  /*5ef0*/  @P0 FADD.FTZ R200, -R200, R19 ;  /* 0x00000013c8c80221 */ /* 0x000fe20000010100 */
[----:B------:R-:W-:Y:S01]  /*5f00*/  F2FP.BF16.F32.PACK_AB R120, R123, R120 ;  /* 0x000000787b78723e */ /* 0x000fe200000010ff */
[----:B------:R-:W-:Y:S01]  /*5f10*/  STS [R198+0x20400], R119 ;  /* 0x02040077c6007388 */ /* 0x000fe20000000800 */
[----:B------:R-:W-:Y:S01]  /*5f20*/  FMUL.FTZ R117, R196, R117 ;  /* 0x00000075c4757220 */ /* 0x000fe20000410000 */
[----:B------:R-:W-:Y:S01]  /*5f30*/  FMUL.FTZ R200, R201, R200 ;  /* 0x000000c8c9c87220 */ /* 0x000fe20000410000 */
[----:B------:R-:W-:Y:S03]  /*5f40*/  F2FP.BF16.F32.PACK_AB R127, R122, R127 ;  /* 0x0000007f7a7f723e */ /* 0x000fe600000010ff */
[----:B------:R-:W-:Y:S01]  /*5f50*/  STS [R199+-0x2000], R118 ;  /* 0xffe00076c7007388 */ /* 0x000fe20000000800 */
[----:B------:R-:W-:Y:S05]  /*5f60*/  F2FP.BF16.F32.PACK_AB R122, R200, R117 ;  /* 0x00000075c87a723e */ /* 0x000fea00000010ff */
[----:B------:R-:W-:Y:S01]  /*5f70*/  STS [R199+-0x1c00], R120 ;  /* 0xffe40078c7007388 */ /* 0x000fe20000000800 */
[----:B------:R-:W-:Y:S05]  /*5f80*/  IMAD.IADD R200, R212, 0x1, R93 ;  /* 0x00000001d4c87824 */ /* 0x000fea00078e025d */
        /* <DEDUP_REMOVED lines=10> */
[----:B------:R-:W5:Y:S06]  /*6030*/  LDSM.16.MT88.4 R104, [R224+0xe000] ;  /* 0x00e00000e068783b */ /* 0x000f6c0000004200 */
[----:B------:R-:W-:Y:S06]  /*6040*/  LDSM.16.MT88.4 R108, [R226+0x22800] ;  /* 0x02280000e26c783b */ /* 0x000fec0000004200 */
[----:B------:R-:W5:Y:S01]  /*6050*/  LDSM.16.MT88.4 R112, [R224+0x8800] ;  /* 0x00880000e070783b */ /* 0x000f620000004200 */
        /* <DEDUP_REMOVED lines=45> */
[----:B------:R-:W5:Y:S07]  /*6330*/  LDSM.16.MT88.4 R116, [R224+0xb800] ;  /* 0x00b80000e074783b */ /* 0x000f6e0000004200 */
[----:B------:R-:W-:Y:S01]  /*6340*/  HMMA.16816.F32.BF16 R80, R108, R90, R80 ;  /* 0x0000005a6c50723c */ /* 0x000fe20000041850 */
[----:B------:R-:W5:Y:S01]  /*6350*/  LDSM.16.MT88.4 R88, [R224+0xf800] ;  /* 0x00f80000e058783b */ /* 0x000f620000004200 */
        /* <DEDUP_REMOVED lines=97> */
.L_x_1204:
[----:B------:R-:W-:Y:S01]  /*6970*/  LDSM.16.M88.4 R196, [R227+0x20000] ;  /* 0x02000000e3c4783b */ /* 0x000fe20000000200 */
[--C-:B------:R-:W-:Y:S01]  /*6980*/  IMAD.IADD R108, R2, 0x1, R227.reuse ;  /* 0x00000001026c7824 */ /* 0x100fe200078e02e3 */
[----:B------:R-:W-:Y:S01]  /*6990*/  PLOP3.LUT P2, PT, PT, PT, UP2, 0x80, 0x8 ;  /* 0x000000000008781c */ /* 0x000fe20003f4f028 */
[----:B------:R-:W-:Y:S01]  /*69a0*/  IMAD R249, R235, UR9, RZ ;  /* 0x00000009ebf97c24 */ /* 0x000fe2000f8e02ff */
[----:B------:R-:W1:Y:S01]  /*69b0*/  LDSM.16.MT88.4 R16, [R224+0x10000] ;  /* 0x01000000e010783b */ /* 0x000e620000004200 */
[----:B------:R-:W-:Y:S03]  /*69c0*/  PLOP3.LUT P5, PT, PT, PT, UP2, 0x80, 0x8 ;  /* 0x000000000008781c */ /* 0x000fe60003faf028 */
[----:B------:R2:W3:Y:S04]  /*69d0*/  LDSM.16.M88.4 R124, [R227+0x21000] ;  /* 0x02100000e37c783b */ /* 0x0004e80000000200 */
[----:B------:R-:W4:Y:S04]  /*69e0*/  LDSM.16.MT88.4 R96, [R224+0x12000] ;  /* 0x01200000e060783b */ /* 0x000f280000004200 */
[----:B------:R-:W4:Y:S04]  /*69f0*/  LDSM.16.MT88.4 R112, [R224+0x14000] ;  /* 0x01400000e070783b */ /* 0x000f280000004200 */
[----:B------:R-:W4:Y:S04]  /*6a00*/  LDSM.16.MT88.4 R128, [R224+0x16000] ;  /* 0x01600000e080783b */ /* 0x000f280000004200 */
[----:B------:R-:W-:Y:S04]  /*6a10*/  LDSM.16.M88.4 R200, [R108+0x20000] ;  /* 0x020000006cc8783b */ /* 0x000fe80000000200 */
[----:B------:R4:W-:Y:S01]  /*6a20*/  LDSM.16.M88.4 R208, [R108+0x21000] ;  /* 0x021000006cd0783b */ /* 0x0009e20000000200 */
[----:B--2---:R-:W-:Y:S03]  /*6a30*/  IMAD.IADD R227, R212, 0x1, R227 ;  /* 0x00000001d4e37824 */ /* 0x004fe600078e02e3 */
        /* <DEDUP_REMOVED lines=33> */
[-C--:B-1----:R-:W-:Y:S08]  /*6c50*/  HMMA.16816.F32.BF16 R116, R200, R196.reuse, R116 ;  /* 0x000000c4c874723c */ /* 0x082ff00000041874 */
[C---:B------:R-:W-:Y:S08]  /*6c60*/  HMMA.16816.F32.BF16 R120, R208.reuse, R196, R120 ;  /* 0x000000c4d078723c */ /* 0x040ff00000041878 */
[-C--:B------:R-:W-:Y:S01]  /*6c70*/  HMMA.16816.F32.BF16 R124, R208, R198.reuse, R124 ;  /* 0x000000c6d07c723c */ /* 0x080fe2000004187c */
[----:B------:R-:W-:Y:S07]  /*6c80*/  LDSM.16.MT88.4 R208, [R224+0x13000] ;  /* 0x01300000e0d0783b */ /* 0x000fee0000004200 */
[----:B------:R-:W-:Y:S01]  /*6c90*/  HMMA.16816.F32.BF16 R128, R200, R198, R128 ;  /* 0x000000c6c880723c */ /* 0x000fe20000041880 */
[----:B------:R1:W-:Y:S04]  /*6ca0*/  LDSM.16.M88.4 R196, [R227+0x20000] ;  /* 0x02000000e3c4783b */ /* 0x0003e80000000200 */
[----:B------:R-:W2:Y:S01]  /*6cb0*/  LDSM.16.MT88.4 R200, [R224+0x11000] ;  /* 0x01100000e0c8783b */ /* 0x000ea20000004200 */
[----:B-1----:R-:W-:Y:S02]  /*6cc0*/  IMAD.IADD R227, R2, 0x1, R227 ;  /* 0x0000000102e37824 */ /* 0x002fe400078e02e3 */
[-C--:B--2---:R-:W-:Y:S08]  /*6cd0*/  HMMA.16816.F32.BF16 R4, R196, R200.reuse, R4 ;  /* 0x000000c8c404723c */ /* 0x084ff00000041804 */
        /* <DEDUP_REMOVED lines=13> */
[----:B------:R-:W-:Y:S07]  /*6db0*/  LDSM.16.MT88.4 R200, [R224+0x11800] ;  /* 0x01180000e0c8783b */ /* 0x000fee0000004200 */
[-C--:B--2---:R-:W-:Y:S08]  /*6dc0*/  HMMA.16816.F32.BF16 R116, R196, R208.reuse, R116 ;  /* 0x000000d0c474723c */ /* 0x084ff00000041874 */
[C---:B------:R-:W-:Y:S08]  /*6dd0*/  HMMA.16816.F32.BF16 R120, R204.reuse, R208, R120 ;  /* 0x000000d0cc78723c */ /* 0x040ff00000041878 */
[-C--:B------:R-:W-:Y:S01]  /*6de0*/  HMMA.16816.F32.BF16 R124, R204, R210.reuse, R124 ;  /* 0x000000d2cc7c723c */ /* 0x080fe2000004187c */
[----:B------:R-:W-:Y:S07]  /*6df0*/  LDSM.16.M88.4 R204, [R227+0x21000] ;  /* 0x02100000e3cc783b */ /* 0x000fee0000000200 */
[----:B------:R-:W-:Y:S01]  /*6e00*/  HMMA.16816.F32.BF16 R128, R196, R210, R128 ;  /* 0x000000d2c480723c */ /* 0x000fe20000041880 */
[----:B------:R-:W1:Y:S04]  /*6e10*/  LDSM.16.M88.4 R196, [R227+0x20000] ;  /* 0x02000000e3c4783b */ /* 0x000e680000000200 */
[----:B------:R-:W2:Y:S03]  /*6e20*/  LDSM.16.MT88.4 R208, [R224+0x13800] ;  /* 0x01380000e0d0783b */ /* 0x000ea60000004200 */
[-C--:B-1----:R-:W-:Y:S08]  /*6e30*/  HMMA.16816.F32.BF16 R4, R196, R200.reuse, R4 ;  /* 0x000000c8c404723c */ /* 0x082ff00000041804 */
[C---:B------:R-:W-:Y:S08]  /*6e40*/  HMMA.16816.F32.BF16 R8, R204.reuse, R200, R8 ;  /* 0x000000c8cc08723c */ /* 0x040ff00000041808 */
[-C--:B------:R-:W-:Y:S08]  /*6e50*/  HMMA.16816.F32.BF16 R12, R204, R202.reuse, R12 ;  /* 0x000000cacc0c723c */ /* 0x080ff0000004180c */
[C---:B------:R-:W-:Y:S01]  /*6e60*/  HMMA.16816.F32.BF16 R16, R196.reuse, R202, R16 ;  /* 0x000000cac410723c */ /* 0x040fe20000041810 */
[----:B------:R-:W1:Y:S07]  /*6e70*/  LDSM.16.MT88.4 R200, [R224+0x15800] ;  /* 0x01580000e0c8783b */ /* 0x000e6e0000004200 */
[-C--:B--2---:R-:W-:Y:S08]  /*6e80*/  HMMA.16816.F32.BF16 R84, R196, R208.reuse, R84 ;  /* 0x000000d0c454723c */ /* 0x084ff00000041854 */
[C---:B------:R-:W-:Y:S04]  /*6e90*/  HMMA.16816.F32.BF16 R88, R204.reuse, R208, R88 ;  /* 0x000000d0cc58723c */ /* 0x040fe80000041858 */
[----:B------:R-:W-:Y:S04]  /*6ea0*/  IMAD.U32 R209, R249, -0x40, RZ ;  /* 0xffffffc0f9d17824 */ /* 0x000fe800078e00ff */
[-C--:B------:R-:W-:Y:S03]  /*6eb0*/  HMMA.16816.F32.BF16 R92, R204, R210.reuse, R92 ;  /* 0x000000d2cc5c723c */ /* 0x080fe6000004185c */
[C---:B------:R-:W-:Y:S04]  /*6ec0*/  LEA R236, P0, R209.reuse, R236, 0x2 ;  /* 0x000000ecd1ec7211 */ /* 0x040fe800078010ff */
[----:B------:R-:W-:Y:S01]  /*6ed0*/  LEA.HI.X.SX32 R237, R209, R237, 0x2, P0 ;  /* 0x000000edd1ed7211 */ /* 0x000fe200000f16ff */
[C---:B------:R-:W-:Y:S01]  /*6ee0*/  HMMA.16816.F32.BF16 R96, R196.reuse, R210, R96 ;  /* 0x000000d2c460723c */ /* 0x040fe20000041860 */
[----:B------:R-:W2:Y:S07]  /*6ef0*/  LDSM.16.MT88.4 R208, [R224+0x17800] ;  /* 0x01780000e0d0783b */ /* 0x000eae0000004200 */
[-C--:B-1----:R-:W-:Y:S08]  /*6f00*/  HMMA.16816.F32.BF16 R100, R196, R200.reuse, R100 ;  /* 0x000000c8c464723c */ /* 0x082ff00000041864 */
[C---:B------:R-:W-:Y:S04]  /*6f10*/  HMMA.16816.F32.BF16 R104, R204.reuse, R200, R104 ;  /* 0x000000c8cc68723c */ /* 0x040fe80000041868 */
[----:B------:R-:W-:Y:S04]  /*6f20*/  IMAD.SHL.U32 R201, R249, 0x8, RZ ;  /* 0x00000008f9c97824 */ /* 0x000fe800078e00ff */
[-C--:B------:R-:W-:Y:S03]  /*6f30*/  HMMA.16816.F32.BF16 R108, R204, R202.reuse, R108 ;  /* 0x000000cacc6c723c */ /* 0x080fe6000004186c */
[C---:B------:R-:W-:Y:S04]  /*6f40*/  LEA R200, P0, R201.reuse, R236, 0x2 ;  /* 0x000000ecc9c87211 */ /* 0x040fe800078010ff */
[----:B------:R-:W-:Y:S01]  /*6f50*/  LEA.HI.X.SX32 R201, R201, R237, 0x2, P0 ;  /* 0x000000edc9c97211 */ /* 0x000fe200000f16ff */
        /* <DEDUP_REMOVED lines=15> */
[----:B------:R-:W-:Y:S02]  /*7050*/  SHF.R.U32.HI R210, RZ, 0x2, R213 ;  /* 0x00000002ffd27819 */ /* 0x000fe400000116d5 */
[----:B------:R-:W-:Y:S02]  /*7060*/  @P0 LOP3.LUT R211, R211, 0x30, RZ, 0xc0, !PT ;  /* 0x00000030d3d30812 */ /* 0x000fe400078ec0ff */
[----:B------:R-:W-:Y:S02]  /*7070*/  PLOP3.LUT P0, PT, PT, PT, UP2, 0x80, 0x8 ;  /* 0x000000000008781c */ /* 0x000fe40003f0f028 */
[----:B------:R-:W-:Y:S02]  /*7080*/  PLOP3.LUT P1, PT, PT, PT, UP2, 0x80, 0x8 ;  /* 0x000000000008781c */ /* 0x000fe40003f2f028 */
        /* <DEDUP_REMOVED lines=95> */
[C---:B------:R-:W-:Y:S02]  /*7680*/  LEA.HI.X.SX32 R205, R249.reuse, R9, 0x5, P0 ;  /* 0x00000009f9cd7211 */ /* 0x040fe400000f2eff */
[C---:B--2---:R-:W-:Y:S03]  /*7690*/  LEA R198, P0, R249.reuse, R204, 0x5 ;  /* 0x000000ccf9c67211 */ /* 0x044fe600078028ff */
        /* <DEDUP_REMOVED lines=9> */
[C---:B---3--:R-:W-:Y:S03]  /*7730*/  LEA.HI.X.SX32 R89, R249.reuse, R197, 0x5, P0 ;  /* 0x000000c5f9597211 */ /* 0x048fe600000f2eff */
        /* <DEDUP_REMOVED lines=10> */
[C---:B----4-:R-:W-:Y:S02]  /*77e0*/  LEA.HI.X.SX32 R91, R249.reuse, R17, 0x5, P0 ;  /* 0x00000011f95b7211 */ /* 0x050fe400000f2eff */
[C---:B------:R-:W-:Y:S01]  /*77f0*/  LEA R210, P0, R249.reuse, R90, 0x5 ;  /* 0x0000005af9d27211 */ /* 0x040fe200078028ff */
[----:B------:R-:W-:Y:S03]  /*7800*/  LDSM.16.MT88.4 R8, [R224] ;  /* 0x00000000e008783b */ /* 0x000fe60000004200 */
        /* <DEDUP_REMOVED lines=36> */
[C---:B-1----:R-:W-:Y:S01]  /*7a50*/  VIADD R120, R226.reuse, 0x40 ;  /* 0x00000040e2787836 */ /* 0x042fe20000000000 */
[C---:B------:R-:W-:Y:S01]  /*7a60*/  LEA R208, P0, R249.reuse, R94, 0x5 ;  /* 0x0000005ef9d07211 */ /* 0x040fe200078028ff */
[----:B------:R-:W-:Y:S01]  /*7a70*/  @P3 VIADD R120, R226, 0xffffffc0 ;  /* 0xffffffc0e2783836 */ /* 0x000fe20000000000 */
[----:B------:R-:W1:Y:S02]  /*7a80*/  LDSM.16.MT88.4 R4, [R226+0x20000] ;  /* 0x02000000e204783b */ /* 0x000e640000004200 */
[C---:B------:R-:W-:Y:S02]  /*7a90*/  LEA.HI.X.SX32 R209, R249.reuse, R95, 0x5, P0 ;  /* 0x0000005ff9d17211 */ /* 0x040fe400000f2eff */
[----:B------:R-:W2:Y:S01]  /*7aa0*/  LDSM.16.MT88.4 R12, [R120+0x20000] ;  /* 0x02000000780c783b */ /* 0x000ea20000004200 */
        /* <DEDUP_REMOVED lines=8> */
[----:B------:R-:W3:Y:S01]  /*7b30*/  LDSM.16.MT88.4 R92, [R226+0x20800] ;  /* 0x02080000e25c783b */ /* 0x000ee20000004200 */
[C---:B------:R-:W-:Y:S02]  /*7b40*/  LEA.HI.X.SX32 R103, R249.reuse, R101, 0x5, P0 ;  /* 0x00000065f9677211 */ /* 0x040fe400000f2eff */
[C---:B------:R-:W-:Y:S01]  /*7b50*/  LEA R104, P0, R249.reuse, R102, 0x5 ;  /* 0x00000066f9687211 */ /* 0x040fe200078028ff */
[----:B------:R-:W-:Y:S03]  /*7b60*/  REDG.E.ADD.F32.FTZ.RN.STRONG.GPU desc[UR34][R208.64+0x380], R131 ;  /* 0x00038083d00079a6 */ /* 0x000fe6000c12f322 */
[----:B------:R-:W-:Y:S01]  /*7b70*/  LEA.HI.X.SX32 R105, R249, R103, 0x5, P0 ;  /* 0x00000067f9697211 */ /* 0x000fe200000f2eff */
[----:B------:R-:W-:Y:S04]  /*7b80*/  REDG.E.ADD.F32.FTZ.RN.STRONG.GPU desc[UR34][R206.64+0x380], R124 ;  /* 0x0003807cce0079a6 */ /* 0x000fe8000c12f322 */
[----:B------:R-:W-:Y:S04]  /*7b90*/  REDG.E.ADD.F32.FTZ.RN.STRONG.GPU desc[UR34][R100.64+0x380], R125 ;  /* 0x0003807d640079a6 */ /* 0x000fe8000c12f322 */
[----:B------:R-:W-:Y:S01]  /*7ba0*/  REDG.E.ADD.F32.FTZ.RN.STRONG.GPU desc[UR34][R102.64+0x380], R126 ;  /* 0x0003807e660079a6 */ /* 0x000fe2000c12f322 */
[-C--:B-1----:R-:W-:Y:S03]  /*7bb0*/  HMMA.16816.F32.BF16 R132, R4, R8.reuse, R132 ;  /* 0x000000080484723c */ /* 0x082fe60000041884 */
[----:B------:R-:W1:Y:S04]  /*7bc0*/  LDSM.16.MT88.4 R100, [R120+0x20800] ;  /* 0x020800007864783b */ /* 0x000e680000004200 */
[----:B------:R-:W-:Y:S01]  /*7bd0*/  REDG.E.ADD.F32.FTZ.RN.STRONG.GPU desc[UR34][R104.64+0x380], R127 ;  /* 0x0003807f680079a6 */ /* 0x000fe2000c12f322 */
[C---:B--2---:R-:W-:Y:S03]  /*7be0*/  HMMA.16816.F32.BF16 R136, R12.reuse, R8, R136 ;  /* 0x000000080c88723c */ /* 0x044fe60000041888 */
[----:B------:R-:W2:Y:S05]  /*7bf0*/  LDSM.16.MT88.4 R104, [R224+0x2800] ;  /* 0x00280000e068783b */ /* 0x000eaa0000004200 */
[-C--:B------:R-:W-:Y:S08]  /*7c00*/  HMMA.16816.F32.BF16 R140, R12, R10.reuse, R140 ;  /* 0x0000000a0c8c723c */ /* 0x080ff0000004188c */
[C---:B------:R-:W-:Y:S01]  /*7c10*/  HMMA.16816.F32.BF16 R144, R4.reuse, R10, R144 ;  /* 0x0000000a0490723c */ /* 0x040fe20000041890 */
[----:B------:R-:W4:Y:S07]  /*7c20*/  LDSM.16.MT88.4 R8, [R224+0x6800] ;  /* 0x00680000e008783b */ /* 0x000f2e0000004200 */
        /* <DEDUP_REMOVED lines=17> */
[-C--:B---3--:R-:W-:Y:S08]  /*7d40*/  HMMA.16816.F32.BF16 R132, R92, R96.reuse, R132 ;  /* 0x000000605c84723c */ /* 0x088ff00000041884 */
        /* <DEDUP_REMOVED lines=17> */
[----:B------:R-:W3:Y:S07]  /*7e60*/  LDSM.16.MT88.4 R100, [R224+0x3800] ;  /* 0x00380000e064783b */ /* 0x000eee0000004200 */
        /* <DEDUP_REMOVED lines=99> */
.L_x_1205:
[----:B------:R-:W-:Y:S02]  /*84a0*/  UISETP.GT.AND UP0, UPT, UR45, URZ, UPT ;  /* 0x000000ff2d00728c */ /* 0x000fe4000bf04270 */
[----:B------:R-:W-:Y:S07]  /*84b0*/  UIADD3 UR27, UPT, UPT, UR45, -0x1, URZ ;  /* 0xffffffff2d1b7890 */ /* 0x000fee000fffe0ff */
[----:B------:R-:W-:Y:S01]  /*84c0*/  UMOV UR45, UR27 ;  /* 0x0000001b002d7c82 */ /* 0x000fe20008000000 */
[----:B------:R-:W-:Y:S05]  /*84d0*/  BRA.U UP0, `(.L_x_1206) ;  /* 0xffffffb9003c7547 */ /* 0x000fea000b83ffff */
[----:B------:R-:W2:Y:S01]  /*84e0*/  S2R R0, SR_TID.X ;  /* 0x0000000000007919 */ /* 0x000ea20000002100 */
[C---:B------:R-:W-:Y:S01]  /*84f0*/  SHF.L.U32 R2, R213.reuse, 0x4, RZ ;  /* 0x00000004d5027819 */ /* 0x040fe200000006ff */
[----:B------:R-:W3:Y:S01]  /*8500*/  LDCU UR8, c[0x0][0x500] ;  /* 0x0000a000ff0877ac */ /* 0x000ee20008000800 */
[C---:B------:R-:W-:Y:S02]  /*8510*/  SHF.L.U32 R3, R213.reuse, 0x5, RZ ;  /* 0x00000005d5037819 */ /* 0x040fe400000006ff */
[----:B------:R-:W-:Y:S01]  /*8520*/  LOP3.LUT R5, R2, 0x1c0, RZ, 0xc0, !PT ;  /* 0x000001c002057812 */ /* 0x000fe200078ec0ff */
[----:B------:R-:W4:Y:S01]  /*8530*/  LDCU UR9, c[0x0][0x4fc] ;  /* 0x00009f80ff0977ac */ /* 0x000f220008000800 */
[C---:B------:R-:W-:Y:S02]  /*8540*/  LOP3.LUT P0, RZ, R213.reuse, 0x10, RZ, 0xc0, !PT ;  /* 0x00000010d5ff7812 */ /* 0x040fe4000780c0ff */
[----:B------:R-:W-:Y:S01]  /*8550*/  SHF.L.U32 R213, R213, 0x1, RZ ;  /* 0x00000001d5d57819 */ /* 0x000fe200000006ff */
[----:B------:R-:W-:Y:S01]  /*8560*/  UISETP.NE.AND UP0, UPT, UR39, -0x1, UPT ;  /* 0xffffffff2700788c */ /* 0x000fe2000bf05270 */
[----:B------:R-:W-:Y:S01]  /*8570*/  LOP3.LUT R2, R3, 0x400, RZ, 0xc0, !PT ;  /* 0x0000040003027812 */ /* 0x000fe200078ec0ff */
[----:B------:R-:W-:-:S03]  /*8580*/  UMOV UR24, UR18 ;  /* 0x0000001200187c82 */ /* 0x000fc60008000000 */
[--C-:B------:R-:W-:Y:S01]  /*8590*/  LOP3.LUT R2, R2, 0x6, R213.reuse, 0xf8, !PT ;  /* 0x0000000602027812 */ /* 0x100fe200078ef8d5 */
        /* <DEDUP_REMOVED lines=32> */
[----:B------:R-:W-:Y:S01]  /*87a0*/  IADD3 R2, PT, PT, R3, 0x10000, RZ ;  /* 0x0001000003027810 */ /* 0x000fe20007ffe0ff */
[----:B------:R-:W-:Y:S01]  /*87b0*/  FMUL.FTZ R153, R153, UR8 ;  /* 0x0000000899997c20 */ /* 0x000fe20008410000 */
[----:B------:R-:W-:Y:S01]  /*87c0*/  F2FP.BF16.F32.PACK_AB R134, R135, R134 ;  /* 0x000000868786723e */ /* 0x000fe200000010ff */
[----:B------:R-:W-:Y:S01]  /*87d0*/  FMUL.FTZ R154, R154, UR8 ;  /* 0x000000089a9a7c20 */ /* 0x000fe20008410000 */
[----:B------:R-:W-:Y:S01]  /*87e0*/  IADD3 R5, PT, PT, R3, 0x10040, RZ ;  /* 0x0001004003057810 */ /* 0x000fe20007ffe0ff */
[----:B------:R-:W-:Y:S01]  /*87f0*/  FMUL.FTZ R155, R155, UR8 ;  /* 0x000000089b9b7c20 */ /* 0x000fe20008410000 */
[----:B------:R-:W-:Y:S01]  /*8800*/  F2FP.BF16.F32.PACK_AB R144, R145, R144 ;  /* 0x000000909190723e */ /* 0x000fe200000010ff */
[----:B------:R-:W-:Y:S01]  /*8810*/  FMUL.FTZ R156, R156, UR8 ;  /* 0x000000089c9c7c20 */ /* 0x000fe20008410000 */
[----:B------:R-:W-:Y:S01]  /*8820*/  F2FP.BF16.F32.PACK_AB R146, R147, R146 ;  /* 0x000000929392723e */ /* 0x000fe200000010ff */
[----:B------:R-:W-:Y:S01]  /*8830*/  FMUL.FTZ R157, R157, UR8 ;  /* 0x000000089d9d7c20 */ /* 0x000fe20008410000 */
[----:B------:R-:W-:Y:S01]  /*8840*/  @P0 IADD3 R5, PT, PT, R2, -0x40, RZ ;  /* 0xffffffc002050810 */ /* 0x000fe20007ffe0ff */
        /* <DEDUP_REMOVED lines=63> */
[----:B----4-:R-:W-:Y:S01]  /*8c40*/  FMUL.FTZ R20, R20, UR9 ;  /* 0x0000000914147c20 */ /* 0x010fe20008410000 */
        /* <DEDUP_REMOVED lines=171> */
.L_x_1207:
[----:B------:R-:W2:Y:S01]  /*9700*/  LDCU.64 UR10, c[0x0][0x5c0] ;  /* 0x0000b800ff0a77ac */ /* 0x000ea20008000a00 */
[----:B------:R-:W-:-:S04]  /*9710*/  UIADD3 UR8, UPT, UPT, UR37, UR39, URZ ;  /* 0x0000002725087290 */ /* 0x000fc8000fffe0ff */
[----:B--2---:R-:W-:Y:S02]  /*9720*/  UIMAD.WIDE.U32 UR16, UR8, UR10, URZ ;  /* 0x0000000a081072a5 */ /* 0x004fe4000f8e00ff */
[----:B------:R-:W-:-:S04]  /*9730*/  UIMAD UR8, UR8, UR11, URZ ;  /* 0x0000000b080872a4 */ /* 0x000fc8000f8e02ff */
[----:B------:R-:W-:-:S06]  /*9740*/  UIADD3 UR8, UPT, UPT, UR17, UR8, URZ ;  /* 0x0000000811087290 */ /* 0x000fcc000fffe0ff */
[----:B------:R-:W-:Y:S02]  /*9750*/  MOV R7, UR8 ;  /* 0x0000000800077c02 */ /* 0x000fe40008000f00 */
.L_x_1208:
        /* <DEDUP_REMOVED lines=14> */
.L_x_1209:
[----:B------:R-:W2:Y:S01]  /*9840*/  LDCU.64 UR8, c[0x0][0x5c8] ;  /* 0x0000b900ff0877ac */ /* 0x000ea20008000a00 */
[----:B------:R-:W-:-:S04]  /*9850*/  UIADD3 UR12, UPT, UPT, UR37, UR39, URZ ;  /* 0x00000027250c7290 */ /* 0x000fc8000fffe0ff */
[----:B--2---:R-:W-:Y:S02]  /*9860*/  UIMAD.WIDE.U32 UR14, UR12, UR8, URZ ;  /* 0x000000080c0e72a5 */ /* 0x004fe4000f8e00ff */
[----:B------:R-:W-:-:S04]  /*9870*/  UIMAD UR12, UR12, UR9, URZ ;  /* 0x000000090c0c72a4 */ /* 0x000fc8000f8e02ff */
[----:B------:R-:W-:Y:S01]  /*9880*/  UIADD3 UR12, UPT, UPT, UR15, UR12, URZ ;  /* 0x0000000c0f0c7290 */ /* 0x000fe2000fffe0ff */
[----:B------:R-:W-:-:S05]  /*9890*/  UMOV UR30, UR14 ;  /* 0x0000000e001e7c82 */ /* 0x000fca0008000000 */
[----:B-1----:R-:W-:-:S07]  /*98a0*/  MOV R5, UR12 ;  /* 0x0000000c00057c02 */ /* 0x002fce0008000f00 */
.L_x_1210:
        /* <DEDUP_REMOVED lines=57> */
.L_x_1212:
[----:B------:R-:W-:Y:S05]  /*9c40*/  BSYNC.RECONVERGENT B0 ;  /* 0x0000000000007941 */ /* 0x000fea0003800200 */
.L_x_1211:
        /* <DEDUP_REMOVED lines=21> */
.L_x_1214:
[----:B------:R-:W-:Y:S05]  /*9da0*/  BSYNC.RECONVERGENT B0 ;  /* 0x0000000000007941 */ /* 0x000fea0003800200 */
.L_x_1213:
        /* <DEDUP_REMOVED lines=25> */
.L_x_1216:
[----:B------:R-:W-:Y:S05]  /*9f40*/  BSYNC.RECONVERGENT B0 ;  /* 0x0000000000007941 */ /* 0x000fea0003800200 */
.L_x_1215:
        /* <DEDUP_REMOVED lines=18> */
.L_x_1183:
[----:B------:R-:W-:Y:S05]  /*a070*/  BSYNC.RECONVERGENT B1 ;  /* 0x0000000000017941 */ /* 0x000fea0003800200 */
.L_x_1161:
        /* <DEDUP_REMOVED lines=11> */
.L_x_1218:
        /* <DEDUP_REMOVED lines=13> */
.L_x_2511:


//--------------------- .text._ZN5flash44flash_bwd_dq_dk_dv_loop_seqk_parallel_kernelI23Flash_bwd_kernel_traitsILi256ELi64ELi64ELi8ELi4ELi2ELi2ELb0ELb1EN7cutlass10bfloat16_tE19Flash_kernel_traitsILi256ELi64ELi64ELi8ES3_EELb0ELb0ELb0ELb0ELb0ELb0ELb1EEEvNS_16Flash_bwd_paramsE --------------------------
	.section	.text._ZN5flash44flash_bwd_dq_dk_dv_loop_seqk_parallel_kernelI23Flash_bwd_kernel_traitsILi256ELi64ELi64ELi8ELi4ELi2ELi2ELb0ELb1EN7cutlass10bfloat16_tE19Flash_kernel_traitsILi256ELi64ELi64ELi8ES3_EELb0ELb0ELb0ELb0ELb0ELb0ELb1EEEvNS_16Flash_bwd_paramsE,"ax",@progbits
	.align	128
        .global         _ZN5flash44flash_bwd_dq_dk_dv_loop_seqk_parallel_kernelI23Flash_bwd_kernel_traitsILi256ELi64ELi64ELi8ELi4ELi2ELi2ELb0ELb1EN7cutlass10bfloat16_tE19Flash_kernel_traitsILi256ELi64ELi64ELi8ES3_EELb0ELb0ELb0ELb0ELb0ELb0ELb1EEEvNS_16Flash_bwd_paramsE
        .type           _ZN5flash44flash_bwd_dq_dk_dv_loop_seqk_parallel_kernelI23Flash_bwd_kernel_traitsILi256ELi64ELi64ELi8ELi4ELi2ELi2ELb0ELb1EN7cutlass10bfloat16_tE19Flash_kernel_traitsILi256ELi64ELi64ELi8ES3_EELb0ELb0ELb0ELb0ELb0ELb0ELb1EEEvNS_16Flash_bwd_paramsE,@function
        .size           _ZN5flash44flash_bwd_dq_dk_dv_loop_seqk_parallel_kernelI23Flash_bwd_kernel_traitsILi256ELi64ELi64ELi8ELi4ELi2ELi2ELb0ELb1EN7cutlass10bfloat16_tE19Flash_kernel_traitsILi256ELi64ELi64ELi8ES3_EELb0ELb0ELb0ELb0ELb0ELb0ELb1EEEvNS_16Flash_bwd_paramsE,(.L_x_2512 - _ZN5flash44flash_bwd_dq_dk_dv_loop_seqk_parallel_kernelI23Flash_bwd_kernel_traitsILi256ELi64ELi64ELi8ELi4ELi2ELi2ELb0ELb1EN7cutlass10bfloat16_tE19Flash_kernel_traitsILi256ELi64ELi64ELi8ES3_EELb0ELb0ELb0ELb0ELb0ELb0ELb1EEEvNS_16Flash_bwd_paramsE)
        .other          _ZN5flash44flash_bwd_dq_dk_dv_loop_seqk_parallel_kernelI23Flash_bwd_kernel_traitsILi256ELi64ELi64ELi8ELi4ELi2ELi2ELb0ELb1EN7cutlass10bfloat16_tE19Flash_kernel_traitsILi256ELi64ELi64ELi8ES3_EELb0ELb0ELb0ELb0ELb0ELb0ELb1EEEvNS_16Flash_bwd_paramsE,@"STO_CUDA_ENTRY STV_DEFAULT"
_ZN5flash44flash_bwd_dq_dk_dv_loop_seqk_parallel_kernelI23Flash_bwd_kernel_traitsILi256ELi64ELi64ELi8ELi4ELi2ELi2ELb0ELb1EN7cutlass10bfloat16_tE19Flash_kernel_traitsILi256ELi64ELi64ELi8ES3_EELb0ELb0ELb0ELb0ELb0ELb0ELb1EEEvNS_16Flash_bwd_paramsE:
.text._ZN5flash44flash_bwd_dq_dk_dv_loop_seqk_parallel_kernelI23Flash_bwd_kernel_traitsILi256ELi64ELi64ELi8ELi4ELi2ELi2ELb0ELb1EN7cutlass10bfloat16_tE19Flash_kernel_traitsILi256ELi64ELi64ELi8ES3_EELb0ELb0ELb0ELb0ELb0ELb0ELb1EEEvNS_16Flash_bwd_paramsE:
        /* <DEDUP_REMOVED lines=48> */
.L_x_1276:
        /* <DEDUP_REMOVED lines=52> */
.L_x_1219:
        /* <DEDUP_REMOVED lines=34> */
.L_x_1221:
[----:B------:R-:W1:Y:S01]  /*0860*/  LDCU.64 UR14, c[0x0][0x3b8] ;  /* 0x00007700ff0e77ac */ /* 0x000e620008000a00 */
[----:B------:R-:W-:-:S04]  /*0870*/  UIADD3 UR8, UPT, UPT, UR37, UR41, URZ ;  /* 0x0000002925087290 */ /* 0x000fc8000fffe0ff */
[----:B-1----:R-:W-:Y:S02]  /*0880*/  UIMAD.WIDE.U32 UR10, UR8, UR14, URZ ;  /* 0x0000000e080a72a5 */ /* 0x002fe4000f8e00ff */
[----:B------:R-:W-:-:S04]  /*0890*/  UIMAD UR8, UR8, UR15, URZ ;  /* 0x0000000f080872a4 */ /* 0x000fc8000f8e02ff */
[----:B------:R-:W-:Y:S01]  /*08a0*/  UIADD3 UR8, UPT, UPT, UR11, UR8, URZ ;  /* 0x000000080b087290 */ /* 0x000fe2000fffe0ff */
[----:B------:R-:W-:-:S05]  /*08b0*/  UMOV UR48, UR10 ;  /* 0x0000000a00307c82 */ /* 0x000fca0008000000 */
[----:B------:R-:W-:Y:S02]  /*08c0*/  MOV R7, UR8 ;  /* 0x0000000800077c02 */ /* 0x000fe40008000f00 */
.L_x_1222:
        /* <DEDUP_REMOVED lines=42> */
.L_x_1223:
[----:B------:R-:W1:Y:S01]  /*0b70*/  LDCU.64 UR12, c[0x0][0x3c0] ;  /* 0x00007800ff0c77ac */ /* 0x000e620008000a00 */
[----:B------:R-:W-:-:S04]  /*0b80*/  UIADD3 UR8, UPT, UPT, UR37, UR41, URZ ;  /* 0x0000002925087290 */ /* 0x000fc8000fffe0ff */
[----:B-1----:R-:W-:Y:S02]  /*0b90*/  UIMAD.WIDE.U32 UR10, UR8, UR12, URZ ;  /* 0x0000000c080a72a5 */ /* 0x002fe4000f8e00ff */
[----:B------:R-:W-:-:S04]  /*0ba0*/  UIMAD UR8, UR8, UR13, URZ ;  /* 0x0000000d080872a4 */ /* 0x000fc8000f8e02ff */
[----:B------:R-:W-:Y:S01]  /*0bb0*/  UIADD3 UR8, UPT, UPT, UR11, UR8, URZ ;  /* 0x000000080b087290 */ /* 0x000fe2000fffe0ff */
[----:B------:R-:W-:-:S05]  /*0bc0*/  UMOV UR42, UR10 ;  /* 0x0000000a002a7c82 */ /* 0x000fca0008000000 */
[----:B------:R-:W-:-:S07]  /*0bd0*/  MOV R8, UR8 ;  /* 0x0000000800087c02 */ /* 0x000fce0008000f00 */
.L_x_1224:
        /* <DEDUP_REMOVED lines=27> */
.L_x_1225:
[----:B------:R-:W-:Y:S02]  /*0d90*/  UIMAD.WIDE.U32 UR52, UR62, UR16, URZ ;  /* 0x000000103e3472a5 */ /* 0x000fe4000f8e00ff */
[----:B------:R-:W-:-:S04]  /*0da0*/  UIMAD UR8, UR63, UR16, URZ ;  /* 0x000000103f0872a4 */ /* 0x000fc8000f8e02ff */
[----:B------:R-:W-:Y:S02]  /*0db0*/  UIADD3 UR8, UPT, UPT, UR53, UR8, URZ ;  /* 0x0000000835087290 */ /* 0x000fe4000fffe0ff */
.L_x_1226:
        /* <DEDUP_REMOVED lines=20> */
.L_x_1227:
[----:B------:R-:W1:Y:S01]  /*0f00*/  LDCU UR54, c[0x0][0x434] ;  /* 0x00008680ff3677ac */ /* 0x000e620008000800 */
[----:B------:R-:W-:-:S04]  /*0f10*/  UIMAD UR11, UR40, UR17, UR23 ;  /* 0x00000011280b72a4 */ /* 0x000fc8000f8e0217 */
[----:B-1----:R-:W-:Y:S02]  /*0f20*/  UIMAD UR54, UR11, UR54, URZ ;  /* 0x000000360b3672a4 */ /* 0x002fe4000f8e02ff */
.L_x_1228:
        /* <DEDUP_REMOVED lines=11> */
.L_x_1229:
[----:B------:R-:W1:Y:S01]  /*0fe0*/  LDCU UR53, c[0x0][0x444] ;  /* 0x00008880ff3577ac */ /* 0x000e620008000800 */
[----:B------:R-:W-:-:S04]  /*0ff0*/  UIMAD UR10, UR40, UR17, UR23 ;  /* 0x00000011280a72a4 */ /* 0x000fc8000f8e0217 */
[----:B-1----:R-:W-:-:S12]  /*1000*/  UIMAD UR53, UR10, UR53, URZ ;  /* 0x000000350a3572a4 */ /* 0x002fd8000f8e02ff */
.L_x_1230:
        /* <DEDUP_REMOVED lines=95> */
.L_x_1232:
[----:B------:R-:W1:Y:S01]  /*1600*/  LDCU.64 UR12, c[0x0][0x5c0] ;  /* 0x0000b800ff0c77ac */ /* 0x000e620008000a00 */
[----:B------:R-:W-:-:S04]  /*1610*/  UIADD3 UR8, UPT, UPT, UR37, UR41, URZ ;  /* 0x0000002925087290 */ /* 0x000fc8000fffe0ff */
[----:B-1----:R-:W-:Y:S02]  /*1620*/  UIMAD.WIDE.U32 UR16, UR8, UR12, URZ ;  /* 0x0000000c081072a5 */ /* 0x002fe4000f8e00ff */
[----:B------:R-:W-:-:S04]  /*1630*/  UIMAD UR8, UR8, UR13, URZ ;  /* 0x0000000d080872a4 */ /* 0x000fc8000f8e02ff */
[----:B------:R-:W-:-:S06]  /*1640*/  UIADD3 UR8, UPT, UPT, UR17, UR8, URZ ;  /* 0x0000000811087290 */ /* 0x000fcc000fffe0ff */
[----:B------:R-:W-:Y:S02]  /*1650*/  MOV R2, UR8 ;  /* 0x0000000800027c02 */ /* 0x000fe40008000f00 */
.L_x_1233:
        /* <DEDUP_REMOVED lines=13> */
.L_x_1234:
[----:B------:R-:W1:Y:S01]  /*1730*/  LDCU.64 UR10, c[0x0][0x5c8] ;  /* 0x0000b900ff0a77ac */ /* 0x000e620008000a00 */
[----:B------:R-:W-:-:S04]  /*1740*/  UIADD3 UR37, UPT, UPT, UR37, UR41, URZ ;  /* 0x0000002925257290 */ /* 0x000fc8000fffe0ff */
[----:B-1----:R-:W-:Y:S02]  /*1750*/  UIMAD.WIDE.U32 UR14, UR37, UR10, URZ ;  /* 0x0000000a250e72a5 */ /* 0x002fe4000f8e00ff */
[----:B------:R-:W-:-:S04]  /*1760*/  UIMAD UR37, UR37, UR11, URZ ;  /* 0x0000000b252572a4 */ /* 0x000fc8000f8e02ff */
[----:B------:R-:W-:-:S06]  /*1770*/  UIADD3 UR37, UPT, UPT, UR15, UR37, URZ ;  /* 0x000000250f257290 */ /* 0x000fcc000fffe0ff */
[----:B------:R-:W-:-:S07]  /*1780*/  MOV R0, UR37 ;  /* 0x0000002500007c02 */ /* 0x000fce0008000f00 */
.L_x_1235:
        /* <DEDUP_REMOVED lines=32> */
.L_x_1237:
[----:B------:R-:W-:Y:S05]  /*1990*/  BSYNC.RECONVERGENT B0 ;  /* 0x0000000000007941 */ /* 0x000fea0003800200 */
.L_x_1236:
        /* <DEDUP_REMOVED lines=19> */
.L_x_1239:
[----:B------:R-:W-:Y:S05]  /*1ad0*/  BSYNC.RECONVERGENT B0 ;  /* 0x0000000000007941 */ /* 0x000fea0003800200 */
.L_x_1238:
        /* <DEDUP_REMOVED lines=29> */
.L_x_1241:
[----:B------:R-:W-:Y:S05]  /*1cb0*/  BSYNC.RECONVERGENT B0 ;  /* 0x0000000000007941 */ /* 0x000fea0003800200 */
.L_x_1240:
        /* <DEDUP_REMOVED lines=20> */
.L_x_1231:
        /* <DEDUP_REMOVED lines=35> */
.L_x_1244:
[----:B------:R2:W-:Y:S04]  /*2030*/  STS.128 [R12+0x8000], RZ ;  /* 0x008000ff0c007388 */ /* 0x0005e80000000c00 */
[----:B------:R2:W-:Y:S04]  /*2040*/  STS.128 [R12+0xa000], RZ ;  /* 0x00a000ff0c007388 */ /* 0x0005e80000000c00 */
[----:B------:R2:W-:Y:S04]  /*2050*/  STS.128 [R12+0xc000], RZ ;  /* 0x00c000ff0c007388 */ /* 0x0005e80000000c00 */
[----:B------:R2:W-:Y:S02]  /*2060*/  STS.128 [R12+0xe000], RZ ;  /* 0x00e000ff0c007388 */ /* 0x0005e40000000c00 */
.L_x_1245:
[----:B------:R-:W-:Y:S05]  /*2070*/  BSYNC.RECONVERGENT B0 ;  /* 0x0000000000007941 */ /* 0x000fea0003800200 */
.L_x_1243:
        /* <DEDUP_REMOVED lines=37> */
.L_x_1247:
[----:B------:R-:W-:Y:S05]  /*22d0*/  BSYNC.RECONVERGENT B0 ;  /* 0x0000000000007941 */ /* 0x000fea0003800200 */
.L_x_1246:
        /* <DEDUP_REMOVED lines=28> */
.L_x_1249:
[----:B------:R1:W-:Y:S04]  /*24a0*/  STS.128 [R12], RZ ;  /* 0x000000ff0c007388 */ /* 0x0003e80000000c00 */
[----:B------:R1:W-:Y:S04]  /*24b0*/  STS.128 [R12+0x2000], RZ ;  /* 0x002000ff0c007388 */ /* 0x0003e80000000c00 */
[----:B------:R1:W-:Y:S04]  /*24c0*/  STS.128 [R12+0x4000], RZ ;  /* 0x004000ff0c007388 */ /* 0x0003e80000000c00 */
[----:B------:R1:W-:Y:S02]  /*24d0*/  STS.128 [R12+0x6000], RZ ;  /* 0x006000ff0c007388 */ /* 0x0003e40000000c00 */
.L_x_1250:
[----:B------:R-:W-:Y:S05]  /*24e0*/  BSYNC.RECONVERGENT B0 ;  /* 0x0000000000007941 */ /* 0x000fea0003800200 */
.L_x_1248:
        /* <DEDUP_REMOVED lines=46> */
.L_x_1252:
[----:B------:R-:W-:Y:S05]  /*27d0*/  BSYNC.RECONVERGENT B0 ;  /* 0x0000000000007941 */ /* 0x000fea0003800200 */
.L_x_1251:
        /* <DEDUP_REMOVED lines=48> */
.L_x_1254:
[----:B------:R2:W-:Y:S04]  /*2ae0*/  STS.128 [R12+0x10000], RZ ;  /* 0x010000ff0c007388 */ /* 0x0005e80000000c00 */
[----:B------:R2:W-:Y:S04]  /*2af0*/  STS.128 [R12+0x12000], RZ ;  /* 0x012000ff0c007388 */ /* 0x0005e80000000c00 */
[----:B------:R2:W-:Y:S04]  /*2b00*/  STS.128 [R12+0x14000], RZ ;  /* 0x014000ff0c007388 */ /* 0x0005e80000000c00 */
[----:B------:R2:W-:Y:S02]  /*2b10*/  STS.128 [R12+0x16000], RZ ;  /* 0x016000ff0c007388 */ /* 0x0005e40000000c00 */
.L_x_1255:
[----:B------:R-:W-:Y:S05]  /*2b20*/  BSYNC.RECONVERGENT B0 ;  /* 0x0000000000007941 */ /* 0x000fea0003800200 */
.L_x_1253:
        /* <DEDUP_REMOVED lines=41> */
.L_x_1257:
[----:B------:R-:W-:Y:S05]  /*2dc0*/  BSYNC.RECONVERGENT B0 ;  /* 0x0000000000007941 */ /* 0x000fea0003800200 */
.L_x_1256:
        /* <DEDUP_REMOVED lines=46> */
.L_x_1259:
[----:B------:R3:W-:Y:S04]  /*30b0*/  STS.128 [R12+0x18000], RZ ;  /* 0x018000ff0c007388 */ /* 0x0007e80000000c00 */
[----:B------:R3:W-:Y:S04]  /*30c0*/  STS.128 [R12+0x1a000], RZ ;  /* 0x01a000ff0c007388 */ /* 0x0007e80000000c00 */
[----:B------:R3:W-:Y:S04]  /*30d0*/  STS.128 [R12+0x1c000], RZ ;  /* 0x01c000ff0c007388 */ /* 0x0007e80000000c00 */
[----:B------:R3:W-:Y:S02]  /*30e0*/  STS.128 [R12+0x1e000], RZ ;  /* 0x01e000ff0c007388 */ /* 0x0007e40000000c00 */
.L_x_1260:
[----:B------:R-:W-:Y:S05]  /*30f0*/  BSYNC.RECONVERGENT B0 ;  /* 0x0000000000007941 */ /* 0x000fea0003800200 */
.L_x_1258:
        /* <DEDUP_REMOVED lines=43> */
.L_x_1262:
[----:B------:R-:W-:Y:S05]  /*33b0*/  BSYNC.RECONVERGENT B0 ;  /* 0x0000000000007941 */ /* 0x000fea0003800200 */
.L_x_1261:
[----:B-1----:R-:W-:Y:S01]  /*33c0*/  LOP3.LUT R8, R7, 0x1c0, RZ, 0xc0, !PT ;  /* 0x000001c007087812 */ /* 0x002fe200078ec0ff */
[----:B------:R-:W-:Y:S01]  /*33d0*/  IMAD.SHL.U32 R3, R0, 0x10, RZ ;  /* 0x0000001000037824 */ /* 0x000fe200078e00ff */
[----:B------:R-:W-:Y:S01]  /*33e0*/  LOP3.LUT R5, R6, 0x200, RZ, 0xc0, !PT ;  /* 0x0000020006057812 */ /* 0x000fe200078ec0ff */
[----:B------:R-:W-:Y:S01]  /*33f0*/  IMAD.SHL.U32 R234, R218, 0x2, RZ ;  /* 0x00000002daea7824 */ /* 0x000fe200078e00ff */
[----:B------:R-:W-:Y:S01]  /*3400*/  LOP3.LUT R4, R8, 0x38, R4, 0xf8, !PT ;  /* 0x0000003808047812 */ /* 0x000fe200078ef804 */
[----:B------:R-:W-:Y:S01]  /*3410*/  IMAD.SHL.U32 R217, R218, 0x40, RZ ;  /* 0x00000040dad97824 */ /* 0x000fe200078e00ff */
[----:B------:R-:W-:Y:S01]  /*3420*/  LOP3.LUT R3, R5, 0x3800, R3, 0xf8, !PT ;  /* 0x0000380005037812 */ /* 0x000fe200078ef803 */
[----:B------:R-:W1:Y:S01]  /*3430*/  LDC R240, c[0x0][0x44c] ;  /* 0x00011300fff07b82 */ /* 0x000e620000000800 */
[----:B------:R-:W-:Y:S01]  /*3440*/  SHF.R.U32.HI R220, RZ, 0x3, R218 ;  /* 0x00000003ffdc7819 */ /* 0x000fe200000116da */
[----:B------:R-:W0:Y:S01]  /*3450*/  LDGDEPBAR ;  /* 0x00000000000079af */ /* 0x000e220000000000 */
[----:B------:R-:W-:Y:S01]  /*3460*/  LOP3.LUT R5, R234, 0x20, RZ, 0xc0, !PT ;  /* 0x00000020ea057812 */ /* 0x000fe200078ec0ff */
[----:B------:R-:W-:Y:S01]  /*3470*/  IMAD.SHL.U32 R232, R218, 0x8, RZ ;  /* 0x00000008dae87824 */ /* 0x000fe200078e00ff */
[----:B------:R-:W-:Y:S01]  /*3480*/  LOP3.LUT R227, R4, 0x8, R0, 0x78, !PT ;  /* 0x0000000804e37812 */ /* 0x000fe200078e7800 */
[----:B------:R-:W-:Y:S01]  /*3490*/  IMAD.SHL.U32 R242, R218, 0x10, RZ ;  /* 0x00000010daf27824 */ /* 0x000fe200078e00ff */
[----:B------:R-:W-:Y:S01]  /*34a0*/  LOP3.LUT R7, R7, 0x200, RZ, 0xc0, !PT ;  /* 0x0000020007077812 */ /* 0x000fe200078ec0ff */
[----:B------:R-:W2:Y:S01]  /*34b0*/  LDCU UR14, c[0x0][0x590] ;  /* 0x0000b200ff0e77ac */ /* 0x000ea20008000800 */
[----:B------:R-:W-:Y:S01]  /*34c0*/  LOP3.LUT R220, R5, 0x18, R220, 0xf8, !PT ;  /* 0x0000001805dc7812 */ /* 0x000fe200078ef8dc */
[----:B------:R-:W-:Y:S01]  /*34d0*/  IMAD.MOV.U32 R224, RZ, RZ, 0x40 ;  /* 0x00000040ffe07424 */ /* 0x000fe200078e00ff */
[----:B------:R-:W-:Y:S01]  /*34e0*/  LOP3.LUT R228, R4, 0x8, R2, 0x78, !PT ;  /* 0x0000000804e47812 */ /* 0x000fe200078e7802 */
[----:B------:R-:W-:Y:S01]  /*34f0*/  IMAD.MOV.U32 R223, RZ, RZ, 0x20 ;  /* 0x00000020ffdf7424 */ /* 0x000fe200078e00ff */
[----:B------:R-:W-:Y:S01]  /*3500*/  LOP3.LUT R227, R3, R227, RZ, 0xfc, !PT ;  /* 0x000000e303e37212 */ /* 0x000fe200078efcff */
[----:B------:R-:W-:Y:S01]  /*3510*/  IMAD.SHL.U32 R3, R218, 0x20, RZ ;  /* 0x00000020da037824 */ /* 0x000fe200078e00ff */
[----:B------:R-:W-:Y:S01]  /*3520*/  SHF.R.U32.HI R2, RZ, 0x1, R218 ;  /* 0x00000001ff027819 */ /* 0x000fe200000116da */
[----:B------:R-:W-:Y:S01]  /*3530*/  IMAD.MOV.U32 R216, RZ, RZ, 0x40 ;  /* 0x00000040ffd87424 */ /* 0x000fe200078e00ff */
[----:B------:R-:W-:Y:S01]  /*3540*/  LOP3.LUT R7, R7, 0xc00, R6, 0xf8, !PT ;  /* 0x00000c0007077812 */ /* 0x000fe200078ef806 */
[----:B------:R-:W-:Y:S01]  /*3550*/  IMAD.MOV.U32 R248, RZ, RZ, 0x10 ;  /* 0x00000010fff87424 */ /* 0x000fe200078e00ff */
[----:B------:R-:W-:Y:S01]  /*3560*/  SHF.R.U32.HI R233, RZ, 0x2, R218 ;  /* 0x00000002ffe97819 */ /* 0x000fe200000116da */
[----:B------:R-:W-:Y:S01]  /*3570*/  UIADD3 UR29, UPT, UPT, UR29, 0x40, URZ ;  /* 0x000000401d1d7890 */ /* 0x000fe2000fffe0ff */
[----:B------:R-:W-:-:S02]  /*3580*/  LOP3.LUT R4, R234, 0x38, RZ, 0xc0, !PT ;  /* 0x00000038ea047812 */ /* 0x000fc400078ec0ff */
[----:B------:R-:W-:Y:S02]  /*3590*/  CS2R R190, SRZ ;  /* 0x0000000000be7805 */ /* 0x000fe4000001ff00 */
[----:B------:R-:W-:Y:S02]  /*35a0*/  LOP3.LUT R220, R220, 0x1c0, R217, 0xf8, !PT ;  /* 0x000001c0dcdc7812 */ /* 0x000fe400078ef8d9 */
[----:B------:R-:W-:Y:S02]  /*35b0*/  CS2R R188, SRZ ;  /* 0x0000000000bc7805 */ /* 0x000fe4000001ff00 */
[----:B------:R-:W-:Y:S02]  /*35c0*/  R2P PR, R0, 0x6 ;  /* 0x0000000600007804 */ /* 0x000fe40000000000 */
[----:B------:R-:W-:Y:S02]  /*35d0*/  CS2R R194, SRZ ;  /* 0x0000000000c27805 */ /* 0x000fe4000001ff00 */
[----:B------:R-:W-:-:S02]  /*35e0*/  LOP3.LUT R0, R217, 0x1c0, RZ, 0xc0, !PT ;  /* 0x000001c0d9007812 */ /* 0x000fc400078ec0ff */
[----:B------:R-:W-:Y:S02]  /*35f0*/  CS2R R192, SRZ ;  /* 0x0000000000c07805 */ /* 0x000fe4000001ff00 */
[----:B------:R-:W-:Y:S02]  /*3600*/  LOP3.LUT R219, R2, 0x10, RZ, 0xc0, !PT ;  /* 0x0000001002db7812 */ /* 0x000fe400078ec0ff */
[----:B------:R-:W-:Y:S02]  /*3610*/  CS2R R186, SRZ ;  /* 0x0000000000ba7805 */ /* 0x000fe4000001ff00 */
[----:B------:R-:W-:Y:S02]  /*3620*/  LOP3.LUT R5, R3, 0x200, RZ, 0xc0, !PT ;  /* 0x0000020003057812 */ /* 0x000fe400078ec0ff */
[----:B------:R-:W-:Y:S02]  /*3630*/  CS2R R184, SRZ ;  /* 0x0000000000b87805 */ /* 0x000fe4000001ff00 */
[----:B------:R-:W-:-:S02]  /*3640*/  LOP3.LUT R228, R7, R228, RZ, 0xfc, !PT ;  /* 0x000000e407e47212 */ /* 0x000fc400078efcff */
        /* <DEDUP_REMOVED lines=36> */
[C---:B------:R-:W-:Y:S01]  /*3890*/  IMAD.IADD R225, R223.reuse, 0x1, R227 ;  /* 0x00000001dfe17824 */ /* 0x040fe200078e02e3 */
        /* <DEDUP_REMOVED lines=60> */
[----:B------:R-:W1:Y:S01]  /*3c60*/  LDCU UR12, c[0x0][0x45c] ;  /* 0x00008b80ff0c77ac */ /* 0x000e620008000800 */
[----:B--2---:R-:W-:Y:S02]  /*3c70*/  USHF.L.U32 UR14, UR14, 0x6, URZ ;  /* 0x000000060e0e7899 */ /* 0x004fe400080006ff */
[----:B------:R-:W-:-:S11]  /*3c80*/  UISETP.GE.AND UP1, UPT, UR29, UR35, UPT ;  /* 0x000000231d00728c */ /* 0x000fd6000bf26270 */
.L_x_1265:
[----:B------:R-:W0:Y:S01]  /*3c90*/  LDGDEPBAR ;  /* 0x00000000000079af */ /* 0x000e220000000000 */
[----:B------:R-:W-:Y:S01]  /*3ca0*/  MOV R116, UR10 ;  /* 0x0000000a00747c02 */ /* 0x000fe20008000f00 */
[----:B-----5:R-:W-:Y:S01]  /*3cb0*/  FMUL.FTZ R201, R235, 1.4426950216293334961 ;  /* 0x3fb8aa3bebc97820 */ /* 0x020fe20000410000 */
[----:B------:R-:W-:Y:S01]  /*3cc0*/  MOV R117, UR11 ;  /* 0x0000000b00757c02 */ /* 0x000fe20008000f00 */
[----:B------:R-:W-:Y:S01]  /*3cd0*/  UISETP.NE.AND UP2, UPT, UR43, URZ, UPT ;  /* 0x000000ff2b00728c */ /* 0x000fe2000bf45270 */
[C---:B------:R-:W-:Y:S02]  /*3ce0*/  LEA R198, R242.reuse, UR4, 0x1 ;  /* 0x00000004f2c67c11 */ /* 0x040fe4000f8e08ff */
[----:B------:R-:W-:Y:S02]  /*3cf0*/  LEA R200, R242, UR5, 0x1 ;  /* 0x00000005f2c87c11 */ /* 0x000fe4000f8e08ff */
[----:B------:R-:W-:Y:S02]  /*3d00*/  PLOP3.LUT P0, PT, PT, PT, UP1, 0x80, 0x8 ;  /* 0x000000000008781c */ /* 0x000fe40003f0f018 */
[C---:B------:R-:W-:Y:S01]  /*3d10*/  IADD3 R199, PT, PT, R200.reuse, 0x20, RZ ;  /* 0x00000020c8c77810 */ /* 0x040fe20007ffe0ff */
[C---:B------:R-:W-:Y:S01]  /*3d20*/  @P4 VIADD R199, R200.reuse, 0xffffffe0 ;  /* 0xffffffe0c8c74836 */ /* 0x040fe20000000000 */
[----:B------:R-:W-:Y:S02]  /*3d30*/  IADD3 R200, PT, PT, R200, R248, RZ ;  /* 0x000000f8c8c87210 */ /* 0x000fe40007ffe0ff */
[----:B------:R-:W-:Y:S01]  /*3d40*/  PLOP3.LUT P2, PT, PT, PT, UP1, 0x80, 0x8 ;  /* 0x000000000008781c */ /* 0x000fe20003f4f018 */
[----:B------:R-:W-:Y:S01]  /*3d50*/  @UP2 UIADD3 UR28, UP0, UPT, UR16, -0x100, URZ ;  /* 0xffffff00101c2890 */ /* 0x000fe2000ff1e0ff */
[----:B------:R-:W-:Y:S02]  /*3d60*/  IADD3 R131, PT, PT, R248, R199, RZ ;  /* 0x000000c7f8837210 */ /* 0x000fe40007ffe0ff */
[----:B------:R-:W-:Y:S01]  /*3d70*/  PLOP3.LUT P6, PT, PT, PT, UP1, 0x80, 0x8 ;  /* 0x000000000008781c */ /* 0x000fe20003fcf018 */
[----:B------:R-:W-:Y:S01]  /*3d80*/  @UP2 UIADD3.X UR15, UPT, UPT, UR17, -0x1, URZ, UP0, !UPT ;  /* 0xffffffff110f2890 */ /* 0x000fe200087fe4ff */
[----:B------:R-:W-:Y:S01]  /*3d90*/  PLOP3.LUT P1, PT, PT, PT, UP1, 0x80, 0x8 ;  /* 0x000000000008781c */ /* 0x000fe20003f2f018 */
[----:B------:R-:W-:Y:S01]  /*3da0*/  @UP2 UIADD3 UR10, UP0, UPT, UR10, -0x100, URZ ;  /* 0xffffff000a0a2890 */ /* 0x000fe2000ff1e0ff */
[----:B------:R-:W-:Y:S01]  /*3db0*/  PLOP3.LUT P5, PT, PT, PT, UP1, 0x80, 0x8 ;  /* 0x000000000008781c */ /* 0x000fe20003faf018 */
[----:B------:R-:W-:Y:S04]  /*3dc0*/  DEPBAR.LE SB0, 0x0 ;  /* 0x000080000000791a */ /* 0x000fe80000000000 */
[----:B------:R-:W-:Y:S01]  /*3dd0*/  BAR.SYNC.DEFER_BLOCKING 0x0 ;  /* 0x0000000000007b1d */ /* 0x000fe20000010000 */
[----:B------:R-:W-:Y:S01]  /*3de0*/  LOP3.LUT R231, R217, 0x400, R3, 0xf8, !PT ;  /* 0x00000400d9e77812 */ /* 0x000fe200078ef803 */
[----:B------:R-:W-:Y:S03]  /*3df0*/  @UP2 UIADD3.X UR11, UPT, UPT, UR11, -0x1, URZ, UP0, !UPT ;  /* 0xffffffff0b0b2890 */ /* 0x000fe600087fe4ff */
[----:B------:R-:W-:Y:S04]  /*3e00*/  LOP3.LUT R231, R231, R0, RZ, 0xfc, !PT ;  /* 0x00000000e7e77212 */ /* 0x000fe800078efcff */
[----:B------:R-:W-:Y:S01]  /*3e10*/  LEA R231, R231, UR4, 0x1 ;  /* 0x00000004e7e77c11 */ /* 0x000fe2000f8e08ff */
[----:B------:R-:W-:Y:S06]  /*3e20*/  LDSM.16.M88.4 R16, [R228] ;  /* 0x00000000e410783b */ /* 0x000fec0000000200 */
[----:B-1----:R-:W2:Y:S06]  /*3e30*/  LDSM.16.M88.4 R8, [R227+0x10000] ;  /* 0x01000000e308783b */ /* 0x002eac0000000200 */
[----:B------:R-:W3:Y:S06]  /*3e40*/  LDSM.16.M88.4 R84, [R227+0x10800] ;  /* 0x01080000e354783b */ /* 0x000eec0000000200 */
[----:B------:R-:W-:Y:S06]  /*3e50*/  LDSM.16.M88.4 R88, [R226] ;  /* 0x00000000e258783b */ /* 0x000fec0000000200 */
[----:B------:R-:W4:Y:S06]  /*3e60*/  LDSM.16.M88.4 R92, [R225+0x10000] ;  /* 0x01000000e15c783b */ /* 0x000f2c0000000200 */
[----:B------:R-:W1:Y:S06]  /*3e70*/  LDSM.16.M88.4 R96, [R225+0x10800] ;  /* 0x01080000e160783b */ /* 0x000e6c0000000200 */
[----:B------:R-:W-:Y:S06]  /*3e80*/  LDSM.16.M88.4 R100, [R224] ;  /* 0x00000000e064783b */ /* 0x000fec0000000200 */
[----:B------:R-:W1:Y:S01]  /*3e90*/  LDSM.16.M88.4 R104, [R222+0x10000] ;  /* 0x01000000de68783b */ /* 0x000e620000000200 */
[C---:B--2---:R-:W-:Y:S05]  /*3ea0*/  HMMA.16816.F32.BF16 R4, R16.reuse, R8, RZ ;  /* 0x000000081004723c */ /* 0x044fea00000418ff */
[----:B------:R-:W-:Y:S03]  /*3eb0*/  LDSM.16.M88.4 R108, [R223] ;  /* 0x00000000df6c783b */ /* 0x000fe60000000200 */
[C---:B------:R-:W-:Y:S03]  /*3ec0*/  HMMA.16816.F32.BF16 R8, R16.reuse, R10, RZ ;  /* 0x0000000a1008723c */ /* 0x040fe600000418ff */
[----:B------:R-:W-:Y:S05]  /*3ed0*/  LDSM.16.M88.4 R112, [R221+0x10000] ;  /* 0x01000000dd70783b */ /* 0x000fea0000000200 */
        /* <DEDUP_REMOVED lines=65> */
[----:B------:R4:W1:Y:S01]  /*42f0*/  LDSM.16.M88.4 R108, [R228+0x6000] ;  /* 0x00600000e46c783b */ /* 0x0008620000000200 */
[C---:B---3--:R-:W-:Y:S08]  /*4300*/  HMMA.16816.F32.BF16 R4, R92.reuse, R96, R4 ;  /* 0x000000605c04723c */ /* 0x048ff00000041804 */
[C---:B------:R-:W-:Y:S01]  /*4310*/  HMMA.16816.F32.BF16 R8, R92.reuse, R98, R8 ;  /* 0x000000625c08723c */ /* 0x040fe20000041808 */
[----:B------:R-:W-:Y:S07]  /*4320*/  LDSM.16.M88.4 R96, [R225+0x16000] ;  /* 0x01600000e160783b */ /* 0x000fee0000000200 */
[C---:B--2---:R-:W-:Y:S03]  /*4330*/  HMMA.16816.F32.BF16 R12, R92.reuse, R84, R12 ;  /* 0x000000545c0c723c */ /* 0x044fe6000004180c */
[----:B----4-:R-:W-:Y:S05]  /*4340*/  LEA R228, R249, UR4, 0x1 ;  /* 0x00000004f9e47c11 */ /* 0x010fea000f8e08ff */
[----:B------:R-:W-:Y:S01]  /*4350*/  HMMA.16816.F32.BF16 R16, R92, R86, R16 ;  /* 0x000000565c10723c */ /* 0x000fe20000041810 */
[----:B------:R2:W3:Y:S06]  /*4360*/  LDSM.16.M88.4 R84, [R227+0x16800] ;  /* 0x01680000e354783b */ /* 0x0004ec0000000200 */
[----:B------:R4:W3:Y:S01]  /*4370*/  LDSM.16.M88.4 R92, [R226+0x6000] ;  /* 0x00600000e25c783b */ /* 0x0008e20000000200 */
[C---:B------:R-:W-:Y:S08]  /*4380*/  HMMA.16816.F32.BF16 R4, R100.reuse, R104, R4 ;  /* 0x000000686404723c */ /* 0x040ff00000041804 */
[C---:B------:R-:W-:Y:S01]  /*4390*/  HMMA.16816.F32.BF16 R8, R100.reuse, R106, R8 ;  /* 0x0000006a6408723c */ /* 0x040fe20000041808 */
[----:B------:R-:W-:Y:S07]  /*43a0*/  LDSM.16.M88.4 R104, [R222+0x16000] ;  /* 0x01600000de68783b */ /* 0x000fee0000000200 */
[C---:B-1----:R-:W-:Y:S03]  /*43b0*/  HMMA.16816.F32.BF16 R12, R100.reuse, R88, R12 ;  /* 0x00000058640c723c */ /* 0x042fe6000004180c */
[----:B--2---:R-:W-:Y:S02]  /*43c0*/  LEA R227, R241, UR4, 0x1 ;  /* 0x00000004f1e37c11 */ /* 0x004fe4000f8e08ff */
[C---:B----4-:R-:W-:Y:S03]  /*43d0*/  IADD3 R226, PT, PT, R2.reuse, R228, RZ ;  /* 0x000000e402e27210 */ /* 0x050fe60007ffe0ff */
[----:B------:R-:W-:Y:S01]  /*43e0*/  HMMA.16816.F32.BF16 R16, R100, R90, R16 ;  /* 0x0000005a6410723c */ /* 0x000fe20000041810 */
[----:B------:R1:W2:Y:S06]  /*43f0*/  LDSM.16.M88.4 R88, [R225+0x16800] ;  /* 0x01680000e158783b */ /* 0x0002ac0000000200 */
[----:B------:R4:W2:Y:S01]  /*4400*/  LDSM.16.M88.4 R100, [R224+0x6000] ;  /* 0x00600000e064783b */ /* 0x0008a20000000200 */
[C---:B------:R-:W-:Y:S08]  /*4410*/  HMMA.16816.F32.BF16 R4, R108.reuse, R112, R4 ;  /* 0x000000706c04723c */ /* 0x040ff00000041804 */
[C---:B------:R-:W-:Y:S01]  /*4420*/  HMMA.16816.F32.BF16 R8, R108.reuse, R114, R8 ;  /* 0x000000726c08723c */ /* 0x040fe20000041808 */
[----:B------:R-:W-:Y:S07]  /*4430*/  LDSM.16.M88.4 R112, [R221+0x16000] ;  /* 0x01600000dd70783b */ /* 0x000fee0000000200 */
[C---:B---3--:R-:W-:Y:S03]  /*4440*/  HMMA.16816.F32.BF16 R12, R108.reuse, R84, R12 ;  /* 0x000000546c0c723c */ /* 0x048fe6000004180c */
[-C--:B-1----:R-:W-:Y:S01]  /*4450*/  IADD3 R225, PT, PT, R2, R227.reuse, RZ ;  /* 0x000000e302e17210 */ /* 0x082fe20007ffe0ff */
[C---:B----4-:R-:W-:Y:S04]  /*4460*/  IMAD.IADD R224, R216.reuse, 0x1, R228 ;  /* 0x00000001d8e07824 */ /* 0x050fe800078e02e4 */
[----:B------:R-:W-:Y:S01]  /*4470*/  HMMA.16816.F32.BF16 R16, R108, R86, R16 ;  /* 0x000000566c10723c */ /* 0x000fe20000041810 */
[----:B------:R1:W3:Y:S06]  /*4480*/  LDSM.16.M88.4 R84, [R222+0x16800] ;  /* 0x01680000de54783b */ /* 0x0002ec0000000200 */
[----:B------:R4:W3:Y:S01]  /*4490*/  LDSM.16.M88.4 R108, [R223+0x6000] ;  /* 0x00600000df6c783b */ /* 0x0008e20000000200 */
[C---:B------:R-:W-:Y:S08]  /*44a0*/  HMMA.16816.F32.BF16 R4, R92.reuse, R96, R4 ;  /* 0x000000605c04723c */ /* 0x040ff00000041804 */
[C---:B------:R-:W-:Y:S08]  /*44b0*/  HMMA.16816.F32.BF16 R8, R92.reuse, R98, R8 ;  /* 0x000000625c08723c */ /* 0x040ff00000041808 */
[C---:B--2---:R-:W-:Y:S03]  /*44c0*/  HMMA.16816.F32.BF16 R12, R92.reuse, R88, R12 ;  /* 0x000000585c0c723c */ /* 0x044fe6000004180c */
[----:B-1----:R-:W-:Y:S02]  /*44d0*/  IADD3 R222, PT, PT, R216, R227, RZ ;  /* 0x000000e3d8de7210 */ /* 0x002fe40007ffe0ff */
[C---:B----4-:R-:W-:Y:S03]  /*44e0*/  IADD3 R223, PT, PT, R2.reuse, R224, RZ ;  /* 0x000000e002df7210 */ /* 0x050fe60007ffe0ff */
[----:B------:R-:W-:Y:S08]  /*44f0*/  HMMA.16816.F32.BF16 R16, R92, R90, R16 ;  /* 0x0000005a5c10723c */ /* 0x000ff00000041810 */
[C---:B------:R-:W-:Y:S08]  /*4500*/  HMMA.16816.F32.BF16 R4, R100.reuse, R104, R4 ;  /* 0x000000686404723c */ /* 0x040ff00000041804 */
[C---:B------:R-:W-:Y:S08]  /*4510*/  HMMA.16816.F32.BF16 R8, R100.reuse, R106, R8 ;  /* 0x0000006a6408723c */ /* 0x040ff00000041808 */
[C---:B---3--:R-:W-:Y:S08]  /*4520*/  HMMA.16816.F32.BF16 R12, R100.reuse, R84, R12 ;  /* 0x00000054640c723c */ /* 0x048ff0000004180c */
[----:B------:R-:W-:Y:S01]  /*4530*/  HMMA.16816.F32.BF16 R16, R100, R86, R16 ;  /* 0x000000566410723c */ /* 0x000fe20000041810 */
[----:B------:R1:W2:Y:S07]  /*4540*/  LDSM.16.M88.4 R84, [R221+0x16800] ;  /* 0x01680000dd54783b */ /* 0x0002ae0000000200 */
[C---:B------:R-:W-:Y:S08]  /*4550*/  HMMA.16816.F32.BF16 R4, R108.reuse, R112, R4 ;  /* 0x000000706c04723c */ /* 0x040ff00000041804 */
[C---:B------:R-:W-:Y:S03]  /*4560*/  HMMA.16816.F32.BF16 R8, R108.reuse, R114, R8 ;  /* 0x000000726c08723c */ /* 0x040fe60000041808 */
[----:B-1----:R-:W-:Y:S08]  /*4570*/  IADD3 R221, PT, PT, R2, R222, RZ ;  /* 0x000000de02dd7210 */ /* 0x002ff00007ffe0ff */
        /* <DEDUP_REMOVED lines=9> */
[----:B------:R4:W-:Y:S01]  /*4610*/  MUFU.TANH R120, R5 ;  /* 0x0000000500787308 */ /* 0x0009e20000002400 */
[C---:B--2---:R-:W-:Y:S09]  /*4620*/  HMMA.16816.F32.BF16 R12, R108.reuse, R84, R12 ;  /* 0x000000546c0c723c */ /* 0x044ff2000004180c */
[----:B------:R2:W3:Y:S01]  /*4630*/  MUFU.TANH R119, R6 ;  /* 0x0000000600777308 */ /* 0x0004e20000002400 */
[----:B-1----:R-:W-:Y:S01]  /*4640*/  @P2 LOP3.LUT R4, R234, 0x6, RZ, 0xc0, !PT ;  /* 0x00000006ea042812 */ /* 0x002fe200078ec0ff */
[----:B------:R-:W-:Y:S01]  /*4650*/  HMMA.16816.F32.BF16 R16, R108, R86, R16 ;  /* 0x000000566c10723c */ /* 0x000fe20000041810 */
[----:B------:R-:W-:Y:S02]  /*4660*/  PLOP3.LUT P2, PT, PT, PT, UP1, 0x80, 0x8 ;  /* 0x000000000008781c */ /* 0x000fe40003f4f018 */
[----:B------:R-:W-:Y:S02]  /*4670*/  @P1 LOP3.LUT R4, R4, 0xe0, R233, 0xf8, !PT ;  /* 0x000000e004041812 */ /* 0x000fe400078ef8e9 */
[----:B------:R-:W-:Y:S03]  /*4680*/  PLOP3.LUT P1, PT, PT, PT, UP1, 0x80, 0x8 ;  /* 0x000000000008781c */ /* 0x000fe60003f2f018 */
[----:B------:R3:W1:Y:S01]  /*4690*/  MUFU.TANH R121, R7 ;  /* 0x0000000700797308 */ /* 0x0006620000002400 */
[----:B----4-:R-:W-:Y:S01]  /*46a0*/  MOV R5, UR36 ;  /* 0x0000002400057c02 */ /* 0x010fe20008000f00 */
[----:B------:R-:W-:Y:S04]  /*46b0*/  FMUL.FTZ R12, R12, UR13 ;  /* 0x0000000d0c0c7c20 */ /* 0x000fe80008410000 */
[----:B------:R-:W-:Y:S02]  /*46c0*/  @P0 IMAD R5, R5, 0x40, R4 ;  /* 0x0000004005050824 */ /* 0x000fe400078e0204 */
[C---:B------:R-:W-:Y:S01]  /*46d0*/  FMUL.FTZ R4, R236.reuse, 1.4426950216293334961 ;  /* 0x3fb8aa3bec047820 */ /* 0x040fe20000410000 */
[----:B------:R-:W-:Y:S01]  /*46e0*/  FSETP.NEU.FTZ.AND P0, PT, R236, -INF , PT ;  /* 0xff800000ec00780b */ /* 0x000fe20003f1d000 */
[----:B------:R4:W1:Y:S01]  /*46f0*/  MUFU.TANH R122, R8 ;  /* 0x00000008007a7308 */ /* 0x0008620000002400 */
[----:B------:R-:W-:Y:S01]  /*4700*/  FMUL.FTZ R13, R13, UR13 ;  /* 0x0000000d0d0d7c20 */ /* 0x000fe20008410000 */
[----:B--2---:R-:W-:Y:S01]  /*4710*/  @P6 IADD3 R6, PT, PT, R5, 0x1, RZ ;  /* 0x0000000105066810 */ /* 0x004fe20007ffe0ff */
[----:B------:R-:W-:Y:S01]  /*4720*/  FMUL.FTZ R14, R14, UR13 ;  /* 0x0000000d0e0e7c20 */ /* 0x000fe20008410000 */
[----:B------:R-:W-:Y:S01]  /*4730*/  FSEL R4, R4, RZ, P0 ;  /* 0x000000ff04047208 */ /* 0x000fe20000000000 */
[----:B------:R-:W-:Y:S01]  /*4740*/  FMUL.FTZ R15, R15, UR13 ;  /* 0x0000000d0f0f7c20 */ /* 0x000fe20008410000 */
[----:B------:R-:W-:Y:S01]  /*4750*/  PLOP3.LUT P0, PT, PT, PT, UP1, 0x80, 0x8 ;  /* 0x000000000008781c */ /* 0x000fe20003f0f018 */
[----:B------:R-:W-:Y:S01]  /*4760*/  FMUL.FTZ R16, R16, UR13 ;  /* 0x0000000d10107c20 */ /* 0x000fe20008410000 */
[----:B------:R-:W-:Y:S02]  /*4770*/  @P1 ISETP.GE.AND P1, PT, R5, UR35, PT ;  /* 0x0000002305001c0c */ /* 0x000fe4000bf26270 */
[----:B------:R-:W2:Y:S01]  /*4780*/  MUFU.TANH R123, R9 ;  /* 0x00000009007b7308 */ /* 0x000ea20000002400 */
[-C--:B---3--:R-:W-:Y:S01]  /*4790*/  MOV R7, R118.reuse ;  /* 0x0000007600077202 */ /* 0x088fe20000000f00 */
[----:B------:R-:W-:Y:S01]  /*47a0*/  FMUL.FTZ R17, R17, UR13 ;  /* 0x0000000d11117c20 */ /* 0x000fe20008410000 */
[----:B------:R-:W-:Y:S01]  /*47b0*/  @P2 FSEL R7, R118, -INF , !P1 ;  /* 0xff80000076072808 */ /* 0x000fe20004800000 */
[----:B------:R-:W-:Y:S01]  /*47c0*/  FMUL.FTZ R18, R18, UR13 ;  /* 0x0000000d12127c20 */ /* 0x000fe20008410000 */
[----:B------:R-:W-:Y:S01]  /*47d0*/  PLOP3.LUT P6, PT, PT, PT, UP1, 0x80, 0x8 ;  /* 0x000000000008781c */ /* 0x000fe20003fcf018 */
[----:B------:R-:W-:Y:S01]  /*47e0*/  FMUL.FTZ R19, R19, UR13 ;  /* 0x0000000d13137c20 */ /* 0x000fe20008410000 */
[----:B------:R-:W-:Y:S01]  /*47f0*/  PLOP3.LUT P2, PT, PT, PT, UP1, 0x80, 0x8 ;  /* 0x000000000008781c */ /* 0x000fe20003f4f018 */
[----:B------:R-:W-:Y:S01]  /*4800*/  FFMA.FTZ R229, R7, UR12, -R4 ;  /* 0x0000000c07e57c23 */ /* 0x000fe20008010804 */
[----:B----4-:R-:W-:Y:S01]  /*4810*/  MOV R8, R119 ;  /* 0x0000007700087202 */ /* 0x010fe20000000f00 */
[----:B------:R-:W3:Y:S01]  /*4820*/  MUFU.TANH R124, R10 ;  /* 0x0000000a007c7308 */ /* 0x000ee20000002400 */
[C---:B------:R-:W-:Y:S01]  /*4830*/  @P0 FSEL R8, R119.reuse, -INF , !P1 ;  /* 0xff80000077080808 */ /* 0x040fe20004800000 */
[----:B------:R-:W-:Y:S01]  /*4840*/  FFMA.FTZ R118, -R118, R118, 1 ;  /* 0x3f80000076767423 */ /* 0x000fe20000010176 */
[----:B------:R-:W-:Y:S01]  /*4850*/  @P5 ISETP.GE.AND P5, PT, R6, UR35, PT ;  /* 0x0000002306005c0c */ /* 0x000fe2000bfa6270 */
[----:B------:R-:W-:Y:S01]  /*4860*/  IMAD.MOV.U32 R6, RZ, RZ, R120 ;  /* 0x000000ffff067224 */ /* 0x000fe200078e0078 */
[----:B------:R-:W-:Y:S01]  /*4870*/  PLOP3.LUT P0, PT, PT, PT, UP1, 0x80, 0x8 ;  /* 0x000000000008781c */ /* 0x000fe20003f0f018 */
[----:B------:R-:W-:Y:S01]  /*4880*/  FMUL.FTZ R118, R118, UR13 ;  /* 0x0000000d76767c20 */ /* 0x000fe20008410000 */
[----:B-1----:R-:W-:Y:S03]  /*4890*/  MOV R7, R121 ;  /* 0x0000007900077202 */ /* 0x002fe60000000f00 */
[----:B------:R-:W1:Y:S01]  /*48a0*/  MUFU.TANH R125, R11 ;  /* 0x0000000b007d7308 */ /* 0x000e620000002400 */
[C---:B------:R-:W-:Y:S01]  /*48b0*/  @P6 FSEL R6, R120.reuse, -INF , !P5 ;  /* 0xff80000078066808 */ /* 0x040fe20006800000 */
[----:B------:R-:W-:Y:S01]  /*48c0*/  FFMA.FTZ R119, -R119, R119, 1 ;  /* 0x3f80000077777423 */ /* 0x000fe20000010177 */
[----:B------:R-:W-:Y:S01]  /*48d0*/  @P2 FSEL R7, R121, -INF , !P5 ;  /* 0xff80000079072808 */ /* 0x000fe20006800000 */
[----:B------:R-:W-:Y:S01]  /*48e0*/  FFMA.FTZ R120, -R120, R120, 1 ;  /* 0x3f80000078787423 */ /* 0x000fe20000010178 */
[----:B------:R-:W-:Y:S01]  /*48f0*/  PLOP3.LUT P6, PT, PT, PT, UP1, 0x80, 0x8 ;  /* 0x000000000008781c */ /* 0x000fe20003fcf018 */
[----:B------:R-:W-:Y:S01]  /*4900*/  FFMA.FTZ R215, R6, UR12, -R4 ;  /* 0x0000000c06d77c23 */ /* 0x000fe20008010804 */
[----:B------:R-:W-:Y:S03]  /*4910*/  PLOP3.LUT P2, PT, PT, PT, UP1, 0x80, 0x8 ;  /* 0x000000000008781c */ /* 0x000fe60003f4f018 */
[----:B------:R-:W4:Y:S01]  /*4920*/  MUFU.TANH R126, R12 ;  /* 0x0000000c007e7308 */ /* 0x000f220000002400 */
[----:B------:R-:W-:Y:S01]  /*4930*/  FSETP.NEU.FTZ.AND P1, PT, R235, -INF , PT ;  /* 0xff800000eb00780b */ /* 0x000fe20003f3d000 */
[----:B------:R-:W-:Y:S01]  /*4940*/  FMUL.FTZ R119, R119, UR13 ;  /* 0x0000000d77777c20 */ /* 0x000fe20008410000 */
[----:B------:R-:W-:Y:S01]  /*4950*/  PLOP3.LUT P5, PT, PT, PT, UP1, 0x80, 0x8 ;  /* 0x000000000008781c */ /* 0x000fe20003faf018 */
[----:B------:R-:W-:Y:S01]  /*4960*/  FMUL.FTZ R120, R120, UR13 ;  /* 0x0000000d78787c20 */ /* 0x000fe20008410000 */
[----:B------:R-:W-:Y:S01]  /*4970*/  FSEL R201, R201, RZ, P1 ;  /* 0x000000ffc9c97208 */ /* 0x000fe20000800000 */
[----:B------:R-:W-:Y:S01]  /*4980*/  FFMA.FTZ R121, -R121, R121, 1 ;  /* 0x3f80000079797423 */ /* 0x000fe20000010179 */
[----:B------:R-:W-:Y:S03]  /*4990*/  PLOP3.LUT P1, PT, PT, PT, UP1, 0x80, 0x8 ;  /* 0x000000000008781c */ /* 0x000fe60003f2f018 */
[----:B------:R-:W4:Y:S01]  /*49a0*/  MUFU.TANH R127, R13 ;  /* 0x0000000d007f7308 */ /* 0x000f220000002400 */
[----:B------:R-:W-:Y:S01]  /*49b0*/  @P0 IADD3 R6, PT, PT, R5, 0x8, RZ ;  /* 0x0000000805060810 */ /* 0x000fe20007ffe0ff */
[--C-:B------:R-:W-:Y:S01]  /*49c0*/  FFMA.FTZ R208, R8, UR12, -R201.reuse ;  /* 0x0000000c08d07c23 */ /* 0x100fe200080108c9 */
[----:B------:R-:W-:Y:S01]  /*49d0*/  PLOP3.LUT P0, PT, PT, PT, UP1, 0x80, 0x8 ;  /* 0x000000000008781c */ /* 0x000fe20003f0f018 */
[----:B------:R-:W-:Y:S01]  /*49e0*/  IMAD.MOV.U32 R8, RZ, RZ, R122 ;  /* 0x000000ffff087224 */ /* 0x000fe200078e007a */
[----:B------:R-:W-:Y:S01]  /*49f0*/  @P6 ISETP.GE.AND P6, PT, R6, UR35, PT ;  /* 0x0000002306006c0c */ /* 0x000fe2000bfc6270 */
[--C-:B------:R-:W-:Y:S01]  /*4a00*/  FFMA.FTZ R207, R7, UR12, -R201.reuse ;  /* 0x0000000c07cf7c23 */ /* 0x100fe200080108c9 */
[----:B------:R-:W-:Y:S03]  /*4a10*/  @P2 IADD3 R6, PT, PT, R5, 0x9, RZ ;  /* 0x0000000905062810 */ /* 0x000fe60007ffe0ff */
[----:B------:R-:W4:Y:S01]  /*4a20*/  MUFU.TANH R128, R14 ;  /* 0x0000000e00807308 */ /* 0x000f220000002400 */
[----:B------:R-:W-:Y:S01]  /*4a30*/  PLOP3.LUT P2, PT, PT, PT, UP1, 0x80, 0x8 ;  /* 0x000000000008781c */ /* 0x000fe20003f4f018 */
[----:B------:R-:W-:Y:S01]  /*4a40*/  FMUL.FTZ R121, R121, UR13 ;  /* 0x0000000d79797c20 */ /* 0x000fe20008410000 */
[----:B------:R-:W-:Y:S02]  /*4a50*/  @P5 ISETP.GE.AND P5, PT, R6, UR35, PT ;  /* 0x0000002306005c0c */ /* 0x000fe4000bfa6270 */
[C---:B------:R-:W-:Y:S01]  /*4a60*/  @P1 FSEL R8, R122.reuse, -INF , !P6 ;  /* 0xff8000007a081808 */ /* 0x040fe20007000000 */
[----:B------:R-:W-:Y:S01]  /*4a70*/  FFMA.FTZ R122, -R122, R122, 1 ;  /* 0x3f8000007a7a7423 */ /* 0x000fe2000001017a */
[----:B------:R-:W-:Y:S03]  /*4a80*/  PLOP3.LUT P1, PT, PT, PT, UP1, 0x80, 0x8 ;  /* 0x000000000008781c */ /* 0x000fe60003f2f018 */
[----:B------:R-:W4:Y:S01]  /*4a90*/  MUFU.TANH R129, R15 ;  /* 0x0000000f00817308 */ /* 0x000f220000002400 */
[-C--:B--2---:R-:W-:Y:S01]  /*4aa0*/  MOV R6, R123.reuse ;  /* 0x0000007b00067202 */ /* 0x084fe20000000f00 */
[--C-:B------:R-:W-:Y:S01]  /*4ab0*/  FFMA.FTZ R214, R8, UR12, -R4.reuse ;  /* 0x0000000c08d67c23 */ /* 0x100fe20008010804 */
[C---:B------:R-:W-:Y:S01]  /*4ac0*/  @P0 FSEL R6, R123.reuse, -INF , !P5 ;  /* 0xff8000007b060808 */ /* 0x040fe20006800000 */
[----:B------:R-:W-:Y:S01]  /*4ad0*/  FFMA.FTZ R123, -R123, R123, 1 ;  /* 0x3f8000007b7b7423 */ /* 0x000fe2000001017b */
[----:B------:R-:W-:Y:S01]  /*4ae0*/  PLOP3.LUT P0, PT, PT, PT, UP1, 0x80, 0x8 ;  /* 0x000000000008781c */ /* 0x000fe20003f0f018 */
[----:B------:R-:W-:Y:S01]  /*4af0*/  FMUL.FTZ R122, R122, UR13 ;  /* 0x0000000d7a7a7c20 */ /* 0x000fe20008410000 */
[-C--:B---3--:R-:W-:Y:S01]  /*4b00*/  MOV R7, R124.reuse ;  /* 0x0000007c00077202 */ /* 0x088fe20000000f00 */
[--C-:B------:R-:W-:Y:S01]  /*4b10*/  FFMA.FTZ R213, R6, UR12, -R4.reuse ;  /* 0x0000000c06d57c23 */ /* 0x100fe20008010804 */
[C---:B------:R-:W-:Y:S01]  /*4b20*/  @P2 FSEL R7, R124.reuse, -INF , !P6 ;  /* 0xff8000007c072808 */ /* 0x040fe20007000000 */
[----:B------:R-:W-:Y:S01]  /*4b30*/  MUFU.TANH R130, R16 ;  /* 0x0000001000827308 */ /* 0x000fe20000002400 */
[----:B------:R-:W-:Y:S01]  /*4b40*/  PLOP3.LUT P6, PT, PT, PT, UP1, 0x80, 0x8 ;  /* 0x000000000008781c */ /* 0x000fe20003fcf018 */
[----:B------:R-:W-:Y:S01]  /*4b50*/  FMUL.FTZ R123, R123, UR13 ;  /* 0x0000000d7b7b7c20 */ /* 0x000fe20008410000 */
[----:B------:R-:W-:Y:S01]  /*4b60*/  PLOP3.LUT P2, PT, PT, PT, UP1, 0x80, 0x8 ;  /* 0x000000000008781c */ /* 0x000fe20003f4f018 */
[--C-:B------:R-:W-:Y:S01]  /*4b70*/  FFMA.FTZ R206, R7, UR12, -R201.reuse ;  /* 0x0000000c07ce7c23 */ /* 0x100fe200080108c9 */
[-C--:B-1----:R-:W-:Y:S01]  /*4b80*/  MOV R8, R125.reuse ;  /* 0x0000007d00087202 */ /* 0x082fe20000000f00 */
[----:B------:R-:W-:Y:S01]  /*4b90*/  FFMA.FTZ R124, -R124, R124, 1 ;  /* 0x3f8000007c7c7423 */ /* 0x000fe2000001017c */
[----:B------:R-:W-:Y:S01]  /*4ba0*/  @P1 FSEL R8, R125, -INF , !P5 ;  /* 0xff8000007d081808 */ /* 0x000fe20006800000 */
[----:B------:R-:W-:Y:S01]  /*4bb0*/  @P0 VIADD R6, R5, 0x10 ;  /* 0x0000001005060836 */ /* 0x000fe20000000000 */
[----:B------:R-:W-:Y:S01]  /*4bc0*/  PLOP3.LUT P1, PT, PT, PT, UP1, 0x80, 0x8 ;  /* 0x000000000008781c */ /* 0x000fe20003f2f018 */
[----:B------:R-:W1:Y:S01]  /*4bd0*/  MUFU.TANH R196, R17 ;  /* 0x0000001100c47308 */ /* 0x000e620000002400 */
[----:B------:R-:W-:Y:S01]  /*4be0*/  PLOP3.LUT P5, PT, PT, PT, UP1, 0x80, 0x8 ;  /* 0x000000000008781c */ /* 0x000fe20003faf018 */
[--C-:B------:R-:W-:Y:S01]  /*4bf0*/  FFMA.FTZ R205, R8, UR12, -R201.reuse ;  /* 0x0000000c08cd7c23 */ /* 0x100fe200080108c9 */
[----:B------:R-:W-:Y:S01]  /*4c00*/  PLOP3.LUT P0, PT, PT, PT, UP1, 0x80, 0x8 ;  /* 0x000000000008781c */ /* 0x000fe20003f0f018 */
[----:B------:R-:W-:Y:S01]  /*4c10*/  FFMA.FTZ R125, -R125, R125, 1 ;  /* 0x3f8000007d7d7423 */ /* 0x000fe2000001017d */
[----:B------:R-:W-:Y:S01]  /*4c20*/  @P6 ISETP.GE.AND P6, PT, R6, UR35, PT ;  /* 0x0000002306006c0c */ /* 0x000fe2000bfc6270 */
[----:B------:R-:W-:Y:S01]  /*4c30*/  FMUL.FTZ R124, R124, UR13 ;  /* 0x0000000d7c7c7c20 */ /* 0x000fe20008410000 */
[----:B------:R-:W-:Y:S03]  /*4c40*/  @P2 IADD3 R6, PT, PT, R5, 0x11, RZ ;  /* 0x0000001105062810 */ /* 0x000fe60007ffe0ff */
[----:B------:R-:W2:Y:S01]  /*4c50*/  MUFU.TANH R197, R18 ;  /* 0x0000001200c57308 */ /* 0x000ea20000002400 */
[----:B------:R-:W-:Y:S01]  /*4c60*/  PLOP3.LUT P2, PT, PT, PT, UP1, 0x80, 0x8 ;  /* 0x000000000008781c */ /* 0x000fe20003f4f018 */
[----:B------:R-:W-:Y:S01]  /*4c70*/  FMUL.FTZ R125, R125, UR13 ;  /* 0x0000000d7d7d7c20 */ /* 0x000fe20008410000 */
[-C--:B----4-:R-:W-:Y:S02]  /*4c80*/  MOV R7, R126.reuse ;  /* 0x0000007e00077202 */ /* 0x090fe40000000f00 */
[C---:B------:R-:W-:Y:S01]  /*4c90*/  @P1 FSEL R7, R126.reuse, -INF , !P6 ;  /* 0xff8000007e071808 */ /* 0x040fe20007000000 */
[----:B------:R-:W-:Y:S01]  /*4ca0*/  FFMA.FTZ R126, -R126, R126, 1 ;  /* 0x3f8000007e7e7423 */ /* 0x000fe2000001017e */
[----:B------:R-:W-:Y:S03]  /*4cb0*/  @P5 ISETP.GE.AND P5, PT, R6, UR35, PT ;  /* 0x0000002306005c0c */ /* 0x000fe6000bfa6270 */
[----:B------:R-:W-:Y:S01]  /*4cc0*/  MUFU.EX2 R229, R229 ;  /* 0x000000e500e57308 */ /* 0x000fe20000000800 */
[----:B------:R-:W-:Y:S01]  /*4cd0*/  PLOP3.LUT P1, PT, PT, PT, UP1, 0x80, 0x8 ;  /* 0x000000000008781c */ /* 0x000fe20003f2f018 */
[----:B------:R-:W-:Y:S01]  /*4ce0*/  FFMA.FTZ R212, R7, UR12, -R4 ;  /* 0x0000000c07d47c23 */ /* 0x000fe20008010804 */
[-C--:B------:R-:W-:Y:S01]  /*4cf0*/  MOV R6, R127.reuse ;  /* 0x0000007f00067202 */ /* 0x080fe20000000f00 */
[----:B------:R-:W-:Y:S01]  /*4d00*/  IMAD.MOV.U32 R7, RZ, RZ, R128 ;  /* 0x000000ffff077224 */ /* 0x000fe200078e0080 */
[C---:B------:R-:W-:Y:S01]  /*4d10*/  @P0 FSEL R6, R127.reuse, -INF , !P5 ;  /* 0xff8000007f060808 */ /* 0x040fe20006800000 */
[----:B------:R-:W-:Y:S01]  /*4d20*/  FFMA.FTZ R127, -R127, R127, 1 ;  /* 0x3f8000007f7f7423 */ /* 0x000fe2000001017f */
[----:B------:R-:W-:Y:S03]  /*4d30*/  PLOP3.LUT P0, PT, PT, PT, UP1, 0x80, 0x8 ;  /* 0x000000000008781c */ /* 0x000fe60003f0f018 */
[----:B------:R-:W3:Y:S01]  /*4d40*/  MUFU.EX2 R215, R215 ;  /* 0x000000d700d77308 */ /* 0x000ee20000000800 */
[----:B------:R-:W-:Y:S01]  /*4d50*/  @P2 FSEL R7, R128, -INF , !P6 ;  /* 0xff80000080072808 */ /* 0x000fe20007000000 */
[--C-:B------:R-:W-:Y:S01]  /*4d60*/  FFMA.FTZ R211, R6, UR12, -R4.reuse ;  /* 0x0000000c06d37c23 */ /* 0x100fe20008010804 */
[----:B------:R-:W-:Y:S01]  /*4d70*/  PLOP3.LUT P2, PT, PT, PT, UP1, 0x80, 0x8 ;  /* 0x000000000008781c */ /* 0x000fe20003f4f018 */
[----:B------:R-:W-:Y:S01]  /*4d80*/  FMUL.FTZ R127, R127, UR13 ;  /* 0x0000000d7f7f7c20 */ /* 0x000fe20008410000 */
[-C--:B------:R-:W-:Y:S01]  /*4d90*/  MOV R6, R129.reuse ;  /* 0x0000008100067202 */ /* 0x080fe20000000f00 */
[--C-:B------:R-:W-:Y:S01]  /*4da0*/  FFMA.FTZ R204, R7, UR12, -R201.reuse ;  /* 0x0000000c07cc7c23 */ /* 0x100fe200080108c9 */
[----:B------:R-:W-:Y:S03]  /*4db0*/  PLOP3.LUT P6, PT, PT, PT, UP1, 0x80, 0x8 ;  /* 0x000000000008781c */ /* 0x000fe60003fcf018 */
[----:B------:R-:W-:Y:S01]  /*4dc0*/  MUFU.EX2 R208, R208 ;  /* 0x000000d000d07308 */ /* 0x000fe20000000800 */
[C---:B------:R-:W-:Y:S01]  /*4dd0*/  @P1 FSEL R6, R129.reuse, -INF , !P5 ;  /* 0xff80000081061808 */ /* 0x040fe20006800000 */
[----:B------:R-:W-:Y:S01]  /*4de0*/  FFMA.FTZ R129, -R129, R129, 1 ;  /* 0x3f80000081817423 */ /* 0x000fe20000010181 */
[----:B------:R-:W-:Y:S01]  /*4df0*/  PLOP3.LUT P5, PT, PT, PT, UP1, 0x80, 0x8 ;  /* 0x000000000008781c */ /* 0x000fe20003faf018 */
[----:B------:R-:W-:Y:S01]  /*4e00*/  FMUL.FTZ R126, R126, UR13 ;  /* 0x0000000d7e7e7c20 */ /* 0x000fe20008410000 */
[----:B------:R-:W-:Y:S01]  /*4e10*/  PLOP3.LUT P1, PT, PT, PT, UP1, 0x80, 0x8 ;  /* 0x000000000008781c */ /* 0x000fe20003f2f018 */
[--C-:B------:R-:W-:Y:S01]  /*4e20*/  FFMA.FTZ R203, R6, UR12, -R201.reuse ;  /* 0x0000000c06cb7c23 */ /* 0x100fe200080108c9 */
[C---:B------:R-:W-:Y:S01]  /*4e30*/  @P0 IADD3 R7, PT, PT, R5.reuse, 0x18, RZ ;  /* 0x0000001805070810 */ /* 0x040fe20007ffe0ff */
[----:B------:R-:W-:Y:S01]  /*4e40*/  @P2 VIADD R5, R5, 0x19 ;  /* 0x0000001905052836 */ /* 0x000fe20000000000 */
[----:B------:R-:W-:Y:S01]  /*4e50*/  PLOP3.LUT P0, PT, PT, PT, UP1, 0x80, 0x8 ;  /* 0x000000000008781c */ /* 0x000fe20003f0f018 */
[----:B------:R-:W4:Y:S01]  /*4e60*/  MUFU.EX2 R207, R207 ;  /* 0x000000cf00cf7308 */ /* 0x000f220000000800 */
[----:B-1----:R-:W-:Y:S01]  /*4e70*/  MOV R6, R196 ;  /* 0x000000c400067202 */ /* 0x002fe20000000f00 */
[----:B------:R-:W-:Y:S01]  /*4e80*/  FMUL.FTZ R129, R129, UR13 ;  /* 0x0000000d81817c20 */ /* 0x000fe20008410000 */
[----:B------:R-:W-:Y:S01]  /*4e90*/  @P6 ISETP.GE.AND P6, PT, R7, UR35, PT ;  /* 0x0000002307006c0c */ /* 0x000fe2000bfc6270 */
[----:B------:R-:W-:Y:S01]  /*4ea0*/  FFMA.FTZ R128, -R128, R128, 1 ;  /* 0x3f80000080807423 */ /* 0x000fe20000010180 */
[-C--:B------:R-:W-:Y:S02]  /*4eb0*/  MOV R7, R130.reuse ;  /* 0x0000008200077202 */ /* 0x080fe40000000f00 */
[----:B------:R-:W-:Y:S03]  /*4ec0*/  @P5 ISETP.GE.AND P5, PT, R5, UR35, PT ;  /* 0x0000002305005c0c */ /* 0x000fe6000bfa6270 */
[----:B------:R-:W1:Y:S01]  /*4ed0*/  MUFU.TANH R230, R19 ;  /* 0x0000001300e67308 */ /* 0x000e620000002400 */
[----:B------:R-:W-:Y:S01]  /*4ee0*/  @P1 FSEL R7, R130, -INF , !P6 ;  /* 0xff80000082071808 */ /* 0x000fe20007000000 */
[----:B------:R-:W-:Y:S01]  /*4ef0*/  FMUL.FTZ R128, R128, UR13 ;  /* 0x0000000d80807c20 */ /* 0x000fe20008410000 */
[----:B------:R-:W-:Y:S01]  /*4f00*/  PLOP3.LUT P2, PT, PT, PT, UP1, 0x80, 0x8 ;  /* 0x000000000008781c */ /* 0x000fe20003f4f018 */
[----:B------:R-:W-:Y:S01]  /*4f10*/  FFMA.FTZ R130, -R130, R130, 1 ;  /* 0x3f80000082827423 */ /* 0x000fe20000010182 */
[----:B------:R-:W-:Y:S01]  /*4f20*/  @P0 FSEL R6, R196, -INF , !P5 ;  /* 0xff800000c4060808 */ /* 0x000fe20006800000 */
[--C-:B------:R-:W-:Y:S01]  /*4f30*/  FFMA.FTZ R210, R7, UR12, -R4.reuse ;  /* 0x0000000c07d27c23 */ /* 0x100fe20008010804 */
[----:B------:R-:W-:Y:S03]  /*4f40*/  PLOP3.LUT P0, PT, PT, PT, UP1, 0x80, 0x8 ;  /* 0x000000000008781c */ /* 0x000fe60003f0f018 */
[----:B------:R-:W-:Y:S01]  /*4f50*/  MUFU.EX2 R214, R214 ;  /* 0x000000d600d67308 */ /* 0x000fe20000000800 */
[----:B--2---:R-:W-:Y:S01]  /*4f60*/  MOV R5, R197 ;  /* 0x000000c500057202 */ /* 0x004fe20000000f00 */
[----:B------:R-:W-:Y:S01]  /*4f70*/  FFMA.FTZ R4, R6, UR12, -R4 ;  /* 0x0000000c06047c23 */ /* 0x000fe20008010804 */
[----:B---3--:R-:W-:Y:S01]  /*4f80*/  F2FP.BF16.F32.PACK_AB R8, R215, R229 ;  /* 0x000000e5d708723e */ /* 0x008fe200000010ff */
[----:B------:R-:W-:Y:S01]  /*4f90*/  FFMA.FTZ R196, -R196, R196, 1 ;  /* 0x3f800000c4c47423 */ /* 0x000fe200000101c4 */
[----:B----4-:R-:W-:Y:S01]  /*4fa0*/  F2FP.BF16.F32.PACK_AB R7, R207, R208 ;  /* 0x000000d0cf07723e */ /* 0x010fe200000010ff */
[----:B------:R-:W-:Y:S04]  /*4fb0*/  FMUL.FTZ R130, R130, UR13 ;  /* 0x0000000d82827c20 */ /* 0x000fe80008410000 */
[----:B------:R1:W-:Y:S01]  /*4fc0*/  MUFU.EX2 R209, R4 ;  /* 0x0000000400d17308 */ /* 0x0003e20000000800 */
[C---:B------:R-:W-:Y:S01]  /*4fd0*/  @P2 FSEL R5, R197.reuse, -INF , !P6 ;  /* 0xff800000c5052808 */ /* 0x040fe20007000000 */
[----:B------:R-:W-:Y:S01]  /*4fe0*/  STS [R198+0x22000], R8 ;  /* 0x02200008c6007388 */ /* 0x000fe20000000800 */
[----:B------:R-:W-:Y:S01]  /*4ff0*/  FMUL.FTZ R196, R196, UR13 ;  /* 0x0000000dc4c47c20 */ /* 0x000fe20008410000 */
[----:B------:R-:W-:Y:S02]  /*5000*/  FFMA.FTZ R197, -R197, R197, 1 ;  /* 0x3f800000c5c57423 */ /* 0x000fe400000101c5 */
[--C-:B------:R-:W-:Y:S02]  /*5010*/  FFMA.FTZ R202, R5, UR12, -R201.reuse ;  /* 0x0000000c05ca7c23 */ /* 0x100fe400080108c9 */
[----:B------:R-:W-:Y:S02]  /*5020*/  STS [R198+0x22400], R7 ;  /* 0x02240007c6007388 */ /* 0x000fe40000000800 */
[----:B------:R-:W2:Y:S01]  /*5030*/  MUFU.EX2 R213, R213 ;  /* 0x000000d500d57308 */ /* 0x000ea20000000800 */
[----:B------:R-:W-:Y:S09]  /*5040*/  FMUL.FTZ R197, R197, UR13 ;  /* 0x0000000dc5c57c20 */ /* 0x000ff20008410000 */
[----:B------:R-:W-:Y:S01]  /*5050*/  MUFU.EX2 R206, R206 ;  /* 0x000000ce00ce7308 */ /* 0x000fe20000000800 */
[-C--:B-1----:R-:W-:Y:S02]  /*5060*/  MOV R4, R230.reuse ;  /* 0x000000e600047202 */ /* 0x082fe40000000f00 */
[C---:B------:R-:W-:Y:S01]  /*5070*/  @P0 FSEL R4, R230.reuse, -INF , !P5 ;  /* 0xff800000e6040808 */ /* 0x040fe20006800000 */
[----:B------:R-:W-:Y:S01]  /*5080*/  FFMA.FTZ R230, -R230, R230, 1 ;  /* 0x3f800000e6e67423 */ /* 0x000fe200000101e6 */
[----:B------:R-:W-:Y:S05]  /*5090*/  LEA R250, P0, R237, R116, 0x2 ;  /* 0x00000074edfa7211 */ /* 0x000fea00078010ff */
[----:B------:R-:W1:Y:S01]  /*50a0*/  MUFU.EX2 R205, R205 ;  /* 0x000000cd00cd7308 */ /* 0x000e620000000800 */
[----:B--2---:R-:W-:Y:S01]  /*50b0*/  F2FP.BF16.F32.PACK_AB R6, R213, R214 ;  /* 0x000000d6d506723e */ /* 0x004fe200000010ff */
[----:B------:R-:W-:Y:S01]  /*50c0*/  FFMA.FTZ R201, R4, UR12, -R201 ;  /* 0x0000000c04c97c23 */ /* 0x000fe200080108c9 */
[----:B------:R-:W-:Y:S01]  /*50d0*/  LEA.HI.X R251, R237, R117, RZ, 0x2, P0 ;  /* 0x00000075edfb7211 */ /* 0x000fe200000f14ff */
[----:B------:R-:W-:Y:S02]  /*50e0*/  FMUL.FTZ R230, R230, UR13 ;  /* 0x0000000de6e67c20 */ /* 0x000fe40008410000 */
[----:B------:R2:W-:Y:S04]  /*50f0*/  STS [R200], R6 ;  /* 0x00000006c8007388 */ /* 0x0005e80000000800 */
[----:B------:R-:W-:Y:S02]  /*5100*/  MUFU.EX2 R212, R212 ;  /* 0x000000d400d47308 */ /* 0x000fe40000000800 */
[----:B------:R-:W3:Y:S06]  /*5110*/  LDG.E R116, desc[UR32][R250.64] ;  /* 0x00000020fa747981 */ /* 0x000eec000c1e1900 */
[----:B------:R-:W4:Y:S02]  /*5120*/  LDG.E R117, desc[UR32][R250.64+0x20] ;  /* 0x00002020fa757981 */ /* 0x000f24000c1e1900 */
[----:B------:R-:W2:Y:S01]  /*5130*/  MUFU.EX2 R211, R211 ;  /* 0x000000d300d37308 */ /* 0x000ea20000000800 */
[----:B-1----:R-:W-:Y:S05]  /*5140*/  F2FP.BF16.F32.PACK_AB R5, R205, R206 ;  /* 0x000000cecd05723e */ /* 0x002fea00000010ff */
[----:B------:R1:W-:Y:S04]  /*5150*/  STS [R200+0x400], R5 ;  /* 0x00040005c8007388 */ /* 0x0003e80000000800 */
[----:B------:R-:W-:Y:S10]  /*5160*/  MUFU.EX2 R204, R204 ;  /* 0x000000cc00cc7308 */ /* 0x000ff40000000800 */
[----:B------:R-:W1:Y:S01]  /*5170*/  MUFU.EX2 R203, R203 ;  /* 0x000000cb00cb7308 */ /* 0x000e620000000800 */
[----:B--2---:R-:W-:Y:S05]  /*5180*/  F2FP.BF16.F32.PACK_AB R4, R211, R212 ;  /* 0x000000d4d304723e */ /* 0x004fea00000010ff */
[----:B------:R2:W-:Y:S04]  /*5190*/  STS [R199], R4 ;  /* 0x00000004c7007388 */ /* 0x0005e80000000800 */
[----:B------:R-:W2:Y:S10]  /*51a0*/  MUFU.EX2 R210, R210 ;  /* 0x000000d200d27308 */ /* 0x000eb40000000800 */
[----:B------:R-:W-:Y:S01]  /*51b0*/  MUFU.EX2 R202, R202 ;  /* 0x000000ca00ca7308 */ /* 0x000fe20000000800 */
[----:B-1----:R-:W-:Y:S05]  /*51c0*/  F2FP.BF16.F32.PACK_AB R6, R203, R204 ;  /* 0x000000cccb06723e */ /* 0x002fea00000010ff */
[----:B------:R-:W-:Y:S04]  /*51d0*/  STS [R199+0x400], R6 ;  /* 0x00040006c7007388 */ /* 0x000fe80000000800 */
[----:B------:R-:W1:Y:S01]  /*51e0*/  MUFU.EX2 R201, R201 ;  /* 0x000000c900c97308 */ /* 0x000e620000000800 */
[----:B--2---:R-:W-:Y:S05]  /*51f0*/  F2FP.BF16.F32.PACK_AB R5, R209, R210 ;  /* 0x000000d2d105723e */ /* 0x004fea00000010ff */
[----:B------:R-:W-:Y:S01]  /*5200*/  STS [R131], R5 ;  /* 0x0000000583007388 */ /* 0x000fe20000000800 */
[----:B-1----:R-:W-:Y:S05]  /*5210*/  F2FP.BF16.F32.PACK_AB R4, R201, R202 ;  /* 0x000000cac904723e */ /* 0x002fea00000010ff */
[----:B------:R-:W-:Y:S06]  /*5220*/  STS [R131+0x400], R4 ;  /* 0x0004000483007388 */ /* 0x000fec0000000800 */
[----:B------:R-:W-:Y:S06]  /*5230*/  LDSM.16.M88.4 R16, [R228+0x8000] ;  /* 0x00800000e410783b */ /* 0x000fec0000000200 */
[----:B------:R-:W1:Y:S06]  /*5240*/  LDSM.16.M88.4 R8, [R227+0x18000] ;  /* 0x01800000e308783b */ /* 0x000e6c0000000200 */
[----:B------:R-:W2:Y:S06]  /*5250*/  LDSM.16.M88.4 R84, [R227+0x18800] ;  /* 0x01880000e354783b */ /* 0x000eac0000000200 */
[----:B------:R-:W-:Y:S06]  /*5260*/  LDSM.16.M88.4 R88, [R226+0x8000] ;  /* 0x00800000e258783b */ /* 0x000fec0000000200 */
[----:B------:R-:W2:Y:S06]  /*5270*/  LDSM.16.M88.4 R92, [R225+0x18000] ;  /* 0x01800000e15c783b */ /* 0x000eac0000000200 */
[----:B------:R-:W2:Y:S06]  /*5280*/  LDSM.16.M88.4 R96, [R225+0x18800] ;  /* 0x01880000e160783b */ /* 0x000eac0000000200 */
[----:B------:R-:W-:Y:S06]  /*5290*/  LDSM.16.M88.4 R100, [R224+0x8000] ;  /* 0x00800000e064783b */ /* 0x000fec0000000200 */
[----:B------:R-:W2:Y:S01]  /*52a0*/  LDSM.16.M88.4 R104, [R222+0x18000] ;  /* 0x01800000de68783b */ /* 0x000ea20000000200 */
[C---:B-1----:R-:W-:Y:S05]  /*52b0*/  HMMA.16816.F32.BF16 R4, R16.reuse, R8, RZ ;  /* 0x000000081004723c */ /* 0x042fea00000418ff */
[----:B------:R-:W-:Y:S03]  /*52c0*/  LDSM.16.M88.4 R108, [R221+0x18000] ;  /* 0x01800000dd6c783b */ /* 0x000fe60000000200 */
[C---:B------:R-:W-:Y:S03]  /*52d0*/  HMMA.16816.F32.BF16 R8, R16.reuse, R10, RZ ;  /* 0x0000000a1008723c */ /* 0x040fe600000418ff */
[----:B------:R-:W-:Y:S05]  /*52e0*/  LDSM.16.M88.4 R112, [R227+0x1a000] ;  /* 0x01a00000e370783b */ /* 0x000fea0000000200 */
[C---:B--2---:R-:W-:Y:S08]  /*52f0*/  HMMA.16816.F32.BF16 R12, R16.reuse, R84, RZ ;  /* 0x00000054100c723c */ /* 0x044ff000000418ff */
[----:B------:R-:W-:Y:S01]  /*5300*/  HMMA.16816.F32.BF16 R16, R16, R86, RZ ;  /* 0x000000561010723c */ /* 0x000fe200000418ff */
[----:B------:R-:W1:Y:S07]  /*5310*/  LDSM.16.M88.4 R84, [R222+0x18800] ;  /* 0x01880000de54783b */ /* 0x000e6e0000000200 */
[C---:B------:R-:W-:Y:S08]  /*5320*/  HMMA.16816.F32.BF16 R4, R88.reuse, R92, R4 ;  /* 0x0000005c5804723c */ /* 0x040ff00000041804 */
[C---:B------:R-:W-:Y:S01]  /*5330*/  HMMA.16816.F32.BF16 R8, R88.reuse, R94, R8 ;  /* 0x0000005e5808723c */ /* 0x040fe20000041808 */
[----:B------:R-:W2:Y:S07]  /*5340*/  LDSM.16.M88.4 R92, [R223+0x8000] ;  /* 0x00800000df5c783b */ /* 0x000eae0000000200 */
[C---:B------:R-:W-:Y:S08]  /*5350*/  HMMA.16816.F32.BF16 R12, R88.reuse, R96, R12 ;  /* 0x00000060580c723c */ /* 0x040ff0000004180c */
        /* <DEDUP_REMOVED lines=13> */
[C---:B------:R-:W-:Y:S08]  /*5430*/  HMMA.16816.F32.BF16 R12, R92.reuse, R88, R12 ;  /* 0x000000585c0c723c */ /* 0x040ff0000004180c */
        /* <DEDUP_REMOVED lines=66> */
[C---:B----4-:R-:W-:Y:S05]  /*5860*/  HMMA.16816.F32.BF16 R4, R96.reuse, R112, R4 ;  /* 0x000000706004723c */ /* 0x050fea0000041804 */
[----:B------:R-:W-:Y:S03]  /*5870*/  LEA R112, R219, UR5, 0x1 ;  /* 0x00000005db707c11 */ /* 0x000fe6000f8e08ff */
[C---:B------:R-:W-:Y:S03]  /*5880*/  HMMA.16816.F32.BF16 R8, R96.reuse, R114, R8 ;  /* 0x000000726008723c */ /* 0x040fe60000041808 */
[----:B------:R-:W-:Y:S05]  /*5890*/  IADD3 R112, PT, PT, R216, R112, RZ ;  /* 0x00000070d8707210 */ /* 0x000fea0007ffe0ff */
[C---:B--2---:R-:W-:Y:S08]  /*58a0*/  HMMA.16816.F32.BF16 R12, R96.reuse, R88, R12 ;  /* 0x00000058600c723c */ /* 0x044ff0000004180c */
[----:B------:R-:W-:Y:S01]  /*58b0*/  HMMA.16816.F32.BF16 R16, R96, R90, R16 ;  /* 0x0000005a6010723c */ /* 0x000fe20000041810 */
[----:B------:R-:W2:Y:S07]  /*58c0*/  LDSM.16.M88.4 R88, [R221+0x1e800] ;  /* 0x01e80000dd58783b */ /* 0x000eae0000000200 */
[C---:B------:R-:W-:Y:S08]  /*58d0*/  HMMA.16816.F32.BF16 R4, R100.reuse, R104, R4 ;  /* 0x000000686404723c */ /* 0x040ff00000041804 */
        /* <DEDUP_REMOVED lines=42> */
[----:B------:R-:W-:Y:S01]  /*5b80*/  FMUL.FTZ R14, R204, R14 ;  /* 0x0000000ecc0e7220 */ /* 0x000fe20000410000 */
[----:B------:R-:W-:Y:S01]  /*5b90*/  F2FP.BF16.F32.PACK_AB R4, R5, R4 ;  /* 0x000000040504723e */ /* 0x000fe200000010ff */
[----:B------:R-:W-:Y:S01]  /*5ba0*/  FMUL.FTZ R13, R13, R127 ;  /* 0x0000007f0d0d7220 */ /* 0x000fe20000410000 */
[----:B------:R-:W-:Y:S01]  /*5bb0*/  F2FP.BF16.F32.PACK_AB R6, R7, R6 ;  /* 0x000000060706723e */ /* 0x000fe200000010ff */
        /* <DEDUP_REMOVED lines=20> */
[----:B------:R-:W-:Y:S02]  /*5d00*/  F2FP.BF16.F32.PACK_AB R18, R19, R18 ;  /* 0x000000121312723e */ /* 0x000fe400000010ff */
[----:B------:R-:W-:Y:S03]  /*5d10*/  LEA R230, R219, UR4, 0x1 ;  /* 0x00000004dbe67c11 */ /* 0x000fe6000f8e08ff */
[----:B------:R-:W-:Y:S01]  /*5d20*/  STS [R199+-0x2000], R12 ;  /* 0xffe0000cc7007388 */ /* 0x000fe20000000800 */
[----:B------:R-:W-:Y:S05]  /*5d30*/  LEA R229, R220, UR4, 0x1 ;  /* 0x00000004dce57c11 */ /* 0x000fea000f8e08ff */
        /* <DEDUP_REMOVED lines=157> */
.L_x_1263:
        /* <DEDUP_REMOVED lines=435> */
.L_x_1264:
        /* <DEDUP_REMOVED lines=229> */
.L_x_1266:
[----:B------:R-:W3:Y:S01]  /*9090*/  LDCU.64 UR10, c[0x0][0x5c0] ;  /* 0x0000b800ff0a77ac */ /* 0x000ee20008000a00 */
[----:B------:R-:W-:-:S04]  /*90a0*/  UIADD3 UR8, UPT, UPT, UR37, UR41, URZ ;  /* 0x0000002925087290 */ /* 0x000fc8000fffe0ff */
[----:B---3--:R-:W-:Y:S02]  /*90b0*/  UIMAD.WIDE.U32 UR16, UR8, UR10, URZ ;  /* 0x0000000a081072a5 */ /* 0x008fe4000f8e00ff */
[----:B------:R-:W-:-:S04]  /*90c0*/  UIMAD UR8, UR8, UR11, URZ ;  /* 0x0000000b080872a4 */ /* 0x000fc8000f8e02ff */
[----:B------:R-:W-:-:S06]  /*90d0*/  UIADD3 UR8, UPT, UPT, UR17, UR8, URZ ;  /* 0x0000000811087290 */ /* 0x000fcc000fffe0ff */
[----:B-1----:R-:W-:Y:S02]  /*90e0*/  MOV R11, UR8 ;  /* 0x00000008000b7c02 */ /* 0x002fe40008000f00 */
.L_x_1267:
        /* <DEDUP_REMOVED lines=12> */
.L_x_1268:
[----:B------:R-:W1:Y:S01]  /*91b0*/  LDCU.64 UR8, c[0x0][0x5c8] ;  /* 0x0000b900ff0877ac */ /* 0x000e620008000a00 */
[----:B------:R-:W-:-:S04]  /*91c0*/  UIADD3 UR12, UPT, UPT, UR37, UR41, URZ ;  /* 0x00000029250c7290 */ /* 0x000fc8000fffe0ff */
[----:B-1----:R-:W-:Y:S02]  /*91d0*/  UIMAD.WIDE.U32 UR28, UR12, UR8, URZ ;  /* 0x000000080c1c72a5 */ /* 0x002fe4000f8e00ff */
[----:B------:R-:W-:-:S04]  /*91e0*/  UIMAD UR12, UR12, UR9, URZ ;  /* 0x000000090c0c72a4 */ /* 0x000fc8000f8e02ff */
[----:B------:R-:W-:-:S06]  /*91f0*/  UIADD3 UR12, UPT, UPT, UR29, UR12, URZ ;  /* 0x0000000c1d0c7290 */ /* 0x000fcc000fffe0ff */
[----:B------:R-:W-:-:S07]  /*9200*/  MOV R10, UR12 ;  /* 0x0000000c000a7c02 */ /* 0x000fce0008000f00 */
.L_x_1269:
        /* <DEDUP_REMOVED lines=57> */
.L_x_1271:
[----:B------:R-:W-:Y:S05]  /*95a0*/  BSYNC.RECONVERGENT B0 ;  /* 0x0000000000007941 */ /* 0x000fea0003800200 */
.L_x_1270:
        /* <DEDUP_REMOVED lines=21> */
.L_x_1273:
[----:B------:R-:W-:Y:S05]  /*9700*/  BSYNC.RECONVERGENT B0 ;  /* 0x0000000000007941 */ /* 0x000fea0003800200 */
.L_x_1272:
        /* <DEDUP_REMOVED lines=26> */
.L_x_1275:
[----:B------:R-:W-:Y:S05]  /*98b0*/  BSYNC.RECONVERGENT B0 ;  /* 0x0000000000007941 */ /* 0x000fea0003800200 */
.L_x_1274:
        /* <DEDUP_REMOVED lines=18> */
.L_x_1242:
[----:B------:R-:W-:Y:S05]  /*99e0*/  BSYNC.RECONVERGENT B1 ;  /* 0x0000000000017941 */ /* 0x000fea0003800200 */
.L_x_1220:
        /* <DEDUP_REMOVED lines=11> */
.L_x_1277:
        /* <DEDUP_REMOVED lines=14> */
.L_x_2512:


//--------------------- .text._ZN5flash44flash_bwd_dq_dk_dv_loop_seqk_parallel_kernelI23Flash_bwd_kernel_traitsILi256ELi64ELi64ELi8ELi4ELi2ELi2ELb0ELb1EN7cutlass10bfloat16_tE19Flash_kernel_traitsILi256ELi64ELi64ELi8ES3_EELb1ELb0ELb1ELb0ELb0ELb0ELb0EEEvNS_16Flash_bwd_paramsE --------------------------
	.section	.text._ZN5flash44flash_bwd_dq_dk_dv_loop_seqk_parallel_kernelI23Flash_bwd_kernel_traitsILi256ELi64ELi64ELi8ELi4ELi2ELi2ELb0ELb1EN7cutlass10bfloat16_tE19Flash_kernel_traitsILi256ELi64ELi64ELi8ES3_EELb1ELb0ELb1ELb0ELb0ELb0ELb0EEEvNS_16Flash_bwd_paramsE,"ax",@progbits
	.align	128
        .global         _ZN5flash44flash_bwd_dq_dk_dv_loop_seqk_parallel_kernelI23Flash_bwd_kernel_traitsILi256ELi64ELi64ELi8ELi4ELi2ELi2ELb0ELb1EN7cutlass10bfloat16_tE19Flash_kernel_traitsILi256ELi64ELi64ELi8ES3_EELb1ELb0ELb1ELb0ELb0ELb0ELb0EEEvNS_16Flash_bwd_paramsE
        .type           _ZN5flash44flash_bwd_dq_dk_dv_loop_seqk_parallel_kernelI23Flash_bwd_kernel_traitsILi256ELi64ELi64ELi8ELi4ELi2ELi2ELb0ELb1EN7cutlass10bfloat16_tE19Flash_kernel_traitsILi256ELi64ELi64ELi8ES3_EELb1ELb0ELb1ELb0ELb0ELb0ELb0EEEvNS_16Flash_bwd_paramsE,@function
        .size           _ZN5flash44flash_bwd_dq_dk_dv_loop_seqk_parallel_kernelI23Flash_bwd_kernel_traitsILi256ELi64ELi64ELi8ELi4ELi2ELi2ELb0ELb1EN7cutlass10bfloat16_tE19Flash_kernel_traitsILi256ELi64ELi64ELi8ES3_EELb1ELb0ELb1ELb0ELb0ELb0ELb0EEEvNS_16Flash_bwd_paramsE,(.L_x_2513 - _ZN5flash44flash_bwd_dq_dk_dv_loop_seqk_parallel_kernelI23Flash_bwd_kernel_traitsILi256ELi64ELi64ELi8ELi4ELi2ELi2ELb0ELb1EN7cutlass10bfloat16_tE19Flash_kernel_traitsILi256ELi64ELi64ELi8ES3_EELb1ELb0ELb1ELb0ELb0ELb0ELb0EEEvNS_16Flash_bwd_paramsE)
        .other          _ZN5flash44flash_bwd_dq_dk_dv_loop_seqk_parallel_kernelI23Flash_bwd_kernel_traitsILi256ELi64ELi64ELi8ELi4ELi2ELi2ELb0ELb1EN7cutlass10bfloat16_tE19Flash_kernel_traitsILi256ELi64ELi64ELi8ES3_EELb1ELb0ELb1ELb0ELb0ELb0ELb0EEEvNS_16Flash_bwd_paramsE,@"STO_CUDA_ENTRY STV_DEFAULT"
_ZN5flash44flash_bwd_dq_dk_dv_loop_seqk_parallel_kernelI23Flash_bwd_kernel_traitsILi256ELi64ELi64ELi8ELi4ELi2ELi2ELb0ELb1EN7cutlass10bfloat16_tE19Flash_kernel_traitsILi256ELi64ELi64ELi8ES3_EELb1ELb0ELb1ELb0ELb0ELb0ELb0EEEvNS_16Flash_bwd_paramsE:
.text._ZN5flash44flash_bwd_dq_dk_dv_loop_seqk_parallel_kernelI23Flash_bwd_kernel_traitsILi256ELi64ELi64ELi8ELi4ELi2ELi2ELb0ELb1EN7cutlass10bfloat16_tE19Flash_kernel_traitsILi256ELi64ELi64ELi8ES3_EELb1ELb0ELb1ELb0ELb0ELb0ELb0EEEvNS_16Flash_bwd_paramsE:
        /* <DEDUP_REMOVED lines=49> */
.L_x_1336:
        /* <DEDUP_REMOVED lines=19> */
[----:B----4-:R-:W-:Y:S01]  /*0440*/  IMAD.U32 R4, RZ, RZ, UR14 ;  /* 0x0000000eff047e24 */ /* 0x010fe2000f8e00ff */
        /* <DEDUP_REMOVED lines=32> */
.L_x_1278:
        /* <DEDUP_REMOVED lines=44> */
.L_x_1280:
[----:B------:R-:W1:Y:S01]  /*0910*/  LDCU.64 UR14, c[0x0][0x3b8] ;  /* 0x00007700ff0e77ac */ /* 0x000e620008000a00 */
[----:B------:R-:W-:-:S04]  /*0920*/  UIADD3 UR8, UPT, UPT, UR37, UR39, URZ ;  /* 0x0000002725087290 */ /* 0x000fc8000fffe0ff */
[----:B-1----:R-:W-:Y:S02]  /*0930*/  UIMAD.WIDE.U32 UR10, UR8, UR14, URZ ;  /* 0x0000000e080a72a5 */ /* 0x002fe4000f8e00ff */
[----:B------:R-:W-:-:S04]  /*0940*/  UIMAD UR8, UR8, UR15, URZ ;  /* 0x0000000f080872a4 */ /* 0x000fc8000f8e02ff */
[----:B------:R-:W-:Y:S01]  /*0950*/  UIADD3 UR8, UPT, UPT, UR11, UR8, URZ ;  /* 0x000000080b087290 */ /* 0x000fe2000fffe0ff */
[----:B------:R-:W-:-:S05]  /*0960*/  UMOV UR52, UR10 ;  /* 0x0000000a00347c82 */ /* 0x000fca0008000000 */
[----:B------:R-:W-:Y:S02]  /*0970*/  MOV R7, UR8 ;  /* 0x0000000800077c02 */ /* 0x000fe40008000f00 */
.L_x_1281:
        /* <DEDUP_REMOVED lines=41> */
.L_x_1282:
[----:B------:R-:W1:Y:S01]  /*0c10*/  LDCU.64 UR12, c[0x0][0x3c0] ;  /* 0x00007800ff0c77ac */ /* 0x000e620008000a00 */
[----:B------:R-:W-:-:S04]  /*0c20*/  UIADD3 UR8, UPT, UPT, UR37, UR39, URZ ;  /* 0x0000002725087290 */ /* 0x000fc8000fffe0ff */
[----:B-1----:R-:W-:Y:S02]  /*0c30*/  UIMAD.WIDE.U32 UR48, UR8, UR12, URZ ;  /* 0x0000000c083072a5 */ /* 0x002fe4000f8e00ff */
[----:B------:R-:W-:-:S04]  /*0c40*/  UIMAD UR8, UR8, UR13, URZ ;  /* 0x0000000d080872a4 */ /* 0x000fc8000f8e02ff */
[----:B------:R-:W-:-:S06]  /*0c50*/  UIADD3 UR8, UPT, UPT, UR49, UR8, URZ ;  /* 0x0000000831087290 */ /* 0x000fcc000fffe0ff */
[----:B------:R-:W-:-:S07]  /*0c60*/  MOV R8, UR8 ;  /* 0x0000000800087c02 */ /* 0x000fce0008000f00 */
.L_x_1283:
        /* <DEDUP_REMOVED lines=27> */
.L_x_1284:
[----:B------:R-:W-:Y:S02]  /*0e20*/  UIMAD.WIDE.U32 UR56, UR66, UR16, URZ ;  /* 0x00000010423872a5 */ /* 0x000fe4000f8e00ff */
[----:B------:R-:W-:-:S04]  /*0e30*/  UIMAD UR8, UR67, UR16, URZ ;  /* 0x00000010430872a4 */ /* 0x000fc8000f8e02ff */
[----:B------:R-:W-:Y:S02]  /*0e40*/  UIADD3 UR8, UPT, UPT, UR57, UR8, URZ ;  /* 0x0000000839087290 */ /* 0x000fe4000fffe0ff */
.L_x_1285:
        /* <DEDUP_REMOVED lines=20> */
.L_x_1286:
[----:B------:R-:W1:Y:S01]  /*0f90*/  LDCU UR58, c[0x0][0x434] ;  /* 0x00008680ff3a77ac */ /* 0x000e620008000800 */
[----:B------:R-:W-:-:S04]  /*0fa0*/  UIMAD UR10, UR24, UR44, UR23 ;  /* 0x0000002c180a72a4 */ /* 0x000fc8000f8e0217 */
[----:B-1----:R-:W-:Y:S02]  /*0fb0*/  UIMAD UR58, UR10, UR58, URZ ;  /* 0x0000003a0a3a72a4 */ /* 0x002fe4000f8e02ff */
.L_x_1287:
        /* <DEDUP_REMOVED lines=11> */
.L_x_1288:
[----:B------:R-:W1:Y:S01]  /*1070*/  LDCU UR57, c[0x0][0x444] ;  /* 0x00008880ff3977ac */ /* 0x000e620008000800 */
[----:B------:R-:W-:-:S04]  /*1080*/  UIMAD UR10, UR24, UR44, UR23 ;  /* 0x0000002c180a72a4 */ /* 0x000fc8000f8e0217 */
[----:B-1----:R-:W-:-:S12]  /*1090*/  UIMAD UR57, UR10, UR57, URZ ;  /* 0x000000390a3972a4 */ /* 0x002fd8000f8e02ff */
.L_x_1289:
        /* <DEDUP_REMOVED lines=8> */
[----:B------:R-:W-:Y:S02]  /*1120*/  ULEA UR57, UR49, UR57, 0x6 ;  /* 0x0000003931397291 */ /* 0x000fe4000f8e30ff */
[----:B------:R-:W-:-:S02]  /*1130*/  UIADD3.X UR55, UPT, UPT, UR55, UR8, UR10, UP1, UP0 ;  /* 0x0000000837377290 */ /* 0x000fc40008fe040a */
[----:B------:R-:W-:Y:S02]  /*1140*/  ULEA UR58, UR49, UR58, 0x6 ;  /* 0x0000003a313a7291 */ /* 0x000fe4000f8e30ff */
[----:B-1----:R-:W-:-:S04]  /*1150*/  UIADD3 UR47, UPT, UPT, UR36, UR47, URZ ;  /* 0x0000002f242f7290 */ /* 0x002fc8000fffe0ff */
[----:B------:R-:W-:-:S04]  /*1160*/  UIADD3 UR9, UPT, UPT, UR42, -0x40, -UR47 ;  /* 0xffffffc02a097890 */ /* 0x000fc8000fffe82f */
[----:B------:R-:W-:Y:S01]  /*1170*/  USHF.R.S32.HI UR8, URZ, 0x1f, UR9 ;  /* 0x0000001fff087899 */ /* 0x000fe20008011409 */
[----:B---3--:R-:W-:-:S03]  /*1180*/  IMAD R12, R2, UR53, RZ ;  /* 0x00000035020c7c24 */ /* 0x008fc6000f8e02ff */
[----:B------:R-:W-:Y:S01]  /*1190*/  ULEA.HI UR8, UR8, UR9, URZ, 0x6 ;  /* 0x0000000908087291 */ /* 0x000fe2000f8f30ff */
[----:B--2---:R-:W-:-:S03]  /*11a0*/  IMAD.SHL.U32 R4, R0, 0x8, RZ ;  /* 0x0000000800047824 */ /* 0x004fc600078e00ff */
[----:B------:R-:W-:Y:S01]  /*11b0*/  USHF.R.S32.HI UR45, URZ, 0x6, UR8 ;  /* 0x00000006ff2d7899 */ /* 0x000fe20008011408 */
[----:B------:R-:W-:Y:S02]  /*11c0*/  LOP3.LUT R239, R0, 0x1f, RZ, 0xc0, !PT ;  /* 0x0000001f00ef7812 */ /* 0x000fe400078ec0ff */
[----:B------:R-:W-:Y:S01]  /*11d0*/  LOP3.LUT R18, R4, 0x38, RZ, 0xc0, !PT ;  /* 0x0000003804127812 */ /* 0x000fe200078ec0ff */
[----:B------:R-:W-:-:S03]  /*11e0*/  UISETP.LT.AND UP0, UPT, URZ, UR45, UPT ;  /* 0x0000002dff00728c */ /* 0x000fc6000bf01270 */
[----:B------:R-:W1:Y:S01]  /*11f0*/  LDCU.128 UR8, c[0x0][0x590] ;  /* 0x0000b200ff0877ac */ /* 0x000e620008000c00 */
[----:B------:R-:W-:Y:S01]  /*1200*/  IADD3 R10, P0, PT, R18, UR62, RZ ;  /* 0x0000003e120a7c10 */ /* 0x000fe2000ff1e0ff */
[----:B------:R-:W-:Y:S01]  /*1210*/  IMAD.WIDE.U32 R14, R2, UR51, R18 ;  /* 0x00000033020e7c25 */ /* 0x000fe2000f8e0012 */
[----:B------:R-:W-:-:S03]  /*1220*/  USEL UR45, URZ, UR45, !UP0 ;  /* 0x0000002dff2d7287 */ /* 0x000fc6000c000000 */
[----:B------:R-:W-:Y:S01]  /*1230*/  IMAD.X R11, RZ, RZ, UR17, P0 ;  /* 0x00000011ff0b7e24 */ /* 0x000fe200080e06ff */
[----:B------:R-:W2:Y:S01]  /*1240*/  LDCU.64 UR62, c[0x0][0x420] ;  /* 0x00008400ff3e77ac */ /* 0x000ea20008000a00 */
[----:B------:R-:W-:Y:S02]  /*1250*/  UISETP.GT.AND UP0, UPT, UR46, UR45, UPT ;  /* 0x0000002d2e00728c */ /* 0x000fe4000bf04270 */
[----:B-1----:R-:W-:Y:S01]  /*1260*/  UIMAD UR16, UR53, UR8, URZ ;  /* 0x00000008351072a4 */ /* 0x002fe2000f8e02ff */
[----:B------:R-:W-:Y:S01]  /*1270*/  IMAD.U32 R9, RZ, RZ, UR8 ;  /* 0x00000008ff097e24 */ /* 0x000fe2000f8e00ff */
[----:B------:R-:W-:Y:S01]  /*1280*/  MOV R16, UR10 ;  /* 0x0000000a00107c02 */ /* 0x000fe20008000f00 */
[----:B------:R-:W-:Y:S02]  /*1290*/  UIMAD UR53, UR44, UR60, URZ ;  /* 0x0000003c2c3572a4 */ /* 0x000fe4000f8e02ff */
[----:B------:R-:W-:Y:S01]  /*12a0*/  UIMAD UR16, UR51, UR9, UR16 ;  /* 0x00000009331072a4 */ /* 0x000fe2000f8e0210 */
[----:B------:R-:W-:Y:S01]  /*12b0*/  IMAD.WIDE.U32 R10, R9, UR51, R10 ;  /* 0x00000033090a7c25 */ /* 0x000fe2000f8e000a */
[----:B------:R-:W1:Y:S03]  /*12c0*/  LDCU.64 UR60, c[0x0][0x5e8] ;  /* 0x0000bd00ff3c77ac */ /* 0x000e660008000a00 */
[----:B------:R-:W-:Y:S01]  /*12d0*/  IMAD.U32 R9, RZ, RZ, UR11 ;  /* 0x0000000bff097e24 */ /* 0x000fe2000f8e00ff */
[----:B------:R-:W3:Y:S01]  /*12e0*/  LDCU.64 UR10, c[0x0][0x550] ;  /* 0x0000aa00ff0a77ac */ /* 0x000ee20008000a00 */
[----:B------:R-:W-:-:S02]  /*12f0*/  VIADD R11, R11, UR16 ;  /* 0x000000100b0b7c36 */ /* 0x000fc40008000000 */
[----:B------:R-:W-:Y:S02]  /*1300*/  IMAD.WIDE.U32 R16, R16, UR23, R10 ;  /* 0x0000001710107c25 */ /* 0x000fe4000f8e000a */
[----:B------:R-:W4:Y:S02]  /*1310*/  LDCU.64 UR16, c[0x0][0x3c8] ;  /* 0x00007900ff1077ac */ /* 0x000f240008000a00 */
[----:B------:R-:W5:Y:S01]  /*1320*/  LDC.64 R10, c[0x0][0x5f8] ;  /* 0x00017e00ff0a7b82 */ /* 0x000f620000000a00 */
[----:B------:R-:W-:Y:S02]  /*1330*/  IMAD R17, R9, UR23, R17 ;  /* 0x0000001709117c24 */ /* 0x000fe4000f8e0211 */
[----:B------:R-:W-:Y:S01]  /*1340*/  IMAD R9, R3, UR51, R12 ;  /* 0x0000003303097c24 */ /* 0x000fe2000f8e020c */
[----:B------:R-:W-:Y:S01]  /*1350*/  IADD3 R12, P0, PT, R14, UR54, RZ ;  /* 0x000000360e0c7c10 */ /* 0x000fe2000ff1e0ff */
[----:B------:R-:W-:Y:S01]  /*1360*/  USHF.L.U32 UR51, UR8, 0x5, URZ ;  /* 0x0000000508337899 */ /* 0x000fe200080006ff */
[----:B------:R-:W-:-:S02]  /*1370*/  SHF.R.U32.HI R14, RZ, 0x3, R0 ;  /* 0x00000003ff0e7819 */ /* 0x000fc40000011600 */
[----:B------:R-:W-:Y:S01]  /*1380*/  IADD3.X R13, PT, PT, R15, UR50, R9, P0, !PT ;  /* 0x000000320f0d7c10 */ /* 0x000fe200087fe409 */
[----:B------:R-:W-:Y:S01]  /*1390*/  USHF.L.U64.HI UR50, UR8, 0x5, UR9 ;  /* 0x0000000508327899 */ /* 0x000fe20008010209 */
[----:B------:R-:W-:Y:S01]  /*13a0*/  LOP3.LUT R15, R18, 0x40, RZ, 0xfc, !PT ;  /* 0x00000040120f7812 */ /* 0x000fe200078efcff */
[----:B------:R-:W-:-:S04]  /*13b0*/  IMAD.WIDE.U32 R16, R14, UR8, R16 ;  /* 0x000000080e107c25 */ /* 0x000fc8000f8e0010 */
[----:B------:R-:W-:Y:S01]  /*13c0*/  IMAD R9, R14, UR9, R17 ;  /* 0x000000090e097c24 */ /* 0x000fe2000f8e0211 */
[----:B------:R-:W2:Y:S01]  /*13d0*/  LDCU.64 UR8, c[0x0][0x380] ;  /* 0x00007000ff0877ac */ /* 0x000ea20008000a00 */
[----:B----4-:R-:W-:Y:S01]  /*13e0*/  IMAD.U32 R20, RZ, RZ, UR16 ;  /* 0x00000010ff147e24 */ /* 0x010fe2000f8e00ff */
[----:B---3--:R-:W-:-:S03]  /*13f0*/  LEA R246, P2, R16, UR10, 0x1 ;  /* 0x0000000a10f67c11 */ /* 0x008fc6000f8408ff */
[----:B------:R-:W-:Y:S01]  /*1400*/  IMAD.WIDE.U32 R20, R20, UR23, R12 ;  /* 0x0000001714147c25 */ /* 0x000fe2000f8e000c */
[----:B------:R-:W-:Y:S02]  /*1410*/  SHF.R.U32.HI R12, RZ, 0x5, R0 ;  /* 0x00000005ff0c7819 */ /* 0x000fe40000011600 */
[----:B------:R-:W-:Y:S01]  /*1420*/  MOV R13, UR17 ;  /* 0x00000011000d7c02 */ /* 0x000fe20008000f00 */
[----:B-----5:R-:W-:Y:S01]  /*1430*/  IMAD.WIDE.U32 R22, R10, UR21, RZ ;  /* 0x000000150a167c25 */ /* 0x020fe2000f8e00ff */
[----:B------:R-:W3:Y:S01]  /*1440*/  LDCU.64 UR16, c[0x0][0x570] ;  /* 0x0000ae00ff1077ac */ /* 0x000ee20008000a00 */
[----:B------:R-:W-:Y:S02]  /*1450*/  LEA.HI.X R247, R16, UR11, R9, 0x1, P2 ;  /* 0x0000000b10f77c11 */ /* 0x000fe400090f0c09 */
[----:B------:R-:W-:Y:S01]  /*1460*/  IMAD R10, R12, UR53, R239 ;  /* 0x000000350c0a7c24 */ /* 0x000fe2000f8e02ef */
[----:B------:R-:W-:Y:S01]  /*1470*/  SEL R12, R22, RZ, P3 ;  /* 0x000000ff160c7207 */ /* 0x000fe20001800000 */
[----:B------:R-:W-:Y:S01]  /*1480*/  IMAD R11, R11, UR21, R23 ;  /* 0x000000150b0b7c24 */ /* 0x000fe2000f8e0217 */
[----:B------:R-:W-:Y:S01]  /*1490*/  USHF.L.U32 UR53, UR53, 0x6, URZ ;  /* 0x0000000635357899 */ /* 0x000fe200080006ff */
[----:B------:R-:W-:Y:S01]  /*14a0*/  IMAD R17, R13, UR23, R21 ;  /* 0x000000170d117c24 */ /* 0x000fe2000f8e0215 */
[----:B------:R-:W-:Y:S01]  /*14b0*/  IADD3 R12, P1, P0, R10, UR56, R12 ;  /* 0x000000380a0c7c10 */ /* 0x000fe2000f83e00c */
[----:B------:R-:W-:Y:S01]  /*14c0*/  IMAD.MOV.U32 R16, RZ, RZ, R20 ;  /* 0x000000ffff107224 */ /* 0x000fe200078e0014 */
[----:B------:R-:W-:Y:S01]  /*14d0*/  SHF.R.S32.HI R10, RZ, 0x1f, R10 ;  /* 0x0000001fff0a7819 */ /* 0x000fe2000001140a */
[----:B-1----:R-:W-:Y:S01]  /*14e0*/  UIMAD.WIDE UR10, UR57, 0x4, UR60 ;  /* 0x00000004390a78a5 */ /* 0x002fe2000f8e023c */
[----:B------:R-:W-:Y:S01]  /*14f0*/  SEL R11, R11, RZ, P3 ;  /* 0x000000ff0b0b7207 */ /* 0x000fe20001800000 */
[C---:B------:R-:W-:Y:S01]  /*1500*/  IMAD.WIDE.U32 R16, R14.reuse, R2, R16 ;  /* 0x000000020e107225 */ /* 0x040fe200078e0010 */
[----:B------:R-:W-:-:S02]  /*1510*/  IADD3 R20, PT, PT, R14, 0x20, RZ ;  /* 0x000000200e147810 */ /* 0x000fc40007ffe0ff */
[----:B------:R-:W-:Y:S01]  /*1520*/  IADD3.X R11, PT, PT, R10, UR55, R11, P1, P0 ;  /* 0x000000370a0b7c10 */ /* 0x000fe20008fe040b */
[----:B------:R-:W-:Y:S01]  /*1530*/  IMAD.U32 R10, RZ, RZ, UR53 ;  /* 0x00000035ff0a7e24 */ /* 0x000fe2000f8e00ff */
[----:B------:R-:W-:Y:S01]  /*1540*/  IADD3 R12, P0, PT, R12, UR53, RZ ;  /* 0x000000350c0c7c10 */ /* 0x000fe2000ff1e0ff */
[----:B------:R-:W-:Y:S01]  /*1550*/  IMAD R9, R14, R3, R17 ;  /* 0x000000030e097224 */ /* 0x000fe200078e0211 */
[----:B--2---:R-:W-:Y:S02]  /*1560*/  LEA R248, P1, R16, UR8, 0x1 ;  /* 0x0000000810f87c11 */ /* 0x004fe4000f8208ff */
[----:B------:R-:W-:Y:S02]  /*1570*/  LEA.HI.X.SX32 R10, R10, R11, 0x1, P0 ;  /* 0x0000000b0a0a7211 */ /* 0x000fe400000f0eff */
[----:B---3--:R-:W-:Y:S02]  /*1580*/  LEA R244, P0, R12, UR16, 0x2 ;  /* 0x000000100cf47c11 */ /* 0x008fe4000f8010ff */
[----:B------:R-:W-:-:S02]  /*1590*/  LEA.HI.X R249, R16, UR9, R9, 0x1, P1 ;  /* 0x0000000910f97c11 */ /* 0x000fc400088f0c09 */
[----:B------:R-:W-:Y:S01]  /*15a0*/  LEA.HI.X R245, R12, UR17, R10, 0x2, P0 ;  /* 0x000000110cf57c11 */ /* 0x000fe200080f140a */
[----:B------:R-:W-:Y:S01]  /*15b0*/  UIMAD.WIDE UR16, UR58, 0x4, UR62 ;  /* 0x000000043a1078a5 */ /* 0x000fe2000f8e023e */
[----:B------:R-:W-:Y:S02]  /*15c0*/  IADD3 R10, P0, PT, R14, 0x20, RZ ;  /* 0x000000200e0a7810 */ /* 0x000fe40007f1e0ff */
[C---:B------:R-:W-:Y:S01]  /*15d0*/  SHF.L.U64.HI R3, R2.reuse, 0x5, R3 ;  /* 0x0000000502037819 */ /* 0x040fe20000010203 */
[----:B------:R-:W-:Y:S01]  /*15e0*/  IMAD.SHL.U32 R2, R2, 0x20, RZ ;  /* 0x0000002002027824 */ /* 0x000fe200078e00ff */
[C---:B------:R-:W-:Y:S01]  /*15f0*/  LOP3.LUT R17, R18.reuse, 0xc0, RZ, 0xfc, !PT ;  /* 0x000000c012117812 */ /* 0x040fe200078efcff */
        /* <DEDUP_REMOVED lines=16> */
.L_x_1291:
[----:B------:R-:W1:Y:S01]  /*1700*/  LDCU.64 UR12, c[0x0][0x5c0] ;  /* 0x0000b800ff0c77ac */ /* 0x000e620008000a00 */
[----:B------:R-:W-:-:S04]  /*1710*/  UIADD3 UR8, UPT, UPT, UR37, UR39, URZ ;  /* 0x0000002725087290 */ /* 0x000fc8000fffe0ff */
[----:B-1----:R-:W-:Y:S02]  /*1720*/  UIMAD.WIDE.U32 UR16, UR8, UR12, URZ ;  /* 0x0000000c081072a5 */ /* 0x002fe4000f8e00ff */
[----:B------:R-:W-:-:S04]  /*1730*/  UIMAD UR8, UR8, UR13, URZ ;  /* 0x0000000d080872a4 */ /* 0x000fc8000f8e02ff */
[----:B------:R-:W-:-:S06]  /*1740*/  UIADD3 UR8, UPT, UPT, UR17, UR8, URZ ;  /* 0x0000000811087290 */ /* 0x000fcc000fffe0ff */
[----:B------:R-:W-:Y:S02]  /*1750*/  MOV R2, UR8 ;  /* 0x0000000800027c02 */ /* 0x000fe40008000f00 */
.L_x_1292:
        /* <DEDUP_REMOVED lines=13> */
.L_x_1293:
[----:B------:R-:W1:Y:S01]  /*1830*/  LDCU.64 UR10, c[0x0][0x5c8] ;  /* 0x0000b900ff0a77ac */ /* 0x000e620008000a00 */
[----:B------:R-:W-:-:S04]  /*1840*/  UIADD3 UR37, UPT, UPT, UR37, UR39, URZ ;  /* 0x0000002725257290 */ /* 0x000fc8000fffe0ff */
[----:B-1----:R-:W-:Y:S02]  /*1850*/  UIMAD.WIDE.U32 UR14, UR37, UR10, URZ ;  /* 0x0000000a250e72a5 */ /* 0x002fe4000f8e00ff */
[----:B------:R-:W-:-:S04]  /*1860*/  UIMAD UR37, UR37, UR11, URZ ;  /* 0x0000000b252572a4 */ /* 0x000fc8000f8e02ff */
[----:B------:R-:W-:-:S06]  /*1870*/  UIADD3 UR37, UPT, UPT, UR15, UR37, URZ ;  /* 0x000000250f257290 */ /* 0x000fcc000fffe0ff */
[----:B------:R-:W-:-:S07]  /*1880*/  MOV R0, UR37 ;  /* 0x0000002500007c02 */ /* 0x000fce0008000f00 */
.L_x_1294:
        /* <DEDUP_REMOVED lines=32> */
.L_x_1296:
[----:B------:R-:W-:Y:S05]  /*1a90*/  BSYNC.RECONVERGENT B0 ;  /* 0x0000000000007941 */ /* 0x000fea0003800200 */
.L_x_1295:
        /* <DEDUP_REMOVED lines=19> */
.L_x_1298:
[----:B------:R-:W-:Y:S05]  /*1bd0*/  BSYNC.RECONVERGENT B0 ;  /* 0x0000000000007941 */ /* 0x000fea0003800200 */
.L_x_1297:
        /* <DEDUP_REMOVED lines=29> */
.L_x_1300:
[----:B------:R-:W-:Y:S05]  /*1db0*/  BSYNC.RECONVERGENT B0 ;  /* 0x0000000000007941 */ /* 0x000fea0003800200 */
.L_x_1299:
        /* <DEDUP_REMOVED lines=20> */
.L_x_1290:
        /* <DEDUP_REMOVED lines=35> */
.L_x_1303:
[----:B------:R2:W-:Y:S04]  /*2130*/  STS.128 [R13+0x8000], RZ ;  /* 0x008000ff0d007388 */ /* 0x0005e80000000c00 */
[----:B------:R2:W-:Y:S04]  /*2140*/  STS.128 [R13+0xa000], RZ ;  /* 0x00a000ff0d007388 */ /* 0x0005e80000000c00 */
[----:B------:R2:W-:Y:S04]  /*2150*/  STS.128 [R13+0xc000], RZ ;  /* 0x00c000ff0d007388 */ /* 0x0005e80000000c00 */
[----:B------:R2:W-:Y:S02]  /*2160*/  STS.128 [R13+0xe000], RZ ;  /* 0x00e000ff0d007388 */ /* 0x0005e40000000c00 */
.L_x_1304:
[----:B------:R-:W-:Y:S05]  /*2170*/  BSYNC.RECONVERGENT B0 ;  /* 0x0000000000007941 */ /* 0x000fea0003800200 */
.L_x_1302:
        /* <DEDUP_REMOVED lines=37> */
.L_x_1306:
[----:B------:R-:W-:Y:S05]  /*23d0*/  BSYNC.RECONVERGENT B0 ;  /* 0x0000000000007941 */ /* 0x000fea0003800200 */
.L_x_1305:
        /* <DEDUP_REMOVED lines=28> */
.L_x_1308:
[----:B------:R1:W-:Y:S04]  /*25a0*/  STS.128 [R13], RZ ;  /* 0x000000ff0d007388 */ /* 0x0003e80000000c00 */
[----:B------:R1:W-:Y:S04]  /*25b0*/  STS.128 [R13+0x2000], RZ ;  /* 0x002000ff0d007388 */ /* 0x0003e80000000c00 */
[----:B------:R1:W-:Y:S04]  /*25c0*/  STS.128 [R13+0x4000], RZ ;  /* 0x004000ff0d007388 */ /* 0x0003e80000000c00 */
[----:B------:R1:W-:Y:S02]  /*25d0*/  STS.128 [R13+0x6000], RZ ;  /* 0x006000ff0d007388 */ /* 0x0003e40000000c00 */
.L_x_1309:
[----:B------:R-:W-:Y:S05]  /*25e0*/  BSYNC.RECONVERGENT B0 ;  /* 0x0000000000007941 */ /* 0x000fea0003800200 */
.L_x_1307:
        /* <DEDUP_REMOVED lines=46> */
.L_x_1311:
[----:B------:R-:W-:Y:S05]  /*28d0*/  BSYNC.RECONVERGENT B0 ;  /* 0x0000000000007941 */ /* 0x000fea0003800200 */
.L_x_1310:
[----:B------:R-:W2:Y:S01]  /*28e0*/  LDCU.64 UR8, c[0x0][0x3d0] ;  /* 0x00007a00ff0877ac */ /* 0x000ea20008000a00 */
[----:B------:R-:W-:Y:S01]  /*28f0*/  MOV R2, UR14 ;  /* 0x0000000e00027c02 */ /* 0x000fe20008000f00 */
[----:B------:R-:W-:Y:S01]  /*2900*/  BSSY.RECONVERGENT B0, `(.L_x_1312) ;  /* 0x0000032000007945 */ /* 0x000fe20003800200 */
[----:B------:R-:W-:Y:S02]  /*2910*/  UIADD3 UR46, UPT, UPT, -UR30, UR36, URZ ;  /* 0x000000241e2e7290 */ /* 0x000fe4000fffe1ff */
[----:B------:R-:W-:Y:S01]  /*2920*/  UIMAD UR53, UR27, UR14, URZ ;  /* 0x0000000e1b3572a4 */ /* 0x000fe2000f8e02ff */
[----:B------:R-:W-:-:S03]  /*2930*/  IMAD.WIDE.U32 R2, R2, UR30, R18 ;  /* 0x0000001e02027c25 */ /* 0x000fc6000f8e0012 */
[----:B------:R-:W-:Y:S01]  /*2940*/  UIMAD UR53, UR30, UR15, UR53 ;  /* 0x0000000f1e3572a4 */ /* 0x000fe2000f8e0235 */
[----:B------:R-:W-:Y:S02]  /*2950*/  ISETP.GE.AND P6, PT, R14, UR46, PT ;  /* 0x0000002e0e007c0c */ /* 0x000fe4000bfc6270 */
[----:B-1--4-:R-:W-:-:S04]  /*2960*/  IADD3 R22, P0, PT, R2, UR52, RZ ;  /* 0x0000003402167c10 */ /* 0x012fc8000ff1e0ff */
        /* <DEDUP_REMOVED lines=39> */
.L_x_1313:
[----:B------:R2:W-:Y:S04]  /*2be0*/  STS.128 [R13+0x10000], RZ ;  /* 0x010000ff0d007388 */ /* 0x0005e80000000c00 */
[----:B------:R2:W-:Y:S04]  /*2bf0*/  STS.128 [R13+0x12000], RZ ;  /* 0x012000ff0d007388 */ /* 0x0005e80000000c00 */
[----:B------:R2:W-:Y:S04]  /*2c00*/  STS.128 [R13+0x14000], RZ ;  /* 0x014000ff0d007388 */ /* 0x0005e80000000c00 */
[----:B------:R2:W-:Y:S02]  /*2c10*/  STS.128 [R13+0x16000], RZ ;  /* 0x016000ff0d007388 */ /* 0x0005e40000000c00 */
.L_x_1314:
[----:B------:R-:W-:Y:S05]  /*2c20*/  BSYNC.RECONVERGENT B0 ;  /* 0x0000000000007941 */ /* 0x000fea0003800200 */
.L_x_1312:
        /* <DEDUP_REMOVED lines=41> */
.L_x_1316:
[----:B------:R-:W-:Y:S05]  /*2ec0*/  BSYNC.RECONVERGENT B0 ;  /* 0x0000000000007941 */ /* 0x000fea0003800200 */
.L_x_1315:
[----:B------:R-:W2:Y:S01]  /*2ed0*/  LDCU.64 UR8, c[0x0][0x3d8] ;  /* 0x00007b00ff0877ac */ /* 0x000ea20008000a00 */
[----:B-1----:R-:W-:Y:S01]  /*2ee0*/  MOV R2, UR12 ;  /* 0x0000000c00027c02 */ /* 0x002fe20008000f00 */
        /* <DEDUP_REMOVED lines=44> */
.L_x_1318:
[----:B------:R1:W-:Y:S04]  /*31b0*/  STS.128 [R13+0x18000], RZ ;  /* 0x018000ff0d007388 */ /* 0x0003e80000000c00 */
[----:B------:R1:W-:Y:S04]  /*31c0*/  STS.128 [R13+0x1a000], RZ ;  /* 0x01a000ff0d007388 */ /* 0x0003e80000000c00 */
[----:B------:R1:W-:Y:S04]  /*31d0*/  STS.128 [R13+0x1c000], RZ ;  /* 0x01c000ff0d007388 */ /* 0x0003e80000000c00 */
[----:B------:R1:W-:Y:S02]  /*31e0*/  STS.128 [R13+0x1e000], RZ ;  /* 0x01e000ff0d007388 */ /* 0x0003e40000000c00 */
.L_x_1319:
[----:B------:R-:W-:Y:S05]  /*31f0*/  BSYNC.RECONVERGENT B0 ;  /* 0x0000000000007941 */ /* 0x000fea0003800200 */
.L_x_1317:
[----:B------:R-:W3:Y:S01]  /*3200*/  LDC.64 R2, c[0x0][0x528] ;  /* 0x00014a00ff027b82 */ /* 0x000ee20000000a00 */
[----:B------:R-:W1:Y:S01]  /*3210*/  LDCU UR14, c[0x0][0x440] ;  /* 0x00008800ff0e77ac */ /* 0x000e620008000800 */
[----:B------:R-:W1:Y:S01]  /*3220*/  LDCU UR15, c[0x0][0x504] ;  /* 0x0000a080ff0f77ac */ /* 0x000e620008000800 */
[----:B---3--:R3:W5:Y:S04]  /*3230*/  LDG.E.64 R20, desc[UR34][R2.64+0x8] ;  /* 0x0000082202147981 */ /* 0x008768000c1e1b00 */
[----:B------:R-:W5:Y:S01]  /*3240*/  LDG.E.64 R2, desc[UR34][R2.64] ;  /* 0x0000002202027981 */ /* 0x000f62000c1e1b00 */
[----:B--2---:R-:W-:Y:S01]  /*3250*/  SHF.L.U32 R7, R0, 0x6, RZ ;  /* 0x0000000600077819 */ /* 0x004fe200000006ff */
[----:B------:R-:W-:Y:S02]  /*3260*/  BSSY.RECONVERGENT B0, `(.L_x_1320) ;  /* 0x0000028000007945 */ /* 0x000fe40003800200 */
[----:B------:R3:W-:Y:S01]  /*3270*/  @P5 STS.128 [R13+0x19000], RZ ;  /* 0x019000ff0d005388 */ /* 0x0007e20000000c00 */
[----:B------:R-:W-:-:S03]  /*3280*/  LOP3.LUT R6, R7, 0x1c0, RZ, 0xc0, !PT ;  /* 0x000001c007067812 */ /* 0x000fc600078ec0ff */
[----:B------:R3:W-:Y:S04]  /*3290*/  @P5 STS.128 [R13+0x1b000], RZ ;  /* 0x01b000ff0d005388 */ /* 0x0007e80000000c00 */
[----:B------:R3:W-:Y:S04]  /*32a0*/  @P5 STS.128 [R13+0x1d000], RZ ;  /* 0x01d000ff0d005388 */ /* 0x0007e80000000c00 */
[----:B------:R3:W-:Y:S01]  /*32b0*/  @P5 STS.128 [R13+0x1f000], RZ ;  /* 0x01f000ff0d005388 */ /* 0x0007e20000000c00 */
[----:B-1----:R-:W-:Y:S05]  /*32c0*/  @P5 BRA `(.L_x_1321) ;  /* 0x0000000000845947 */ /* 0x002fea0003800000 */
        /* <DEDUP_REMOVED lines=33> */
.L_x_1321:
[----:B------:R-:W-:Y:S05]  /*34e0*/  BSYNC.RECONVERGENT B0 ;  /* 0x0000000000007941 */ /* 0x000fea0003800200 */
.L_x_1320:
[----:B------:R-:W-:Y:S01]  /*34f0*/  UIMAD UR12, UR24, UR44, UR23 ;  /* 0x0000002c180c72a4 */ /* 0x000fe2000f8e0217 */
[----:B-1----:R-:W-:Y:S01]  /*3500*/  IMAD.SHL.U32 R9, R0, 0x20, RZ ;  /* 0x0000002000097824 */ /* 0x002fe200078e00ff */
[----:B------:R-:W-:Y:S01]  /*3510*/  LOP3.LUT R6, R6, 0x38, R4, 0xf8, !PT ;  /* 0x0000003806067812 */ /* 0x000fe200078ef804 */
[C---:B------:R-:W-:Y:S01]  /*3520*/  IMAD.SHL.U32 R5, R0.reuse, 0x10, RZ ;  /* 0x0000001000057824 */ /* 0x040fe200078e00ff */
[----:B------:R-:W-:Y:S01]  /*3530*/  USHF.L.U32 UR12, UR12, 0x5, URZ ;  /* 0x000000050c0c7899 */ /* 0x000fe200080006ff */
[----:B------:R-:W-:Y:S01]  /*3540*/  LOP3.LUT R7, R7, 0x200, RZ, 0xc0, !PT ;  /* 0x0000020007077812 */ /* 0x000fe200078ec0ff */
[----:B------:R-:W0:Y:S01]  /*3550*/  LDGDEPBAR ;  /* 0x00000000000079af */ /* 0x000e220000000000 */
[----:B------:R-:W-:Y:S01]  /*3560*/  LOP3.LUT R8, R9, 0x200, RZ, 0xc0, !PT ;  /* 0x0000020009087812 */ /* 0x000fe200078ec0ff */
[----:B------:R-:W-:Y:S01]  /*3570*/  USHF.R.S32.HI UR24, URZ, 0x1f, UR12 ;  /* 0x0000001fff187899 */ /* 0x000fe2000801140c */
[----:B------:R-:W-:Y:S01]  /*3580*/  R2P PR, R0, 0x6 ;  /* 0x0000000600007804 */ /* 0x000fe20000000000 */
[----:B------:R-:W-:Y:S01]  /*3590*/  IMAD.MOV.U32 R224, RZ, RZ, 0x40 ;  /* 0x00000040ffe07424 */ /* 0x000fe200078e00ff */
[----:B-----5:R-:W-:Y:S01]  /*35a0*/  IADD3 R239, P3, P0, R20, UR12, R239 ;  /* 0x0000000c14ef7c10 */ /* 0x020fe2000f87e0ef */
[----:B------:R-:W-:Y:S01]  /*35b0*/  IMAD.SHL.U32 R4, R0, 0x2, RZ ;  /* 0x0000000200047824 */ /* 0x000fe200078e00ff */
[----:B------:R-:W-:Y:S01]  /*35c0*/  LOP3.LUT R5, R8, 0x3800, R5, 0xf8, !PT ;  /* 0x0000380008057812 */ /* 0x000fe200078ef805 */
[----:B------:R-:W-:Y:S01]  /*35d0*/  IMAD.U32 R237, RZ, RZ, UR38 ;  /* 0x00000026ffed7e24 */ /* 0x000fe2000f8e00ff */
[----:B------:R-:W-:-:S02]  /*35e0*/  LOP3.LUT R227, R6, 0x8, R0, 0x78, !PT ;  /* 0x0000000806e37812 */ /* 0x000fc400078e7800 */
[----:B------:R-:W-:Y:S02]  /*35f0*/  CS2R R190, SRZ ;  /* 0x0000000000be7805 */ /* 0x000fe4000001ff00 */
[----:B------:R-:W-:Y:S02]  /*3600*/  LOP3.LUT R7, R7, 0xc00, R9, 0xf8, !PT ;  /* 0x00000c0007077812 */ /* 0x000fe400078ef809 */
[----:B------:R-:W-:Y:S02]  /*3610*/  CS2R R188, SRZ ;  /* 0x0000000000bc7805 */ /* 0x000fe4000001ff00 */
[----:B------:R-:W-:Y:S02]  /*3620*/  LOP3.LUT R228, R6, 0x8, R12, 0x78, !PT ;  /* 0x0000000806e47812 */ /* 0x000fe400078e780c */
[----:B------:R-:W-:Y:S02]  /*3630*/  CS2R R194, SRZ ;  /* 0x0000000000c27805 */ /* 0x000fe4000001ff00 */
[----:B------:R-:W-:Y:S01]  /*3640*/  IADD3.X R238, PT, PT, R21, UR24, RZ, P3, P0 ;  /* 0x0000001815ee7c10 */ /* 0x000fe20009fe04ff */
[----:B------:R-:W1:Y:S01]  /*3650*/  LDCU UR24, c[0x0][0x590] ;  /* 0x0000b200ff1877ac */ /* 0x000e620008000800 */
[----:B------:R-:W-:-:S02]  /*3660*/  LOP3.LUT R227, R5, R227, RZ, 0xfc, !PT ;  /* 0x000000e305e37212 */ /* 0x000fc400078efcff */
[----:B------:R-:W-:Y:S02]  /*3670*/  CS2R R192, SRZ ;  /* 0x0000000000c07805 */ /* 0x000fe4000001ff00 */
[----:B------:R-:W-:Y:S02]  /*3680*/  LOP3.LUT R228, R7, R228, RZ, 0xfc, !PT ;  /* 0x000000e407e47212 */ /* 0x000fe400078efcff */
[----:B------:R-:W-:Y:S02]  /*3690*/  CS2R R186, SRZ ;  /* 0x0000000000ba7805 */ /* 0x000fe4000001ff00 */
[----:B------:R-:W-:Y:S01]  /*36a0*/  R2UR UR30, R2 ;  /* 0x00000000021e72ca */ /* 0x000fe200000e0000 */
[----:B---3--:R-:W-:Y:S01]  /*36b0*/  IMAD.MOV.U32 R2, RZ, RZ, 0x20 ;  /* 0x00000020ff027424 */ /* 0x008fe200078e00ff */
[----:B------:R-:W-:Y:S02]  /*36c0*/  R2UR UR27, R3 ;  /* 0x00000000031b72ca */ /* 0x000fe400000e0000 */
[----:B------:R-:W-:-:S02]  /*36d0*/  CS2R R184, SRZ ;  /* 0x0000000000b87805 */ /* 0x000fc4000001ff00 */
[----:B------:R-:W-:Y:S02]  /*36e0*/  SEL R224, R224, 0xffffffc0, !P2 ;  /* 0xffffffc0e0e07807 */ /* 0x000fe40005000000 */
[----:B------:R-:W-:Y:S02]  /*36f0*/  CS2R R182, SRZ ;  /* 0x0000000000b67805 */ /* 0x000fe4000001ff00 */
[----:B------:R-:W-:Y:S02]  /*3700*/  LEA R227, R227, UR33, 0x1 ;  /* 0x00000021e3e37c11 */ /* 0x000fe4000f8e08ff */
[----:B------:R-:W-:Y:S02]  /*3710*/  CS2R R180, SRZ ;  /* 0x0000000000b47805 */ /* 0x000fe4000001ff00 */
[----:B------:R-:W-:Y:S02]  /*3720*/  LOP3.LUT R4, R4, 0x6, RZ, 0xc0, !PT ;  /* 0x0000000604047812 */ /* 0x000fe400078ec0ff */
[----:B------:R-:W-:-:S02]  /*3730*/  CS2R R174, SRZ ;  /* 0x0000000000ae7805 */ /* 0x000fc4000001ff00 */
[----:B------:R-:W-:Y:S01]  /*3740*/  LEA R228, R228, UR33, 0x1 ;  /* 0x00000021e4e47c11 */ /* 0x000fe2000f8e08ff */
[----:B------:R-:W-:Y:S01]  /*3750*/  IMAD.IADD R3, R224, 0x1, R227 ;  /* 0x00000001e0037824 */ /* 0x000fe200078e02e3 */
[----:B------:R-:W-:Y:S02]  /*3760*/  SEL R2, R2, 0xffffffe0, !P1 ;  /* 0xffffffe002027807 */ /* 0x000fe40004800000 */
[----:B------:R-:W-:Y:S02]  /*3770*/  CS2R R172, SRZ ;  /* 0x0000000000ac7805 */ /* 0x000fe4000001ff00 */
[----:B------:R-:W-:Y:S01]  /*3780*/  LOP3.LUT R4, R4, 0xe0, R11, 0xf8, !PT ;  /* 0x000000e004047812 */ /* 0x000fe200078ef80b */
[--C-:B------:R-:W-:Y:S01]  /*3790*/  IMAD.IADD R224, R224, 0x1, R228.reuse ;  /* 0x00000001e0e07824 */ /* 0x100fe200078e02e4 */
[----:B------:R-:W-:Y:S01]  /*37a0*/  CS2R R178, SRZ ;  /* 0x0000000000b27805 */ /* 0x000fe2000001ff00 */
[C---:B------:R-:W-:Y:S01]  /*37b0*/  IMAD.IADD R225, R2.reuse, 0x1, R227 ;  /* 0x0000000102e17824 */ /* 0x040fe200078e02e3 */
[----:B------:R-:W-:Y:S01]  /*37c0*/  CS2R R176, SRZ ;  /* 0x0000000000b07805 */ /* 0x000fe2000001ff00 */
[C---:B------:R-:W-:Y:S01]  /*37d0*/  IMAD.IADD R226, R2.reuse, 0x1, R228 ;  /* 0x0000000102e27824 */ /* 0x040fe200078e02e4 */
[----:B------:R-:W-:Y:S01]  /*37e0*/  CS2R R170, SRZ ;  /* 0x0000000000aa7805 */ /* 0x000fe2000001ff00 */
[----:B------:R-:W-:Y:S01]  /*37f0*/  IMAD.IADD R0, R2, 0x1, R3 ;  /* 0x0000000102007824 */ /* 0x000fe200078e0203 */
[----:B------:R-:W-:Y:S01]  /*3800*/  CS2R R168, SRZ ;  /* 0x0000000000a87805 */ /* 0x000fe2000001ff00 */
[----:B------:R-:W-:Y:S01]  /*3810*/  IMAD.U32 R237, R237, 0x40, R4 ;  /* 0x00000040eded7824 */ /* 0x000fe200078e0004 */
        /* <DEDUP_REMOVED lines=50> */
[----:B------:R-:W-:Y:S01]  /*3b40*/  IMAD.IADD R2, R2, 0x1, R224 ;  /* 0x0000000102027824 */ /* 0x000fe200078e02e0 */
[----:B------:R-:W2:Y:S01]  /*3b50*/  LDCU UR8, c[0x0][0x508] ;  /* 0x0000a100ff0877ac */ /* 0x000ea20008000800 */
[----:B------:R-:W3:Y:S01]  /*3b60*/  LDCU UR9, c[0x0][0x3e0] ;  /* 0x00007c00ff0977ac */ /* 0x000ee20008000800 */
[----:B------:R-:W2:Y:S01]  /*3b70*/  LDCU UR13, c[0x0][0x45c] ;  /* 0x00008b80ff0d77ac */ /* 0x000ea20008000800 */
[----:B------:R-:W2:Y:S01]  /*3b80*/  LDCU.U8 UR12, c[0x0][0x4f8] ;  /* 0x00009f00ff0c77ac */ /* 0x000ea20008000000 */
[----:B-1----:R-:W-:Y:S02]  /*3b90*/  USHF.L.U32 UR24, UR24, 0x6, URZ ;  /* 0x0000000618187899 */ /* 0x002fe400080006ff */
[----:B------:R-:W-:Y:S02]  /*3ba0*/  UIADD3 UR47, UPT, UPT, -UR47, UR42, URZ ;  /* 0x0000002a2f2f7290 */ /* 0x000fe4000fffe1ff */
        /* <DEDUP_REMOVED lines=11> */
[----:B--23--:R-:W-:-:S12]  /*3c60*/  UIADD3 UR46, UPT, UPT, UR27, 0x646e171e, URZ ;  /* 0x646e171e1b2e7890 */ /* 0x00cfd8000fffe0ff */
.L_x_1326:
[----:B------:R-:W0:Y:S01]  /*3c70*/  LDGDEPBAR ;  /* 0x00000000000079af */ /* 0x000e220000000000 */
[----:B------:R-:W-:Y:S04]  /*3c80*/  USHF.L.U32 UR44, UR49, 0x6, URZ ;  /* 0x00000006312c7899 */ /* 0x000fe800080006ff */
[----:B------:R-:W-:Y:S01]  /*3c90*/  UISETP.GE.AND UP0, UPT, UR44, UR47, UPT ;  /* 0x0000002f2c00728c */ /* 0x000fe2000bf06270 */
[----:B------:R-:W-:Y:S04]  /*3ca0*/  DEPBAR.LE SB0, 0x0 ;  /* 0x000080000000791a */ /* 0x000fe80000000000 */
[----:B------:R-:W-:Y:S06]  /*3cb0*/  BAR.SYNC.DEFER_BLOCKING 0x0 ;  /* 0x0000000000007b1d */ /* 0x000fec0000010000 */
[----:B------:R-:W-:Y:S04]  /*3cc0*/  LDSM.16.M88.4 R16, [R228] ;  /* 0x00000000e410783b */ /* 0x000fe80000000200 */
[----:B-1----:R-:W1:Y:S04]  /*3cd0*/  LDSM.16.M88.4 R8, [R227+0x10000] ;  /* 0x01000000e308783b */ /* 0x002e680000000200 */
[----:B------:R-:W4:Y:S04]  /*3ce0*/  LDSM.16.M88.4 R84, [R227+0x10800] ;  /* 0x01080000e354783b */ /* 0x000f280000000200 */
[----:B------:R-:W-:Y:S04]  /*3cf0*/  LDSM.16.M88.4 R88, [R226] ;  /* 0x00000000e258783b */ /* 0x000fe80000000200 */
[----:B------:R-:W2:Y:S04]  /*3d00*/  LDSM.16.M88.4 R92, [R225+0x10000] ;  /* 0x01000000e15c783b */ /* 0x000ea80000000200 */
[----:B------:R-:W3:Y:S04]  /*3d10*/  LDSM.16.M88.4 R96, [R225+0x10800] ;  /* 0x01080000e160783b */ /* 0x000ee80000000200 */
[----:B------:R-:W-:Y:S04]  /*3d20*/  LDSM.16.M88.4 R100, [R224] ;  /* 0x00000000e064783b */ /* 0x000fe80000000200 */
[----:B-----5:R-:W3:Y:S04]  /*3d30*/  LDSM.16.M88.4 R104, [R3+0x10000] ;  /* 0x010000000368783b */ /* 0x020ee80000000200 */
[----:B------:R-:W-:Y:S04]  /*3d40*/  LDSM.16.M88.4 R108, [R0+0x10000] ;  /* 0x01000000006c783b */ /* 0x000fe80000000200 */
[----:B------:R-:W-:Y:S01]  /*3d50*/  LDSM.16.M88.4 R112, [R227+0x12800] ;  /* 0x01280000e370783b */ /* 0x000fe20000000200 */
[C---:B-1----:R-:W-:Y:S08]  /*3d60*/  HMMA.16816.F32.BF16 R4, R16.reuse, R8, RZ ;  /* 0x000000081004723c */ /* 0x042ff000000418ff */
[C---:B------:R-:W-:Y:S08]  /*3d70*/  HMMA.16816.F32.BF16 R8, R16.reuse, R10, RZ ;  /* 0x0000000a1008723c */ /* 0x040ff000000418ff */
[C---:B----4-:R-:W-:Y:S08]  /*3d80*/  HMMA.16816.F32.BF16 R12, R16.reuse, R84, RZ ;  /* 0x00000054100c723c */ /* 0x050ff000000418ff */
[----:B------:R-:W-:Y:S01]  /*3d90*/  HMMA.16816.F32.BF16 R16, R16, R86, RZ ;  /* 0x000000561010723c */ /* 0x000fe200000418ff */
[----:B------:R-:W1:Y:S07]  /*3da0*/  LDSM.16.M88.4 R84, [R3+0x10800] ;  /* 0x010800000354783b */ /* 0x000e6e0000000200 */
[C---:B--2---:R-:W-:Y:S08]  /*3db0*/  HMMA.16816.F32.BF16 R4, R88.reuse, R92, R4 ;  /* 0x0000005c5804723c */ /* 0x044ff00000041804 */
[C---:B------:R-:W-:Y:S01]  /*3dc0*/  HMMA.16816.F32.BF16 R8, R88.reuse, R94, R8 ;  /* 0x0000005e5808723c */ /* 0x040fe20000041808 */
[----:B------:R-:W2:Y:S07]  /*3dd0*/  LDSM.16.M88.4 R92, [R2] ;  /* 0x00000000025c783b */ /* 0x000eae0000000200 */
[C---:B---3--:R-:W-:Y:S01]  /*3de0*/  HMMA.16816.F32.BF16 R12, R88.reuse, R96, R12 ;  /* 0x00000060580c723c */ /* 0x048fe2000004180c */
[----:B------:R-:W-:Y:S02]  /*3df0*/  IMAD.U32 R96, RZ, RZ, UR10 ;  /* 0x0000000aff607e24 */ /* 0x000fe4000f8e00ff */
[----:B------:R-:W-:Y:S03]  /*3e00*/  IMAD.U32 R97, RZ, RZ, UR11 ;  /* 0x0000000bff617e24 */ /* 0x000fe6000f8e00ff */
[C---:B------:R-:W-:Y:S02]  /*3e10*/  LEA R96, P0, R242.reuse, R96, 0x2 ;  /* 0x00000060f2607211 */ /* 0x040fe400078010ff */
[----:B------:R-:W-:Y:S01]  /*3e20*/  HMMA.16816.F32.BF16 R16, R88, R98, R16 ;  /* 0x000000625810723c */ /* 0x000fe20000041810 */
[----:B------:R-:W3:Y:S02]  /*3e30*/  LDSM.16.M88.4 R88, [R0+0x10800] ;  /* 0x010800000058783b */ /* 0x000ee40000000200 */
[----:B------:R-:W-:Y:S05]  /*3e40*/  LEA.HI.X R97, R242, R97, RZ, 0x2, P0 ;  /* 0x00000061f2617211 */ /* 0x000fea00000f14ff */
[C---:B------:R-:W-:Y:S01]  /*3e50*/  HMMA.16816.F32.BF16 R4, R100.reuse, R104, R4 ;  /* 0x000000686404723c */ /* 0x040fe20000041804 */
[----:B------:R-:W5:Y:S04]  /*3e60*/  LDG.E R123, desc[UR34][R96.64] ;  /* 0x00000022607b7981 */ /* 0x000f68000c1e1900 */
        /* <DEDUP_REMOVED lines=106> */
.L_x_1322:
        /* <DEDUP_REMOVED lines=82> */
.L_x_1323:
[----:B------:R-:W1:Y:S01]  /*4a30*/  S2R R229, SR_TID.X ;  /* 0x0000000000e57919 */ /* 0x000e620000002100 */
[C---:B------:R-:W-:Y:S01]  /*4a40*/  FMUL.FTZ R2, R241.reuse, 1.4426950216293334961 ;  /* 0x3fb8aa3bf1027820 */ /* 0x040fe20000410000 */
[----:B------:R-:W-:Y:S01]  /*4a50*/  FSETP.NEU.FTZ.AND P0, PT, R241, -INF , PT ;  /* 0xff800000f100780b */ /* 0x000fe20003f1d000 */
[----:B------:R-:W-:Y:S01]  /*4a60*/  IMAD.U32 R0, RZ, RZ, UR38 ;  /* 0x00000026ff007e24 */ /* 0x000fe2000f8e00ff */
[----:B------:R-:W-:Y:S01]  /*4a70*/  UISETP.GT.AND UP0, UPT, UR49, UR45, UPT ;  /* 0x0000002d3100728c */ /* 0x000fe2000bf04270 */
[----:B------:R-:W-:Y:S01]  /*4a80*/  IMAD.WIDE.U32 R86, R239, -0x2daee0ad, RZ ;  /* 0xd2511f53ef567825 */ /* 0x000fe200078e00ff */
[----:B------:R-:W-:Y:S02]  /*4a90*/  FSEL R2, R2, RZ, P0 ;  /* 0x000000ff02027208 */ /* 0x000fe40000000000 */
[----:B------:R-:W-:Y:S01]  /*4aa0*/  FSETP.NEU.FTZ.AND P0, PT, R240, -INF , PT ;  /* 0xff800000f000780b */ /* 0x000fe20003f1d000 */
[----:B------:R-:W-:Y:S02]  /*4ab0*/  IMAD.U32 R3, RZ, RZ, UR49 ;  /* 0x00000031ff037e24 */ /* 0x000fe4000f8e00ff */
[--C-:B------:R-:W-:Y:S01]  /*4ac0*/  FFMA.FTZ R8, R8, UR13, -R2.reuse ;  /* 0x0000000d08087c23 */ /* 0x100fe20008010802 */
[--C-:B------:R-:W-:Y:S01]  /*4ad0*/  FFMA.FTZ R9, R9, UR13, -R2.reuse ;  /* 0x0000000d09097c23 */ /* 0x100fe20008010802 */
[--C-:B------:R-:W-:Y:S01]  /*4ae0*/  FFMA.FTZ R16, R16, UR13, -R2.reuse ;  /* 0x0000000d10107c23 */ /* 0x100fe20008010802 */
[--C-:B------:R-:W-:Y:S01]  /*4af0*/  FFMA.FTZ R17, R17, UR13, -R2.reuse ;  /* 0x0000000d11117c23 */ /* 0x100fe20008010802 */
[----:B------:R2:W-:Y:S01]  /*4b00*/  MUFU.EX2 R125, R8 ;  /* 0x00000008007d7308 */ /* 0x0005e20000000800 */
[--C-:B------:R-:W-:Y:S01]  /*4b10*/  FFMA.FTZ R12, R12, UR13, -R2.reuse ;  /* 0x0000000d0c0c7c23 */ /* 0x100fe20008010802 */
[--C-:B------:R-:W-:Y:S01]  /*4b20*/  FFMA.FTZ R4, R4, UR13, -R2.reuse ;  /* 0x0000000d04047c23 */ /* 0x100fe20008010802 */
[--C-:B------:R-:W-:Y:S01]  /*4b30*/  FFMA.FTZ R13, R13, UR13, -R2.reuse ;  /* 0x0000000d0d0d7c23 */ /* 0x100fe20008010802 */
[----:B------:R-:W-:Y:S01]  /*4b40*/  FFMA.FTZ R5, R5, UR13, -R2 ;  /* 0x0000000d05057c23 */ /* 0x000fe20008010802 */
[----:B------:R-:W-:Y:S01]  /*4b50*/  IMAD.MOV.U32 R128, RZ, RZ, 0x10 ;  /* 0x00000010ff807424 */ /* 0x000fe200078e00ff */
[----:B------:R-:W-:Y:S01]  /*4b60*/  @UP0 UIADD3 UR44, UP1, UPT, UR16, -0x100, URZ ;  /* 0xffffff00102c0890 */ /* 0x000fe2000ff3e0ff */
[----:B------:R-:W-:Y:S03]  /*4b70*/  IMAD.MOV.U32 R232, RZ, RZ, 0x20 ;  /* 0x00000020ffe87424 */ /* 0x000fe600078e00ff */
[----:B------:R3:W-:Y:S01]  /*4b80*/  MUFU.EX2 R126, R9 ;  /* 0x00000009007e7308 */ /* 0x0007e20000000800 */
[----:B------:R-:W-:Y:S01]  /*4b90*/  IMAD.MOV.U32 R233, RZ, RZ, 0x40 ;  /* 0x00000040ffe97424 */ /* 0x000fe200078e00ff */
[----:B------:R-:W-:Y:S02]  /*4ba0*/  @UP0 UIADD3.X UR42, UPT, UPT, UR17, -0x1, URZ, UP1, !UPT ;  /* 0xffffffff112a0890 */ /* 0x000fe40008ffe4ff */
[----:B------:R-:W-:Y:S06]  /*4bb0*/  @UP0 UIADD3 UR10, UP1, UPT, UR10, -0x100, URZ ;  /* 0xffffff000a0a0890 */ /* 0x000fec000ff3e0ff */
[----:B------:R-:W-:Y:S01]  /*4bc0*/  MUFU.EX2 R124, R12 ;  /* 0x0000000c007c7308 */ /* 0x000fe20000000800 */
[----:B------:R-:W-:Y:S09]  /*4bd0*/  @UP0 UIADD3.X UR11, UPT, UPT, UR11, -0x1, URZ, UP1, !UPT ;  /* 0xffffffff0b0b0890 */ /* 0x000ff20008ffe4ff */
[----:B------:R-:W-:Y:S10]  /*4be0*/  MUFU.EX2 R196, R13 ;  /* 0x0000000d00c47308 */ /* 0x000ff40000000800 */
[----:B------:R-:W-:Y:S10]  /*4bf0*/  MUFU.EX2 R207, R5 ;  /* 0x0000000500cf7308 */ /* 0x000ff40000000800 */
[----:B------:R4:W-:Y:S10]  /*4c00*/  MUFU.EX2 R206, R4 ;  /* 0x0000000400ce7308 */ /* 0x0009f40000000800 */
[----:B------:R-:W4:Y:S10]  /*4c10*/  MUFU.EX2 R205, R16 ;  /* 0x0000001000cd7308 */ /* 0x000f340000000800 */
[----:B------:R-:W4:Y:S01]  /*4c20*/  MUFU.EX2 R204, R17 ;  /* 0x0000001100cc7308 */ /* 0x000f220000000800 */
[--C-:B-1----:R-:W-:Y:S01]  /*4c30*/  SHF.R.U32.HI R85, RZ, 0x7, R229.reuse ;  /* 0x00000007ff557819 */ /* 0x102fe200000116e5 */
[C---:B------:R-:W-:Y:S01]  /*4c40*/  IMAD.SHL.U32 R118, R229.reuse, 0x2, RZ ;  /* 0x00000002e5767824 */ /* 0x040fe200078e00ff */
[----:B------:R-:W-:Y:S01]  /*4c50*/  SHF.R.U32.HI R84, RZ, 0x5, R229 ;  /* 0x00000005ff547819 */ /* 0x000fe200000116e5 */
[C---:B------:R-:W-:Y:S01]  /*4c60*/  IMAD.SHL.U32 R120, R229.reuse, 0x20, RZ ;  /* 0x00000020e5787824 */ /* 0x040fe200078e00ff */
[C---:B------:R-:W-:Y:S01]  /*4c70*/  LOP3.LUT P2, RZ, R229.reuse, 0x8, RZ, 0xc0, !PT ;  /* 0x00000008e5ff7812 */ /* 0x040fe2000784c0ff */
[----:B------:R-:W-:Y:S01]  /*4c80*/  IMAD R0, R0, 0x2, R85 ;  /* 0x0000000200007824 */ /* 0x000fe200078e0255 */
[----:B------:R-:W-:Y:S01]  /*4c90*/  LOP3.LUT R84, R84, 0x3, RZ, 0xc0, !PT ;  /* 0x0000000354547812 */ /* 0x000fe200078ec0ff */
[C---:B------:R-:W-:Y:S01]  /*4ca0*/  IMAD.SHL.U32 R197, R229.reuse, 0x10, RZ ;  /* 0x00000010e5c57824 */ /* 0x040fe200078e00ff */
[----:B------:R-:W-:Y:S01]  /*4cb0*/  LOP3.LUT R227, R120, 0x200, RZ, 0xc0, !PT ;  /* 0x0000020078e37812 */ /* 0x000fe200078ec0ff */
[----:B------:R-:W-:Y:S01]  /*4cc0*/  IMAD.SHL.U32 R117, R229, 0x40, RZ ;  /* 0x00000040e5757824 */ /* 0x000fe200078e00ff */
[----:B------:R-:W-:Y:S01]  /*4cd0*/  LOP3.LUT R0, R0, UR27, R87, 0x96, !PT ;  /* 0x0000001b00007c12 */ /* 0x000fe2000f8e9657 */
[----:B------:R-:W-:Y:S01]  /*4ce0*/  IMAD R3, R3, 0x4, R84 ;  /* 0x0000000403037824 */ /* 0x000fe200078e0254 */
[----:B------:R-:W-:Y:S01]  /*4cf0*/  LOP3.LUT R227, R227, 0x3800, R197, 0xf8, !PT ;  /* 0x00003800e3e37812 */ /* 0x000fe200078ef8c5 */
[----:B------:R-:W-:Y:S01]  /*4d00*/  IMAD.SHL.U32 R230, R229, 0x8, RZ ;  /* 0x00000008e5e67824 */ /* 0x000fe200078e00ff */
[----:B------:R-:W-:Y:S01]  /*4d10*/  LOP3.LUT R116, R117, 0x1c0, RZ, 0xc0, !PT ;  /* 0x000001c075747812 */ /* 0x000fe200078ec0ff */
[----:B------:R-:W-:Y:S04]  /*4d20*/  IMAD.WIDE.U32 R84, R0, -0x326172a9, RZ ;  /* 0xcd9e8d5700547825 */ /* 0x000fe800078e00ff */
[----:B------:R-:W-:Y:S01]  /*4d30*/  FMUL.FTZ R0, R240, 1.4426950216293334961 ;  /* 0x3fb8aa3bf0007820 */ /* 0x000fe20000410000 */
[----:B------:R-:W-:Y:S01]  /*4d40*/  LOP3.LUT R116, R116, 0x38, R230, 0xf8, !PT ;  /* 0x0000003874747812 */ /* 0x000fe200078ef8e6 */
[----:B------:R-:W-:Y:S01]  /*4d50*/  IMAD.WIDE.U32 R88, R3, -0x326172a9, RZ ;  /* 0xcd9e8d5703587825 */ /* 0x000fe200078e00ff */
[----:B------:R-:W-:Y:S02]  /*4d60*/  LOP3.LUT R122, R117, 0x200, RZ, 0xc0, !PT ;  /* 0x00000200757a7812 */ /* 0x000fe400078ec0ff */
[----:B------:R-:W-:Y:S02]  /*4d70*/  FSEL R0, R0, RZ, P0 ;  /* 0x000000ff00007208 */ /* 0x000fe40000000000 */
[----:B------:R-:W-:Y:S02]  /*4d80*/  LOP3.LUT R3, R238, UR30, R89, 0x96, !PT ;  /* 0x0000001eee037c12 */ /* 0x000fe4000f8e9659 */
[----:B--2---:R-:W-:Y:S01]  /*4d90*/  LOP3.LUT R8, R88, UR61, R85, 0x96, !PT ;  /* 0x0000003d58087c12 */ /* 0x004fe2000f8e9655 */
[--C-:B------:R-:W-:Y:S01]  /*4da0*/  FFMA.FTZ R10, R10, UR13, -R0.reuse ;  /* 0x0000000d0a0a7c23 */ /* 0x100fe20008010800 */
[--C-:B------:R-:W-:Y:S01]  /*4db0*/  FFMA.FTZ R11, R11, UR13, -R0.reuse ;  /* 0x0000000d0b0b7c23 */ /* 0x100fe20008010800 */
[----:B------:R-:W-:Y:S04]  /*4dc0*/  IMAD.WIDE.U32 R88, R3, -0x2daee0ad, RZ ;  /* 0xd2511f5303587825 */ /* 0x000fe800078e00ff */
[--C-:B------:R-:W-:Y:S01]  /*4dd0*/  FFMA.FTZ R130, R7, UR13, -R0.reuse ;  /* 0x0000000d07827c23 */ /* 0x100fe20008010800 */
[----:B------:R1:W2:Y:S01]  /*4de0*/  MUFU.EX2 R127, R10 ;  /* 0x0000000a007f7308 */ /* 0x0002a20000000800 */
[----:B------:R-:W-:Y:S01]  /*4df0*/  SHF.R.U32.HI R7, RZ, 0x2, R229 ;  /* 0x00000002ff077819 */ /* 0x000fe200000116e5 */
[----:B---3--:R-:W-:Y:S01]  /*4e00*/  IMAD.WIDE.U32 R8, R8, -0x2daee0ad, RZ ;  /* 0xd2511f5308087825 */ /* 0x008fe200078e00ff */
[----:B------:R-:W-:Y:S03]  /*4e10*/  LOP3.LUT R86, R86, UR60, R89, 0x96, !PT ;  /* 0x0000003c56567c12 */ /* 0x000fe6000f8e9659 */
[--C-:B------:R-:W-:Y:S01]  /*4e20*/  FFMA.FTZ R6, R6, UR13, -R0.reuse ;  /* 0x0000000d06067c23 */ /* 0x100fe20008010800 */
[----:B----4-:R-:W-:Y:S01]  /*4e30*/  LOP3.LUT R4, R116, 0x8, R229, 0x78, !PT ;  /* 0x0000000874047812 */ /* 0x010fe200078e78e5 */
[--C-:B------:R-:W-:Y:S02]  /*4e40*/  FFMA.FTZ R18, R18, UR13, -R0.reuse ;  /* 0x0000000d12127c23 */ /* 0x100fe40008010800 */
[----:B------:R3:W4:Y:S01]  /*4e50*/  MUFU.EX2 R129, R11 ;  /* 0x0000000b00817308 */ /* 0x0007220000000800 */
[----:B------:R-:W-:Y:S01]  /*4e60*/  LOP3.LUT R2, R88, UR58, R9, 0x96, !PT ;  /* 0x0000003a58027c12 */ /* 0x000fe2000f8e9609 */
[----:B------:R-:W-:Y:S01]  /*4e70*/  IMAD.WIDE.U32 R86, R86, -0x326172a9, RZ ;  /* 0xcd9e8d5756567825 */ /* 0x000fe200078e00ff */
[----:B------:R-:W-:Y:S03]  /*4e80*/  LOP3.LUT R227, R227, R4, RZ, 0xfc, !PT ;  /* 0x00000004e3e37212 */ /* 0x000fe600078efcff */
[--C-:B------:R-:W-:Y:S01]  /*4e90*/  FFMA.FTZ R15, R15, UR13, -R0.reuse ;  /* 0x0000000d0f0f7c23 */ /* 0x100fe20008010800 */
[----:B------:R-:W-:Y:S01]  /*4ea0*/  IMAD.WIDE.U32 R2, R2, -0x326172a9, RZ ;  /* 0xcd9e8d5702027825 */ /* 0x000fe200078e00ff */
[----:B------:R-:W-:Y:S02]  /*4eb0*/  LOP3.LUT R84, R84, UR59, R87, 0x96, !PT ;  /* 0x0000003b54547c12 */ /* 0x000fe4000f8e9657 */
[----:B------:R2:W-:Y:S01]  /*4ec0*/  MUFU.EX2 R203, R6 ;  /* 0x0000000600cb7308 */ /* 0x0005e20000000800 */
[--C-:B------:R-:W-:Y:S01]  /*4ed0*/  FFMA.FTZ R14, R14, UR13, -R0.reuse ;  /* 0x0000000d0e0e7c23 */ /* 0x100fe20008010800 */
[----:B------:R-:W-:Y:S01]  /*4ee0*/  FFMA.FTZ R0, R19, UR13, -R0 ;  /* 0x0000000d13007c23 */ /* 0x000fe20008010800 */
[----:B-1----:R-:W-:Y:S01]  /*4ef0*/  LOP3.LUT R10, R86, UR57, R3, 0x96, !PT ;  /* 0x00000039560a7c12 */ /* 0x002fe2000f8e9603 */
[----:B------:R-:W-:Y:S01]  /*4f00*/  IMAD.WIDE.U32 R84, R84, -0x2daee0ad, RZ ;  /* 0xd2511f5354547825 */ /* 0x000fe200078e00ff */
[----:B------:R-:W-:Y:S02]  /*4f10*/  LOP3.LUT R3, R118, 0x38, RZ, 0xc0, !PT ;  /* 0x0000003876037812 */ /* 0x000fe400078ec0ff */
[----:B------:R-:W-:Y:S03]  /*4f20*/  SHF.R.U32.HI R231, RZ, 0x1, R229 ;  /* 0x00000001ffe77819 */ /* 0x000fe600000116e5 */
[----:B------:R-:W1:Y:S01]  /*4f30*/  MUFU.EX2 R130, R130 ;  /* 0x0000008200827308 */ /* 0x000e620000000800 */
[----:B---3--:R-:W-:Y:S01]  /*4f40*/  IMAD.WIDE.U32 R10, R10, -0x2daee0ad, RZ ;  /* 0xd2511f530a0a7825 */ /* 0x008fe200078e00ff */
[----:B------:R-:W-:Y:S02]  /*4f50*/  LOP3.LUT R7, R3, 0x20, R7, 0x78, !PT ;  /* 0x0000002003077812 */ /* 0x000fe400078e7807 */
[----:B------:R-:W-:Y:S02]  /*4f60*/  LOP3.LUT R3, R8, UR56, R85, 0x96, !PT ;  /* 0x0000003808037c12 */ /* 0x000fe4000f8e9655 */
[----:B------:R-:W-:Y:S02]  /*4f70*/  LOP3.LUT R8, R84, UR54, R11, 0x96, !PT ;  /* 0x0000003654087c12 */ /* 0x000fe4000f8e960b */
[----:B------:R-:W-:Y:S01]  /*4f80*/  LOP3.LUT R197, R7, 0x1c0, R197, 0xf8, !PT ;  /* 0x000001c007c57812 */ /* 0x000fe200078ef8c5 */
[----:B------:R-:W-:Y:S01]  /*4f90*/  IMAD.WIDE.U32 R84, R3, -0x326172a9, RZ ;  /* 0xcd9e8d5703547825 */ /* 0x000fe200078e00ff */
[----:B------:R-:W-:Y:S01]  /*4fa0*/  LOP3.LUT R7, R120, 0xc00, RZ, 0xc0, !PT ;  /* 0x00000c0078077812 */ /* 0x000fe200078ec0ff */
[----:B------:R-:W3:Y:S01]  /*4fb0*/  MUFU.EX2 R199, R0 ;  /* 0x0000000000c77308 */ /* 0x000ee20000000800 */
[----:B------:R-:W-:Y:S01]  /*4fc0*/  LOP3.LUT R228, R122, 0xc00, R120, 0xf8, !PT ;  /* 0x00000c007ae47812 */ /* 0x000fe200078ef878 */
[----:B------:R-:W-:Y:S01]  /*4fd0*/  IMAD.WIDE.U32 R8, R8, -0x326172a9, RZ ;  /* 0xcd9e8d5708087825 */ /* 0x000fe200078e00ff */
[----:B------:R-:W-:Y:S02]  /*4fe0*/  LOP3.LUT R3, R2, UR55, R85, 0x96, !PT ;  /* 0x0000003702037c12 */ /* 0x000fe4000f8e9655 */
[----:B------:R-:W-:Y:S02]  /*4ff0*/  LOP3.LUT R7, R7, 0x6, R118, 0xf8, !PT ;  /* 0x0000000607077812 */ /* 0x000fe400078ef876 */
[----:B------:R-:W-:Y:S01]  /*5000*/  LOP3.LUT R2, R84, UR53, R9, 0x96, !PT ;  /* 0x0000003554027c12 */ /* 0x000fe2000f8e9609 */
[----:B------:R-:W-:Y:S01]  /*5010*/  IMAD.WIDE.U32 R12, R3, -0x2daee0ad, RZ ;  /* 0xd2511f53030c7825 */ /* 0x000fe200078e00ff */
[----:B------:R-:W-:Y:S01]  /*5020*/  LOP3.LUT R197, R7, R197, RZ, 0xfc, !PT ;  /* 0x000000c507c57212 */ /* 0x000fe200078efcff */
[----:B------:R-:W-:Y:S01]  /*5030*/  MUFU.EX2 R201, R15 ;  /* 0x0000000f00c97308 */ /* 0x000fe20000000800 */
[----:B------:R-:W-:Y:S01]  /*5040*/  LOP3.LUT R121, R116, 0x8, R231, 0x78, !PT ;  /* 0x0000000874797812 */ /* 0x000fe200078e78e7 */
[----:B------:R-:W-:Y:S01]  /*5050*/  IMAD.WIDE.U32 R2, R2, -0x2daee0ad, RZ ;  /* 0xd2511f5302027825 */ /* 0x000fe200078e00ff */
[----:B------:R-:W-:Y:S02]  /*5060*/  LOP3.LUT R10, R10, UR52, R13, 0x96, !PT ;  /* 0x000000340a0a7c12 */ /* 0x000fe4000f8e960d */
[----:B------:R-:W-:Y:S02]  /*5070*/  LEA R198, R197, UR5, 0x1 ;  /* 0x00000005c5c67c11 */ /* 0x000fe4000f8e08ff */
[----:B------:R-:W-:Y:S01]  /*5080*/  PRMT R7, R2, 0x7770, RZ ;  /* 0x0000777002077816 */ /* 0x000fe200000000ff */
[----:B------:R-:W-:Y:S01]  /*5090*/  IMAD.WIDE.U32 R10, R10, -0x326172a9, RZ ;  /* 0xcd9e8d570a0a7825 */ /* 0x000fe200078e00ff */
[----:B------:R-:W-:Y:S01]  /*50a0*/  LOP3.LUT R3, R12, UR46, R3, 0x96, !PT ;  /* 0x0000002e0c037c12 */ /* 0x000fe2000f8e9603 */
[----:B------:R-:W3:Y:S01]  /*50b0*/  MUFU.EX2 R202, R14 ;  /* 0x0000000e00ca7308 */ /* 0x000ee20000000800 */
[----:B------:R-:W-:Y:S01]  /*50c0*/  ISETP.LE.U32.AND P0, PT, R7, UR12, PT ;  /* 0x0000000c07007c0c */ /* 0x000fe2000bf03070 */
[C---:B------:R-:W-:Y:S01]  /*50d0*/  VIADD R131, R198.reuse, 0x20 ;  /* 0x00000020c6837836 */ /* 0x040fe20000000000 */
[----:B------:R-:W-:Y:S01]  /*50e0*/  LOP3.LUT R7, R3, 0xff, RZ, 0xc0, !PT ;  /* 0x000000ff03077812 */ /* 0x000fe200078ec0ff */
[----:B------:R-:W-:Y:S01]  /*50f0*/  @P2 VIADD R131, R198, 0xffffffe0 ;  /* 0xffffffe0c6832836 */ /* 0x000fe20000000000 */
[----:B--2---:R-:W-:Y:S02]  /*5100*/  PRMT R6, R2, 0x7771, RZ ;  /* 0x0000777102067816 */ /* 0x004fe400000000ff */
[----:B------:R-:W-:Y:S03]  /*5110*/  ISETP.LE.U32.AND P3, PT, R7, UR12, PT ;  /* 0x0000000c07007c0c */ /* 0x000fe6000bf63070 */
[----:B------:R-:W2:Y:S01]  /*5120*/  MUFU.EX2 R200, R18 ;  /* 0x0000001200c87308 */ /* 0x000ea20000000800 */
[----:B------:R-:W-:Y:S02]  /*5130*/  PRMT R9, R10, 0x7770, RZ ;  /* 0x000077700a097816 */ /* 0x000fe400000000ff */
[----:B------:R-:W-:Y:S02]  /*5140*/  ISETP.GT.U32.AND P6, PT, R6, UR12, PT ;  /* 0x0000000c06007c0c */ /* 0x000fe4000bfc4070 */
[----:B------:R-:W-:Y:S01]  /*5150*/  PRMT R6, R10, 0x7772, RZ ;  /* 0x000077720a067816 */ /* 0x000fe200000000ff */
[----:B------:R-:W-:Y:S01]  /*5160*/  @!P0 FADD.FTZ R205, -R205, -RZ ;  /* 0x800000ffcdcd8221 */ /* 0x000fe20000010100 */
[----:B------:R-:W-:Y:S02]  /*5170*/  ISETP.LE.U32.AND P4, PT, R9, UR12, PT ;  /* 0x0000000c09007c0c */ /* 0x000fe4000bf83070 */
[----:B------:R-:W-:Y:S02]  /*5180*/  LOP3.LUT R8, R8, UR48, R11, 0x96, !PT ;  /* 0x0000003008087c12 */ /* 0x000fe4000f8e960b */
[----:B------:R-:W-:Y:S01]  /*5190*/  PRMT R5, R10, 0x7773, RZ ;  /* 0x000077730a057816 */ /* 0x000fe200000000ff */
[----:B------:R-:W-:Y:S01]  /*51a0*/  @!P3 FADD.FTZ R124, -R124, -RZ ;  /* 0x800000ff7c7cb221 */ /* 0x000fe20000010100 */
[----:B------:R-:W-:Y:S02]  /*51b0*/  ISETP.GT.U32.AND P5, PT, R6, UR12, PT ;  /* 0x0000000c06007c0c */ /* 0x000fe4000bfa4070 */
[--C-:B------:R-:W-:Y:S01]  /*51c0*/  SHF.R.U32.HI R6, RZ, 0x18, R8.reuse ;  /* 0x00000018ff067819 */ /* 0x100fe20000011608 */
[----:B------:R-:W-:Y:S01]  /*51d0*/  @P6 FADD.FTZ R204, -R204, -RZ ;  /* 0x800000ffcccc6221 */ /* 0x000fe20000010100 */
[----:B------:R-:W-:Y:S02]  /*51e0*/  ISETP.GT.U32.AND P2, PT, R5, UR12, PT ;  /* 0x0000000c05007c0c */ /* 0x000fe4000bf44070 */
[----:B------:R-:W-:Y:S01]  /*51f0*/  LOP3.LUT R5, R3, 0xffff, RZ, 0xc0, !PT ;  /* 0x0000ffff03057812 */ /* 0x000fe200078ec0ff */
[----:B------:R-:W-:Y:S01]  /*5200*/  @!P4 FADD.FTZ R125, -R125, -RZ ;  /* 0x800000ff7d7dc221 */ /* 0x000fe20000010100 */
[----:B------:R-:W-:Y:S02]  /*5210*/  ISETP.LE.U32.AND P3, PT, R6, UR12, PT ;  /* 0x0000000c06007c0c */ /* 0x000fe4000bf63070 */
[----:B------:R-:W-:Y:S02]  /*5220*/  LOP3.LUT R6, R8, 0xff, RZ, 0xc0, !PT ;  /* 0x000000ff08067812 */ /* 0x000fe400078ec0ff */
[----:B------:R-:W-:Y:S01]  /*5230*/  SHF.R.U32.HI R5, RZ, 0x8, R5 ;  /* 0x00000008ff057819 */ /* 0x000fe20000011605 */
[----:B------:R-:W-:Y:S01]  /*5240*/  @P5 FADD.FTZ R127, -R127, -RZ ;  /* 0x800000ff7f7f5221 */ /* 0x000fe20000010100 */
[----:B------:R-:W-:Y:S02]  /*5250*/  ISETP.LE.U32.AND P4, PT, R6, UR12, PT ;  /* 0x0000000c06007c0c */ /* 0x000fe4000bf83070 */
[----:B------:R-:W-:Y:S01]  /*5260*/  LOP3.LUT R6, R5, 0xffff, RZ, 0xc0, !PT ;  /* 0x0000ffff05067812 */ /* 0x000fe200078ec0ff */
[----:B----4-:R-:W-:Y:S01]  /*5270*/  @P2 FADD.FTZ R129, -R129, -RZ ;  /* 0x800000ff81812221 */ /* 0x010fe20000010100 */
[C---:B------:R-:W-:Y:S02]  /*5280*/  LOP3.LUT R5, R8.reuse, 0xffff, RZ, 0xc0, !PT ;  /* 0x0000ffff08057812 */ /* 0x040fe400078ec0ff */
[----:B------:R-:W-:Y:S01]  /*5290*/  PRMT R8, R8, 0x7632, R8 ;  /* 0x0000763208087816 */ /* 0x000fe20000000008 */
[----:B-1----:R-:W-:Y:S01]  /*52a0*/  @!P3 FADD.FTZ R130, -R130, -RZ ;  /* 0x800000ff8282b221 */ /* 0x002fe20000010100 */
[----:B------:R-:W-:Y:S02]  /*52b0*/  SHF.R.U32.HI R5, RZ, 0x8, R5 ;  /* 0x00000008ff057819 */ /* 0x000fe40000011605 */
[----:B------:R-:W-:Y:S02]  /*52c0*/  LOP3.LUT R8, R8, 0xff, RZ, 0xc0, !PT ;  /* 0x000000ff08087812 */ /* 0x000fe400078ec0ff */
[----:B------:R-:W-:Y:S01]  /*52d0*/  LOP3.LUT R5, R5, 0xffff, RZ, 0xc0, !PT ;  /* 0x0000ffff05057812 */ /* 0x000fe200078ec0ff */
[----:B------:R-:W-:Y:S01]  /*52e0*/  @!P4 FADD.FTZ R206, -R206, -RZ ;  /* 0x800000ffcecec221 */ /* 0x000fe20000010100 */
[----:B------:R-:W-:Y:S02]  /*52f0*/  ISETP.LE.U32.AND P2, PT, R8, UR12, PT ;  /* 0x0000000c08007c0c */ /* 0x000fe4000bf43070 */
[C---:B------:R-:W-:Y:S02]  /*5300*/  PRMT R4, R2.reuse, 0x7772, RZ ;  /* 0x0000777202047816 */ /* 0x040fe400000000ff */
[----:B------:R-:W-:Y:S02]  /*5310*/  ISETP.LE.U32.AND P3, PT, R5, UR12, PT ;  /* 0x0000000c05007c0c */ /* 0x000fe4000bf63070 */
[----:B------:R-:W-:Y:S02]  /*5320*/  PRMT R2, R2, 0x7773, RZ ;  /* 0x0000777302027816 */ /* 0x000fe400000000ff */
[----:B------:R-:W-:Y:S02]  /*5330*/  PRMT R7, R10, 0x7771, RZ ;  /* 0x000077710a077816 */ /* 0x000fe400000000ff */
[----:B------:R-:W-:Y:S02]  /*5340*/  ISETP.GT.U32.AND P4, PT, R2, UR12, PT ;  /* 0x0000000c02007c0c */ /* 0x000fe4000bf84070 */
[----:B------:R-:W-:Y:S01]  /*5350*/  PRMT R2, R3, 0x7632, R2 ;  /* 0x0000763203027816 */ /* 0x000fe20000000002 */
[----:B------:R-:W-:Y:S01]  /*5360*/  @!P2 FADD.FTZ R203, -R203, -RZ ;  /* 0x800000ffcbcba221 */ /* 0x000fe20000010100 */
[----:B------:R-:W-:Y:S02]  /*5370*/  ISETP.GT.U32.AND P1, PT, R7, UR12, PT ;  /* 0x0000000c07007c0c */ /* 0x000fe4000bf24070 */
[----:B------:R-:W-:Y:S01]  /*5380*/  LOP3.LUT R2, R2, 0xff, RZ, 0xc0, !PT ;  /* 0x000000ff02027812 */ /* 0x000fe200078ec0ff */
[----:B------:R-:W-:Y:S01]  /*5390*/  @!P3 FADD.FTZ R207, -R207, -RZ ;  /* 0x800000ffcfcfb221 */ /* 0x000fe20000010100 */
[----:B------:R-:W-:Y:S02]  /*53a0*/  LEA R197, R197, UR4, 0x1 ;  /* 0x00000004c5c57c11 */ /* 0x000fe4000f8e08ff */
[----:B------:R-:W-:Y:S02]  /*53b0*/  ISETP.LE.U32.AND P3, PT, R2, UR12, PT ;  /* 0x0000000c02007c0c */ /* 0x000fe4000bf63070 */
[----:B------:R-:W-:Y:S01]  /*53c0*/  F2FP.RELU.BF16.F32.PACK_AB R2, R130, R203 ;  /* 0x000000cb8202723e */ /* 0x000fe200000018ff */
[----:B---3--:R-:W-:Y:S01]  /*53d0*/  @P4 FADD.FTZ R199, -R199, -RZ ;  /* 0x800000ffc7c74221 */ /* 0x008fe20000010100 */
[----:B------:R-:W-:Y:S02]  /*53e0*/  ISETP.GT.U32.AND P5, PT, R4, UR12, PT ;  /* 0x0000000c04007c0c */ /* 0x000fe4000bfa4070 */
[----:B------:R-:W-:Y:S01]  /*53f0*/  SHF.R.U32.HI R3, RZ, 0x18, R3 ;  /* 0x00000018ff037819 */ /* 0x000fe20000011603 */
[----:B------:R1:W-:Y:S01]  /*5400*/  STS [R197+0x22400], R2 ;  /* 0x02240002c5007388 */ /* 0x0003e20000000800 */
[----:B------:R-:W-:Y:S01]  /*5410*/  @P1 FADD.FTZ R126, -R126, -RZ ;  /* 0x800000ff7e7e1221 */ /* 0x000fe20000010100 */
[----:B------:R-:W-:Y:S02]  /*5420*/  ISETP.LE.U32.AND P1, PT, R6, UR12, PT ;  /* 0x0000000c06007c0c */ /* 0x000fe4000bf23070 */
[----:B------:R-:W-:Y:S02]  /*5430*/  F2FP.RELU.BF16.F32.PACK_AB R4, R207, R206 ;  /* 0x000000cecf04723e */ /* 0x000fe400000018ff */
[----:B------:R-:W-:Y:S01]  /*5440*/  ISETP.LE.U32.AND P2, PT, R3, UR12, PT ;  /* 0x0000000c03007c0c */ /* 0x000fe2000bf43070 */
[----:B------:R-:W-:Y:S01]  /*5450*/  @!P3 FADD.FTZ R202, -R202, -RZ ;  /* 0x800000ffcacab221 */ /* 0x000fe20000010100 */
[----:B------:R-:W-:Y:S01]  /*5460*/  F2FP.RELU.BF16.F32.PACK_AB R3, R126, R125 ;  /* 0x0000007d7e03723e */ /* 0x000fe200000018ff */
[----:B------:R-:W-:Y:S01]  /*5470*/  STS [R197+0x22000], R4 ;  /* 0x02200004c5007388 */ /* 0x000fe20000000800 */
[----:B--2---:R-:W-:Y:S01]  /*5480*/  @P5 FADD.FTZ R200, -R200, -RZ ;  /* 0x800000ffc8c85221 */ /* 0x004fe20000010100 */
[----:B------:R-:W-:Y:S02]  /*5490*/  LOP3.LUT R228, R228, R121, RZ, 0xfc, !PT ;  /* 0x00000079e4e47212 */ /* 0x000fe400078efcff */
[----:B------:R-:W-:Y:S02]  /*54a0*/  LEA R227, R227, UR4, 0x1 ;  /* 0x00000004e3e37c11 */ /* 0x000fe4000f8e08ff */
[----:B------:R-:W-:Y:S01]  /*54b0*/  @!P1 FADD.FTZ R196, -R196, -RZ ;  /* 0x800000ffc4c49221 */ /* 0x000fe20000010100 */
[----:B------:R-:W-:Y:S02]  /*54c0*/  LOP3.LUT P1, RZ, R229, 0x4, RZ, 0xc0, !PT ;  /* 0x00000004e5ff7812 */ /* 0x000fe4000782c0ff */
[----:B------:R-:W-:Y:S01]  /*54d0*/  LEA R228, R228, UR4, 0x1 ;  /* 0x00000004e4e47c11 */ /* 0x000fe2000f8e08ff */
[----:B------:R-:W-:Y:S01]  /*54e0*/  @!P2 FADD.FTZ R201, -R201, -RZ ;  /* 0x800000ffc9c9a221 */ /* 0x000fe20000010100 */
[----:B------:R-:W-:Y:S02]  /*54f0*/  SEL R128, R128, 0xfffffff0, !P1 ;  /* 0xfffffff080807807 */ /* 0x000fe40004800000 */
[----:B------:R-:W-:Y:S02]  /*5500*/  F2FP.RELU.BF16.F32.PACK_AB R0, R196, R124 ;  /* 0x0000007cc400723e */ /* 0x000fe400000018ff */
[----:B------:R-:W-:Y:S01]  /*5510*/  LOP3.LUT P0, RZ, R229, 0x2, RZ, 0xc0, !PT ;  /* 0x00000002e5ff7812 */ /* 0x000fe2000780c0ff */
[----:B------:R-:W-:Y:S01]  /*5520*/  IMAD.IADD R198, R198, 0x1, R128 ;  /* 0x00000001c6c67824 */ /* 0x000fe200078e0280 */
[----:B-1----:R-:W-:Y:S01]  /*5530*/  F2FP.RELU.BF16.F32.PACK_AB R2, R129, R127 ;  /* 0x0000007f8102723e */ /* 0x002fe200000018ff */
[----:B------:R-:W-:Y:S01]  /*5540*/  IMAD.IADD R128, R128, 0x1, R131 ;  /* 0x0000000180807824 */ /* 0x000fe200078e0283 */
[----:B------:R-:W-:Y:S02]  /*5550*/  SEL R232, R232, 0xffffffe0, !P0 ;  /* 0xffffffe0e8e87807 */ /* 0x000fe40004000000 */
[----:B------:R1:W-:Y:S01]  /*5560*/  STS [R198], R3 ;  /* 0x00000003c6007388 */ /* 0x0003e20000000800 */
[----:B------:R-:W-:Y:S02]  /*5570*/  SEL R233, R233, 0xffffffc0, !P1 ;  /* 0xffffffc0e9e97807 */ /* 0x000fe40004800000 */
[C-C-:B------:R-:W-:Y:S01]  /*5580*/  IMAD.IADD R226, R232.reuse, 0x1, R228.reuse ;  /* 0x00000001e8e27824 */ /* 0x140fe200078e02e4 */
[----:B------:R2:W-:Y:S01]  /*5590*/  STS [R198+0x400], R2 ;  /* 0x00040002c6007388 */ /* 0x0005e20000000800 */
[--C-:B------:R-:W-:Y:S01]  /*55a0*/  IMAD.IADD R225, R232, 0x1, R227.reuse ;  /* 0x00000001e8e17824 */ /* 0x100fe200078e02e3 */
[----:B------:R-:W-:Y:S01]  /*55b0*/  LOP3.LUT R234, R118, 0x20, RZ, 0xc0, !PT ;  /* 0x0000002076ea7812 */ /* 0x000fe200078ec0ff */
[----:B------:R-:W-:Y:S01]  /*55c0*/  IMAD.IADD R224, R233, 0x1, R228 ;  /* 0x00000001e9e07824 */ /* 0x000fe200078e02e4 */
[----:B------:R3:W-:Y:S01]  /*55d0*/  STS [R131], R0 ;  /* 0x0000000083007388 */ /* 0x0007e20000000800 */
[----:B------:R-:W-:Y:S02]  /*55e0*/  FSETP.GE.FTZ.AND P2, PT, R206, RZ, PT ;  /* 0x000000ffce00720b */ /* 0x000fe40003f56000 */
[----:B------:R-:W-:Y:S02]  /*55f0*/  FSETP.GE.FTZ.AND P0, PT, R207, RZ, PT ;  /* 0x000000ffcf00720b */ /* 0x000fe40003f16000 */
[----:B------:R-:W-:Y:S02]  /*5600*/  FSETP.GE.FTZ.AND P3, PT, R126, RZ, PT ;  /* 0x000000ff7e00720b */ /* 0x000fe40003f76000 */
[----:B------:R-:W-:Y:S02]  /*5610*/  FSETP.GE.FTZ.AND P4, PT, R125, RZ, PT ;  /* 0x000000ff7d00720b */ /* 0x000fe40003f96000 */
[----:B------:R-:W-:Y:S02]  /*5620*/  LOP3.LUT R236, R122, 0x400, R120, 0xf8, !PT ;  /* 0x000004007aec7812 */ /* 0x000fe400078ef878 */
[----:B------:R-:W-:Y:S02]  /*5630*/  LOP3.LUT R243, R230, 0x38, RZ, 0xc0, !PT ;  /* 0x00000038e6f37812 */ /* 0x000fe400078ec0ff */
[----:B------:R-:W-:Y:S02]  /*5640*/  LOP3.LUT R236, R236, R121, RZ, 0xfc, !PT ;  /* 0x00000079ecec7212 */ /* 0x000fe400078efcff */
[----:B-1----:R-:W-:Y:S02]  /*5650*/  F2FP.RELU.BF16.F32.PACK_AB R3, R201, R202 ;  /* 0x000000cac903723e */ /* 0x002fe400000018ff */
[----:B------:R-:W-:Y:S02]  /*5660*/  LEA R236, R236, UR4, 0x1 ;  /* 0x00000004ecec7c11 */ /* 0x000fe4000f8e08ff */
[----:B--2---:R-:W-:Y:S01]  /*5670*/  F2FP.RELU.BF16.F32.PACK_AB R2, R204, R205 ;  /* 0x000000cdcc02723e */ /* 0x004fe200000018ff */
[----:B------:R1:W-:Y:S01]  /*5680*/  STS [R131+0x400], R3 ;  /* 0x0004000383007388 */ /* 0x0003e20000000800 */
[----:B---3--:R-:W-:Y:S03]  /*5690*/  F2FP.RELU.BF16.F32.PACK_AB R0, R199, R200 ;  /* 0x000000c8c700723e */ /* 0x008fe600000018ff */
[----:B------:R2:W-:Y:S04]  /*56a0*/  STS [R128], R2 ;  /* 0x0000000280007388 */ /* 0x0005e80000000800 */
[----:B------:R3:W-:Y:S04]  /*56b0*/  STS [R128+0x400], R0 ;  /* 0x0004000080007388 */ /* 0x0007e80000000800 */
[----:B------:R-:W-:Y:S08]  /*56c0*/  LDSM.16.M88.4 R16, [R228+0x8000] ;  /* 0x00800000e410783b */ /* 0x000ff00000000200 */
[----:B------:R-:W4:Y:S01]  /*56d0*/  LDSM.16.M88.4 R8, [R227+0x18000] ;  /* 0x01800000e308783b */ /* 0x000f220000000200 */
[----:B-1----:R-:W-:Y:S07]  /*56e0*/  IMAD.IADD R3, R233, 0x1, R227 ;  /* 0x00000001e9037824 */ /* 0x002fee00078e02e3 */
[----:B------:R-:W1:Y:S01]  /*56f0*/  LDSM.16.M88.4 R84, [R227+0x18800] ;  /* 0x01880000e354783b */ /* 0x000e620000000200 */
[C---:B--2---:R-:W-:Y:S02]  /*5700*/  IMAD.IADD R2, R232.reuse, 0x1, R224 ;  /* 0x00000001e8027824 */ /* 0x044fe400078e02e0 */
[----:B---3--:R-:W-:Y:S05]  /*5710*/  IMAD.IADD R0, R232, 0x1, R3 ;  /* 0x00000001e8007824 */ /* 0x008fea00078e0203 */
[----:B------:R-:W-:Y:S08]  /*5720*/  LDSM.16.M88.4 R88, [R226+0x8000] ;  /* 0x00800000e258783b */ /* 0x000ff00000000200 */
[----:B------:R-:W2:Y:S08]  /*5730*/  LDSM.16.M88.4 R92, [R225+0x18000] ;  /* 0x01800000e15c783b */ /* 0x000eb00000000200 */
[----:B------:R-:W3:Y:S01]  /*5740*/  LDSM.16.M88.4 R96, [R225+0x18800] ;  /* 0x01880000e160783b */ /* 0x000ee20000000200 */
[C---:B----4-:R-:W-:Y:S07]  /*5750*/  HMMA.16816.F32.BF16 R4, R16.reuse, R8, RZ ;  /* 0x000000081004723c */ /* 0x050fee00000418ff */
[----:B------:R-:W-:Y:S01]  /*5760*/  LDSM.16.M88.4 R100, [R224+0x8000] ;  /* 0x00800000e064783b */ /* 0x000fe20000000200 */
[C---:B------:R-:W-:Y:S07]  /*5770*/  HMMA.16816.F32.BF16 R8, R16.reuse, R10, RZ ;  /* 0x0000000a1008723c */ /* 0x040fee00000418ff */
[----:B------:R-:W4:Y:S01]  /*5780*/  LDSM.16.M88.4 R104, [R3+0x18000] ;  /* 0x018000000368783b */ /* 0x000f220000000200 */
[C---:B-1----:R-:W-:Y:S07]  /*5790*/  HMMA.16816.F32.BF16 R12, R16.reuse, R84, RZ ;  /* 0x00000054100c723c */ /* 0x042fee00000418ff */
[----:B------:R-:W-:Y:S01]  /*57a0*/  LDSM.16.M88.4 R108, [R2+0x8000] ;  /* 0x00800000026c783b */ /* 0x000fe20000000200 */
[----:B------:R-:W-:Y:S07]  /*57b0*/  HMMA.16816.F32.BF16 R16, R16, R86, RZ ;  /* 0x000000561010723c */ /* 0x000fee00000418ff */
[----:B------:R-:W1:Y:S01]  /*57c0*/  LDSM.16.M88.4 R84, [R3+0x18800] ;  /* 0x018800000354783b */ /* 0x000e620000000200 */
[C---:B--2---:R-:W-:Y:S07]  /*57d0*/  HMMA.16816.F32.BF16 R4, R88.reuse, R92, R4 ;  /* 0x0000005c5804723c */ /* 0x044fee0000041804 */
[----:B------:R-:W2:Y:S01]  /*57e0*/  LDSM.16.M88.4 R112, [R0+0x18000] ;  /* 0x018000000070783b */ /* 0x000ea20000000200 */
[C---:B------:R-:W-:Y:S07]  /*57f0*/  HMMA.16816.F32.BF16 R8, R88.reuse, R94, R8 ;  /* 0x0000005e5808723c */ /* 0x040fee0000041808 */
[----:B------:R-:W-:Y:S01]  /*5800*/  LDSM.16.M88.4 R92, [R228+0xa000] ;  /* 0x00a00000e45c783b */ /* 0x000fe20000000200 */
[C---:B---3--:R-:W-:Y:S08]  /*5810*/  HMMA.16816.F32.BF16 R12, R88.reuse, R96, R12 ;  /* 0x00000060580c723c */ /* 0x048ff0000004180c */
[----:B------:R-:W-:Y:S01]  /*5820*/  HMMA.16816.F32.BF16 R16, R88, R98, R16 ;  /* 0x000000625810723c */ /* 0x000fe20000041810 */
[----:B------:R-:W3:Y:S07]  /*5830*/  LDSM.16.M88.4 R88, [R0+0x18800] ;  /* 0x018800000058783b */ /* 0x000eee0000000200 */
[C---:B----4-:R-:W-:Y:S01]  /*5840*/  HMMA.16816.F32.BF16 R4, R100.reuse, R104, R4 ;  /* 0x000000686404723c */ /* 0x050fe20000041804 */
[----:B------:R-:W4:Y:S07]  /*5850*/  LDSM.16.M88.4 R96, [R227+0x1a000] ;  /* 0x01a00000e360783b */ /* 0x000f2e0000000200 */
[C---:B------:R-:W-:Y:S01]  /*5860*/  HMMA.16816.F32.BF16 R8, R100.reuse, R106, R8 ;  /* 0x0000006a6408723c */ /* 0x040fe20000041808 */
[----:B------:R-:W-:Y:S07]  /*5870*/  LDSM.16.M88.4 R104, [R225+0x1a000] ;  /* 0x01a00000e168783b */ /* 0x000fee0000000200 */
[C---:B-1----:R-:W-:Y:S08]  /*5880*/  HMMA.16816.F32.BF16 R12, R100.reuse, R84, R12 ;  /* 0x00000054640c723c */ /* 0x042ff0000004180c */
[----:B------:R-:W-:Y:S01]  /*5890*/  HMMA.16816.F32.BF16 R16, R100, R86, R16 ;  /* 0x000000566410723c */ /* 0x000fe20000041810 */
[----:B------:R-:W1:Y:S07]  /*58a0*/  LDSM.16.M88.4 R84, [R227+0x1a800] ;  /* 0x01a80000e354783b */ /* 0x000e6e0000000200 */
[C---:B--2---:R-:W-:Y:S01]  /*58b0*/  HMMA.16816.F32.BF16 R4, R108.reuse, R112, R4 ;  /* 0x000000706c04723c */ /* 0x044fe20000041804 */
[----:B------:R-:W2:Y:S07]  /*58c0*/  LDSM.16.M88.4 R100, [R226+0xa000] ;  /* 0x00a00000e264783b */ /* 0x000eae0000000200 */
[C---:B------:R-:W-:Y:S01]  /*58d0*/  HMMA.16816.F32.BF16 R8, R108.reuse, R114, R8 ;  /* 0x000000726c08723c */ /* 0x040fe20000041808 */
[----:B------:R-:W-:Y:S07]  /*58e0*/  LDSM.16.M88.4 R112, [R3+0x1a000] ;  /* 0x01a000000370783b */ /* 0x000fee0000000200 */
        /* <DEDUP_REMOVED lines=68> */
[C---:B------:R-:W-:Y:S08]  /*5d30*/  HMMA.16816.F32.BF16 R8, R92.reuse, R98, R8 ;  /* 0x000000625c08723c */ /* 0x040ff00000041808 */
[C---:B---3--:R-:W-:Y:S08]  /*5d40*/  HMMA.16816.F32.BF16 R12, R92.reuse, R88, R12 ;  /* 0x000000585c0c723c */ /* 0x048ff0000004180c */
[----:B------:R-:W-:Y:S01]  /*5d50*/  HMMA.16816.F32.BF16 R16, R92, R90, R16 ;  /* 0x0000005a5c10723c */ /* 0x000fe20000041810 */
[----:B------:R-:W3:Y:S07]  /*5d60*/  LDSM.16.M88.4 R88, [R0+0x1e800] ;  /* 0x01e800000058783b */ /* 0x000eee0000000200 */
[C---:B----4-:R-:W-:Y:S08]  /*5d70*/  HMMA.16816.F32.BF16 R4, R100.reuse, R104, R4 ;  /* 0x000000686404723c */ /* 0x050ff00000041804 */
[C---:B------:R-:W-:Y:S08]  /*5d80*/  HMMA.16816.F32.BF16 R8, R100.reuse, R106, R8 ;  /* 0x0000006a6408723c */ /* 0x040ff00000041808 */
[C---:B-1----:R-:W-:Y:S03]  /*5d90*/  HMMA.16816.F32.BF16 R12, R100.reuse, R84, R12 ;  /* 0x00000054640c723c */ /* 0x042fe6000004180c */
[----:B------:R-:W-:Y:S04]  /*5da0*/  SHF.R.U32.HI R84, RZ, 0x3, R229 ;  /* 0x00000003ff547819 */ /* 0x000fe800000116e5 */
[----:B------:R-:W-:Y:S01]  /*5db0*/  LOP3.LUT R234, R234, 0x18, R84, 0xf8, !PT ;  /* 0x00000018eaea7812 */ /* 0x000fe200078ef854 */
[----:B------:R-:W-:Y:S03]  /*5dc0*/  HMMA.16816.F32.BF16 R16, R100, R86, R16 ;  /* 0x000000566410723c */ /* 0x000fe60000041810 */
[--C-:B------:R-:W-:Y:S02]  /*5dd0*/  LOP3.LUT R234, R234, 0x1c0, R117.reuse, 0xf8, !PT ;  /* 0x000001c0eaea7812 */ /* 0x100fe400078ef875 */
[----:B------:R-:W-:Y:S02]  /*5de0*/  LOP3.LUT R84, R231, 0x10, RZ, 0xc0, !PT ;  /* 0x00000010e7547812 */ /* 0x000fe400078ec0ff */
[----:B------:R-:W-:Y:S01]  /*5df0*/  LOP3.LUT R234, R234, 0x38, R230, 0x78, !PT ;  /* 0x00000038eaea7812 */ /* 0x000fe200078e78e6 */
[C---:B--2---:R-:W-:Y:S05]  /*5e00*/  HMMA.16816.F32.BF16 R4, R108.reuse, R112, R4 ;  /* 0x000000706c04723c */ /* 0x044fea0000041804 */
[----:B------:R-:W-:Y:S02]  /*5e10*/  LOP3.LUT R234, R234, 0x200, R117, 0xf8, !PT ;  /* 0x00000200eaea7812 */ /* 0x000fe400078ef875 */
[----:B------:R-:W-:Y:S01]  /*5e20*/  LOP3.LUT R84, R84, 0x8, R229, 0xf8, !PT ;  /* 0x0000000854547812 */ /* 0x000fe200078ef8e5 */
[C---:B------:R-:W-:Y:S03]  /*5e30*/  HMMA.16816.F32.BF16 R8, R108.reuse, R114, R8 ;  /* 0x000000726c08723c */ /* 0x040fe60000041808 */
[----:B------:R-:W-:Y:S02]  /*5e40*/  LEA R234, R234, UR4, 0x1 ;  /* 0x00000004eaea7c11 */ /* 0x000fe4000f8e08ff */
[----:B------:R-:W-:Y:S03]  /*5e50*/  LOP3.LUT R116, R84, R116, RZ, 0x3c, !PT ;  /* 0x0000007454747212 */ /* 0x000fe600078e3cff */
[C---:B---3--:R-:W-:Y:S03]  /*5e60*/  HMMA.16816.F32.BF16 R12, R108.reuse, R88, R12 ;  /* 0x000000586c0c723c */ /* 0x048fe6000004180c */
[C---:B-----5:R-:W-:Y:S01]  /*5e70*/  FADD.FTZ R84, -R123.reuse, R4 ;  /* 0x000000047b547221 */ /* 0x060fe20000010100 */
[----:B------:R-:W-:Y:S01]  /*5e80*/  FADD.FTZ R4, -R123, R5 ;  /* 0x000000057b047221 */ /* 0x000fe20000010100 */
[C---:B------:R-:W-:Y:S01]  /*5e90*/  FADD.FTZ R7, -R119.reuse, R7 ;  /* 0x0000000777077221 */ /* 0x040fe20000010100 */
[----:B------:R-:W-:Y:S01]  /*5ea0*/  LOP3.LUT R116, R116, 0x200, R120, 0xf8, !PT ;  /* 0x0000020074747812 */ /* 0x000fe200078ef878 */
[----:B------:R-:W-:Y:S01]  /*5eb0*/  FADD.FTZ R6, -R119, R6 ;  /* 0x0000000677067221 */ /* 0x000fe20000010100 */
[----:B------:R-:W-:Y:S03]  /*5ec0*/  HMMA.16816.F32.BF16 R16, R108, R90, R16 ;  /* 0x0000005a6c10723c */ /* 0x000fe60000041810 */
[-C--:B------:R-:W-:Y:S01]  /*5ed0*/  FSEL R4, R4, R123.reuse, P0 ;  /* 0x0000007b04047208 */ /* 0x080fe20000000000 */
[----:B------:R-:W-:Y:S01]  /*5ee0*/  FADD.FTZ R9, -R123, R9 ;  /* 0x000000097b097221 */ /* 0x000fe20000010100 */
[----:B------:R-:W-:Y:S01]  /*5ef0*/  FSETP.GE.FTZ.AND P0, PT, R130, RZ, PT ;  /* 0x000000ff8200720b */ /* 0x000fe20003f16000 */
[----:B------:R-:W-:Y:S01]  /*5f00*/  FADD.FTZ R11, -R119, R11 ;  /* 0x0000000b770b7221 */ /* 0x000fe20000010100 */
[----:B------:R-:W-:Y:S01]  /*5f10*/  FSEL R5, R84, R123, P2 ;  /* 0x0000007b54057208 */ /* 0x000fe20001000000 */
[----:B------:R-:W-:Y:S01]  /*5f20*/  FADD.FTZ R8, -R123, R8 ;  /* 0x000000087b087221 */ /* 0x000fe20000010100 */
[----:B------:R-:W-:Y:S01]  /*5f30*/  FSEL R7, R7, R119, P0 ;  /* 0x0000007707077208 */ /* 0x000fe20000000000 */
[----:B------:R-:W-:Y:S01]  /*5f40*/  FADD.FTZ R10, -R119, R10 ;  /* 0x0000000a770a7221 */ /* 0x000fe20000010100 */
[----:B------:R-:W-:Y:S01]  /*5f50*/  FSETP.GE.FTZ.AND P0, PT, R129, RZ, PT ;  /* 0x000000ff8100720b */ /* 0x000fe20003f16000 */
        /* <DEDUP_REMOVED lines=8> */
[----:B------:R-:W-:Y:S01]  /*5fe0*/  FMUL.FTZ R5, R206, R5 ;  /* 0x00000005ce057220 */ /* 0x000fe20000410000 */
[----:B------:R-:W-:Y:S01]  /*5ff0*/  FSETP.GE.FTZ.AND P0, PT, R201, RZ, PT ;  /* 0x000000ffc900720b */ /* 0x000fe20003f16000 */
[----:B------:R-:W-:Y:S01]  /*6000*/  FMUL.FTZ R7, R130, R7 ;  /* 0x0000000782077220 */ /* 0x000fe20000410000 */
[----:B------:R-:W-:Y:S01]  /*6010*/  FSEL R6, R6, R119, P2 ;  /* 0x0000007706067208 */ /* 0x000fe20001000000 */
[----:B------:R-:W-:Y:S01]  /*6020*/  FMUL.FTZ R4, R207, R4 ;  /* 0x00000004cf047220 */ /* 0x000fe20000410000 */
[----:B------:R-:W-:Y:S01]  /*6030*/  FSETP.GE.FTZ.AND P2, PT, R127, RZ, PT ;  /* 0x000000ff7f00720b */ /* 0x000fe20003f56000 */
[----:B------:R-:W-:Y:S01]  /*6040*/  FADD.FTZ R16, -R123, R16 ;  /* 0x000000107b107221 */ /* 0x000fe20000010100 */
[----:B------:R-:W-:Y:S01]  /*6050*/  FSEL R12, R12, R123, P3 ;  /* 0x0000007b0c0c7208 */ /* 0x000fe20001800000 */
[----:B------:R-:W-:Y:S01]  /*6060*/  FMUL.FTZ R6, R203, R6 ;  /* 0x00000006cb067220 */ /* 0x000fe20000410000 */
        /* <DEDUP_REMOVED lines=8> */
[----:B------:R-:W-:Y:S01]  /*60f0*/  FSEL R10, R10, R119, P2 ;  /* 0x000000770a0a7208 */ /* 0x000fe20001000000 */
[----:B------:R-:W-:Y:S01]  /*6100*/  FMUL.FTZ R12, R124, R12 ;  /* 0x0000000c7c0c7220 */ /* 0x000fe20000410000 */
[----:B------:R-:W-:Y:S01]  /*6110*/  FSETP.GE.FTZ.AND P4, PT, R196, RZ, PT ;  /* 0x000000ffc400720b */ /* 0x000fe20003f96000 */
[----:B------:R-:W-:Y:S01]  /*6120*/  FMUL.FTZ R8, R125, R8 ;  /* 0x000000087d087220 */ /* 0x000fe20000410000 */
[----:B------:R-:W-:Y:S01]  /*6130*/  FSETP.GE.FTZ.AND P2, PT, R202, RZ, PT ;  /* 0x000000ffca00720b */ /* 0x000fe20003f56000 */
[----:B------:R-:W-:Y:S01]  /*6140*/  FMUL.FTZ R10, R127, R10 ;  /* 0x0000000a7f0a7220 */ /* 0x000fe20000410000 */
[----:B------:R-:W-:Y:S02]  /*6150*/  FSEL R13, R13, R123, P4 ;  /* 0x0000007b0d0d7208 */ /* 0x000fe40002000000 */
[----:B------:R-:W-:Y:S02]  /*6160*/  FSEL R14, R14, R119, P2 ;  /* 0x000000770e0e7208 */ /* 0x000fe40001000000 */
[----:B------:R-:W-:Y:S01]  /*6170*/  FSETP.GE.FTZ.AND P4, PT, R205, RZ, PT ;  /* 0x000000ffcd00720b */ /* 0x000fe20003f96000 */
[----:B------:R-:W-:Y:S01]  /*6180*/  FMUL.FTZ R13, R196, R13 ;  /* 0x0000000dc40d7220 */ /* 0x000fe20000410000 */
[----:B------:R-:W-:Y:S01]  /*6190*/  FSETP.GE.FTZ.AND P2, PT, R200, RZ, PT ;  /* 0x000000ffc800720b */ /* 0x000fe20003f56000 */
[----:B------:R-:W-:Y:S01]  /*61a0*/  FMUL.FTZ R14, R202, R14 ;  /* 0x0000000eca0e7220 */ /* 0x000fe20000410000 */
[----:B------:R-:W-:Y:S02]  /*61b0*/  F2FP.BF16.F32.PACK_AB R4, R4, R5 ;  /* 0x000000050404723e */ /* 0x000fe400000010ff */
[----:B------:R-:W-:Y:S02]  /*61c0*/  F2FP.BF16.F32.PACK_AB R6, R7, R6 ;  /* 0x000000060706723e */ /* 0x000fe400000010ff */
[----:B------:R-:W-:Y:S01]  /*61d0*/  FSEL R16, R16, R123, P4 ;  /* 0x0000007b10107208 */ /* 0x000fe20002000000 */
[----:B------:R-:W-:Y:S01]  /*61e0*/  @P3 FADD.FTZ R123, -R123, R17 ;  /* 0x000000117b7b3221 */ /* 0x000fe20000010100 */
[----:B------:R-:W-:Y:S01]  /*61f0*/  FSEL R18, R18, R119, P2 ;  /* 0x0000007712127208 */ /* 0x000fe20001000000 */
[----:B------:R-:W-:Y:S01]  /*6200*/  @P0 FADD.FTZ R119, -R119, R19 ;  /* 0x0000001377770221 */ /* 0x000fe20000010100 */
[----:B------:R-:W-:Y:S01]  /*6210*/  F2FP.BF16.F32.PACK_AB R8, R9, R8 ;  /* 0x000000080908723e */ /* 0x000fe200000010ff */
[----:B------:R-:W-:Y:S01]  /*6220*/  STS [R197+0x20000], R4 ;  /* 0x02000004c5007388 */ /* 0x000fe20000000800 */
[----:B------:R-:W-:Y:S01]  /*6230*/  F2FP.BF16.F32.PACK_AB R10, R11, R10 ;  /* 0x0000000a0b0a723e */ /* 0x000fe200000010ff */
[----:B------:R-:W-:Y:S01]  /*6240*/  FMUL.FTZ R119, R199, R119 ;  /* 0x00000077c7777220 */ /* 0x000fe20000410000 */
[----:B------:R-:W-:Y:S01]  /*6250*/  FMUL.FTZ R16, R205, R16 ;  /* 0x00000010cd107220 */ /* 0x000fe20000410000 */
[----:B------:R-:W-:Y:S01]  /*6260*/  STS [R197+0x20400], R6 ;  /* 0x02040006c5007388 */ /* 0x000fe20000000800 */
[----:B------:R-:W-:Y:S01]  /*6270*/  FMUL.FTZ R123, R204, R123 ;  /* 0x0000007bcc7b7220 */ /* 0x000fe20000410000 */
[----:B------:R-:W-:Y:S01]  /*6280*/  FMUL.FTZ R18, R200, R18 ;  /* 0x00000012c8127220 */ /* 0x000fe20000410000 */
[----:B------:R-:W-:Y:S01]  /*6290*/  F2FP.BF16.F32.PACK_AB R12, R13, R12 ;  /* 0x0000000c0d0c723e */ /* 0x000fe200000010ff */
[----:B------:R-:W-:Y:S01]  /*62a0*/  STS [R198+-0x2000], R8 ;  /* 0xffe00008c6007388 */ /* 0x000fe20000000800 */
[----:B------:R-:W-:Y:S02]  /*62b0*/  F2FP.BF16.F32.PACK_AB R14, R15, R14 ;  /* 0x0000000e0f0e723e */ /* 0x000fe400000010ff */
[----:B------:R-:W-:Y:S01]  /*62c0*/  F2FP.BF16.F32.PACK_AB R16, R123, R16 ;  /* 0x000000107b10723e */ /* 0x000fe200000010ff */
[----:B------:R-:W-:Y:S01]  /*62d0*/  STS [R198+-0x1c00], R10 ;  /* 0xffe4000ac6007388 */ /* 0x000fe20000000800 */
[----:B------:R-:W-:Y:S02]  /*62e0*/  F2FP.BF16.F32.PACK_AB R18, R119, R18 ;  /* 0x000000127712723e */ /* 0x000fe400000010ff */
[C---:B------:R-:W-:Y:S01]  /*62f0*/  LEA R235, R116.reuse, UR4, 0x1 ;  /* 0x0000000474eb7c11 */ /* 0x040fe2000f8e08ff */
[----:B------:R-:W-:Y:S01]  /*6300*/  STS [R131+-0x2000], R12 ;  /* 0xffe0000c83007388 */ /* 0x000fe20000000800 */
[----:B------:R-:W-:Y:S03]  /*6310*/  LEA R112, R116, UR5, 0x1 ;  /* 0x0000000574707c11 */ /* 0x000fe6000f8e08ff */
[----:B------:R-:W-:Y:S02]  /*6320*/  STS [R131+-0x1c00], R14 ;  /* 0xffe4000e83007388 */ /* 0x000fe40000000800 */
[----:B------:R-:W-:Y:S02]  /*6330*/  IMAD.IADD R112, R233, 0x1, R112 ;  /* 0x00000001e9707824 */ /* 0x000fe400078e0270 */
[----:B------:R-:W-:Y:S04]  /*6340*/  STS [R128+-0x2000], R16 ;  /* 0xffe0001080007388 */ /* 0x000fe80000000800 */
[----:B------:R-:W-:Y:S01]  /*6350*/  STS [R128+-0x1c00], R18 ;  /* 0xffe4001280007388 */ /* 0x000fe20000000800 */
[----:B------:R-:W-:Y:S06]  /*6360*/  BAR.SYNC.DEFER_BLOCKING 0x0 ;  /* 0x0000000000007b1d */ /* 0x000fec0000010000 */
[----:B------:R-:W-:Y:S08]  /*6370*/  LDSM.16.MT88.4 R4, [R235+0x22000] ;  /* 0x02200000eb04783b */ /* 0x000ff00000004200 */
[----:B------:R-:W1:Y:S08]  /*6380*/  LDSM.16.MT88.4 R8, [R234+0x8000] ;  /* 0x00800000ea08783b */ /* 0x000e700000004200 */
[----:B------:R-:W2:Y:S08]  /*6390*/  LDSM.16.MT88.4 R12, [R112] ;  /* 0x00000000700c783b */ /* 0x000eb00000004200 */
[----:B------:R-:W3:Y:S08]  /*63a0*/  LDSM.16.MT88.4 R16, [R234+0xa000] ;  /* 0x00a00000ea10783b */ /* 0x000ef00000004200 */
[----:B------:R-:W4:Y:S08]  /*63b0*/  LDSM.16.MT88.4 R84, [R234+0xc000] ;  /* 0x00c00000ea54783b */ /* 0x000f300000004200 */
[----:B------:R-:W4:Y:S01]  /*63c0*/  LDSM.16.MT88.4 R88, [R234+0xe000] ;  /* 0x00e00000ea58783b */ /* 0x000f220000004200 */
        /* <DEDUP_REMOVED lines=47> */
[----:B------:R-:W3:Y:S07]  /*66c0*/  LDSM.16.MT88.4 R100, [R234+0xb800] ;  /* 0x00b80000ea64783b */ /* 0x000eee0000004200 */
[----:B------:R-:W-:Y:S01]  /*66d0*/  HMMA.16816.F32.BF16 R80, R92, R10, R80 ;  /* 0x0000000a5c50723c */ /* 0x000fe20000041850 */
[----:B------:R-:W3:Y:S07]  /*66e0*/  LDSM.16.MT88.4 R8, [R234+0xf800] ;  /* 0x00f80000ea08783b */ /* 0x000eee0000004200 */
        /* <DEDUP_REMOVED lines=16> */
[----:B------:R-:W-:Y:S08]  /*67f0*/  HMMA.16816.F32.BF16 R80, R4, R98, R80 ;  /* 0x000000620450723c */ /* 0x000ff00000041850 */
        /* <DEDUP_REMOVED lines=80> */
.L_x_1324:
[----:B------:R-:W-:Y:S01]  /*6d00*/  LDSM.16.M88.4 R128, [R236+0x20000] ;  /* 0x02000000ec80783b */ /* 0x000fe20000000200 */
[--C-:B------:R-:W-:Y:S01]  /*6d10*/  IMAD.IADD R208, R232, 0x1, R236.reuse ;  /* 0x00000001e8d07824 */ /* 0x100fe200078e02ec */
[----:B------:R-:W-:Y:S01]  /*6d20*/  PLOP3.LUT P2, PT, PT, PT, UP0, 0x80, 0x8 ;  /* 0x000000000008781c */ /* 0x000fe20003f4f008 */
[----:B------:R-:W-:Y:S01]  /*6d30*/  IMAD.IADD R233, R233, 0x1, R236 ;  /* 0x00000001e9e97824 */ /* 0x000fe200078e02ec */
[----:B------:R-:W1:Y:S04]  /*6d40*/  LDSM.16.MT88.4 R16, [R234+0x10000] ;  /* 0x01000000ea10783b */ /* 0x000e680000004200 */
[----:B------:R-:W2:Y:S04]  /*6d50*/  LDSM.16.M88.4 R124, [R236+0x21000] ;  /* 0x02100000ec7c783b */ /* 0x000ea80000000200 */
[----:B------:R-:W3:Y:S03]  /*6d60*/  LDSM.16.MT88.4 R96, [R234+0x12000] ;  /* 0x01200000ea60783b */ /* 0x000ee60000004200 */
[----:B------:R-:W-:Y:S01]  /*6d70*/  @P2 LOP3.LUT R231, R231, 0x30, RZ, 0xc0, !PT ;  /* 0x00000030e7e72812 */ /* 0x000fe200078ec0ff */
[----:B------:R-:W4:Y:S04]  /*6d80*/  LDSM.16.MT88.4 R112, [R234+0x14000] ;  /* 0x01400000ea70783b */ /* 0x000f280000004200 */
[----:B------:R-:W4:Y:S04]  /*6d90*/  LDSM.16.MT88.4 R196, [R234+0x16000] ;  /* 0x01600000eac4783b */ /* 0x000f280000004200 */
[----:B------:R-:W-:Y:S04]  /*6da0*/  LDSM.16.M88.4 R200, [R208+0x20000] ;  /* 0x02000000d0c8783b */ /* 0x000fe80000000200 */
[----:B------:R-:W4:Y:S04]  /*6db0*/  LDSM.16.MT88.4 R204, [R234+0x10800] ;  /* 0x01080000eacc783b */ /* 0x000f280000004200 */
[----:B------:R-:W4:Y:S04]  /*6dc0*/  LDSM.16.M88.4 R208, [R208+0x21000] ;  /* 0x02100000d0d0783b */ /* 0x000f280000000200 */
[----:B------:R-:W4:Y:S04]  /*6dd0*/  LDSM.16.MT88.4 R212, [R234+0x12800] ;  /* 0x01280000ead4783b */ /* 0x000f280000004200 */
[----:B------:R-:W4:Y:S01]  /*6de0*/  LDSM.16.MT88.4 R216, [R234+0x14800] ;  /* 0x01480000ead8783b */ /* 0x000f220000004200 */
[-C--:B-1----:R-:W-:Y:S03]  /*6df0*/  HMMA.16816.F32.BF16 R4, R128, R16.reuse, RZ ;  /* 0x000000108004723c */ /* 0x082fe600000418ff */
[----:B------:R-:W1:Y:S04]  /*6e00*/  LDSM.16.MT88.4 R220, [R234+0x16800] ;  /* 0x01680000eadc783b */ /* 0x000e680000004200 */
[----:B------:R-:W-:Y:S01]  /*6e10*/  STL.64 [R1], R2 ;  /* 0x0000000201007387 */ /* 0x000fe20000100a00 */
        /* <DEDUP_REMOVED lines=25> */
[----:B------:R-:W3:Y:S07]  /*6fb0*/  LDSM.16.M88.4 R212, [R233+0x21000] ;  /* 0x02100000e9d4783b */ /* 0x000eee0000000200 */
[-C--:B------:R-:W-:Y:S08]  /*6fc0*/  HMMA.16816.F32.BF16 R100, R200, R216.reuse, R100 ;  /* 0x000000d8c864723c */ /* 0x080ff00000041864 */
[C---:B------:R-:W-:Y:S08]  /*6fd0*/  HMMA.16816.F32.BF16 R104, R208.reuse, R216, R104 ;  /* 0x000000d8d068723c */ /* 0x040ff00000041868 */
[-C--:B------:R-:W-:Y:S08]  /*6fe0*/  HMMA.16816.F32.BF16 R108, R208, R218.reuse, R108 ;  /* 0x000000dad06c723c */ /* 0x080ff0000004186c */
[C---:B------:R-:W-:Y:S01]  /*6ff0*/  HMMA.16816.F32.BF16 R112, R200.reuse, R218, R112 ;  /* 0x000000dac870723c */ /* 0x040fe20000041870 */
[----:B------:R-:W4:Y:S07]  /*7000*/  LDSM.16.MT88.4 R216, [R234+0x13000] ;  /* 0x01300000ead8783b */ /* 0x000f2e0000004200 */
[-C--:B-1----:R-:W-:Y:S08]  /*7010*/  HMMA.16816.F32.BF16 R116, R200, R220.reuse, R116 ;  /* 0x000000dcc874723c */ /* 0x082ff00000041874 */
[C---:B------:R-:W-:Y:S01]  /*7020*/  HMMA.16816.F32.BF16 R120, R208.reuse, R220, R120 ;  /* 0x000000dcd078723c */ /* 0x040fe20000041878 */
[----:B------:R-:W1:Y:S07]  /*7030*/  LDC R220, c[0x0][0x44c] ;  /* 0x00011300ffdc7b82 */ /* 0x000e6e0000000800 */
[-C--:B------:R-:W-:Y:S01]  /*7040*/  HMMA.16816.F32.BF16 R124, R208, R222.reuse, R124 ;  /* 0x000000ded07c723c */ /* 0x080fe2000004187c */
[----:B------:R-:W4:Y:S07]  /*7050*/  LDSM.16.MT88.4 R208, [R234+0x15000] ;  /* 0x01500000ead0783b */ /* 0x000f2e0000004200 */
[----:B------:R-:W-:Y:S01]  /*7060*/  HMMA.16816.F32.BF16 R128, R200, R222, R128 ;  /* 0x000000dec880723c */ /* 0x000fe20000041880 */
[----:B------:R-:W4:Y:S07]  /*7070*/  LDSM.16.MT88.4 R200, [R234+0x17000] ;  /* 0x01700000eac8783b */ /* 0x000f2e0000004200 */
[-C--:B--2---:R-:W-:Y:S05]  /*7080*/  HMMA.16816.F32.BF16 R4, R196, R204.reuse, R4 ;  /* 0x000000ccc404723c */ /* 0x084fea0000041804 */
[----:B-1----:R-:W-:Y:S03]  /*7090*/  IMAD R220, R220, UR9, RZ ;  /* 0x00000009dcdc7c24 */ /* 0x002fe6000f8e02ff */
[C---:B---3--:R-:W-:Y:S08]  /*70a0*/  HMMA.16816.F32.BF16 R8, R212.reuse, R204, R8 ;  /* 0x000000ccd408723c */ /* 0x048ff00000041808 */
[-C--:B------:R-:W-:Y:S08]  /*70b0*/  HMMA.16816.F32.BF16 R12, R212, R206.reuse, R12 ;  /* 0x000000ced40c723c */ /* 0x080ff0000004180c */
[C---:B------:R-:W-:Y:S08]  /*70c0*/  HMMA.16816.F32.BF16 R16, R196.reuse, R206, R16 ;  /* 0x000000cec410723c */ /* 0x040ff00000041810 */
[-C--:B----4-:R-:W-:Y:S08]  /*70d0*/  HMMA.16816.F32.BF16 R84, R196, R216.reuse, R84 ;  /* 0x000000d8c454723c */ /* 0x090ff00000041854 */
[C---:B------:R-:W-:Y:S04]  /*70e0*/  HMMA.16816.F32.BF16 R88, R212.reuse, R216, R88 ;  /* 0x000000d8d458723c */ /* 0x040fe80000041858 */
[----:B------:R-:W-:Y:S04]  /*70f0*/  IMAD.IADD R216, R232, 0x1, R233 ;  /* 0x00000001e8d87824 */ /* 0x000fe800078e02e9 */
[-C--:B------:R-:W-:Y:S01]  /*7100*/  HMMA.16816.F32.BF16 R92, R212, R218.reuse, R92 ;  /* 0x000000dad45c723c */ /* 0x080fe2000004185c */
[----:B------:R-:W-:Y:S07]  /*7110*/  LDSM.16.M88.4 R204, [R216+0x20000] ;  /* 0x02000000d8cc783b */ /* 0x000fee0000000200 */
[C---:B------:R-:W-:Y:S01]  /*7120*/  HMMA.16816.F32.BF16 R96, R196.reuse, R218, R96 ;  /* 0x000000dac460723c */ /* 0x040fe20000041860 */
[----:B------:R-:W-:Y:S07]  /*7130*/  LDSM.16.M88.4 R216, [R216+0x21000] ;  /* 0x02100000d8d8783b */ /* 0x000fee0000000200 */
[-C--:B------:R-:W-:Y:S08]  /*7140*/  HMMA.16816.F32.BF16 R100, R196, R208.reuse, R100 ;  /* 0x000000d0c464723c */ /* 0x080ff00000041864 */
[C---:B------:R-:W-:Y:S08]  /*7150*/  HMMA.16816.F32.BF16 R104, R212.reuse, R208, R104 ;  /* 0x000000d0d468723c */ /* 0x040ff00000041868 */
[-C--:B------:R-:W-:Y:S08]  /*7160*/  HMMA.16816.F32.BF16 R108, R212, R210.reuse, R108 ;  /* 0x000000d2d46c723c */ /* 0x080ff0000004186c */
[C---:B------:R-:W-:Y:S01]  /*7170*/  HMMA.16816.F32.BF16 R112, R196.reuse, R210, R112 ;  /* 0x000000d2c470723c */ /* 0x040fe20000041870 */
[----:B------:R-:W1:Y:S07]  /*7180*/  LDSM.16.MT88.4 R208, [R234+0x11800] ;  /* 0x01180000ead0783b */ /* 0x000e6e0000004200 */
[-C--:B------:R-:W-:Y:S08]  /*7190*/  HMMA.16816.F32.BF16 R116, R196, R200.reuse, R116 ;  /* 0x000000c8c474723c */ /* 0x080ff00000041874 */
[C---:B------:R-:W-:Y:S04]  /*71a0*/  HMMA.16816.F32.BF16 R120, R212.reuse, R200, R120 ;  /* 0x000000c8d478723c */ /* 0x040fe80000041878 */
[----:B------:R-:W-:Y:S04]  /*71b0*/  IMAD.U32 R200, R220, -0x40, RZ ;  /* 0xffffffc0dcc87824 */ /* 0x000fe800078e00ff */
[-C--:B------:R-:W-:Y:S01]  /*71c0*/  HMMA.16816.F32.BF16 R124, R212, R202.reuse, R124 ;  /* 0x000000cad47c723c */ /* 0x080fe2000004187c */
[----:B------:R-:W2:Y:S02]  /*71d0*/  LDSM.16.MT88.4 R212, [R234+0x13800] ;  /* 0x01380000ead4783b */ /* 0x000ea40000004200 */
[C---:B------:R-:W-:Y:S04]  /*71e0*/  LEA R244, P0, R200.reuse, R244, 0x2 ;  /* 0x000000f4c8f47211 */ /* 0x040fe800078010ff */
[----:B------:R-:W-:Y:S01]  /*71f0*/  LEA.HI.X.SX32 R245, R200, R245, 0x2, P0 ;  /* 0x000000f5c8f57211 */ /* 0x000fe200000f16ff */
[----:B------:R-:W-:Y:S01]  /*7200*/  HMMA.16816.F32.BF16 R128, R196, R202, R128 ;  /* 0x000000cac480723c */ /* 0x000fe20000041880 */
[----:B------:R-:W3:Y:S03]  /*7210*/  LDSM.16.MT88.4 R196, [R234+0x15800] ;  /* 0x01580000eac4783b */ /* 0x000ee60000004200 */
[----:B------:R-:W-:Y:S04]  /*7220*/  IMAD.SHL.U32 R200, R220, 0x8, RZ ;  /* 0x00000008dcc87824 */ /* 0x000fe800078e00ff */
[-C--:B-1----:R-:W-:Y:S05]  /*7230*/  HMMA.16816.F32.BF16 R4, R204, R208.reuse, R4 ;  /* 0x000000d0cc04723c */ /* 0x082fea0000041804 */
[C---:B------:R-:W-:Y:S03]  /*7240*/  LEA R222, P0, R200.reuse, R244, 0x2 ;  /* 0x000000f4c8de7211 */ /* 0x040fe600078010ff */
[C---:B------:R-:W-:Y:S04]  /*7250*/  HMMA.16816.F32.BF16 R8, R216.reuse, R208, R8 ;  /* 0x000000d0d808723c */ /* 0x040fe80000041808 */
[----:B------:R-:W-:Y:S02]  /*7260*/  LEA.HI.X.SX32 R223, R200, R245, 0x2, P0 ;  /* 0x000000f5c8df7211 */ /* 0x000fe400000f16ff */
[----:B------:R-:W1:Y:S01]  /*7270*/  LDSM.16.MT88.4 R200, [R234+0x17800] ;  /* 0x01780000eac8783b */ /* 0x000e620000004200 */
[C---:B------:R-:W-:Y:S01]  /*7280*/  LEA R232, P0, R220.reuse, R222, 0x5 ;  /* 0x000000dedce87211 */ /* 0x040fe200078028ff */
[-C--:B------:R-:W-:Y:S03]  /*7290*/  HMMA.16816.F32.BF16 R12, R216, R210.reuse, R12 ;  /* 0x000000d2d80c723c */ /* 0x080fe6000004180c */
[C---:B------:R-:W-:Y:S02]  /*72a0*/  LEA.HI.X.SX32 R233, R220.reuse, R223, 0x5, P0 ;  /* 0x000000dfdce97211 */ /* 0x040fe400000f2eff */
[C---:B------:R-:W-:Y:S03]  /*72b0*/  LEA R208, P0, R220.reuse, R232, 0x5 ;  /* 0x000000e8dcd07211 */ /* 0x040fe600078028ff */
[C---:B------:R-:W-:Y:S04]  /*72c0*/  HMMA.16816.F32.BF16 R16, R204.reuse, R210, R16 ;  /* 0x000000d2cc10723c */ /* 0x040fe80000041810 */
[C---:B------:R-:W-:Y:S02]  /*72d0*/  LEA.HI.X.SX32 R209, R220.reuse, R233, 0x5, P0 ;  /* 0x000000e9dcd17211 */ /* 0x040fe400000f2eff */
[C---:B------:R-:W-:Y:S02]  /*72e0*/  LEA R210, P0, R220.reuse, R208, 0x5 ;  /* 0x000000d0dcd27211 */ /* 0x040fe400078028ff */
        /* <DEDUP_REMOVED lines=16> */
[-C--:B-1----:R-:W-:Y:S03]  /*73f0*/  HMMA.16816.F32.BF16 R116, R204, R200.reuse, R116 ;  /* 0x000000c8cc74723c */ /* 0x082fe60000041874 */
        /* <DEDUP_REMOVED lines=9> */
[C---:B------:R-:W-:Y:S02]  /*7490*/  LEA.HI.X.SX32 R219, R220.reuse, R201, 0x5, P0 ;  /* 0x000000c9dcdb7211 */ /* 0x040fe400000f2eff */
        /* <DEDUP_REMOVED lines=10> */
[----:B------:R1:W5:Y:S01]  /*7540*/  @P2 LDG.E R240, desc[UR34][R202.64+-0xe0] ;  /* 0xffff2022caf02981 */ /* 0x000362000c1e1900 */
[C---:B------:R-:W-:Y:S03]  /*7550*/  LEA R206, P0, R220.reuse, R204, 0x5 ;  /* 0x000000ccdcce7211 */ /* 0x040fe600078028ff */
[----:B------:R-:W-:Y:S01]  /*7560*/  REDG.E.ADD.F32.FTZ.RN.STRONG.GPU desc[UR34][R244.64], R4 ;  /* 0x00000004f40079a6 */ /* 0x000fe2000c12f322 */
[C---:B------:R-:W-:Y:S03]  /*7570*/  LEA.HI.X.SX32 R207, R220.reuse, R205, 0x5, P0 ;  /* 0x000000cddccf7211 */ /* 0x040fe600000f2eff */
        /* <DEDUP_REMOVED lines=11> */
[----:B------:R2:W-:Y:S01]  /*7630*/  REDG.E.ADD.F32.FTZ.RN.STRONG.GPU desc[UR34][R244.64+0x80], R16 ;  /* 0x00008010f40079a6 */ /* 0x0005e2000c12f322 */
        /* <DEDUP_REMOVED lines=15> */
[----:B------:R4:W-:Y:S02]  /*7730*/  REDG.E.ADD.F32.FTZ.RN.STRONG.GPU desc[UR34][R206.64+0x80], R15 ;  /* 0x0000800fce0079a6 */ /* 0x0009e4000c12f322 */
[C---:B------:R-:W-:Y:S02]  /*7740*/  IMAD.WIDE R210, R220.reuse, -0xc0, R6 ;  /* 0xffffff40dcd27825 */ /* 0x040fe400078e0206 */
[----:B------:R-:W-:Y:S01]  /*7750*/  REDG.E.ADD.F32.FTZ.RN.STRONG.GPU desc[UR34][R244.64+0x100], R84 ;  /* 0x00010054f40079a6 */ /* 0x000fe2000c12f322 */
[C---:B------:R-:W-:Y:S03]  /*7760*/  LEA R212, P0, R220.reuse, R210, 0x5 ;  /* 0x000000d2dcd47211 */ /* 0x040fe600078028ff */
[----:B------:R4:W-:Y:S01]  /*7770*/  REDG.E.ADD.F32.FTZ.RN.STRONG.GPU desc[UR34][R2.64+0x100], R85 ;  /* 0x00010055020079a6 */ /* 0x0009e2000c12f322 */
[C---:B------:R-:W-:Y:S03]  /*7780*/  LEA.HI.X.SX32 R213, R220.reuse, R211, 0x5, P0 ;  /* 0x000000d3dcd57211 */ /* 0x040fe600000f2eff */
[----:B------:R4:W-:Y:S01]  /*7790*/  REDG.E.ADD.F32.FTZ.RN.STRONG.GPU desc[UR34][R202.64+0x100], R86 ;  /* 0x00010056ca0079a6 */ /* 0x0009e2000c12f322 */
[C---:B------:R-:W-:Y:S03]  /*77a0*/  LEA R8, P0, R220.reuse, R212, 0x5 ;  /* 0x000000d4dc087211 */ /* 0x040fe600078028ff */
[----:B------:R-:W-:Y:S01]  /*77b0*/  REDG.E.ADD.F32.FTZ.RN.STRONG.GPU desc[UR34][R222.64+0x100], R87 ;  /* 0x00010057de0079a6 */ /* 0x000fe2000c12f322 */
[C---:B------:R-:W-:Y:S02]  /*77c0*/  LEA.HI.X.SX32 R9, R220.reuse, R213, 0x5, P0 ;  /* 0x000000d5dc097211 */ /* 0x040fe400000f2eff */
[C---:B-1----:R-:W-:Y:S01]  /*77d0*/  LEA R214, P0, R220.reuse, R8, 0x5 ;  /* 0x00000008dcd67211 */ /* 0x042fe200078028ff */
        /* <DEDUP_REMOVED lines=10> */
[C---:B--2---:R-:W-:Y:S03]  /*7880*/  LEA R16, P0, R220.reuse, R10, 0x5 ;  /* 0x0000000adc107211 */ /* 0x044fe600078028ff */
        /* <DEDUP_REMOVED lines=19> */
[C---:B----4-:R-:W-:Y:S01]  /*79c0*/  LEA R216, P0, R220.reuse, R218, 0x5 ;  /* 0x000000dadcd87211 */ /* 0x050fe200078028ff */
        /* <DEDUP_REMOVED lines=111> */
[C---:B------:R-:W-:Y:S08]  /*80c0*/  HMMA.16816.F32.BF16 R136, R100.reuse, R96, R136 ;  /* 0x000000606488723c */ /* 0x040ff00000041888 */
[-C--:B------:R-:W-:Y:S08]  /*80d0*/  HMMA.16816.F32.BF16 R140, R100, R98.reuse, R140 ;  /* 0x00000062648c723c */ /* 0x080ff0000004188c */
[C---:B------:R-:W-:Y:S01]  /*80e0*/  HMMA.16816.F32.BF16 R144, R92.reuse, R98, R144 ;  /* 0x000000625c90723c */ /* 0x040fe20000041890 */
[----:B------:R-:W4:Y:S07]  /*80f0*/  LDSM.16.MT88.4 R96, [R234+0x7000] ;  /* 0x00700000ea60783b */ /* 0x000f2e0000004200 */
[-C--:B--2---:R-:W-:Y:S08]  /*8100*/  HMMA.16816.F32.BF16 R148, R92, R104.reuse, R148 ;  /* 0x000000685c94723c */ /* 0x084ff00000041894 */
        /* <DEDUP_REMOVED lines=33> */
[-C--:B--2---:R-:W-:Y:S05]  /*8320*/  HMMA.16816.F32.BF16 R132, R104, R108.reuse, R132 ;  /* 0x0000006c6884723c */ /* 0x084fea0000041884 */
        /* <DEDUP_REMOVED lines=78> */
.L_x_1325:
[----:B------:R-:W-:Y:S02]  /*8810*/  UISETP.GT.AND UP0, UPT, UR49, UR45, UPT ;  /* 0x0000002d3100728c */ /* 0x000fe4000bf04270 */
[----:B------:R-:W-:Y:S07]  /*8820*/  UIADD3 UR49, UPT, UPT, UR49, -0x1, URZ ;  /* 0xffffffff31317890 */ /* 0x000fee000fffe0ff */
[----:B------:R-:W-:Y:S05]  /*8830*/  BRA.U UP0, `(.L_x_1326) ;  /* 0xffffffb5000c7547 */ /* 0x000fea000b83ffff */
[----:B------:R-:W2:Y:S01]  /*8840*/  S2R R0, SR_TID.X ;  /* 0x0000000000007919 */ /* 0x000ea20000002100 */
[C---:B-----5:R-:W-:Y:S01]  /*8850*/  SHF.L.U32 R2, R229.reuse, 0x4, RZ ;  /* 0x00000004e5027819 */ /* 0x060fe200000006ff */
        /* <DEDUP_REMOVED lines=8> */
[----:B------:R-:W-:Y:S01]  /*88e0*/  UMOV UR24, UR18 ;  /* 0x0000001200187c82 */ /* 0x000fe20008000000 */
[----:B------:R-:W-:-:S02]  /*88f0*/  UISETP.NE.AND UP1, UPT, UR39, -0x1, UPT ;  /* 0xffffffff2700788c */ /* 0x000fc4000bf25270 */
        /* <DEDUP_REMOVED lines=235> */
[----:B------:R-:W3:Y:S01]  /*97b0*/  @UP0 LDCU.64 UR10, c[0x0][0x5c0] ;  /* 0x0000b800ff0a07ac */ /* 0x000ee20008000a00 */
        /* <DEDUP_REMOVED lines=15> */
[----:B------:R-:W-:Y:S01]  /*98b0*/  F2FP.BF16.F32.PACK_AB R78, R79, R78 ;  /* 0x0000004e4f4e723e */ /* 0x000fe200000010ff */
[----:B---3--:R-:W-:-:S02]  /*98c0*/  @UP0 UIMAD.WIDE.U32 UR8, UR16, UR10, URZ ;  /* 0x0000000a100802a5 */ /* 0x008fc4000f8e00ff */
[----:B------:R2:W-:Y:S01]  /*98d0*/  STS [R2+0x1c000], R52 ;  /* 0x01c0003402007388 */ /* 0x0005e20000000800 */
[----:B------:R-:W-:-:S03]  /*98e0*/  @UP0 UIMAD UR16, UR16, UR11, URZ ;  /* 0x0000000b101002a4 */ /* 0x000fc6000f8e02ff */
[----:B------:R2:W-:Y:S01]  /*98f0*/  STS [R2+0x1c400], R54 ;  /* 0x01c4003602007388 */ /* 0x0005e20000000800 */
[----:B------:R-:W-:Y:S01]  /*9900*/  @UP0 UIADD3 UR16, UPT, UPT, UR9, UR16, URZ ;  /* 0x0000001009100290 */ /* 0x000fe2000fffe0ff */
[----:B------:R-:W-:Y:S02]  /*9910*/  @UP0 UMOV UR30, UR8 ;  /* 0x00000008001e0c82 */ /* 0x000fe40008000000 */
        /* <DEDUP_REMOVED lines=26> */
.L_x_1327:
        /* <DEDUP_REMOVED lines=10> */
[----:B-1----:R-:W-:Y:S01]  /*9b60*/  MOV R10, UR13 ;  /* 0x0000000d000a7c02 */ /* 0x002fe20008000f00 */
[----:B------:R-:W-:Y:S06]  /*9b70*/  BRA `(.L_x_1329) ;  /* 0x0000000000187947 */ /* 0x000fec0003800000 */
.L_x_1328:
[----:B------:R-:W3:Y:S01]  /*9b80*/  LDCU.64 UR8, c[0x0][0x5c8] ;  /* 0x0000b900ff0877ac */ /* 0x000ee20008000a00 */
[----:B------:R-:W-:-:S04]  /*9b90*/  UIADD3 UR12, UPT, UPT, UR37, UR39, URZ ;  /* 0x00000027250c7290 */ /* 0x000fc8000fffe0ff */
[----:B---3--:R-:W-:Y:S02]  /*9ba0*/  UIMAD.WIDE.U32 UR42, UR12, UR8, URZ ;  /* 0x000000080c2a72a5 */ /* 0x008fe4000f8e00ff */
[----:B------:R-:W-:-:S04]  /*9bb0*/  UIMAD UR12, UR12, UR9, URZ ;  /* 0x000000090c0c72a4 */ /* 0x000fc8000f8e02ff */
[----:B------:R-:W-:-:S06]  /*9bc0*/  UIADD3 UR12, UPT, UPT, UR43, UR12, URZ ;  /* 0x0000000c2b0c7290 */ /* 0x000fcc000fffe0ff */
[----:B-1----:R-:W-:-:S07]  /*9bd0*/  MOV R10, UR12 ;  /* 0x0000000c000a7c02 */ /* 0x002fce0008000f00 */
.L_x_1329:
        /* <DEDUP_REMOVED lines=59> */
.L_x_1331:
[----:B------:R-:W-:Y:S05]  /*9f90*/  BSYNC.RECONVERGENT B0 ;  /* 0x0000000000007941 */ /* 0x000fea0003800200 */
.L_x_1330:
        /* <DEDUP_REMOVED lines=21> */
.L_x_1333:
[----:B------:R-:W-:Y:S05]  /*a0f0*/  BSYNC.RECONVERGENT B0 ;  /* 0x0000000000007941 */ /* 0x000fea0003800200 */
.L_x_1332:
        /* <DEDUP_REMOVED lines=26> */
.L_x_1335:
[----:B------:R-:W-:Y:S05]  /*a2a0*/  BSYNC.RECONVERGENT B0 ;  /* 0x0000000000007941 */ /* 0x000fea0003800200 */
.L_x_1334:
        /* <DEDUP_REMOVED lines=18> */
.L_x_1301:
[----:B------:R-:W-:Y:S05]  /*a3d0*/  BSYNC.RECONVERGENT B1 ;  /* 0x0000000000017941 */ /* 0x000fea0003800200 */
.L_x_1279:
        /* <DEDUP_REMOVED lines=11> */
.L_x_1337:
        /* <DEDUP_REMOVED lines=15> */
.L_x_2513:


//--------------------- .text._ZN5flash44flash_bwd_dq_dk_dv_loop_seqk_parallel_kernelI23Flash_bwd_kernel_traitsILi256ELi64ELi64ELi8ELi4ELi2ELi2ELb0ELb1EN7cutlass10bfloat16_tE19Flash_kernel_traitsILi256ELi64ELi64ELi8ES3_EELb0ELb0ELb1ELb0ELb0ELb0ELb1EEEvNS_16Flash_bwd_paramsE --------------------------
	.section	.text._ZN5flash44flash_bwd_dq_dk_dv_loop_seqk_parallel_kernelI23Flash_bwd_kernel_traitsILi256ELi64ELi64ELi8ELi4ELi2ELi2ELb0ELb1EN7cutlass10bfloat16_tE19Flash_kernel_traitsILi256ELi64ELi64ELi8ES3_EELb0ELb0ELb1ELb0ELb0ELb0ELb1EEEvNS_16Flash_bwd_paramsE,"ax",@progbits
	.align	128
        .global         _ZN5flash44flash_bwd_dq_dk_dv_loop_seqk_parallel_kernelI23Flash_bwd_kernel_traitsILi256ELi64ELi64ELi8ELi4ELi2ELi2ELb0ELb1EN7cutlass10bfloat16_tE19Flash_kernel_traitsILi256ELi64ELi64ELi8ES3_EELb0ELb0ELb1ELb0ELb0ELb0ELb1EEEvNS_16Flash_bwd_paramsE
        .type           _ZN5flash44flash_bwd_dq_dk_dv_loop_seqk_parallel_kernelI23Flash_bwd_kernel_traitsILi256ELi64ELi64ELi8ELi4ELi2ELi2ELb0ELb1EN7cutlass10bfloat16_tE19Flash_kernel_traitsILi256ELi64ELi64ELi8ES3_EELb0ELb0ELb1ELb0ELb0ELb0ELb1EEEvNS_16Flash_bwd_paramsE,@function
        .size           _ZN5flash44flash_bwd_dq_dk_dv_loop_seqk_parallel_kernelI23Flash_bwd_kernel_traitsILi256ELi64ELi64ELi8ELi4ELi2ELi2ELb0ELb1EN7cutlass10bfloat16_tE19Flash_kernel_traitsILi256ELi64ELi64ELi8ES3_EELb0ELb0ELb1ELb0ELb0ELb0ELb1EEEvNS_16Flash_bwd_paramsE,(.L_x_2514 - _ZN5flash44flash_bwd_dq_dk_dv_loop_seqk_parallel_kernelI23Flash_bwd_kernel_traitsILi256ELi64ELi64ELi8ELi4ELi2ELi2ELb0ELb1EN7cutlass10bfloat16_tE19Flash_kernel_traitsILi256ELi64ELi64ELi8ES3_EELb0ELb0ELb1ELb0ELb0ELb0ELb1EEEvNS_16Flash_bwd_paramsE)
        .other          _ZN5flash44flash_bwd_dq_dk_dv_loop_seqk_parallel_kernelI23Flash_bwd_kernel_traitsILi256ELi64ELi64ELi8ELi4ELi2ELi2ELb0ELb1EN7cutlass10bfloat16_tE19Flash_kernel_traitsILi256ELi64ELi64ELi8ES3_EELb0ELb0ELb1ELb0ELb0ELb0ELb1EEEvNS_16Flash_bwd_paramsE,@"STO_CUDA_ENTRY STV_DEFAULT"
_ZN5flash44flash_bwd_dq_dk_dv_loop_seqk_parallel_kernelI23Flash_bwd_kernel_traitsILi256ELi64ELi64ELi8ELi4ELi2ELi2ELb0ELb1EN7cutlass10bfloat16_tE19Flash_kernel_traitsILi256ELi64ELi64ELi8ES3_EELb0ELb0ELb1ELb0ELb0ELb0ELb1EEEvNS_16Flash_bwd_paramsE:
.text._ZN5flash44flash_bwd_dq_dk_dv_loop_seqk_parallel_kernelI23Flash_bwd_kernel_traitsILi256ELi64ELi64ELi8ELi4ELi2ELi2ELb0ELb1EN7cutlass10bfloat16_tE19Flash_kernel_traitsILi256ELi64ELi64ELi8ES3_EELb0ELb0ELb1ELb0ELb0ELb0ELb1EEEvNS_16Flash_bwd_paramsE:
        /* <DEDUP_REMOVED lines=49> */
.L_x_1396:
        /* <DEDUP_REMOVED lines=52> */
.L_x_1338:
        /* <DEDUP_REMOVED lines=44> */
.L_x_1340:
[----:B------:R-:W1:Y:S01]  /*0910*/  LDCU.64 UR14, c[0x0][0x3b8] ;  /* 0x00007700ff0e77ac */ /* 0x000e620008000a00 */
[----:B------:R-:W-:-:S04]  /*0920*/  UIADD3 UR8, UPT, UPT, UR36, UR40, URZ ;  /* 0x0000002824087290 */ /* 0x000fc8000fffe0ff */
[----:B-1----:R-:W-:Y:S02]  /*0930*/  UIMAD.WIDE.U32 UR10, UR8, UR14, URZ ;  /* 0x0000000e080a72a5 */ /* 0x002fe4000f8e00ff */
[----:B------:R-:W-:-:S04]  /*0940*/  UIMAD UR8, UR8, UR15, URZ ;  /* 0x0000000f080872a4 */ /* 0x000fc8000f8e02ff */
[----:B------:R-:W-:Y:S01]  /*0950*/  UIADD3 UR8, UPT, UPT, UR11, UR8, URZ ;  /* 0x000000080b087290 */ /* 0x000fe2000fffe0ff */
[----:B------:R-:W-:-:S05]  /*0960*/  UMOV UR52, UR10 ;  /* 0x0000000a00347c82 */ /* 0x000fca0008000000 */
[----:B------:R-:W-:Y:S02]  /*0970*/  MOV R5, UR8 ;  /* 0x0000000800057c02 */ /* 0x000fe40008000f00 */
.L_x_1341:
        /* <DEDUP_REMOVED lines=42> */
.L_x_1342:
[----:B------:R-:W1:Y:S01]  /*0c20*/  LDCU.64 UR12, c[0x0][0x3c0] ;  /* 0x00007800ff0c77ac */ /* 0x000e620008000a00 */
[----:B------:R-:W-:-:S04]  /*0c30*/  UIADD3 UR8, UPT, UPT, UR36, UR40, URZ ;  /* 0x0000002824087290 */ /* 0x000fc8000fffe0ff */
[----:B-1----:R-:W-:Y:S02]  /*0c40*/  UIMAD.WIDE.U32 UR46, UR8, UR12, URZ ;  /* 0x0000000c082e72a5 */ /* 0x002fe4000f8e00ff */
[----:B------:R-:W-:-:S04]  /*0c50*/  UIMAD UR8, UR8, UR13, URZ ;  /* 0x0000000d080872a4 */ /* 0x000fc8000f8e02ff */
[----:B------:R-:W-:-:S06]  /*0c60*/  UIADD3 UR8, UPT, UPT, UR47, UR8, URZ ;  /* 0x000000082f087290 */ /* 0x000fcc000fffe0ff */
[----:B------:R-:W-:-:S07]  /*0c70*/  MOV R6, UR8 ;  /* 0x0000000800067c02 */ /* 0x000fce0008000f00 */
.L_x_1343:
        /* <DEDUP_REMOVED lines=27> */
.L_x_1344:
[----:B------:R-:W-:Y:S02]  /*0e30*/  UIMAD.WIDE.U32 UR56, UR66, UR17, URZ ;  /* 0x00000011423872a5 */ /* 0x000fe4000f8e00ff */
[----:B------:R-:W-:-:S04]  /*0e40*/  UIMAD UR8, UR67, UR17, URZ ;  /* 0x00000011430872a4 */ /* 0x000fc8000f8e02ff */
[----:B------:R-:W-:Y:S02]  /*0e50*/  UIADD3 UR8, UPT, UPT, UR57, UR8, URZ ;  /* 0x0000000839087290 */ /* 0x000fe4000fffe0ff */
.L_x_1345:
        /* <DEDUP_REMOVED lines=20> */
.L_x_1346:
[----:B------:R-:W1:Y:S01]  /*0fa0*/  LDCU UR58, c[0x0][0x434] ;  /* 0x00008680ff3a77ac */ /* 0x000e620008000800 */
[----:B------:R-:W-:-:S04]  /*0fb0*/  UIMAD UR10, UR42, UR16, UR23 ;  /* 0x000000102a0a72a4 */ /* 0x000fc8000f8e0217 */
[----:B-1----:R-:W-:Y:S02]  /*0fc0*/  UIMAD UR58, UR10, UR58, URZ ;  /* 0x0000003a0a3a72a4 */ /* 0x002fe4000f8e02ff */
.L_x_1347:
        /* <DEDUP_REMOVED lines=11> */
.L_x_1348:
[----:B------:R-:W1:Y:S01]  /*1080*/  LDCU UR57, c[0x0][0x444] ;  /* 0x00008880ff3977ac */ /* 0x000e620008000800 */
[----:B------:R-:W-:-:S04]  /*1090*/  UIMAD UR10, UR42, UR16, UR23 ;  /* 0x000000102a0a72a4 */ /* 0x000fc8000f8e0217 */
[----:B-1----:R-:W-:-:S12]  /*10a0*/  UIMAD UR57, UR10, UR57, URZ ;  /* 0x000000390a3972a4 */ /* 0x002fd8000f8e02ff */
.L_x_1349:
        /* <DEDUP_REMOVED lines=103> */
.L_x_1351:
[----:B------:R-:W1:Y:S01]  /*1720*/  LDCU.64 UR12, c[0x0][0x5c0] ;  /* 0x0000b800ff0c77ac */ /* 0x000e620008000a00 */
[----:B------:R-:W-:-:S04]  /*1730*/  UIADD3 UR8, UPT, UPT, UR36, UR40, URZ ;  /* 0x0000002824087290 */ /* 0x000fc8000fffe0ff */
[----:B-1----:R-:W-:Y:S02]  /*1740*/  UIMAD.WIDE.U32 UR16, UR8, UR12, URZ ;  /* 0x0000000c081072a5 */ /* 0x002fe4000f8e00ff */
[----:B------:R-:W-:-:S04]  /*1750*/  UIMAD UR8, UR8, UR13, URZ ;  /* 0x0000000d080872a4 */ /* 0x000fc8000f8e02ff */
[----:B------:R-:W-:-:S06]  /*1760*/  UIADD3 UR8, UPT, UPT, UR17, UR8, URZ ;  /* 0x0000000811087290 */ /* 0x000fcc000fffe0ff */
[----:B------:R-:W-:Y:S02]  /*1770*/  MOV R3, UR8 ;  /* 0x0000000800037c02 */ /* 0x000fe40008000f00 */
.L_x_1352:
        /* <DEDUP_REMOVED lines=13> */
.L_x_1353:
[----:B------:R-:W1:Y:S01]  /*1850*/  LDCU.64 UR10, c[0x0][0x5c8] ;  /* 0x0000b900ff0a77ac */ /* 0x000e620008000a00 */
[----:B------:R-:W-:-:S04]  /*1860*/  UIADD3 UR36, UPT, UPT, UR36, UR40, URZ ;  /* 0x0000002824247290 */ /* 0x000fc8000fffe0ff */
[----:B-1----:R-:W-:Y:S02]  /*1870*/  UIMAD.WIDE.U32 UR14, UR36, UR10, URZ ;  /* 0x0000000a240e72a5 */ /* 0x002fe4000f8e00ff */
[----:B------:R-:W-:-:S04]  /*1880*/  UIMAD UR36, UR36, UR11, URZ ;  /* 0x0000000b242472a4 */ /* 0x000fc8000f8e02ff */
[----:B------:R-:W-:-:S06]  /*1890*/  UIADD3 UR36, UPT, UPT, UR15, UR36, URZ ;  /* 0x000000240f247290 */ /* 0x000fcc000fffe0ff */
[----:B------:R-:W-:-:S07]  /*18a0*/  MOV R0, UR36 ;  /* 0x0000002400007c02 */ /* 0x000fce0008000f00 */
.L_x_1354:
        /* <DEDUP_REMOVED lines=32> */
.L_x_1356:
[----:B------:R-:W-:Y:S05]  /*1ab0*/  BSYNC.RECONVERGENT B0 ;  /* 0x0000000000007941 */ /* 0x000fea0003800200 */
.L_x_1355:
        /* <DEDUP_REMOVED lines=19> */
.L_x_1358:
[----:B------:R-:W-:Y:S05]  /*1bf0*/  BSYNC.RECONVERGENT B0 ;  /* 0x0000000000007941 */ /* 0x000fea0003800200 */
.L_x_1357:
        /* <DEDUP_REMOVED lines=29> */
.L_x_1360:
[----:B------:R-:W-:Y:S05]  /*1dd0*/  BSYNC.RECONVERGENT B0 ;  /* 0x0000000000007941 */ /* 0x000fea0003800200 */
.L_x_1359:
        /* <DEDUP_REMOVED lines=20> */
.L_x_1350:
        /* <DEDUP_REMOVED lines=35> */
.L_x_1363:
[----:B------:R2:W-:Y:S04]  /*2150*/  STS.128 [R14+0x8000], RZ ;  /* 0x008000ff0e007388 */ /* 0x0005e80000000c00 */
[----:B------:R2:W-:Y:S04]  /*2160*/  STS.128 [R14+0xa000], RZ ;  /* 0x00a000ff0e007388 */ /* 0x0005e80000000c00 */
[----:B------:R2:W-:Y:S04]  /*2170*/  STS.128 [R14+0xc000], RZ ;  /* 0x00c000ff0e007388 */ /* 0x0005e80000000c00 */
[----:B------:R2:W-:Y:S02]  /*2180*/  STS.128 [R14+0xe000], RZ ;  /* 0x00e000ff0e007388 */ /* 0x0005e40000000c00 */
.L_x_1364:
[----:B------:R-:W-:Y:S05]  /*2190*/  BSYNC.RECONVERGENT B0 ;  /* 0x0000000000007941 */ /* 0x000fea0003800200 */
.L_x_1362:
        /* <DEDUP_REMOVED lines=37> */
.L_x_1366:
[----:B------:R-:W-:Y:S05]  /*23f0*/  BSYNC.RECONVERGENT B0 ;  /* 0x0000000000007941 */ /* 0x000fea0003800200 */
.L_x_1365:
        /* <DEDUP_REMOVED lines=28> */
.L_x_1368:
[----:B------:R1:W-:Y:S04]  /*25c0*/  STS.128 [R14], RZ ;  /* 0x000000ff0e007388 */ /* 0x0003e80000000c00 */
[----:B------:R1:W-:Y:S04]  /*25d0*/  STS.128 [R14+0x2000], RZ ;  /* 0x002000ff0e007388 */ /* 0x0003e80000000c00 */
[----:B------:R1:W-:Y:S04]  /*25e0*/  STS.128 [R14+0x4000], RZ ;  /* 0x004000ff0e007388 */ /* 0x0003e80000000c00 */
[----:B------:R1:W-:Y:S02]  /*25f0*/  STS.128 [R14+0x6000], RZ ;  /* 0x006000ff0e007388 */ /* 0x0003e40000000c00 */
.L_x_1369:
[----:B------:R-:W-:Y:S05]  /*2600*/  BSYNC.RECONVERGENT B0 ;  /* 0x0000000000007941 */ /* 0x000fea0003800200 */
.L_x_1367:
        /* <DEDUP_REMOVED lines=46> */
.L_x_1371:
[----:B------:R-:W-:Y:S05]  /*28f0*/  BSYNC.RECONVERGENT B0 ;  /* 0x0000000000007941 */ /* 0x000fea0003800200 */
.L_x_1370:
        /* <DEDUP_REMOVED lines=48> */
.L_x_1373:
[----:B------:R2:W-:Y:S04]  /*2c00*/  STS.128 [R14+0x10000], RZ ;  /* 0x010000ff0e007388 */ /* 0x0005e80000000c00 */
[----:B------:R2:W-:Y:S04]  /*2c10*/  STS.128 [R14+0x12000], RZ ;  /* 0x012000ff0e007388 */ /* 0x0005e80000000c00 */
[----:B------:R2:W-:Y:S04]  /*2c20*/  STS.128 [R14+0x14000], RZ ;  /* 0x014000ff0e007388 */ /* 0x0005e80000000c00 */
[----:B------:R2:W-:Y:S02]  /*2c30*/  STS.128 [R14+0x16000], RZ ;  /* 0x016000ff0e007388 */ /* 0x0005e40000000c00 */
.L_x_1374:
[----:B------:R-:W-:Y:S05]  /*2c40*/  BSYNC.RECONVERGENT B0 ;  /* 0x0000000000007941 */ /* 0x000fea0003800200 */
.L_x_1372:
        /* <DEDUP_REMOVED lines=40> */
.L_x_1376:
[----:B------:R-:W-:Y:S05]  /*2ed0*/  BSYNC.RECONVERGENT B0 ;  /* 0x0000000000007941 */ /* 0x000fea0003800200 */
.L_x_1375:
        /* <DEDUP_REMOVED lines=46> */
.L_x_1378:
[----:B------:R2:W-:Y:S04]  /*31c0*/  STS.128 [R14+0x18000], RZ ;  /* 0x018000ff0e007388 */ /* 0x0005e80000000c00 */
[----:B------:R2:W-:Y:S04]  /*31d0*/  STS.128 [R14+0x1a000], RZ ;  /* 0x01a000ff0e007388 */ /* 0x0005e80000000c00 */
[----:B------:R2:W-:Y:S04]  /*31e0*/  STS.128 [R14+0x1c000], RZ ;  /* 0x01c000ff0e007388 */ /* 0x0005e80000000c00 */
[----:B------:R2:W-:Y:S02]  /*31f0*/  STS.128 [R14+0x1e000], RZ ;  /* 0x01e000ff0e007388 */ /* 0x0005e40000000c00 */
.L_x_1379:
[----:B------:R-:W-:Y:S05]  /*3200*/  BSYNC.RECONVERGENT B0 ;  /* 0x0000000000007941 */ /* 0x000fea0003800200 */
.L_x_1377:
[----:B------:R1:W-:Y:S01]  /*3210*/  @P5 STS.128 [R14+0x19000], RZ ;  /* 0x019000ff0e005388 */ /* 0x0003e20000000c00 */
[----:B------:R-:W-:Y:S01]  /*3220*/  SHF.L.U32 R4, R7, 0x6, RZ ;  /* 0x0000000607047819 */ /* 0x000fe200000006ff */
[----:B------:R-:W1:Y:S01]  /*3230*/  LDCU UR14, c[0x0][0x440] ;  /* 0x00008800ff0e77ac */ /* 0x000e620008000800 */
[----:B------:R-:W-:Y:S01]  /*3240*/  BSSY.RECONVERGENT B0, `(.L_x_1380) ;  /* 0x0000028000007945 */ /* 0x000fe20003800200 */
[----:B------:R1:W-:Y:S01]  /*3250*/  @P5 STS.128 [R14+0x1b000], RZ ;  /* 0x01b000ff0e005388 */ /* 0x0003e20000000c00 */
[----:B------:R-:W-:Y:S01]  /*3260*/  LOP3.LUT R3, R4, 0x1c0, RZ, 0xc0, !PT ;  /* 0x000001c004037812 */ /* 0x000fe200078ec0ff */
[----:B------:R-:W1:Y:S02]  /*3270*/  LDCU UR15, c[0x0][0x504] ;  /* 0x0000a080ff0f77ac */ /* 0x000e640008000800 */
        /* <DEDUP_REMOVED lines=36> */
.L_x_1381:
[----:B-1----:R-:W-:Y:S05]  /*34c0*/  BSYNC.RECONVERGENT B0 ;  /* 0x0000000000007941 */ /* 0x002fea0003800200 */
.L_x_1380:
        /* <DEDUP_REMOVED lines=13> */
[----:B------:R-:W-:Y:S01]  /*35a0*/  LOP3.LUT R232, R3, 0x8, R13, 0x78, !PT ;  /* 0x0000000803e87812 */ /* 0x000fe200078e780d */
[----:B------:R-:W-:Y:S01]  /*35b0*/  IMAD.MOV.U32 R3, RZ, RZ, 0x20 ;  /* 0x00000020ff037424 */ /* 0x000fe200078e00ff */
[----:B------:R-:W-:-:S02]  /*35c0*/  R2P PR, R7, 0x6 ;  /* 0x0000000607007804 */ /* 0x000fc40000000000 */
[----:B------:R-:W-:Y:S02]  /*35d0*/  CS2R R190, SRZ ;  /* 0x0000000000be7805 */ /* 0x000fe4000001ff00 */
[----:B------:R-:W-:Y:S02]  /*35e0*/  LOP3.LUT R231, R2, R231, RZ, 0xfc, !PT ;  /* 0x000000e702e77212 */ /* 0x000fe400078efcff */
[----:B------:R-:W-:Y:S02]  /*35f0*/  CS2R R188, SRZ ;  /* 0x0000000000bc7805 */ /* 0x000fe4000001ff00 */
[----:B------:R-:W-:Y:S02]  /*3600*/  LOP3.LUT R232, R4, R232, RZ, 0xfc, !PT ;  /* 0x000000e804e87212 */ /* 0x000fe400078efcff */
[----:B------:R-:W-:Y:S02]  /*3610*/  CS2R R194, SRZ ;  /* 0x0000000000c27805 */ /* 0x000fe4000001ff00 */
[----:B------:R-:W-:-:S02]  /*3620*/  LOP3.LUT R0, R0, 0x6, RZ, 0xc0, !PT ;  /* 0x0000000600007812 */ /* 0x000fc400078ec0ff */
[----:B------:R-:W-:Y:S02]  /*3630*/  CS2R R192, SRZ ;  /* 0x0000000000c07805 */ /* 0x000fe4000001ff00 */
[----:B------:R-:W-:Y:S02]  /*3640*/  SEL R228, R228, 0xffffffc0, !P2 ;  /* 0xffffffc0e4e47807 */ /* 0x000fe40005000000 */
[----:B------:R-:W-:Y:S02]  /*3650*/  CS2R R186, SRZ ;  /* 0x0000000000ba7805 */ /* 0x000fe4000001ff00 */
[----:B------:R-:W-:Y:S02]  /*3660*/  LEA R231, R231, UR34, 0x1 ;  /* 0x00000022e7e77c11 */ /* 0x000fe4000f8e08ff */
[----:B------:R-:W-:Y:S02]  /*3670*/  CS2R R184, SRZ ;  /* 0x0000000000b87805 */ /* 0x000fe4000001ff00 */
[----:B------:R-:W-:-:S02]  /*3680*/  LEA R232, R232, UR34, 0x1 ;  /* 0x00000022e8e87c11 */ /* 0x000fc4000f8e08ff */
[----:B------:R-:W-:Y:S02]  /*3690*/  CS2R R182, SRZ ;  /* 0x0000000000b67805 */ /* 0x000fe4000001ff00 */
[----:B------:R-:W-:Y:S01]  /*36a0*/  LOP3.LUT R0, R0, 0xe0, R12, 0xf8, !PT ;  /* 0x000000e000007812 */ /* 0x000fe200078ef80c */
[C---:B------:R-:W-:Y:S01]  /*36b0*/  IMAD.IADD R2, R228.reuse, 0x1, R231 ;  /* 0x00000001e4027824 */ /* 0x040fe200078e02e7 */
        /* <DEDUP_REMOVED lines=70> */
.L_x_1386:
[----:B------:R-:W0:Y:S01]  /*3b20*/  LDGDEPBAR ;  /* 0x00000000000079af */ /* 0x000e220000000000 */
[----:B------:R-:W-:Y:S04]  /*3b30*/  USHF.L.U32 UR41, UR48, 0x6, URZ ;  /* 0x0000000630297899 */ /* 0x000fe800080006ff */
[----:B------:R-:W-:Y:S01]  /*3b40*/  UISETP.GE.AND UP0, UPT, UR41, UR47, UPT ;  /* 0x0000002f2900728c */ /* 0x000fe2000bf06270 */
[----:B------:R-:W-:Y:S04]  /*3b50*/  DEPBAR.LE SB0, 0x0 ;  /* 0x000080000000791a */ /* 0x000fe80000000000 */
[----:B------:R-:W-:Y:S06]  /*3b60*/  BAR.SYNC.DEFER_BLOCKING 0x0 ;  /* 0x0000000000007b1d */ /* 0x000fec0000010000 */
[----:B------:R-:W-:Y:S05]  /*3b70*/  LDSM.16.M88.4 R16, [R232] ;  /* 0x00000000e810783b */ /* 0x000fea0000000200 */
[----:B-12---:R-:W1:Y:S05]  /*3b80*/  LDSM.16.M88.4 R8, [R231+0x10000] ;  /* 0x01000000e708783b */ /* 0x006e6a0000000200 */
[----:B------:R-:W3:Y:S05]  /*3b90*/  LDSM.16.M88.4 R84, [R231+0x10800] ;  /* 0x01080000e754783b */ /* 0x000eea0000000200 */
[----:B------:R-:W-:Y:S05]  /*3ba0*/  LDSM.16.M88.4 R88, [R230] ;  /* 0x00000000e658783b */ /* 0x000fea0000000200 */
[----:B------:R-:W2:Y:S05]  /*3bb0*/  LDSM.16.M88.4 R92, [R229+0x10000] ;  /* 0x01000000e55c783b */ /* 0x000eaa0000000200 */
[----:B------:R-:W2:Y:S05]  /*3bc0*/  LDSM.16.M88.4 R96, [R229+0x10800] ;  /* 0x01080000e560783b */ /* 0x000eaa0000000200 */
[----:B------:R-:W-:Y:S05]  /*3bd0*/  LDSM.16.M88.4 R100, [R228] ;  /* 0x00000000e464783b */ /* 0x000fea0000000200 */
[----:B-----5:R-:W2:Y:S05]  /*3be0*/  LDSM.16.M88.4 R104, [R2+0x10000] ;  /* 0x010000000268783b */ /* 0x020eaa0000000200 */
[----:B------:R-:W-:Y:S01]  /*3bf0*/  LDSM.16.M88.4 R108, [R3] ;  /* 0x00000000036c783b */ /* 0x000fe20000000200 */
[C---:B-1----:R-:W-:Y:S04]  /*3c00*/  HMMA.16816.F32.BF16 R4, R16.reuse, R8, RZ ;  /* 0x000000081004723c */ /* 0x042fe800000418ff */
[----:B------:R-:W-:Y:S04]  /*3c10*/  LDSM.16.M88.4 R112, [R0+0x10000] ;  /* 0x010000000070783b */ /* 0x000fe80000000200 */
[C---:B------:R-:W-:Y:S08]  /*3c20*/  HMMA.16816.F32.BF16 R8, R16.reuse, R10, RZ ;  /* 0x0000000a1008723c */ /* 0x040ff000000418ff */
[C---:B---34-:R-:W-:Y:S08]  /*3c30*/  HMMA.16816.F32.BF16 R12, R16.reuse, R84, RZ ;  /* 0x00000054100c723c */ /* 0x058ff000000418ff */
[----:B------:R-:W-:Y:S01]  /*3c40*/  HMMA.16816.F32.BF16 R16, R16, R86, RZ ;  /* 0x000000561010723c */ /* 0x000fe200000418ff */
[----:B------:R-:W1:Y:S07]  /*3c50*/  LDSM.16.M88.4 R84, [R2+0x10800] ;  /* 0x010800000254783b */ /* 0x000e6e0000000200 */
[C---:B--2---:R-:W-:Y:S08]  /*3c60*/  HMMA.16816.F32.BF16 R4, R88.reuse, R92, R4 ;  /* 0x0000005c5804723c */ /* 0x044ff00000041804 */
[C---:B------:R-:W-:Y:S01]  /*3c70*/  HMMA.16816.F32.BF16 R8, R88.reuse, R94, R8 ;  /* 0x0000005e5808723c */ /* 0x040fe20000041808 */
[----:B------:R-:W-:Y:S07]  /*3c80*/  LDSM.16.M88.4 R92, [R232+0x2000] ;  /* 0x00200000e85c783b */ /* 0x000fee0000000200 */
[C---:B------:R-:W-:Y:S08]  /*3c90*/  HMMA.16816.F32.BF16 R12, R88.reuse, R96, R12 ;  /* 0x00000060580c723c */ /* 0x040ff0000004180c */
        /* <DEDUP_REMOVED lines=12> */
[----:B------:R-:W4:Y:S07]  /*3d60*/  LDSM.16.M88.4 R112, [R229+0x12800] ;  /* 0x01280000e570783b */ /* 0x000f2e0000000200 */
[C---:B--2---:R-:W-:Y:S08]  /*3d70*/  HMMA.16816.F32.BF16 R12, R108.reuse, R88, R12 ;  /* 0x000000586c0c723c */ /* 0x044ff0000004180c */
[----:B------:R-:W-:Y:S01]  /*3d80*/  HMMA.16816.F32.BF16 R16, R108, R90, R16 ;  /* 0x0000005a6c10723c */ /* 0x000fe20000041810 */
[----:B------:R-:W-:Y:S01]  /*3d90*/  LDSM.16.M88.4 R88, [R228+0x2000] ;  /* 0x00200000e458783b */ /* 0x000fe20000000200 */
[----:B------:R-:W-:Y:S02]  /*3da0*/  MOV R108, UR10 ;  /* 0x0000000a006c7c02 */ /* 0x000fe40008000f00 */
[----:B------:R-:W-:Y:S02]  /*3db0*/  MOV R109, UR11 ;  /* 0x0000000b006d7c02 */ /* 0x000fe40008000f00 */
[C---:B------:R-:W-:Y:S02]  /*3dc0*/  LEA R116, P0, R242.reuse, R108, 0x2 ;  /* 0x0000006cf2747211 */ /* 0x040fe400078010ff */
[C---:B---3--:R-:W-:Y:S05]  /*3dd0*/  HMMA.16816.F32.BF16 R4, R92.reuse, R96, R4 ;  /* 0x000000605c04723c */ /* 0x048fea0000041804 */
[----:B------:R-:W-:Y:S02]  /*3de0*/  LEA.HI.X R117, R242, R109, RZ, 0x2, P0 ;  /* 0x0000006df2757211 */ /* 0x000fe400000f14ff */
[----:B------:R-:W-:Y:S01]  /*3df0*/  LDSM.16.M88.4 R108, [R232+0x4000] ;  /* 0x00400000e86c783b */ /* 0x000fe20000000200 */
[C---:B------:R-:W-:Y:S04]  /*3e00*/  HMMA.16816.F32.BF16 R8, R92.reuse, R98, R8 ;  /* 0x000000625c08723c */ /* 0x040fe80000041808 */
[----:B------:R-:W2:Y:S04]  /*3e10*/  LDSM.16.M88.4 R96, [R2+0x12000] ;  /* 0x012000000260783b */ /* 0x000ea80000000200 */
[C---:B-1----:R-:W-:Y:S01]  /*3e20*/  HMMA.16816.F32.BF16 R12, R92.reuse, R84, R12 ;  /* 0x000000545c0c723c */ /* 0x042fe2000004180c */
[----:B-----5:R1:W5:Y:S05]  /*3e30*/  LDG.E R124, desc[UR32][R116.64] ;  /* 0x00000020747c7981 */ /* 0x02036a000c1e1900 */
[----:B------:R1:W5:Y:S02]  /*3e40*/  LDG.E R123, desc[UR32][R116.64+0x20] ;  /* 0x00002020747b7981 */ /* 0x000364000c1e1900 */
[----:B------:R-:W-:Y:S03]  /*3e50*/  HMMA.16816.F32.BF16 R16, R92, R86, R16 ;  /* 0x000000565c10723c */ /* 0x000fe60000041810 */
[----:B------:R-:W3:Y:S05]  /*3e60*/  LDSM.16.M88.4 R84, [R2+0x12800] ;  /* 0x012800000254783b */ /* 0x000eea0000000200 */
[----:B------:R-:W-:Y:S01]  /*3e70*/  LDSM.16.M88.4 R92, [R3+0x2000] ;  /* 0x00200000035c783b */ /* 0x000fe20000000200 */
[C---:B----4-:R-:W-:Y:S08]  /*3e80*/  HMMA.16816.F32.BF16 R4, R100.reuse, R104, R4 ;  /* 0x000000686404723c */ /* 0x050ff00000041804 */
[C---:B------:R-:W-:Y:S01]  /*3e90*/  HMMA.16816.F32.BF16 R8, R100.reuse, R106, R8 ;  /* 0x0000006a6408723c */ /* 0x040fe20000041808 */
[----:B------:R-:W4:Y:S07]  /*3ea0*/  LDSM.16.M88.4 R104, [R0+0x12000] ;  /* 0x012000000068783b */ /* 0x000f2e0000000200 */
        /* <DEDUP_REMOVED lines=54> */
[C---:B------:R-:W-:Y:S08]  /*4210*/  HMMA.16816.F32.BF16 R8, R100.reuse, R106, R8 ;  /* 0x0000006a6408723c */ /* 0x040ff00000041808 */
[C---:B-1----:R-:W-:Y:S08]  /*4220*/  HMMA.16816.F32.BF16 R12, R100.reuse, R88, R12 ;  /* 0x00000058640c723c */ /* 0x042ff0000004180c */
[----:B------:R-:W-:Y:S08]  /*4230*/  HMMA.16816.F32.BF16 R16, R100, R90, R16 ;  /* 0x0000005a6410723c */ /* 0x000ff00000041810 */
[C---:B------:R-:W-:Y:S08]  /*4240*/  HMMA.16816.F32.BF16 R4, R108.reuse, R112, R4 ;  /* 0x000000706c04723c */ /* 0x040ff00000041804 */
[C---:B------:R-:W-:Y:S08]  /*4250*/  HMMA.16816.F32.BF16 R8, R108.reuse, R114, R8 ;  /* 0x000000726c08723c */ /* 0x040ff00000041808 */
[C---:B--2---:R-:W-:Y:S08]  /*4260*/  HMMA.16816.F32.BF16 R12, R108.reuse, R84, R12 ;  /* 0x000000546c0c723c */ /* 0x044ff0000004180c */
[----:B------:R-:W-:Y:S01]  /*4270*/  HMMA.16816.F32.BF16 R16, R108, R86, R16 ;  /* 0x000000566c10723c */ /* 0x000fe20000041810 */
[----:B------:R-:W1:Y:S07]  /*4280*/  LDSM.16.M88.4 R84, [R0+0x16800] ;  /* 0x016800000054783b */ /* 0x000e6e0000000200 */
[C---:B---3--:R-:W-:Y:S08]  /*4290*/  HMMA.16816.F32.BF16 R4, R92.reuse, R96, R4 ;  /* 0x000000605c04723c */ /* 0x048ff00000041804 */
[C---:B------:R-:W-:Y:S11]  /*42a0*/  HMMA.16816.F32.BF16 R8, R92.reuse, R98, R8 ;  /* 0x000000625c08723c */ /* 0x040ff60000041808 */
        /* <DEDUP_REMOVED lines=9> */
[----:B------:R2:W4:Y:S01]  /*4340*/  MUFU.TANH R126, R5 ;  /* 0x00000005007e7308 */ /* 0x0005220000002400 */
[C---:B-1----:R-:W-:Y:S09]  /*4350*/  HMMA.16816.F32.BF16 R12, R92.reuse, R84, R12 ;  /* 0x000000545c0c723c */ /* 0x042ff2000004180c */
[----:B------:R2:W1:Y:S01]  /*4360*/  MUFU.TANH R127, R6 ;  /* 0x00000006007f7308 */ /* 0x0004620000002400 */
[----:B------:R-:W-:Y:S09]  /*4370*/  HMMA.16816.F32.BF16 R16, R92, R86, R16 ;  /* 0x000000565c10723c */ /* 0x000ff20000041810 */
[----:B------:R2:W1:Y:S01]  /*4380*/  MUFU.TANH R128, R7 ;  /* 0x0000000700807308 */ /* 0x0004620000002400 */
[----:B------:R-:W-:Y:S01]  /*4390*/  FMUL.FTZ R12, R12, UR13 ;  /* 0x0000000d0c0c7c20 */ /* 0x000fe20008410000 */
[----:B------:R-:W-:Y:S01]  /*43a0*/  FMUL.FTZ R13, R13, UR13 ;  /* 0x0000000d0d0d7c20 */ /* 0x000fe20008410000 */
[----:B------:R-:W-:Y:S07]  /*43b0*/  FMUL.FTZ R14, R14, UR13 ;  /* 0x0000000d0e0e7c20 */ /* 0x000fee0008410000 */
[----:B------:R2:W1:Y:S01]  /*43c0*/  MUFU.TANH R129, R8 ;  /* 0x0000000800817308 */ /* 0x0004620000002400 */
[----:B------:R-:W-:Y:S01]  /*43d0*/  FMUL.FTZ R15, R15, UR13 ;  /* 0x0000000d0f0f7c20 */ /* 0x000fe20008410000 */
[----:B------:R-:W-:Y:S01]  /*43e0*/  FMUL.FTZ R16, R16, UR13 ;  /* 0x0000000d10107c20 */ /* 0x000fe20008410000 */
[----:B------:R-:W-:Y:S01]  /*43f0*/  FMUL.FTZ R17, R17, UR13 ;  /* 0x0000000d11117c20 */ /* 0x000fe20008410000 */
[----:B------:R-:W-:Y:S06]  /*4400*/  FMUL.FTZ R18, R18, UR13 ;  /* 0x0000000d12127c20 */ /* 0x000fec0008410000 */
[----:B------:R2:W1:Y:S01]  /*4410*/  MUFU.TANH R130, R9 ;  /* 0x0000000900827308 */ /* 0x0004620000002400 */
[----:B------:R-:W-:Y:S09]  /*4420*/  FMUL.FTZ R19, R19, UR13 ;  /* 0x0000000d13137c20 */ /* 0x000ff20008410000 */
[----:B------:R2:W1:Y:S10]  /*4430*/  MUFU.TANH R131, R10 ;  /* 0x0000000a00837308 */ /* 0x0004740000002400 */
        /* <DEDUP_REMOVED lines=8> */
[----:B------:R2:W1:Y:S01]  /*44c0*/  MUFU.TANH R215, R19 ;  /* 0x0000001300d77308 */ /* 0x0004620000002400 */
[----:B---34-:R-:W-:Y:S05]  /*44d0*/  BRA.U !UP0, `(.L_x_1382) ;  /* 0x0000000108747547 */ /* 0x018fea000b800000 */
[----:B-1----:R-:W-:Y:S01]  /*44e0*/  MOV R3, R215 ;  /* 0x000000d700037202 */ /* 0x002fe20000000f00 */
[----:B------:R-:W-:Y:S01]  /*44f0*/  USHF.L.U32 UR29, UR37, 0x6, URZ ;  /* 0x00000006251d7899 */ /* 0x000fe200080006ff */
[----:B------:R-:W-:Y:S01]  /*4500*/  MOV R2, R200 ;  /* 0x000000c800027202 */ /* 0x000fe20000000f00 */
[----:B--2---:R-:W-:Y:S01]  /*4510*/  IMAD.MOV.U32 R4, RZ, RZ, R204 ;  /* 0x000000ffff047224 */ /* 0x004fe200078e00cc */
[----:B------:R-:W-:Y:S01]  /*4520*/  MOV R7, R198 ;  /* 0x000000c600077202 */ /* 0x000fe20000000f00 */
[----:B------:R-:W-:Y:S01]  /*4530*/  IMAD.MOV.U32 R5, RZ, RZ, R201 ;  /* 0x000000ffff057224 */ /* 0x000fe200078e00c9 */
[----:B------:R-:W-:Y:S01]  /*4540*/  UIADD3 UR42, UPT, UPT, UR29, 0x40, URZ ;  /* 0x000000401d2a7890 */ /* 0x000fe2000fffe0ff */
[----:B------:R-:W-:Y:S01]  /*4550*/  MOV R9, R196 ;  /* 0x000000c400097202 */ /* 0x000fe20000000f00 */
[----:B------:R-:W-:Y:S01]  /*4560*/  IMAD.MOV.U32 R6, RZ, RZ, R199 ;  /* 0x000000ffff067224 */ /* 0x000fe200078e00c7 */
[----:B------:R-:W-:Y:S01]  /*4570*/  UIADD3 UR29, UPT, UPT, UR29, UR43, URZ ;  /* 0x0000002b1d1d7290 */ /* 0x000fe2000fffe0ff */
[----:B------:R-:W-:Y:S01]  /*4580*/  MOV R11, R130 ;  /* 0x00000082000b7202 */ /* 0x000fe20000000f00 */
[----:B------:R-:W-:Y:S01]  /*4590*/  IMAD.MOV.U32 R8, RZ, RZ, R197 ;  /* 0x000000ffff087224 */ /* 0x000fe200078e00c5 */
[----:B------:R-:W-:Y:S01]  /*45a0*/  MOV R13, R128 ;  /* 0x00000080000d7202 */ /* 0x000fe20000000f00 */
[----:B------:R-:W-:Y:S01]  /*45b0*/  UIADD3 UR29, UPT, UPT, UR29, 0x40, URZ ;  /* 0x000000401d1d7890 */ /* 0x000fe2000fffe0ff */
[----:B------:R-:W-:Y:S01]  /*45c0*/  IMAD.U32 R0, RZ, RZ, UR42 ;  /* 0x0000002aff007e24 */ /* 0x000fe2000f8e00ff */
[----:B------:R-:W-:Y:S01]  /*45d0*/  UIADD3 UR42, UPT, UPT, UR41, 0x40, URZ ;  /* 0x00000040292a7890 */ /* 0x000fe2000fffe0ff */
[----:B------:R-:W-:Y:S01]  /*45e0*/  MOV R15, R126 ;  /* 0x0000007e000f7202 */ /* 0x000fe20000000f00 */
[----:B------:R-:W-:Y:S01]  /*45f0*/  IMAD.MOV.U32 R10, RZ, RZ, R131 ;  /* 0x000000ffff0a7224 */ /* 0x000fe200078e0083 */
[----:B------:R-:W-:Y:S01]  /*4600*/  UIADD3 UR29, UPT, UPT, UR29, UR15, -UR35 ;  /* 0x0000000f1d1d7290 */ /* 0x000fe2000fffe823 */
[----:B------:R-:W-:Y:S01]  /*4610*/  ISETP.LT.AND P0, PT, R0, UR35, PT ;  /* 0x0000002300007c0c */ /* 0x000fe2000bf01270 */
[----:B------:R-:W-:Y:S01]  /*4620*/  IMAD.MOV.U32 R12, RZ, RZ, R129 ;  /* 0x000000ffff0c7224 */ /* 0x000fe200078e0081 */
[----:B------:R-:W-:Y:S01]  /*4630*/  MOV R0, R203 ;  /* 0x000000cb00007202 */ /* 0x000fe20000000f00 */
[----:B------:R-:W-:Y:S01]  /*4640*/  UIADD3 UR29, UPT, UPT, UR29, -0x40, URZ ;  /* 0xffffffc01d1d7890 */ /* 0x000fe2000fffe0ff */
[----:B------:R-:W-:Y:S02]  /*4650*/  IMAD.MOV.U32 R14, RZ, RZ, R127 ;  /* 0x000000ffff0e7224 */ /* 0x000fe400078e007f */
[----:B------:R-:W-:Y:S01]  /*4660*/  IMAD.MOV.U32 R16, RZ, RZ, R125 ;  /* 0x000000ffff107224 */ /* 0x000fe200078e007d */
[----:B------:R-:W-:Y:S06]  /*4670*/  UISETP.GE.AND UP0, UPT, UR42, UR29, UPT ;  /* 0x0000001d2a00728c */ /* 0x000fec000bf06270 */
[----:B------:R-:W-:Y:S11]  /*4680*/  PLOP3.LUT P1, PT, PT, PT, UP0, 0x80, 0x8 ;  /* 0x000000000008781c */ /* 0x000ff60003f2f008 */
[----:B------:R-:W-:Y:S02]  /*4690*/  @!UPT UIADD3 URZ, UPT, UPT, URZ, URZ, URZ ;  /* 0x000000fffffff290 */ /* 0x000fe4000fffe0ff */
[----:B------:R-:W-:Y:S05]  /*46a0*/  @!P1 BRA P0, `(.L_x_1383) ;  /* 0x0000000400489947 */ /* 0x000fea0000000000 */
.L_x_1382:
[----:B------:R-:W-:Y:S01]  /*46b0*/  UIADD3 UR29, UPT, UPT, UR35, UR9, -UR43 ;  /* 0x00000009231d7290 */ /* 0x000fe2000fffe82b */
[----:B------:R-:W-:Y:S02]  /*46c0*/  VIADD R2, R242, UR41 ;  /* 0x00000029f2027c36 */ /* 0x000fe40008000000 */
[----:B------:R-:W-:Y:S02]  /*46d0*/  IMAD.MOV.U32 R89, RZ, RZ, 0x1 ;  /* 0x00000001ff597424 */ /* 0x000fe400078e00ff */
[----:B--2---:R-:W-:Y:S02]  /*46e0*/  IMAD.MOV.U32 R17, RZ, RZ, 0x9 ;  /* 0x00000009ff117424 */ /* 0x004fe400078e00ff */
[----:B------:R-:W-:Y:S01]  /*46f0*/  VIADD R0, R2, UR29 ;  /* 0x0000001d02007c36 */ /* 0x000fe20008000000 */
[----:B------:R-:W-:Y:S01]  /*4700*/  UIADD3 UR29, UPT, UPT, UR35, -UR15, -UR43 ;  /* 0x8000000f231d7290 */ /* 0x000fe2000fffe82b */
[C---:B------:R-:W-:Y:S02]  /*4710*/  VIADD R88, R239.reuse, 0x1 ;  /* 0x00000001ef587836 */ /* 0x040fe40000000000 */
[C---:B------:R-:W-:Y:S01]  /*4720*/  VIADD R87, R239.reuse, 0x8 ;  /* 0x00000008ef577836 */ /* 0x040fe20000000000 */
[C---:B------:R-:W-:Y:S01]  /*4730*/  VIADDMNMX R89, R0.reuse, R89, UR35, PT ;  /* 0x0000002300597e46 */ /* 0x040fe2000b800159 */
[C---:B------:R-:W-:Y:S01]  /*4740*/  VIADD R18, R239.reuse, 0x19 ;  /* 0x00000019ef127836 */ /* 0x040fe20000000000 */
[----:B------:R-:W-:Y:S01]  /*4750*/  VIADDMNMX R17, R0, R17, UR35, PT ;  /* 0x0000002300117e46 */ /* 0x000fe2000b800111 */
[----:B------:R-:W-:Y:S02]  /*4760*/  VIADD R2, R2, UR29 ;  /* 0x0000001d02027c36 */ /* 0x000fe40008000000 */
[C---:B------:R-:W-:Y:S02]  /*4770*/  VIADD R86, R239.reuse, 0x9 ;  /* 0x00000009ef567836 */ /* 0x040fe40000000000 */
[C---:B------:R-:W-:Y:S01]  /*4780*/  VIADD R85, R239.reuse, 0x10 ;  /* 0x00000010ef557836 */ /* 0x040fe20000000000 */
[----:B------:R-:W-:Y:S01]  /*4790*/  VIMNMX R0, PT, PT, RZ, R2, !PT ;  /* 0x00000002ff007248 */ /* 0x000fe20007fe0100 */
[C---:B------:R-:W-:Y:S01]  /*47a0*/  VIADD R84, R239.reuse, 0x11 ;  /* 0x00000011ef547836 */ /* 0x040fe20000000000 */
[----:B------:R-:W-:Y:S01]  /*47b0*/  VIADDMNMX R2, R2, 0x8, RZ, !PT ;  /* 0x0000000802027846 */ /* 0x000fe200078001ff */
[C---:B------:R-:W-:Y:S01]  /*47c0*/  VIADD R19, R239.reuse, 0x18 ;  /* 0x00000018ef137836 */ /* 0x040fe20000000000 */
[-C--:B------:R-:W-:Y:S02]  /*47d0*/  ISETP.GE.AND P1, PT, R239, R0.reuse, PT ;  /* 0x00000000ef00720c */ /* 0x080fe40003f26270 */
[-C--:B------:R-:W-:Y:S02]  /*47e0*/  ISETP.GE.AND P0, PT, R88, R0.reuse, PT ;  /* 0x000000005800720c */ /* 0x080fe40003f06270 */
[----:B------:R-:W-:Y:S02]  /*47f0*/  FSEL R16, R125, -INF , P1 ;  /* 0xff8000007d107808 */ /* 0x000fe40000800000 */
[-C--:B------:R-:W-:Y:S02]  /*4800*/  ISETP.GE.AND P6, PT, R87, R0.reuse, PT ;  /* 0x000000005700720c */ /* 0x080fe40003fc6270 */
[-C--:B------:R-:W-:Y:S02]  /*4810*/  ISETP.GE.AND P1, PT, R18, R0.reuse, PT ;  /* 0x000000001200720c */ /* 0x080fe40003f26270 */
[-C--:B------:R-:W-:Y:S02]  /*4820*/  ISETP.GE.AND P5, PT, R86, R0.reuse, PT ;  /* 0x000000005600720c */ /* 0x080fe40003fa6270 */
[-C--:B------:R-:W-:Y:S02]  /*4830*/  ISETP.GE.AND P4, PT, R85, R0.reuse, PT ;  /* 0x000000005500720c */ /* 0x080fe40003f86270 */
[-C--:B------:R-:W-:Y:S02]  /*4840*/  ISETP.GE.AND P3, PT, R84, R0.reuse, PT ;  /* 0x000000005400720c */ /* 0x080fe40003f66270 */
[----:B------:R-:W-:Y:S02]  /*4850*/  ISETP.GE.AND P2, PT, R19, R0, PT ;  /* 0x000000001300720c */ /* 0x000fe40003f46270 */
[----:B------:R-:W-:Y:S02]  /*4860*/  FSEL R15, R126, -INF , P0 ;  /* 0xff8000007e0f7808 */ /* 0x000fe40000000000 */
[----:B-1----:R-:W-:Y:S02]  /*4870*/  FSEL R12, R129, -INF , P6 ;  /* 0xff800000810c7808 */ /* 0x002fe40003000000 */
[----:B------:R-:W-:Y:S02]  /*4880*/  FSEL R0, R203, -INF , P1 ;  /* 0xff800000cb007808 */ /* 0x000fe40000800000 */
        /* <DEDUP_REMOVED lines=52> */
.L_x_1383:
[----:B------:R-:W1:Y:S01]  /*4bd0*/  S2R R234, SR_TID.X ;  /* 0x0000000000ea7919 */ /* 0x000e620000002100 */
[C---:B------:R-:W-:Y:S01]  /*4be0*/  FMUL.FTZ R221, R241.reuse, 1.4426950216293334961 ;  /* 0x3fb8aa3bf1dd7820 */ /* 0x040fe20000410000 */
[----:B------:R-:W-:Y:S01]  /*4bf0*/  FSETP.NEU.FTZ.AND P0, PT, R241, -INF , PT ;  /* 0xff800000f100780b */ /* 0x000fe20003f1d000 */
[----:B------:R-:W-:Y:S01]  /*4c00*/  FMUL.FTZ R218, R240, 1.4426950216293334961 ;  /* 0x3fb8aa3bf0da7820 */ /* 0x000fe20000410000 */
[----:B------:R-:W-:Y:S01]  /*4c10*/  MOV R202, 0x10 ;  /* 0x0000001000ca7802 */ /* 0x000fe20000000f00 */
[----:B------:R-:W-:Y:S01]  /*4c20*/  FFMA.FTZ R126, -R126, R126, 1 ;  /* 0x3f8000007e7e7423 */ /* 0x000fe2000001017e */
[----:B------:R-:W-:Y:S01]  /*4c30*/  FSEL R221, R221, RZ, P0 ;  /* 0x000000ffdddd7208 */ /* 0x000fe20000000000 */
[----:B------:R-:W-:Y:S01]  /*4c40*/  FFMA.FTZ R128, -R128, R128, 1 ;  /* 0x3f80000080807423 */ /* 0x000fe20000010180 */
[----:B------:R-:W-:Y:S01]  /*4c50*/  FSETP.NEU.FTZ.AND P0, PT, R240, -INF , PT ;  /* 0xff800000f000780b */ /* 0x000fe20003f1d000 */
[----:B------:R-:W-:Y:S01]  /*4c60*/  FMUL.FTZ R126, R126, UR13 ;  /* 0x0000000d7e7e7c20 */ /* 0x000fe20008410000 */
        /* <DEDUP_REMOVED lines=13> */
[----:B------:R-:W-:Y:S01]  /*4d40*/  FFMA.FTZ R221, R0, UR12, -R221 ;  /* 0x0000000c00dd7c23 */ /* 0x000fe200080108dd */
[--C-:B------:R-:W-:Y:S01]  /*4d50*/  FFMA.FTZ R209, R10, UR12, -R218.reuse ;  /* 0x0000000c0ad17c23 */ /* 0x100fe200080108da */
[--C-:B------:R-:W-:Y:S01]  /*4d60*/  FFMA.FTZ R208, R9, UR12, -R218.reuse ;  /* 0x0000000c09d07c23 */ /* 0x100fe200080108da */
[--C-:B------:R-:W-:Y:S01]  /*4d70*/  FFMA.FTZ R207, R6, UR12, -R218.reuse ;  /* 0x0000000c06cf7c23 */ /* 0x100fe200080108da */
[--C-:B------:R-:W-:Y:S03]  /*4d80*/  FFMA.FTZ R219, R4, UR12, -R218.reuse ;  /* 0x0000000c04db7c23 */ /* 0x100fe600080108da */
[----:B------:R-:W2:Y:S01]  /*4d90*/  MUFU.EX2 R224, R224 ;  /* 0x000000e000e07308 */ /* 0x000ea20000000800 */
[----:B------:R-:W-:Y:S01]  /*4da0*/  FFMA.FTZ R218, R3, UR12, -R218 ;  /* 0x0000000c03da7c23 */ /* 0x000fe200080108da */
[----:B------:R-:W-:Y:S01]  /*4db0*/  MOV R220, 0x40 ;  /* 0x0000004000dc7802 */ /* 0x000fe20000000f00 */
[----:B------:R-:W-:Y:S01]  /*4dc0*/  FMUL.FTZ R128, R128, UR13 ;  /* 0x0000000d80807c20 */ /* 0x000fe20008410000 */
[----:B------:R-:W-:Y:S01]  /*4dd0*/  FFMA.FTZ R130, -R130, R130, 1 ;  /* 0x3f80000082827423 */ /* 0x000fe20000010182 */
[----:B------:R-:W-:Y:S01]  /*4de0*/  FFMA.FTZ R196, -R196, R196, 1 ;  /* 0x3f800000c4c47423 */ /* 0x000fe200000101c4 */
[----:B------:R-:W-:Y:S01]  /*4df0*/  FFMA.FTZ R198, -R198, R198, 1 ;  /* 0x3f800000c6c67423 */ /* 0x000fe200000101c6 */
[----:B------:R-:W-:Y:S03]  /*4e00*/  FFMA.FTZ R200, -R200, R200, 1 ;  /* 0x3f800000c8c87423 */ /* 0x000fe600000101c8 */
[----:B------:R-:W-:Y:S01]  /*4e10*/  MUFU.EX2 R223, R223 ;  /* 0x000000df00df7308 */ /* 0x000fe20000000800 */
[----:B------:R-:W-:Y:S01]  /*4e20*/  FMUL.FTZ R130, R130, UR13 ;  /* 0x0000000d82827c20 */ /* 0x000fe20008410000 */
[----:B------:R-:W-:Y:S01]  /*4e30*/  FMUL.FTZ R196, R196, UR13 ;  /* 0x0000000dc4c47c20 */ /* 0x000fe20008410000 */
[----:B------:R-:W-:Y:S01]  /*4e40*/  FMUL.FTZ R198, R198, UR13 ;  /* 0x0000000dc6c67c20 */ /* 0x000fe20008410000 */
[----:B------:R-:W-:Y:S01]  /*4e50*/  FMUL.FTZ R200, R200, UR13 ;  /* 0x0000000dc8c87c20 */ /* 0x000fe20008410000 */
[----:B------:R-:W-:Y:S01]  /*4e60*/  FFMA.FTZ R203, -R203, R203, 1 ;  /* 0x3f800000cbcb7423 */ /* 0x000fe200000101cb */
[----:B------:R-:W-:Y:S01]  /*4e70*/  FFMA.FTZ R215, -R215, R215, 1 ;  /* 0x3f800000d7d77423 */ /* 0x000fe200000101d7 */
[----:B------:R-:W-:Y:S03]  /*4e80*/  FFMA.FTZ R125, -R125, R125, 1 ;  /* 0x3f8000007d7d7423 */ /* 0x000fe6000001017d */
[----:B------:R-:W3:Y:S01]  /*4e90*/  MUFU.EX2 R222, R222 ;  /* 0x000000de00de7308 */ /* 0x000ee20000000800 */
[----:B------:R-:W-:Y:S01]  /*4ea0*/  FMUL.FTZ R203, R203, UR13 ;  /* 0x0000000dcbcb7c20 */ /* 0x000fe20008410000 */
[----:B------:R-:W-:Y:S01]  /*4eb0*/  FMUL.FTZ R215, R215, UR13 ;  /* 0x0000000dd7d77c20 */ /* 0x000fe20008410000 */
        /* <DEDUP_REMOVED lines=13> */
[----:B------:R-:W4:Y:S01]  /*4f90*/  MUFU.EX2 R213, R213 ;  /* 0x000000d500d57308 */ /* 0x000f220000000800 */
[----:B------:R-:W-:Y:S01]  /*4fa0*/  FMUL.FTZ R199, R199, UR13 ;  /* 0x0000000dc7c77c20 */ /* 0x000fe20008410000 */
[----:B------:R-:W-:Y:S01]  /*4fb0*/  FMUL.FTZ R201, R201, UR13 ;  /* 0x0000000dc9c97c20 */ /* 0x000fe20008410000 */
[----:B------:R-:W-:Y:S01]  /*4fc0*/  FMUL.FTZ R204, R204, UR13 ;  /* 0x0000000dcccc7c20 */ /* 0x000fe20008410000 */
[----:B------:R-:W-:Y:S06]  /*4fd0*/  UISETP.GT.AND UP0, UPT, UR48, UR44, UPT ;  /* 0x0000002c3000728c */ /* 0x000fec000bf04270 */
[----:B------:R-:W-:Y:S05]  /*4fe0*/  MUFU.EX2 R209, R209 ;  /* 0x000000d100d17308 */ /* 0x000fea0000000800 */
[----:B------:R-:W-:Y:S05]  /*4ff0*/  @UP0 UIADD3 UR41, UP1, UPT, UR16, -0x100, URZ ;  /* 0xffffff0010290890 */ /* 0x000fea000ff3e0ff */
[----:B------:R-:W4:Y:S01]  /*5000*/  MUFU.EX2 R208, R208 ;  /* 0x000000d000d07308 */ /* 0x000f220000000800 */
[----:B------:R-:W-:Y:S02]  /*5010*/  @UP0 UIADD3.X UR29, UPT, UPT, UR17, -0x1, URZ, UP1, !UPT ;  /* 0xffffffff111d0890 */ /* 0x000fe40008ffe4ff */
[----:B------:R-:W-:Y:S07]  /*5020*/  @UP0 UIADD3 UR10, UP1, UPT, UR10, -0x100, URZ ;  /* 0xffffff000a0a0890 */ /* 0x000fee000ff3e0ff */
[----:B------:R-:W-:Y:S01]  /*5030*/  MUFU.EX2 R212, R212 ;  /* 0x000000d400d47308 */ /* 0x000fe20000000800 */
[----:B------:R-:W-:Y:S09]  /*5040*/  @UP0 UIADD3.X UR11, UPT, UPT, UR11, -0x1, URZ, UP1, !UPT ;  /* 0xffffffff0b0b0890 */ /* 0x000ff20008ffe4ff */
[----:B------:R-:W4:Y:S10]  /*5050*/  MUFU.EX2 R211, R211 ;  /* 0x000000d300d37308 */ /* 0x000f340000000800 */
[----:B------:R-:W-:Y:S10]  /*5060*/  MUFU.EX2 R207, R207 ;  /* 0x000000cf00cf7308 */ /* 0x000ff40000000800 */
[----:B------:R-:W4:Y:S10]  /*5070*/  MUFU.EX2 R206, R206 ;  /* 0x000000ce00ce7308 */ /* 0x000f340000000800 */
[----:B------:R-:W-:Y:S10]  /*5080*/  MUFU.EX2 R210, R210 ;  /* 0x000000d200d27308 */ /* 0x000ff40000000800 */
[----:B------:R-:W4:Y:S10]  /*5090*/  MUFU.EX2 R221, R221 ;  /* 0x000000dd00dd7308 */ /* 0x000f340000000800 */
[----:B------:R-:W-:Y:S10]  /*50a0*/  MUFU.EX2 R219, R219 ;  /* 0x000000db00db7308 */ /* 0x000ff40000000800 */
[----:B------:R-:W4:Y:S01]  /*50b0*/  MUFU.EX2 R218, R218 ;  /* 0x000000da00da7308 */ /* 0x000f220000000800 */
[C---:B-1----:R-:W-:Y:S02]  /*50c0*/  SHF.L.U32 R119, R234.reuse, 0x1, RZ ;  /* 0x00000001ea777819 */ /* 0x042fe400000006ff */
[C---:B------:R-:W-:Y:S02]  /*50d0*/  SHF.L.U32 R121, R234.reuse, 0x5, RZ ;  /* 0x00000005ea797819 */ /* 0x040fe400000006ff */
[----:B------:R-:W-:Y:S02]  /*50e0*/  LOP3.LUT R2, R119, 0x38, RZ, 0xc0, !PT ;  /* 0x0000003877027812 */ /* 0x000fe400078ec0ff */
[--C-:B------:R-:W-:Y:S02]  /*50f0*/  SHF.R.U32.HI R5, RZ, 0x2, R234.reuse ;  /* 0x00000002ff057819 */ /* 0x100fe400000116ea */
[C---:B------:R-:W-:Y:S02]  /*5100*/  SHF.L.U32 R118, R234.reuse, 0x6, RZ ;  /* 0x00000006ea767819 */ /* 0x040fe400000006ff */
[----:B------:R-:W-:Y:S02]  /*5110*/  SHF.L.U32 R217, R234, 0x4, RZ ;  /* 0x00000004ead97819 */ /* 0x000fe400000006ff */
[C---:B------:R-:W-:Y:S02]  /*5120*/  LOP3.LUT R0, R121.reuse, 0x200, RZ, 0xc0, !PT ;  /* 0x0000020079007812 */ /* 0x040fe400078ec0ff */
[----:B------:R-:W-:Y:S02]  /*5130*/  LOP3.LUT R5, R2, 0x20, R5, 0x78, !PT ;  /* 0x0000002002057812 */ /* 0x000fe400078e7805 */
[----:B------:R-:W-:Y:S02]  /*5140*/  LOP3.LUT R2, R121, 0xc00, RZ, 0xc0, !PT ;  /* 0x00000c0079027812 */ /* 0x000fe400078ec0ff */
[----:B------:R-:W-:Y:S02]  /*5150*/  LOP3.LUT R116, R118, 0x1c0, RZ, 0xc0, !PT ;  /* 0x000001c076747812 */ /* 0x000fe400078ec0ff */
[----:B------:R-:W-:Y:S02]  /*5160*/  LOP3.LUT R0, R0, 0x3800, R217, 0xf8, !PT ;  /* 0x0000380000007812 */ /* 0x000fe400078ef8d9 */
[----:B------:R-:W-:Y:S02]  /*5170*/  SHF.L.U32 R233, R234, 0x3, RZ ;  /* 0x00000003eae97819 */ /* 0x000fe400000006ff */
[----:B------:R-:W-:Y:S02]  /*5180*/  LOP3.LUT R2, R2, 0x6, R119, 0xf8, !PT ;  /* 0x0000000602027812 */ /* 0x000fe400078ef877 */
[----:B------:R-:W-:Y:S02]  /*5190*/  LOP3.LUT R217, R5, 0x1c0, R217, 0xf8, !PT ;  /* 0x000001c005d97812 */ /* 0x000fe400078ef8d9 */
[----:B------:R-:W-:Y:S02]  /*51a0*/  LOP3.LUT R116, R116, 0x38, R233, 0xf8, !PT ;  /* 0x0000003874747812 */ /* 0x000fe400078ef8e9 */
[----:B------:R-:W-:Y:S02]  /*51b0*/  LOP3.LUT R217, R2, R217, RZ, 0xfc, !PT ;  /* 0x000000d902d97212 */ /* 0x000fe400078efcff */
[--C-:B------:R-:W-:Y:S02]  /*51c0*/  LOP3.LUT R231, R116, 0x8, R234.reuse, 0x78, !PT ;  /* 0x0000000874e77812 */ /* 0x100fe400078e78ea */
[----:B--2---:R-:W-:Y:S02]  /*51d0*/  F2FP.BF16.F32.PACK_AB R2, R224, R225 ;  /* 0x000000e1e002723e */ /* 0x004fe400000010ff */
[C---:B------:R-:W-:Y:S02]  /*51e0*/  LEA R216, R217.reuse, UR4, 0x1 ;  /* 0x00000004d9d87c11 */ /* 0x040fe4000f8e08ff */
[----:B------:R-:W-:Y:S02]  /*51f0*/  LOP3.LUT R231, R0, R231, RZ, 0xfc, !PT ;  /* 0x000000e700e77212 */ /* 0x000fe400078efcff */
[----:B---3--:R-:W-:Y:S01]  /*5200*/  F2FP.BF16.F32.PACK_AB R0, R222, R223 ;  /* 0x000000dfde00723e */ /* 0x008fe200000010ff */
[----:B------:R1:W-:Y:S01]  /*5210*/  STS [R216+0x22000], R2 ;  /* 0x02200002d8007388 */ /* 0x0003e20000000800 */
[C---:B------:R-:W-:Y:S02]  /*5220*/  LOP3.LUT P0, RZ, R234.reuse, 0x8, RZ, 0xc0, !PT ;  /* 0x00000008eaff7812 */ /* 0x040fe4000780c0ff */
[----:B------:R-:W-:Y:S03]  /*5230*/  LOP3.LUT P1, RZ, R234, 0x4, RZ, 0xc0, !PT ;  /* 0x00000004eaff7812 */ /* 0x000fe6000782c0ff */
[----:B------:R2:W-:Y:S01]  /*5240*/  STS [R216+0x22400], R0 ;  /* 0x02240000d8007388 */ /* 0x0005e20000000800 */
[----:B------:R-:W-:Y:S02]  /*5250*/  LEA R217, R217, UR5, 0x1 ;  /* 0x00000005d9d97c11 */ /* 0x000fe4000f8e08ff */
[----:B------:R-:W-:Y:S02]  /*5260*/  SEL R202, R202, 0xfffffff0, !P1 ;  /* 0xfffffff0caca7807 */ /* 0x000fe40004800000 */
[----:B------:R-:W-:Y:S02]  /*5270*/  IADD3 R205, PT, PT, R217, 0x20, RZ ;  /* 0x00000020d9cd7810 */ /* 0x000fe40007ffe0ff */
[----:B----4-:R-:W-:Y:S02]  /*5280*/  F2FP.BF16.F32.PACK_AB R3, R213, R214 ;  /* 0x000000d6d503723e */ /* 0x010fe400000010ff */
[----:B------:R-:W-:Y:S02]  /*5290*/  LOP3.LUT R122, R118, 0x200, RZ, 0xc0, !PT ;  /* 0x00000200767a7812 */ /* 0x000fe400078ec0ff */
[C---:B------:R-:W-:Y:S02]  /*52a0*/  @P0 IADD3 R205, PT, PT, R217.reuse, -0x20, RZ ;  /* 0xffffffe0d9cd0810 */ /* 0x040fe40007ffe0ff */
[----:B------:R-:W-:Y:S02]  /*52b0*/  IADD3 R217, PT, PT, R217, R202, RZ ;  /* 0x000000cad9d97210 */ /* 0x000fe40007ffe0ff */
[--C-:B------:R-:W-:Y:S02]  /*52c0*/  SHF.R.U32.HI R117, RZ, 0x1, R234.reuse ;  /* 0x00000001ff757819 */ /* 0x100fe400000116ea */
[----:B------:R-:W-:Y:S01]  /*52d0*/  LOP3.LUT R232, R122, 0xc00, R121, 0xf8, !PT ;  /* 0x00000c007ae87812 */ /* 0x000fe200078ef879 */
[----:B------:R3:W-:Y:S01]  /*52e0*/  STS [R217], R3 ;  /* 0x00000003d9007388 */ /* 0x0007e20000000800 */
[----:B------:R-:W-:Y:S02]  /*52f0*/  LOP3.LUT R120, R116, 0x8, R117, 0x78, !PT ;  /* 0x0000000874787812 */ /* 0x000fe400078e7875 */
[----:B-1----:R-:W-:Y:S02]  /*5300*/  F2FP.BF16.F32.PACK_AB R2, R208, R209 ;  /* 0x000000d1d002723e */ /* 0x002fe400000010ff */
[----:B------:R-:W-:Y:S02]  /*5310*/  IADD3 R202, PT, PT, R202, R205, RZ ;  /* 0x000000cdcaca7210 */ /* 0x000fe40007ffe0ff */
[----:B--2---:R-:W-:Y:S01]  /*5320*/  F2FP.BF16.F32.PACK_AB R0, R211, R212 ;  /* 0x000000d4d300723e */ /* 0x004fe200000010ff */
[----:B------:R1:W-:Y:S01]  /*5330*/  STS [R217+0x400], R2 ;  /* 0x00040002d9007388 */ /* 0x0003e20000000800 */
[----:B------:R-:W-:Y:S02]  /*5340*/  LOP3.LUT R232, R232, R120, RZ, 0xfc, !PT ;  /* 0x00000078e8e87212 */ /* 0x000fe400078efcff */
[----:B------:R-:W-:Y:S03]  /*5350*/  LEA R231, R231, UR4, 0x1 ;  /* 0x00000004e7e77c11 */ /* 0x000fe6000f8e08ff */
[----:B------:R2:W-:Y:S01]  /*5360*/  STS [R205], R0 ;  /* 0x00000000cd007388 */ /* 0x0005e20000000800 */
[----:B------:R-:W-:Y:S02]  /*5370*/  LEA R232, R232, UR4, 0x1 ;  /* 0x00000004e8e87c11 */ /* 0x000fe4000f8e08ff */
[----:B------:R-:W-:Y:S02]  /*5380*/  LOP3.LUT P0, RZ, R234, 0x2, RZ, 0xc0, !PT ;  /* 0x00000002eaff7812 */ /* 0x000fe4000780c0ff */
[----:B------:R-:W-:Y:S02]  /*5390*/  SEL R220, R220, 0xffffffc0, !P1 ;  /* 0xffffffc0dcdc7807 */ /* 0x000fe40004800000 */
[----:B------:R-:W-:Y:S02]  /*53a0*/  SEL R235, R235, 0xffffffe0, !P0 ;  /* 0xffffffe0ebeb7807 */ /* 0x000fe40004000000 */
[-C--:B------:R-:W-:Y:S02]  /*53b0*/  IADD3 R228, PT, PT, R220, R232.reuse, RZ ;  /* 0x000000e8dce47210 */ /* 0x080fe40007ffe0ff */
[----:B------:R-:W-:Y:S02]  /*53c0*/  IADD3 R230, PT, PT, R235, R232, RZ ;  /* 0x000000e8ebe67210 */ /* 0x000fe40007ffe0ff */
[----:B---3--:R-:W-:Y:S02]  /*53d0*/  F2FP.BF16.F32.PACK_AB R3, R206, R207 ;  /* 0x000000cfce03723e */ /* 0x008fe400000010ff */
[----:B------:R-:W-:Y:S02]  /*53e0*/  IADD3 R229, PT, PT, R231, R235, RZ ;  /* 0x000000ebe7e57210 */ /* 0x000fe40007ffe0ff */
[----:B------:R-:W-:Y:S01]  /*53f0*/  LOP3.LUT R119, R119, 0x20, RZ, 0xc0, !PT ;  /* 0x0000002077777812 */ /* 0x000fe200078ec0ff */
[----:B------:R3:W-:Y:S01]  /*5400*/  STS [R205+0x400], R3 ;  /* 0x00040003cd007388 */ /* 0x0007e20000000800 */
[----:B------:R-:W-:Y:S02]  /*5410*/  LOP3.LUT R117, R117, 0x10, RZ, 0xc0, !PT ;  /* 0x0000001075757812 */ /* 0x000fe400078ec0ff */
[----:B-1----:R-:W-:Y:S02]  /*5420*/  F2FP.BF16.F32.PACK_AB R2, R221, R210 ;  /* 0x000000d2dd02723e */ /* 0x002fe400000010ff */
[----:B------:R-:W-:Y:S02]  /*5430*/  LOP3.LUT R238, R122, 0x400, R121, 0xf8, !PT ;  /* 0x000004007aee7812 */ /* 0x000fe400078ef879 */
[----:B--2---:R-:W-:Y:S01]  /*5440*/  F2FP.BF16.F32.PACK_AB R0, R218, R219 ;  /* 0x000000dbda00723e */ /* 0x004fe200000010ff */
[----:B------:R1:W-:Y:S01]  /*5450*/  STS [R202], R2 ;  /* 0x00000002ca007388 */ /* 0x0003e20000000800 */
[----:B------:R-:W-:Y:S02]  /*5460*/  LOP3.LUT R238, R238, R120, RZ, 0xfc, !PT ;  /* 0x00000078eeee7212 */ /* 0x000fe400078efcff */
[----:B------:R-:W-:Y:S03]  /*5470*/  LOP3.LUT R243, R233, 0x38, RZ, 0xc0, !PT ;  /* 0x00000038e9f37812 */ /* 0x000fe600078ec0ff */
[----:B------:R2:W-:Y:S01]  /*5480*/  STS [R202+0x400], R0 ;  /* 0x00040000ca007388 */ /* 0x0005e20000000800 */
[----:B------:R-:W-:Y:S05]  /*5490*/  LEA R238, R238, UR4, 0x1 ;  /* 0x00000004eeee7c11 */ /* 0x000fea000f8e08ff */
[----:B------:R-:W-:Y:S06]  /*54a0*/  LDSM.16.M88.4 R16, [R232+0x8000] ;  /* 0x00800000e810783b */ /* 0x000fec0000000200 */
[----:B------:R-:W4:Y:S01]  /*54b0*/  LDSM.16.M88.4 R8, [R231+0x18000] ;  /* 0x01800000e708783b */ /* 0x000f220000000200 */
[C---:B---3--:R-:W-:Y:S05]  /*54c0*/  IADD3 R3, PT, PT, R235.reuse, R228, RZ ;  /* 0x000000e4eb037210 */ /* 0x048fea0007ffe0ff */
[----:B------:R-:W3:Y:S01]  /*54d0*/  LDSM.16.M88.4 R84, [R231+0x18800] ;  /* 0x01880000e754783b */ /* 0x000ee20000000200 */
[----:B-1----:R-:W-:Y:S05]  /*54e0*/  IADD3 R2, PT, PT, R220, R231, RZ ;  /* 0x000000e7dc027210 */ /* 0x002fea0007ffe0ff */
[----:B------:R-:W-:Y:S01]  /*54f0*/  LDSM.16.M88.4 R88, [R230+0x8000] ;  /* 0x00800000e658783b */ /* 0x000fe20000000200 */
[----:B--2---:R-:W-:Y:S05]  /*5500*/  IADD3 R0, PT, PT, R235, R2, RZ ;  /* 0x00000002eb007210 */ /* 0x004fea0007ffe0ff */
[----:B------:R-:W1:Y:S06]  /*5510*/  LDSM.16.M88.4 R92, [R229+0x18000] ;  /* 0x01800000e55c783b */ /* 0x000e6c0000000200 */
[----:B------:R-:W2:Y:S06]  /*5520*/  LDSM.16.M88.4 R96, [R229+0x18800] ;  /* 0x01880000e560783b */ /* 0x000eac0000000200 */
[----:B------:R-:W-:Y:S06]  /*5530*/  LDSM.16.M88.4 R100, [R228+0x8000] ;  /* 0x00800000e464783b */ /* 0x000fec0000000200 */
[----:B------:R-:W2:Y:S01]  /*5540*/  LDSM.16.M88.4 R104, [R2+0x18000] ;  /* 0x018000000268783b */ /* 0x000ea20000000200 */
[C---:B----4-:R-:W-:Y:S05]  /*5550*/  HMMA.16816.F32.BF16 R4, R16.reuse, R8, RZ ;  /* 0x000000081004723c */ /* 0x050fea00000418ff */
[----:B------:R-:W-:Y:S03]  /*5560*/  LDSM.16.M88.4 R108, [R3+0x8000] ;  /* 0x00800000036c783b */ /* 0x000fe60000000200 */
[C---:B------:R-:W-:Y:S03]  /*5570*/  HMMA.16816.F32.BF16 R8, R16.reuse, R10, RZ ;  /* 0x0000000a1008723c */ /* 0x040fe600000418ff */
[----:B------:R-:W-:Y:S05]  /*5580*/  LDSM.16.M88.4 R112, [R0+0x18000] ;  /* 0x018000000070783b */ /* 0x000fea0000000200 */
[C---:B---3--:R-:W-:Y:S08]  /*5590*/  HMMA.16816.F32.BF16 R12, R16.reuse, R84, RZ ;  /* 0x00000054100c723c */ /* 0x048ff000000418ff */
[----:B------:R-:W-:Y:S01]  /*55a0*/  HMMA.16816.F32.BF16 R16, R16, R86, RZ ;  /* 0x000000561010723c */ /* 0x000fe200000418ff */
[----:B------:R-:W3:Y:S07]  /*55b0*/  LDSM.16.M88.4 R84, [R2+0x18800] ;  /* 0x018800000254783b */ /* 0x000eee0000000200 */
[C---:B-1----:R-:W-:Y:S08]  /*55c0*/  HMMA.16816.F32.BF16 R4, R88.reuse, R92, R4 ;  /* 0x0000005c5804723c */ /* 0x042ff00000041804 */
[C---:B------:R-:W-:Y:S01]  /*55d0*/  HMMA.16816.F32.BF16 R8, R88.reuse, R94, R8 ;  /* 0x0000005e5808723c */ /* 0x040fe20000041808 */
[----:B------:R-:W-:Y:S07]  /*55e0*/  LDSM.16.M88.4 R92, [R232+0xa000] ;  /* 0x00a00000e85c783b */ /* 0x000fee0000000200 */
[C---:B--2---:R-:W-:Y:S08]  /*55f0*/  HMMA.16816.F32.BF16 R12, R88.reuse, R96, R12 ;  /* 0x00000060580c723c */ /* 0x044ff0000004180c */
[----:B------:R-:W-:Y:S01]  /*5600*/  HMMA.16816.F32.BF16 R16, R88, R98, R16 ;  /* 0x000000625810723c */ /* 0x000fe20000041810 */
[----:B------:R-:W1:Y:S06]  /*5610*/  LDSM.16.M88.4 R88, [R0+0x18800] ;  /* 0x018800000058783b */ /* 0x000e6c0000000200 */
[----:B------:R-:W2:Y:S01]  /*5620*/  LDSM.16.M88.4 R96, [R231+0x1a000] ;  /* 0x01a00000e760783b */ /* 0x000ea20000000200 */
[C---:B------:R-:W-:Y:S08]  /*5630*/  HMMA.16816.F32.BF16 R4, R100.reuse, R104, R4 ;  /* 0x000000686404723c */ /* 0x040ff00000041804 */
[C---:B------:R-:W-:Y:S01]  /*5640*/  HMMA.16816.F32.BF16 R8, R100.reuse, R106, R8 ;  /* 0x0000006a6408723c */ /* 0x040fe20000041808 */
[----:B------:R-:W-:Y:S07]  /*5650*/  LDSM.16.M88.4 R104, [R229+0x1a000] ;  /* 0x01a00000e568783b */ /* 0x000fee0000000200 */
[C---:B---3--:R-:W-:Y:S08]  /*5660*/  HMMA.16816.F32.BF16 R12, R100.reuse, R84, R12 ;  /* 0x00000054640c723c */ /* 0x048ff0000004180c */
        /* <DEDUP_REMOVED lines=84> */
[----:B------:R-:W-:Y:S02]  /*5bb0*/  LOP3.LUT R236, R84, 0x1c0, R118, 0xf8, !PT ;  /* 0x000001c054ec7812 */ /* 0x000fe400078ef876 */
[----:B------:R-:W-:Y:S02]  /*5bc0*/  LOP3.LUT R84, R117, 0x8, R234, 0xf8, !PT ;  /* 0x0000000875547812 */ /* 0x000fe400078ef8ea */
[----:B------:R-:W-:Y:S01]  /*5bd0*/  LOP3.LUT R236, R236, 0x38, R233, 0x78, !PT ;  /* 0x00000038ecec7812 */ /* 0x000fe200078e78e9 */
[C---:B------:R-:W-:Y:S05]  /*5be0*/  HMMA.16816.F32.BF16 R4, R108.reuse, R112, R4 ;  /* 0x000000706c04723c */ /* 0x040fea0000041804 */
[----:B------:R-:W-:Y:S02]  /*5bf0*/  LOP3.LUT R116, R84, R116, RZ, 0x3c, !PT ;  /* 0x0000007454747212 */ /* 0x000fe400078e3cff */
[----:B------:R-:W-:Y:S01]  /*5c00*/  LOP3.LUT R236, R236, 0x200, R118, 0xf8, !PT ;  /* 0x00000200ecec7812 */ /* 0x000fe200078ef876 */
[C---:B------:R-:W-:Y:S03]  /*5c10*/  HMMA.16816.F32.BF16 R8, R108.reuse, R114, R8 ;  /* 0x000000726c08723c */ /* 0x040fe60000041808 */
[----:B------:R-:W-:Y:S02]  /*5c20*/  LOP3.LUT R116, R116, 0x200, R121, 0xf8, !PT ;  /* 0x0000020074747812 */ /* 0x000fe400078ef879 */
[----:B------:R-:W-:Y:S02]  /*5c30*/  LEA R236, R236, UR4, 0x1 ;  /* 0x00000004ecec7c11 */ /* 0x000fe4000f8e08ff */
[C---:B------:R-:W-:Y:S01]  /*5c40*/  LEA R237, R116.reuse, UR4, 0x1 ;  /* 0x0000000474ed7c11 */ /* 0x040fe2000f8e08ff */
[C---:B-1----:R-:W-:Y:S03]  /*5c50*/  HMMA.16816.F32.BF16 R12, R108.reuse, R88, R12 ;  /* 0x000000586c0c723c */ /* 0x042fe6000004180c */
[----:B------:R-:W-:Y:S01]  /*5c60*/  LEA R112, R116, UR5, 0x1 ;  /* 0x0000000574707c11 */ /* 0x000fe2000f8e08ff */
[C---:B-----5:R-:W-:Y:S01]  /*5c70*/  FADD.FTZ R5, -R124.reuse, R5 ;  /* 0x000000057c057221 */ /* 0x060fe20000010100 */
[C---:B------:R-:W-:Y:S01]  /*5c80*/  FADD.FTZ R7, -R123.reuse, R7 ;  /* 0x000000077b077221 */ /* 0x040fe20000010100 */
[----:B------:R-:W-:Y:S01]  /*5c90*/  FADD.FTZ R4, -R124, R4 ;  /* 0x000000047c047221 */ /* 0x000fe20000010100 */
[----:B------:R-:W-:Y:S01]  /*5ca0*/  IADD3 R112, PT, PT, R220, R112, RZ ;  /* 0x00000070dc707210 */ /* 0x000fe20007ffe0ff */
[----:B------:R-:W-:Y:S03]  /*5cb0*/  HMMA.16816.F32.BF16 R16, R108, R90, R16 ;  /* 0x0000005a6c10723c */ /* 0x000fe60000041810 */
        /* <DEDUP_REMOVED lines=215> */
.L_x_1384:
        /* <DEDUP_REMOVED lines=434> */
.L_x_1385:
        /* <DEDUP_REMOVED lines=232> */
.L_x_1387:
        /* <DEDUP_REMOVED lines=14> */
.L_x_1388:
[----:B------:R-:W3:Y:S01]  /*94b0*/  LDCU.64 UR8, c[0x0][0x5c8] ;  /* 0x0000b900ff0877ac */ /* 0x000ee20008000a00 */
[----:B------:R-:W-:-:S04]  /*94c0*/  UIADD3 UR12, UPT, UPT, UR36, UR40, URZ ;  /* 0x00000028240c7290 */ /* 0x000fc8000fffe0ff */
[----:B---3--:R-:W-:Y:S02]  /*94d0*/  UIMAD.WIDE.U32 UR14, UR12, UR8, URZ ;  /* 0x000000080c0e72a5 */ /* 0x008fe4000f8e00ff */
[----:B------:R-:W-:-:S04]  /*94e0*/  UIMAD UR12, UR12, UR9, URZ ;  /* 0x000000090c0c72a4 */ /* 0x000fc8000f8e02ff */
[----:B------:R-:W-:Y:S01]  /*94f0*/  UIADD3 UR12, UPT, UPT, UR15, UR12, URZ ;  /* 0x0000000c0f0c7290 */ /* 0x000fe2000fffe0ff */
[----:B------:R-:W-:-:S05]  /*9500*/  UMOV UR36, UR14 ;  /* 0x0000000e00247c82 */ /* 0x000fca0008000000 */
[----:B-1----:R-:W-:-:S07]  /*9510*/  MOV R10, UR12 ;  /* 0x0000000c000a7c02 */ /* 0x002fce0008000f00 */
.L_x_1389:
        /* <DEDUP_REMOVED lines=59> */
.L_x_1391:
[----:B------:R-:W-:Y:S05]  /*98d0*/  BSYNC.RECONVERGENT B0 ;  /* 0x0000000000007941 */ /* 0x000fea0003800200 */
.L_x_1390:
        /* <DEDUP_REMOVED lines=21> */
.L_x_1393:
[----:B------:R-:W-:Y:S05]  /*9a30*/  BSYNC.RECONVERGENT B0 ;  /* 0x0000000000007941 */ /* 0x000fea0003800200 */
.L_x_1392:
        /* <DEDUP_REMOVED lines=26> */
.L_x_1395:
[----:B------:R-:W-:Y:S05]  /*9be0*/  BSYNC.RECONVERGENT B0 ;  /* 0x0000000000007941 */ /* 0x000fea0003800200 */
.L_x_1394:
        /* <DEDUP_REMOVED lines=18> */
.L_x_1361:
[----:B------:R-:W-:Y:S05]  /*9d10*/  BSYNC.RECONVERGENT B1 ;  /* 0x0000000000017941 */ /* 0x000fea0003800200 */
.L_x_1339:
        /* <DEDUP_REMOVED lines=11> */
.L_x_1397:
        /* <DEDUP_REMOVED lines=11> */
.L_x_2514:


//--------------------- .text._ZN5flash44flash_bwd_dq_dk_dv_loop_seqk_parallel_kernelI23Flash_bwd_kernel_traitsILi256ELi64ELi64ELi8ELi4ELi2ELi2ELb0ELb1EN7cutlass10bfloat16_tE19Flash_kernel_traitsILi256ELi64ELi64ELi8ES3_EELb1ELb0ELb0ELb0ELb0ELb1ELb0EEEvNS_16Flash_bwd_paramsE --------------------------
	.section	.text._ZN5flash44flash_bwd_dq_dk_dv_loop_seqk_parallel_kernelI23Flash_bwd_kernel_traitsILi256ELi64ELi64ELi8ELi4ELi2ELi2ELb0ELb1EN7cutlass10bfloat16_tE19Flash_kernel_traitsILi256ELi64ELi64ELi8ES3_EELb1ELb0ELb0ELb0ELb0ELb1ELb0EEEvNS_16Flash_bwd_paramsE,"ax",@progbits
	.align	128
        .global         _ZN5flash44flash_bwd_dq_dk_dv_loop_seqk_parallel_kernelI23Flash_bwd_kernel_traitsILi256ELi64ELi64ELi8ELi4ELi2ELi2ELb0ELb1EN7cutlass10bfloat16_tE19Flash_kernel_traitsILi256ELi64ELi64ELi8ES3_EELb1ELb0ELb0ELb0ELb0ELb1ELb0EEEvNS_16Flash_bwd_paramsE
        .type           _ZN5flash44flash_bwd_dq_dk_dv_loop_seqk_parallel_kernelI23Flash_bwd_kernel_traitsILi256ELi64ELi64ELi8ELi4ELi2ELi2ELb0ELb1EN7cutlass10bfloat16_tE19Flash_kernel_traitsILi256ELi64ELi64ELi8ES3_EELb1ELb0ELb0ELb0ELb0ELb1ELb0EEEvNS_16Flash_bwd_paramsE,@function
        .size           _ZN5flash44flash_bwd_dq_dk_dv_loop_seqk_parallel_kernelI23Flash_bwd_kernel_traitsILi256ELi64ELi64ELi8ELi4ELi2ELi2ELb0ELb1EN7cutlass10bfloat16_tE19Flash_kernel_traitsILi256ELi64ELi64ELi8ES3_EELb1ELb0ELb0ELb0ELb0ELb1ELb0EEEvNS_16Flash_bwd_paramsE,(.L_x_2515 - _ZN5flash44flash_bwd_dq_dk_dv_loop_seqk_parallel_kernelI23Flash_bwd_kernel_traitsILi256ELi64ELi64ELi8ELi4ELi2ELi2ELb0ELb1EN7cutlass10bfloat16_tE19Flash_kernel_traitsILi256ELi64ELi64ELi8ES3_EELb1ELb0ELb0ELb0ELb0ELb1ELb0EEEvNS_16Flash_bwd_paramsE)
        .other          _ZN5flash44flash_bwd_dq_dk_dv_loop_seqk_parallel_kernelI23Flash_bwd_kernel_traitsILi256ELi64ELi64ELi8ELi4ELi2ELi2ELb0ELb1EN7cutlass10bfloat16_tE19Flash_kernel_traitsILi256ELi64ELi64ELi8ES3_EELb1ELb0ELb0ELb0ELb0ELb1ELb0EEEvNS_16Flash_bwd_paramsE,@"STO_CUDA_ENTRY STV_DEFAULT"
_ZN5flash44flash_bwd_dq_dk_dv_loop_seqk_parallel_kernelI23Flash_bwd_kernel_traitsILi256ELi64ELi64ELi8ELi4ELi2ELi2ELb0ELb1EN7cutlass10bfloat16_tE19Flash_kernel_traitsILi256ELi64ELi64ELi8ES3_EELb1ELb0ELb0ELb0ELb0ELb1ELb0EEEvNS_16Flash_bwd_paramsE:
.text._ZN5flash44flash_bwd_dq_dk_dv_loop_seqk_parallel_kernelI23Flash_bwd_kernel_traitsILi256ELi64ELi64ELi8ELi4ELi2ELi2ELb0ELb1EN7cutlass10bfloat16_tE19Flash_kernel_traitsILi256ELi64ELi64ELi8ES3_EELb1ELb0ELb0ELb0ELb0ELb1ELb0EEEvNS_16Flash_bwd_paramsE:
        /* <DEDUP_REMOVED lines=48> */
.L_x_1435:
        /* <DEDUP_REMOVED lines=19> */
[----:B---3--:R-:W-:Y:S01]  /*0430*/  IMAD.U32 R4, RZ, RZ, UR14 ;  /* 0x0000000eff047e24 */ /* 0x008fe2000f8e00ff */
        /* <DEDUP_REMOVED lines=32> */
.L_x_1398:
        /* <DEDUP_REMOVED lines=33> */
.L_x_1400:
[----:B------:R-:W1:Y:S01]  /*0850*/  LDCU.64 UR14, c[0x0][0x3b8] ;  /* 0x00007700ff0e77ac */ /* 0x000e620008000a00 */
[----:B------:R-:W-:-:S04]  /*0860*/  UIADD3 UR8, UPT, UPT, UR40, UR41, URZ ;  /* 0x0000002928087290 */ /* 0x000fc8000fffe0ff */
[----:B-1----:R-:W-:Y:S02]  /*0870*/  UIMAD.WIDE.U32 UR44, UR8, UR14, URZ ;  /* 0x0000000e082c72a5 */ /* 0x002fe4000f8e00ff */
[----:B------:R-:W-:-:S04]  /*0880*/  UIMAD UR8, UR8, UR15, URZ ;  /* 0x0000000f080872a4 */ /* 0x000fc8000f8e02ff */
[----:B------:R-:W-:-:S06]  /*0890*/  UIADD3 UR8, UPT, UPT, UR45, UR8, URZ ;  /* 0x000000082d087290 */ /* 0x000fcc000fffe0ff */
[----:B------:R-:W-:Y:S02]  /*08a0*/  MOV R13, UR8 ;  /* 0x00000008000d7c02 */ /* 0x000fe40008000f00 */
.L_x_1401:
        /* <DEDUP_REMOVED lines=43> */
.L_x_1402:
[----:B------:R-:W1:Y:S01]  /*0b60*/  LDCU.64 UR12, c[0x0][0x3c0] ;  /* 0x00007800ff0c77ac */ /* 0x000e620008000a00 */
[----:B------:R-:W-:-:S04]  /*0b70*/  UIADD3 UR8, UPT, UPT, UR40, UR41, URZ ;  /* 0x0000002928087290 */ /* 0x000fc8000fffe0ff */
[----:B-1----:R-:W-:Y:S02]  /*0b80*/  UIMAD.WIDE.U32 UR10, UR8, UR12, URZ ;  /* 0x0000000c080a72a5 */ /* 0x002fe4000f8e00ff */
[----:B------:R-:W-:-:S04]  /*0b90*/  UIMAD UR8, UR8, UR13, URZ ;  /* 0x0000000d080872a4 */ /* 0x000fc8000f8e02ff */
[----:B------:R-:W-:Y:S01]  /*0ba0*/  UIADD3 UR8, UPT, UPT, UR11, UR8, URZ ;  /* 0x000000080b087290 */ /* 0x000fe2000fffe0ff */
[----:B------:R-:W-:-:S05]  /*0bb0*/  UMOV UR46, UR10 ;  /* 0x0000000a002e7c82 */ /* 0x000fca0008000000 */
[----:B------:R-:W-:-:S07]  /*0bc0*/  MOV R6, UR8 ;  /* 0x0000000800067c02 */ /* 0x000fce0008000f00 */
.L_x_1403:
        /* <DEDUP_REMOVED lines=28> */
.L_x_1404:
[----:B------:R-:W-:Y:S02]  /*0d90*/  UIMAD.WIDE.U32 UR10, UR62, UR16, URZ ;  /* 0x000000103e0a72a5 */ /* 0x000fe4000f8e00ff */
[----:B------:R-:W-:-:S04]  /*0da0*/  UIMAD UR8, UR63, UR16, URZ ;  /* 0x000000103f0872a4 */ /* 0x000fc8000f8e02ff */
[----:B------:R-:W-:-:S12]  /*0db0*/  UIADD3 UR8, UPT, UPT, UR11, UR8, URZ ;  /* 0x000000080b087290 */ /* 0x000fd8000fffe0ff */
.L_x_1405:
        /* <DEDUP_REMOVED lines=20> */
.L_x_1406:
[----:B------:R-:W1:Y:S01]  /*0f00*/  LDCU UR55, c[0x0][0x434] ;  /* 0x00008680ff3777ac */ /* 0x000e620008000800 */
[----:B------:R-:W-:-:S04]  /*0f10*/  UIMAD UR9, UR24, UR45, UR23 ;  /* 0x0000002d180972a4 */ /* 0x000fc8000f8e0217 */
[----:B-1----:R-:W-:Y:S02]  /*0f20*/  UIMAD UR55, UR9, UR55, URZ ;  /* 0x00000037093772a4 */ /* 0x002fe4000f8e02ff */
.L_x_1407:
        /* <DEDUP_REMOVED lines=11> */
.L_x_1408:
[----:B------:R-:W1:Y:S01]  /*0fe0*/  LDCU UR54, c[0x0][0x444] ;  /* 0x00008880ff3677ac */ /* 0x000e620008000800 */
[----:B------:R-:W-:-:S04]  /*0ff0*/  UIMAD UR9, UR24, UR45, UR23 ;  /* 0x0000002d180972a4 */ /* 0x000fc8000f8e0217 */
[----:B-1----:R-:W-:-:S12]  /*1000*/  UIMAD UR54, UR9, UR54, URZ ;  /* 0x00000036093672a4 */ /* 0x002fd8000f8e02ff */
.L_x_1409:
[----:B------:R-:W1:Y:S01]  /*1010*/  S2R R0, SR_TID.X ;  /* 0x0000000000007919 */ /* 0x000e620000002100 */
[----:B------:R-:W-:Y:S01]  /*1020*/  USHF.R.S32.HI UR9, URZ, 0x1f, UR53 ;  /* 0x0000001fff097899 */ /* 0x000fe20008011435 */
[----:B------:R-:W2:Y:S01]  /*1030*/  LDC.64 R2, c[0x0][0x3b0] ;  /* 0x0000ec00ff027b82 */ /* 0x000ea20000000a00 */
[----:B------:R-:W-:Y:S01]  /*1040*/  UIADD3 UR53, UP1, UP0, UR60, UR10, UR53 ;  /* 0x0000000a3c357290 */ /* 0x000fe2000f83e035 */
[----:B------:R-:W-:Y:S01]  /*1050*/  MOV R21, RZ ;  /* 0x000000ff00157202 */ /* 0x000fe20000000f00 */
[----:B------:R-:W-:Y:S01]  /*1060*/  UIMAD UR56, UR45, UR56, URZ ;  /* 0x000000382d3872a4 */ /* 0x000fe2000f8e02ff */
[----:B------:R-:W-:Y:S01]  /*1070*/  BSSY.RECONVERGENT B1, `(.L_x_1399) ;  /* 0x00007db000017945 */ /* 0x000fe20003800200 */
[----:B------:R-:W-:Y:S02]  /*1080*/  UIADD3.X UR52, UPT, UPT, UR52, UR8, UR9, UP1, UP0 ;  /* 0x0000000834347290 */ /* 0x000fe40008fe0409 */
[----:B------:R-:W-:Y:S02]  /*1090*/  UISETP.GT.AND UP0, UPT, UR43, URZ, UPT ;  /* 0x000000ff2b00728c */ /* 0x000fe4000bf04270 */
[----:B------:R-:W-:Y:S01]  /*10a0*/  ULEA UR54, UR48, UR54, 0x6 ;  /* 0x0000003630367291 */ /* 0x000fe2000f8e30ff */
[----:B------:R-:W3:Y:S01]  /*10b0*/  LDCU.128 UR8, c[0x0][0x590] ;  /* 0x0000b200ff0877ac */ /* 0x000ee20008000c00 */
[----:B------:R-:W-:Y:S01]  /*10c0*/  ULEA UR55, UR48, UR55, 0x6 ;  /* 0x0000003730377291 */ /* 0x000fe2000f8e30ff */
[----:B--2---:R-:W-:Y:S01]  /*10d0*/  IMAD R11, R2, UR51, RZ ;  /* 0x00000033020b7c24 */ /* 0x004fe2000f8e02ff */
[----:B---3--:R-:W-:Y:S01]  /*10e0*/  UIMAD UR16, UR51, UR8, URZ ;  /* 0x00000008331072a4 */ /* 0x008fe2000f8e02ff */
[----:B-1----:R-:W-:Y:S01]  /*10f0*/  IMAD.SHL.U32 R10, R0, 0x8, RZ ;  /* 0x00000008000a7824 */ /* 0x002fe200078e00ff */
[----:B------:R-:W-:Y:S01]  /*1100*/  SHF.R.U32.HI R12, RZ, 0x3, R0 ;  /* 0x00000003ff0c7819 */ /* 0x000fe20000011600 */
[----:B------:R-:W-:Y:S01]  /*1110*/  IMAD.U32 R5, RZ, RZ, UR8 ;  /* 0x00000008ff057e24 */ /* 0x000fe2000f8e00ff */
[----:B------:R-:W-:Y:S01]  /*1120*/  UIMAD UR16, UR49, UR9, UR16 ;  /* 0x00000009311072a4 */ /* 0x000fe2000f8e0210 */
[----:B------:R-:W-:Y:S01]  /*1130*/  IMAD.U32 R16, RZ, RZ, UR10 ;  /* 0x0000000aff107e24 */ /* 0x000fe2000f8e00ff */
[----:B------:R-:W-:-:S02]  /*1140*/  LOP3.LUT R20, R10, 0x38, RZ, 0xc0, !PT ;  /* 0x000000380a147812 */ /* 0x000fc400078ec0ff */
[----:B------:R-:W-:Y:S02]  /*1150*/  LOP3.LUT R248, R0, 0x1f, RZ, 0xc0, !PT ;  /* 0x0000001f00f87812 */ /* 0x000fe400078ec0ff */
[----:B------:R-:W-:Y:S01]  /*1160*/  IADD3 R8, P0, PT, R20, UR58, RZ ;  /* 0x0000003a14087c10 */ /* 0x000fe2000ff1e0ff */
[----:B------:R-:W-:Y:S01]  /*1170*/  IMAD.WIDE.U32 R14, R2, UR49, R20 ;  /* 0x00000031020e7c25 */ /* 0x000fe2000f8e0014 */
[----:B------:R-:W1:Y:S03]  /*1180*/  LDCU.64 UR58, c[0x0][0x420] ;  /* 0x00008400ff3a77ac */ /* 0x000e660008000a00 */
[----:B------:R-:W-:Y:S01]  /*1190*/  IMAD.X R9, RZ, RZ, UR17, P0 ;  /* 0x00000011ff097e24 */ /* 0x000fe200080e06ff */
[----:B------:R-:W-:Y:S01]  /*11a0*/  IADD3 R14, P0, PT, R14, UR50, RZ ;  /* 0x000000320e0e7c10 */ /* 0x000fe2000ff1e0ff */
[----:B------:R-:W2:Y:S01]  /*11b0*/  LDCU.64 UR50, c[0x0][0x5e8] ;  /* 0x0000bd00ff3277ac */ /* 0x000ea20008000a00 */
[----:B------:R-:W-:-:S04]  /*11c0*/  IMAD.WIDE.U32 R8, R5, UR49, R8 ;  /* 0x0000003105087c25 */ /* 0x000fc8000f8e0008 */
[----:B------:R-:W-:Y:S01]  /*11d0*/  IMAD.U32 R5, RZ, RZ, UR11 ;  /* 0x0000000bff057e24 */ /* 0x000fe2000f8e00ff */
[----:B------:R-:W-:Y:S01]  /*11e0*/  IADD3 R9, PT, PT, R9, UR16, RZ ;  /* 0x0000001009097c10 */ /* 0x000fe2000fffe0ff */
[----:B------:R-:W3:Y:S02]  /*11f0*/  LDCU.64 UR16, c[0x0][0x3c8] ;  /* 0x00007900ff1077ac */ /* 0x000ee40008000a00 */
[----:B------:R-:W-:Y:S01]  /*1200*/  IMAD.WIDE.U32 R16, R16, UR23, R8 ;  /* 0x0000001710107c25 */ /* 0x000fe2000f8e0008 */
[----:B------:R-:W4:Y:S02]  /*1210*/  LDCU.64 UR10, c[0x0][0x550] ;  /* 0x0000aa00ff0a77ac */ /* 0x000f240008000a00 */
[----:B------:R-:W5:Y:S01]  /*1220*/  LDC.64 R8, c[0x0][0x5f8] ;  /* 0x00017e00ff087b82 */ /* 0x000f620000000a00 */
[----:B------:R-:W-:Y:S02]  /*1230*/  IMAD R17, R5, UR23, R17 ;  /* 0x0000001705117c24 */ /* 0x000fe4000f8e0211 */
[----:B------:R-:W-:Y:S01]  /*1240*/  IMAD R5, R3, UR49, R11 ;  /* 0x0000003103057c24 */ /* 0x000fe2000f8e020b */
[----:B------:R-:W-:Y:S01]  /*1250*/  SHF.R.U32.HI R11, RZ, 0x5, R0 ;  /* 0x00000005ff0b7819 */ /* 0x000fe20000011600 */
[----:B------:R-:W-:Y:S01]  /*1260*/  IMAD.WIDE.U32 R16, R12, UR8, R16 ;  /* 0x000000080c107c25 */ /* 0x000fe2000f8e0010 */
[----:B------:R-:W-:-:S02]  /*1270*/  USHF.L.U32 UR49, UR8, 0x5, URZ ;  /* 0x0000000508317899 */ /* 0x000fc400080006ff */
[----:B------:R-:W-:Y:S01]  /*1280*/  IADD3.X R15, PT, PT, R15, UR47, R5, P0, !PT ;  /* 0x0000002f0f0f7c10 */ /* 0x000fe200087fe405 */
[----:B------:R-:W-:Y:S01]  /*1290*/  USHF.L.U64.HI UR47, UR8, 0x5, UR9 ;  /* 0x00000005082f7899 */ /* 0x000fe20008010209 */
[----:B------:R-:W-:Y:S01]  /*12a0*/  ISETP.NE.AND P0, PT, RZ, UR57, PT ;  /* 0x00000039ff007c0c */ /* 0x000fe2000bf05270 */
[----:B---3--:R-:W-:Y:S02]  /*12b0*/  IMAD.U32 R18, RZ, RZ, UR16 ;  /* 0x00000010ff127e24 */ /* 0x008fe4000f8e00ff */
[----:B------:R-:W-:Y:S01]  /*12c0*/  IMAD R5, R12, UR9, R17 ;  /* 0x000000090c057c24 */ /* 0x000fe2000f8e0211 */
[----:B------:R-:W3:Y:S01]  /*12d0*/  LDCU.64 UR8, c[0x0][0x380] ;  /* 0x00007000ff0877ac */ /* 0x000ee20008000a00 */
[----:B------:R-:W-:Y:S01]  /*12e0*/  IMAD.WIDE.U32 R18, R18, UR23, R14 ;  /* 0x0000001712127c25 */ /* 0x000fe2000f8e000e */
[----:B----4-:R-:W-:-:S03]  /*12f0*/  LEA R242, P3, R16, UR10, 0x1 ;  /* 0x0000000a10f27c11 */ /* 0x010fc6000f8608ff */
[----:B------:R-:W-:Y:S01]  /*1300*/  IMAD.U32 R15, RZ, RZ, UR17 ;  /* 0x00000011ff0f7e24 */ /* 0x000fe2000f8e00ff */
[----:B------:R-:W4:Y:S01]  /*1310*/  LDCU.64 UR16, c[0x0][0x570] ;  /* 0x0000ae00ff1077ac */ /* 0x000f220008000a00 */
[----:B------:R-:W-:Y:S01]  /*1320*/  LEA.HI.X R243, R16, UR11, R5, 0x1, P3 ;  /* 0x0000000b10f37c11 */ /* 0x000fe200098f0c05 */
[----:B-----5:R-:W-:Y:S01]  /*1330*/  IMAD.WIDE.U32 R22, R8, UR21, RZ ;  /* 0x0000001508167c25 */ /* 0x020fe2000f8e00ff */
[----:B------:R-:W-:Y:S01]  /*1340*/  MOV R16, R18 ;  /* 0x0000001200107202 */ /* 0x000fe20000000f00 */
[----:B--2---:R-:W-:Y:S02]  /*1350*/  UIMAD.WIDE UR10, UR54, 0x4, UR50 ;  /* 0x00000004360a78a5 */ /* 0x004fe4000f8e0232 */
[----:B------:R-:W-:Y:S01]  /*1360*/  IMAD R8, R11, UR56, R248 ;  /* 0x000000380b087c24 */ /* 0x000fe2000f8e02f8 */
[----:B------:R-:W-:Y:S01]  /*1370*/  SEL R14, R22, RZ, P0 ;  /* 0x000000ff160e7207 */ /* 0x000fe20000000000 */
[----:B------:R-:W-:Y:S01]  /*1380*/  IMAD R9, R9, UR21, R23 ;  /* 0x0000001509097c24 */ /* 0x000fe2000f8e0217 */
[----:B------:R-:W-:Y:S01]  /*1390*/  USHF.L.U32 UR56, UR56, 0x6, URZ ;  /* 0x0000000638387899 */ /* 0x000fe200080006ff */
[----:B------:R-:W-:Y:S01]  /*13a0*/  IMAD R17, R15, UR23, R19 ;  /* 0x000000170f117c24 */ /* 0x000fe2000f8e0213 */
[----:B------:R-:W-:Y:S01]  /*13b0*/  IADD3 R14, P2, P1, R8, UR53, R14 ;  /* 0x00000035080e7c10 */ /* 0x000fe2000f95e00e */
[----:B-1----:R-:W-:Y:S01]  /*13c0*/  UIMAD.WIDE UR50, UR55, 0x4, UR58 ;  /* 0x00000004373278a5 */ /* 0x002fe2000f8e023a */
[----:B------:R-:W-:Y:S01]  /*13d0*/  SHF.R.S32.HI R8, RZ, 0x1f, R8 ;  /* 0x0000001fff087819 */ /* 0x000fe20000011408 */
[----:B------:R-:W-:Y:S01]  /*13e0*/  IMAD.WIDE.U32 R16, R12, R2, R16 ;  /* 0x000000020c107225 */ /* 0x000fe200078e0010 */
[----:B------:R-:W-:-:S03]  /*13f0*/  SEL R9, R9, RZ, P0 ;  /* 0x000000ff09097207 */ /* 0x000fc60000000000 */
[----:B------:R-:W-:Y:S01]  /*1400*/  IMAD R5, R12, R3, R17 ;  /* 0x000000030c057224 */ /* 0x000fe200078e0211 */
[----:B------:R-:W-:Y:S01]  /*1410*/  IADD3.X R9, PT, PT, R8, UR52, R9, P2, P1 ;  /* 0x0000003408097c10 */ /* 0x000fe200097e2409 */
[----:B------:R-:W-:Y:S01]  /*1420*/  IMAD.U32 R8, RZ, RZ, UR56 ;  /* 0x00000038ff087e24 */ /* 0x000fe2000f8e00ff */
[----:B------:R-:W-:Y:S02]  /*1430*/  IADD3 R14, P1, PT, R14, UR56, RZ ;  /* 0x000000380e0e7c10 */ /* 0x000fe4000ff3e0ff */
[----:B---3--:R-:W-:Y:S02]  /*1440*/  LEA R244, P2, R16, UR8, 0x1 ;  /* 0x0000000810f47c11 */ /* 0x008fe4000f8408ff */
[----:B------:R-:W-:Y:S02]  /*1450*/  LEA.HI.X.SX32 R8, R8, R9, 0x1, P1 ;  /* 0x0000000908087211 */ /* 0x000fe400008f0eff */
[----:B----4-:R-:W-:Y:S01]  /*1460*/  LEA R236, P1, R14, UR16, 0x2 ;  /* 0x000000100eec7c11 */ /* 0x010fe2000f8210ff */
[----:B------:R-:W-:Y:S01]  /*1470*/  UMOV UR16, UR10 ;  /* 0x0000000a00107c82 */ /* 0x000fe20008000000 */
[----:B------:R-:W-:Y:S01]  /*1480*/  LEA.HI.X R245, R16, UR9, R5, 0x1, P2 ;  /* 0x0000000910f57c11 */ /* 0x000fe200090f0c05 */
[----:B------:R-:W-:Y:S01]  /*1490*/  IMAD.SHL.U32 R5, R2, 0x20, RZ ;  /* 0x0000002002057824 */ /* 0x000fe200078e00ff */
[----:B------:R-:W-:Y:S01]  /*14a0*/  LEA.HI.X R237, R14, UR17, R8, 0x2, P1 ;  /* 0x000000110eed7c11 */ /* 0x000fe200088f1408 */
[----:B------:R-:W-:Y:S01]  /*14b0*/  UMOV UR17, UR11 ;  /* 0x0000000b00117c82 */ /* 0x000fe20008000000 */
[----:B------:R-:W-:-:S02]  /*14c0*/  IADD3 R18, P1, PT, R12, 0x20, RZ ;  /* 0x000000200c127810 */ /* 0x000fc40007f3e0ff */
[----:B------:R-:W-:Y:S02]  /*14d0*/  SHF.L.U64.HI R3, R2, 0x5, R3 ;  /* 0x0000000502037819 */ /* 0x000fe40000010203 */
        /* <DEDUP_REMOVED lines=16> */
.L_x_1411:
[----:B------:R-:W1:Y:S01]  /*15e0*/  LDCU.64 UR12, c[0x0][0x5c0] ;  /* 0x0000b800ff0c77ac */ /* 0x000e620008000a00 */
[----:B------:R-:W-:-:S04]  /*15f0*/  UIADD3 UR8, UPT, UPT, UR40, UR41, URZ ;  /* 0x0000002928087290 */ /* 0x000fc8000fffe0ff */
[----:B-1----:R-:W-:Y:S02]  /*1600*/  UIMAD.WIDE.U32 UR16, UR8, UR12, URZ ;  /* 0x0000000c081072a5 */ /* 0x002fe4000f8e00ff */
[----:B------:R-:W-:-:S04]  /*1610*/  UIMAD UR8, UR8, UR13, URZ ;  /* 0x0000000d080872a4 */ /* 0x000fc8000f8e02ff */
[----:B------:R-:W-:-:S06]  /*1620*/  UIADD3 UR8, UPT, UPT, UR17, UR8, URZ ;  /* 0x0000000811087290 */ /* 0x000fcc000fffe0ff */
[----:B------:R-:W-:Y:S02]  /*1630*/  MOV R0, UR8 ;  /* 0x0000000800007c02 */ /* 0x000fe40008000f00 */
.L_x_1412:
        /* <DEDUP_REMOVED lines=13> */
.L_x_1413:
[----:B------:R-:W1:Y:S01]  /*1710*/  LDCU.64 UR10, c[0x0][0x5c8] ;  /* 0x0000b900ff0a77ac */ /* 0x000e620008000a00 */
[----:B------:R-:W-:-:S04]  /*1720*/  UIADD3 UR40, UPT, UPT, UR40, UR41, URZ ;  /* 0x0000002928287290 */ /* 0x000fc8000fffe0ff */
[----:B-1----:R-:W-:Y:S02]  /*1730*/  UIMAD.WIDE.U32 UR14, UR40, UR10, URZ ;  /* 0x0000000a280e72a5 */ /* 0x002fe4000f8e00ff */
[----:B------:R-:W-:-:S04]  /*1740*/  UIMAD UR40, UR40, UR11, URZ ;  /* 0x0000000b282872a4 */ /* 0x000fc8000f8e02ff */
[----:B------:R-:W-:-:S06]  /*1750*/  UIADD3 UR40, UPT, UPT, UR15, UR40, URZ ;  /* 0x000000280f287290 */ /* 0x000fcc000fffe0ff */
[----:B------:R-:W-:-:S07]  /*1760*/  MOV R3, UR40 ;  /* 0x0000002800037c02 */ /* 0x000fce0008000f00 */
.L_x_1414:
        /* <DEDUP_REMOVED lines=27> */
.L_x_1416:
[----:B------:R-:W-:Y:S05]  /*1920*/  BSYNC.RECONVERGENT B0 ;  /* 0x0000000000007941 */ /* 0x000fea0003800200 */
.L_x_1415:
        /* <DEDUP_REMOVED lines=15> */
.L_x_1418:
[----:B------:R-:W-:Y:S05]  /*1a20*/  BSYNC.RECONVERGENT B0 ;  /* 0x0000000000007941 */ /* 0x000fea0003800200 */
.L_x_1417:
        /* <DEDUP_REMOVED lines=24> */
.L_x_1420:
[----:B------:R-:W-:Y:S05]  /*1bb0*/  BSYNC.RECONVERGENT B0 ;  /* 0x0000000000007941 */ /* 0x000fea0003800200 */
.L_x_1419:
        /* <DEDUP_REMOVED lines=14> */
.L_x_1410:
[----:B------:R-:W-:Y:S01]  /*1ca0*/  IMAD.U32 R9, RZ, RZ, UR14 ;  /* 0x0000000eff097e24 */ /* 0x000fe2000f8e00ff */
[----:B------:R-:W1:Y:S01]  /*1cb0*/  LDCU.64 UR10, c[0x0][0x3d0] ;  /* 0x00007a00ff0a77ac */ /* 0x000e620008000a00 */
[----:B------:R-:W-:Y:S02]  /*1cc0*/  IMAD.U32 R14, RZ, RZ, UR12 ;  /* 0x0000000cff0e7e24 */ /* 0x000fe4000f8e00ff */
[----:B------:R-:W-:Y:S01]  /*1cd0*/  IMAD.U32 R28, RZ, RZ, UR49 ;  /* 0x00000031ff1c7e24 */ /* 0x000fe2000f8e00ff */
[----:B------:R-:W2:Y:S01]  /*1ce0*/  LDCU.64 UR8, c[0x0][0x3d8] ;  /* 0x00007b00ff0877ac */ /* 0x000ea20008000a00 */
[----:B------:R-:W-:Y:S01]  /*1cf0*/  IMAD.WIDE.U32 R16, R9, UR30, R20 ;  /* 0x0000001e09107c25 */ /* 0x000fe2000f8e0014 */
[----:B------:R-:W-:-:S03]  /*1d00*/  UIMAD UR52, UR48, -0x40, UR43 ;  /* 0xffffffc0303478a4 */ /* 0x000fc6000f8e022b */
[----:B------:R-:W-:Y:S01]  /*1d10*/  IMAD.WIDE.U32 R14, R14, UR30, R20 ;  /* 0x0000001e0e0e7c25 */ /* 0x000fe2000f8e0014 */
[----:B------:R-:W-:Y:S01]  /*1d20*/  UIMAD UR53, UR27, UR14, URZ ;  /* 0x0000000e1b3572a4 */ /* 0x000fe2000f8e02ff */
[----:B------:R-:W-:Y:S01]  /*1d30*/  IADD3 R16, P1, PT, R16, UR44, RZ ;  /* 0x0000002c10107c10 */ /* 0x000fe2000ff3e0ff */
[----:B------:R-:W-:Y:S01]  /*1d40*/  UIMAD UR27, UR27, UR12, URZ ;  /* 0x0000000c1b1b72a4 */ /* 0x000fe2000f8e02ff */
[----:B------:R-:W-:Y:S01]  /*1d50*/  IMAD.U32 R9, RZ, RZ, UR49 ;  /* 0x00000031ff097e24 */ /* 0x000fe2000f8e00ff */
[----:B------:R-:W-:Y:S01]  /*1d60*/  UIMAD UR53, UR30, UR15, UR53 ;  /* 0x0000000f1e3572a4 */ /* 0x000fe2000f8e0235 */
[----:B------:R-:W-:Y:S01]  /*1d70*/  ISETP.GE.AND P4, PT, R8, UR52, PT ;  /* 0x0000003408007c0c */ /* 0x000fe2000bf86270 */
[----:B------:R-:W-:Y:S01]  /*1d80*/  UIADD3 UR43, UPT, UPT, -UR30, UR36, URZ ;  /* 0x000000241e2b7290 */ /* 0x000fe2000fffe1ff */
[----:B------:R-:W-:Y:S01]  /*1d90*/  @P0 BAR.SYNC.DEFER_BLOCKING 0x0 ;  /* 0x0000000000000b1d */ /* 0x000fe20000010000 */
[----:B------:R-:W-:Y:S01]  /*1da0*/  UIMAD UR27, UR30, UR13, UR27 ;  /* 0x0000000d1e1b72a4 */ /* 0x000fe2000f8e021b */
[----:B-1----:R-:W-:Y:S01]  /*1db0*/  IMAD R24, R7, UR10, RZ ;  /* 0x0000000a07187c24 */ /* 0x002fe2000f8e02ff */
[----:B------:R-:W-:-:S02]  /*1dc0*/  IADD3.X R17, PT, PT, R13, UR53, R17, P1, !PT ;  /* 0x000000350d117c10 */ /* 0x000fc40008ffe411 */
[----:B------:R-:W-:Y:S01]  /*1dd0*/  IADD3 R14, P1, PT, R14, UR46, RZ ;  /* 0x0000002e0e0e7c10 */ /* 0x000fe2000ff3e0ff */
[----:B--2---:R-:W-:Y:S01]  /*1de0*/  IMAD R20, R7, UR8, RZ ;  /* 0x0000000807147c24 */ /* 0x004fe2000f8e02ff */
[----:B------:R-:W-:Y:S01]  /*1df0*/  ISETP.GE.AND P2, PT, R8, UR43, PT ;  /* 0x0000002b08007c0c */ /* 0x000fe2000bf46270 */
[----:B------:R-:W-:Y:S01]  /*1e00*/  IMAD R24, R4, UR11, R24 ;  /* 0x0000000b04187c24 */ /* 0x000fe2000f8e0218 */
[----:B------:R-:W-:Y:S01]  /*1e10*/  IADD3.X R15, PT, PT, R6, UR27, R15, P1, !PT ;  /* 0x0000001b060f7c10 */ /* 0x000fe20008ffe40f */
[----:B------:R-:W-:Y:S01]  /*1e20*/  IMAD.WIDE.U32 R16, R4, UR10, R16 ;  /* 0x0000000a04107c25 */ /* 0x000fe2000f8e0010 */
[----:B------:R-:W-:Y:S02]  /*1e30*/  ISETP.GE.AND P3, PT, R12, UR43, PT ;  /* 0x0000002b0c007c0c */ /* 0x000fe4000bf66270 */
[----:B------:R-:W-:Y:S01]  /*1e40*/  SHF.R.U32.HI R234, RZ, 0x2, R0 ;  /* 0x00000002ffea7819 */ /* 0x000fe20000011600 */
[C---:B------:R-:W-:Y:S01]  /*1e50*/  IMAD R20, R4.reuse, UR9, R20 ;  /* 0x0000000904147c24 */ /* 0x040fe2000f8e0214 */
[C---:B------:R-:W-:Y:S01]  /*1e60*/  @!P4 LEA R26, P1, R5.reuse, R244, 0x1 ;  /* 0x000000f4051ac211 */ /* 0x040fe200078208ff */
[----:B------:R-:W-:Y:S01]  /*1e70*/  IMAD.WIDE.U32 R6, R4, UR8, R14 ;  /* 0x0000000804067c25 */ /* 0x000fe2000f8e000e */
[----:B------:R-:W-:Y:S01]  /*1e80*/  @!P4 LEA R28, P5, R28, R242, 0x1 ;  /* 0x000000f21c1cc211 */ /* 0x000fe200078a08ff */
[----:B------:R-:W1:Y:S01]  /*1e90*/  S2R R214, SR_TID.X ;  /* 0x0000000000d67919 */ /* 0x000e620000002100 */
[----:B------:R-:W-:Y:S01]  /*1ea0*/  @!P4 LEA.HI.X R27, R5, R245, R3, 0x1, P1 ;  /* 0x000000f5051bc211 */ /* 0x000fe200008f0c03 */
[----:B------:R-:W-:Y:S01]  /*1eb0*/  IMAD.U32 R8, RZ, RZ, UR47 ;  /* 0x0000002fff087e24 */ /* 0x000fe2000f8e00ff */
[----:B------:R-:W-:Y:S01]  /*1ec0*/  LOP3.LUT R3, R10, 0x1f8, RZ, 0xc0, !PT ;  /* 0x000001f80a037812 */ /* 0x000fe200078ec0ff */
[----:B------:R-:W-:Y:S01]  /*1ed0*/  IMAD.IADD R25, R17, 0x1, R24 ;  /* 0x0000000111197824 */ /* 0x000fe200078e0218 */
[----:B------:R-:W2:Y:S01]  /*1ee0*/  @!P2 LDC.64 R4, c[0x0][0x388] ;  /* 0x0000e200ff04ab82 */ /* 0x000ea20000000a00 */
[----:B------:R-:W-:Y:S01]  /*1ef0*/  IMAD.IADD R21, R7, 0x1, R20 ;  /* 0x0000000107157824 */ /* 0x000fe200078e0214 */
[----:B------:R-:W-:Y:S01]  /*1f00*/  @!P4 LEA.HI.X R29, R9, R243, R8, 0x1, P5 ;  /* 0x000000f3091dc211 */ /* 0x000fe200028f0c08 */
[----:B------:R-:W-:Y:S01]  /*1f10*/  @!P2 IMAD.MOV.U32 R22, RZ, RZ, R16 ;  /* 0x000000ffff16a224 */ /* 0x000fe200078e0010 */
[----:B------:R-:W-:Y:S01]  /*1f20*/  LOP3.LUT R3, R3, 0x38, R0, 0x78, !PT ;  /* 0x0000003803037812 */ /* 0x000fe200078e7800 */
[----:B------:R-:W-:Y:S01]  /*1f30*/  @!P2 IMAD.MOV.U32 R23, RZ, RZ, R25 ;  /* 0x000000ffff17a224 */ /* 0x000fe200078e0019 */
[----:B------:R-:W-:Y:S01]  /*1f40*/  ISETP.GE.AND P5, PT, R12, UR52, PT ;  /* 0x000000340c007c0c */ /* 0x000fe2000bfa6270 */
[C---:B------:R-:W-:Y:S01]  /*1f50*/  @!P2 IMAD R14, R2.reuse, UR14, RZ ;  /* 0x0000000e020eac24 */ /* 0x040fe2000f8e02ff */
[----:B------:R-:W3:Y:S01]  /*1f60*/  @!P3 LDC.64 R8, c[0x0][0x388] ;  /* 0x0000e200ff08bb82 */ /* 0x000ee20000000a00 */
[----:B------:R-:W-:-:S02]  /*1f70*/  @!P2 IMAD R13, R2, UR12, RZ ;  /* 0x0000000c020dac24 */ /* 0x000fc4000f8e02ff */
[----:B------:R-:W-:Y:S02]  /*1f80*/  IMAD.MOV.U32 R233, RZ, RZ, 0x7f800000 ;  /* 0x7f800000ffe97424 */ /* 0x000fe400078e00ff */
[----:B------:R-:W-:Y:S02]  /*1f90*/  IMAD.MOV.U32 R232, RZ, RZ, 0x7f800000 ;  /* 0x7f800000ffe87424 */ /* 0x000fe400078e00ff */
[----:B------:R-:W-:Y:S01]  /*1fa0*/  IMAD.SHL.U32 R224, R0, 0x40, RZ ;  /* 0x0000004000e07824 */ /* 0x000fe200078e00ff */
[----:B------:R-:W-:Y:S01]  /*1fb0*/  UIMAD UR9, UR24, UR45, UR23 ;  /* 0x0000002d180972a4 */ /* 0x000fe2000f8e0217 */
[----:B------:R-:W-:Y:S01]  /*1fc0*/  @!P2 IMAD.MOV.U32 R7, RZ, RZ, R21 ;  /* 0x000000ffff07a224 */ /* 0x000fe200078e0015 */
[----:B------:R-:W4:Y:S01]  /*1fd0*/  LDC R235, c[0x0][0x44c] ;  /* 0x00011300ffeb7b82 */ /* 0x000f220000000800 */
[----:B------:R-:W-:Y:S01]  /*1fe0*/  @!P3 IMAD.MOV.U32 R24, RZ, RZ, R16 ;  /* 0x000000ffff18b224 */ /* 0x000fe200078e0010 */
[----:B------:R-:W-:Y:S01]  /*1ff0*/  LOP3.LUT R16, R3, 0x1e00, R10, 0xf8, !PT ;  /* 0x00001e0003107812 */ /* 0x000fe200078ef80a */
[----:B------:R-:W-:-:S02]  /*2000*/  @!P2 IMAD R14, R18, UR15, R14 ;  /* 0x0000000f120eac24 */ /* 0x000fc4000f8e020e */
[----:B------:R-:W-:Y:S01]  /*2010*/  IMAD.SHL.U32 R223, R0, 0x10, RZ ;  /* 0x0000001000df7824 */ /* 0x000fe200078e00ff */
[----:B------:R-:W-:Y:S01]  /*2020*/  LEA R16, R16, UR33, 0x1 ;  /* 0x0000002110107c11 */ /* 0x000fe2000f8e08ff */
[C---:B------:R-:W-:Y:S01]  /*2030*/  @!P2 IMAD R13, R18.reuse, UR13, R13 ;  /* 0x0000000d120dac24 */ /* 0x040fe2000f8e020d */
[----:B------:R-:W1:Y:S01]  /*2040*/  @!P2 LDC.64 R2, c[0x0][0x390] ;  /* 0x0000e400ff02ab82 */ /* 0x000e620000000a00 */
[----:B------:R-:W-:-:S04]  /*2050*/  @!P2 IMAD.WIDE.U32 R22, R18, UR14, R22 ;  /* 0x0000000e1216ac25 */ /* 0x000fc8000f8e0016 */
[----:B------:R-:W-:Y:S01]  /*2060*/  IMAD.MOV.U32 R220, RZ, RZ, 0x40 ;  /* 0x00000040ffdc7424 */ /* 0x000fe200078e00ff */
[----:B--2---:R-:W-:Y:S01]  /*2070*/  @!P2 LEA R4, P0, R22, R4, 0x1 ;  /* 0x000000041604a211 */ /* 0x004fe200078008ff */
[--C-:B------:R-:W-:Y:S01]  /*2080*/  @!P3 IMAD.MOV.U32 R20, RZ, RZ, R6.reuse ;  /* 0x000000ffff14b224 */ /* 0x100fe200078e0006 */
[----:B------:R-:W-:Y:S01]  /*2090*/  @!PT LDS RZ, [RZ] ;  /* 0x00000000fffff984 */ /* 0x000fe20000000800 */
[----:B------:R-:W-:Y:S01]  /*20a0*/  @!PT LDS RZ, [RZ] ;  /* 0x00000000fffff984 */ /* 0x000fe20000000800 */
[----:B------:R-:W-:Y:S01]  /*20b0*/  @!PT LDS RZ, [RZ] ;  /* 0x00000000fffff984 */ /* 0x000fe20000000800 */
[----:B------:R-:W-:Y:S01]  /*20c0*/  @!P5 LDGSTS.E.BYPASS.LTC128B.128 [R16+0x8000], desc[UR34][R242.64] ;  /* 0x08000000f210dfae */ /* 0x000fe2000b981a22 */
[----:B------:R-:W-:-:S04]  /*20d0*/  @!P2 IMAD.WIDE.U32 R18, R18, UR12, R6 ;  /* 0x0000000c1212ac25 */ /* 0x000fc8000f8e0006 */
[----:B------:R-:W-:Y:S01]  /*20e0*/  IMAD.MOV.U32 R219, RZ, RZ, 0x20 ;  /* 0x00000020ffdb7424 */ /* 0x000fe200078e00ff */
[----:B------:R-:W2:Y:S01]  /*20f0*/  @!P3 LDC.64 R6, c[0x0][0x390] ;  /* 0x0000e400ff06bb82 */ /* 0x000ea20000000a00 */
[----:B------:R-:W-:Y:S01]  /*2100*/  @!P3 IMAD.WIDE.U32 R24, R12, UR14, R24 ;  /* 0x0000000e0c18bc25 */ /* 0x000fe2000f8e0018 */
[----:B------:R-:W-:Y:S01]  /*2110*/  @!P5 LDGSTS.E.BYPASS.LTC128B.128 [R16+0xa000], desc[UR34][R242.64+0x80] ;  /* 0x0a000080f210dfae */ /* 0x000fe2000b981a22 */
[----:B------:R-:W-:Y:S02]  /*2120*/  LOP3.LUT R11, R11, 0x3, RZ, 0xc0, !PT ;  /* 0x000000030b0b7812 */ /* 0x000fe400078ec0ff */
[----:B------:R-:W-:Y:S01]  /*2130*/  IMAD.MOV.U32 R212, RZ, RZ, 0x40 ;  /* 0x00000040ffd47424 */ /* 0x000fe200078e00ff */
[----:B---3--:R-:W-:Y:S01]  /*2140*/  @!P3 LEA R8, P1, R24, R8, 0x1 ;  /* 0x000000081808b211 */ /* 0x008fe200078208ff */
[----:B------:R-:W-:Y:S01]  /*2150*/  @!P3 IMAD R15, R12, UR15, R25 ;  /* 0x0000000f0c0fbc24 */ /* 0x000fe2000f8e0219 */
[----:B------:R-:W-:Y:S01]  /*2160*/  @!P5 LDGSTS.E.BYPASS.LTC128B.128 [R16+0xc000], desc[UR34][R242.64+0x100] ;  /* 0x0c000100f210dfae */ /* 0x000fe2000b981a22 */
[----:B------:R-:W-:-:S02]  /*2170*/  @!P2 IMAD.IADD R14, R23, 0x1, R14 ;  /* 0x00000001170ea824 */ /* 0x000fc400078e020e */
[----:B------:R-:W-:Y:S01]  /*2180*/  IMAD.MOV.U32 R246, RZ, RZ, 0x10 ;  /* 0x00000010fff67424 */ /* 0x000fe200078e00ff */
[----:B------:R-:W-:Y:S01]  /*2190*/  @!P3 LEA.HI.X R9, R24, R9, R15, 0x1, P1 ;  /* 0x000000091809b211 */ /* 0x000fe200008f0c0f */
[----:B------:R-:W-:Y:S01]  /*21a0*/  @!P3 IMAD.WIDE.U32 R20, R12, UR12, R20 ;  /* 0x0000000c0c14bc25 */ /* 0x000fe2000f8e0014 */
[----:B------:R-:W-:Y:S01]  /*21b0*/  @!P2 LEA.HI.X R5, R22, R5, R14, 0x1, P0 ;  /* 0x000000051605a211 */ /* 0x000fe200000f0c0e */
[----:B------:R-:W-:Y:S01]  /*21c0*/  @!P5 LDGSTS.E.BYPASS.LTC128B.128 [R16+0xe000], desc[UR34][R242.64+0x180] ;  /* 0x0e000180f210dfae */ /* 0x000fe2000b981a22 */
[----:B-1----:R-:W-:Y:S01]  /*21d0*/  @!P2 LEA R2, P0, R18, R2, 0x1 ;  /* 0x000000021202a211 */ /* 0x002fe200078008ff */
[----:B------:R-:W-:Y:S02]  /*21e0*/  @!P3 IMAD R12, R12, UR13, R21 ;  /* 0x0000000d0c0cbc24 */ /* 0x000fe4000f8e0215 */
[----:B------:R-:W-:Y:S01]  /*21f0*/  IMAD.U32 R231, RZ, RZ, UR42 ;  /* 0x0000002affe77e24 */ /* 0x000fe2000f8e00ff */
[----:B------:R1:W-:Y:S01]  /*2200*/  @P5 STS.128 [R16+0x8000], RZ ;  /* 0x008000ff10005388 */ /* 0x0003e20000000c00 */
[----:B------:R-:W-:Y:S01]  /*2210*/  @!P2 IMAD.IADD R13, R19, 0x1, R13 ;  /* 0x00000001130da824 */ /* 0x000fe200078e020d */
[----:B------:R-:W-:Y:S01]  /*2220*/  UIADD3 UR30, UPT, UPT, UR30, 0x40, URZ ;  /* 0x000000401e1e7890 */ /* 0x000fe2000fffe0ff */
[----:B--2---:R-:W-:Y:S01]  /*2230*/  @!P3 LEA R6, P1, R20, R6, 0x1 ;  /* 0x000000061406b211 */ /* 0x004fe200078208ff */
[----:B------:R1:W-:Y:S02]  /*2240*/  @P5 STS.128 [R16+0xa000], RZ ;  /* 0x00a000ff10005388 */ /* 0x0003e40000000c00 */
[----:B------:R-:W-:-:S02]  /*2250*/  @!P2 LEA.HI.X R3, R18, R3, R13, 0x1, P0 ;  /* 0x000000031203a211 */ /* 0x000fc400000f0c0d */
[----:B------:R-:W-:Y:S02]  /*2260*/  CS2R R190, SRZ ;  /* 0x0000000000be7805 */ /* 0x000fe4000001ff00 */
[----:B------:R-:W-:Y:S01]  /*2270*/  @!P3 LEA.HI.X R7, R20, R7, R12, 0x1, P1 ;  /* 0x000000071407b211 */ /* 0x000fe200008f0c0c */
[----:B------:R1:W-:Y:S01]  /*2280*/  @P5 STS.128 [R16+0xc000], RZ ;  /* 0x00c000ff10005388 */ /* 0x0003e20000000c00 */
[----:B------:R-:W2:Y:S01]  /*2290*/  LDC.64 R12, c[0x0][0x528] ;  /* 0x00014a00ff0c7b82 */ /* 0x000ea20000000a00 */
        /* <DEDUP_REMOVED lines=79> */
[----:B------:R-:W-:Y:S01]  /*2790*/  CS2R R32, SRZ ;  /* 0x0000000000207805 */ /* 0x000fe2000001ff00 */
[----:B------:R-:W3:Y:S01]  /*27a0*/  LDCU UR8, c[0x0][0x3e0] ;  /* 0x00007c00ff0877ac */ /* 0x000ee20008000800 */
[----:B------:R1:W-:Y:S01]  /*27b0*/  @P4 STS.128 [R16+0x5000], RZ ;  /* 0x005000ff10004388 */ /* 0x0003e20000000c00 */
[----:B------:R-:W1:Y:S03]  /*27c0*/  LDCU UR10, c[0x0][0x45c] ;  /* 0x00008b80ff0a77ac */ /* 0x000e660008000800 */
[----:B------:R1:W-:Y:S04]  /*27d0*/  @P4 STS.128 [R16+0x7000], RZ ;  /* 0x007000ff10004388 */ /* 0x0003e80000000c00 */
[----:B------:R-:W-:Y:S01]  /*27e0*/  @!PT LDS RZ, [RZ] ;  /* 0x00000000fffff984 */ /* 0x000fe20000000800 */
[----:B------:R-:W-:Y:S01]  /*27f0*/  @!PT LDS RZ, [RZ] ;  /* 0x00000000fffff984 */ /* 0x000fe20000000800 */
[----:B------:R-:W-:Y:S01]  /*2800*/  @!PT LDS RZ, [RZ] ;  /* 0x00000000fffff984 */ /* 0x000fe20000000800 */
[----:B------:R-:W-:Y:S04]  /*2810*/  @!P4 LDGSTS.E.BYPASS.LTC128B.128 [R16+0x1000], desc[UR34][R26.64] ;  /* 0x010000001a10cfae */ /* 0x000fe8000b981a22 */
[----:B------:R-:W-:Y:S04]  /*2820*/  @!P4 LDGSTS.E.BYPASS.LTC128B.128 [R16+0x3000], desc[UR34][R26.64+0x80] ;  /* 0x030000801a10cfae */ /* 0x000fe8000b981a22 */
[----:B------:R-:W-:Y:S04]  /*2830*/  @!P4 LDGSTS.E.BYPASS.LTC128B.128 [R16+0x5000], desc[UR34][R26.64+0x100] ;  /* 0x050001001a10cfae */ /* 0x000fe8000b981a22 */
[----:B------:R-:W-:Y:S04]  /*2840*/  @!P4 LDGSTS.E.BYPASS.LTC128B.128 [R16+0x7000], desc[UR34][R26.64+0x180] ;  /* 0x070001801a10cfae */ /* 0x000fe8000b981a22 */
[----:B------:R-:W-:Y:S04]  /*2850*/  @!P3 LDGSTS.E.BYPASS.LTC128B.128 [R16+0x10000], desc[UR34][R8.64] ;  /* 0x100000000810bfae */ /* 0x000fe8000b981a22 */
[----:B------:R-:W-:Y:S04]  /*2860*/  @!P3 LDGSTS.E.BYPASS.LTC128B.128 [R16+0x12000], desc[UR34][R8.64+0x80] ;  /* 0x120000800810bfae */ /* 0x000fe8000b981a22 */
[----:B------:R-:W-:Y:S04]  /*2870*/  @!P3 LDGSTS.E.BYPASS.LTC128B.128 [R16+0x14000], desc[UR34][R8.64+0x100] ;  /* 0x140001000810bfae */ /* 0x000fe8000b981a22 */
[----:B------:R-:W-:Y:S04]  /*2880*/  @!P3 LDGSTS.E.BYPASS.LTC128B.128 [R16+0x16000], desc[UR34][R8.64+0x180] ;  /* 0x160001800810bfae */ /* 0x000fe8000b981a22 */
        /* <DEDUP_REMOVED lines=35> */
[----:B--2---:R-:W2:Y:S04]  /*2ac0*/  LDG.E.64 R8, desc[UR34][R12.64+0x8] ;  /* 0x000008220c087981 */ /* 0x004ea8000c1e1b00 */
[----:B------:R-:W3:Y:S01]  /*2ad0*/  LDG.E.64 R6, desc[UR34][R12.64] ;  /* 0x000000220c067981 */ /* 0x000ee2000c1e1b00 */
[----:B----4-:R-:W-:-:S04]  /*2ae0*/  SHF.R.U32.HI R2, RZ, 0x1, R0 ;  /* 0x00000001ff027819 */ /* 0x010fc80000011600 */
[----:B------:R-:W-:-:S04]  /*2af0*/  LOP3.LUT R3, R2, 0x30, RZ, 0xc0, !PT ;  /* 0x0000003002037812 */ /* 0x000fc800078ec0ff */
[----:B------:R-:W-:-:S04]  /*2b00*/  LOP3.LUT R234, R3, 0x7, R234, 0xf8, !PT ;  /* 0x0000000703ea7812 */ /* 0x000fc800078ef8ea */
[C---:B------:R-:W-:Y:S01]  /*2b10*/  ISETP.GE.AND P1, PT, R234.reuse, UR52, PT ;  /* 0x00000034ea007c0c */ /* 0x040fe2000bf26270 */
[----:B------:R-:W-:-:S05]  /*2b20*/  VIADD R3, R234, 0x8 ;  /* 0x00000008ea037836 */ /* 0x000fca0000000000 */
[----:B------:R-:W-:Y:S01]  /*2b30*/  ISETP.GE.AND P0, PT, R3, UR52, PT ;  /* 0x0000003403007c0c */ /* 0x000fe2000bf06270 */
[----:B------:R-:W-:-:S04]  /*2b40*/  IMAD.MOV.U32 R3, RZ, RZ, 0x4 ;  /* 0x00000004ff037424 */ /* 0x000fc800078e00ff */
[----:B------:R-:W-:-:S04]  /*2b50*/  IMAD.WIDE.U32 R4, R234, R3, UR50 ;  /* 0x00000032ea047e25 */ /* 0x000fc8000f8e0003 */
[----:B------:R-:W-:Y:S01]  /*2b60*/  IMAD.SHL.U32 R3, R0, 0x20, RZ ;  /* 0x0000002000037824 */ /* 0x000fe200078e00ff */
[----:B------:R-:W5:Y:S04]  /*2b70*/  @!P1 LDG.E R233, desc[UR34][R4.64] ;  /* 0x0000002204e99981 */ /* 0x000f68000c1e1900 */
[----:B------:R4:W5:Y:S01]  /*2b80*/  @!P0 LDG.E R232, desc[UR34][R4.64+0x20] ;  /* 0x0000202204e88981 */ /* 0x000962000c1e1900 */
[----:B------:R-:W-:Y:S01]  /*2b90*/  IMAD.SHL.U32 R230, R214, 0x2, RZ ;  /* 0x00000002d6e67824 */ /* 0x000fe200078e00ff */
[----:B------:R-:W-:Y:S01]  /*2ba0*/  USHF.L.U32 UR9, UR9, 0x5, URZ ;  /* 0x0000000509097899 */ /* 0x000fe200080006ff */
[----:B------:R-:W-:Y:S01]  /*2bb0*/  R2P PR, R0, 0x6 ;  /* 0x0000000600007804 */ /* 0x000fe20000000000 */
[C---:B------:R-:W-:Y:S01]  /*2bc0*/  IMAD.SHL.U32 R213, R214.reuse, 0x40, RZ ;  /* 0x00000040d6d57824 */ /* 0x040fe200078e00ff */
[----:B------:R-:W-:Y:S01]  /*2bd0*/  SHF.R.U32.HI R229, RZ, 0x2, R214 ;  /* 0x00000002ffe57819 */ /* 0x000fe200000116d6 */
[----:B------:R-:W-:Y:S01]  /*2be0*/  USHF.R.S32.HI UR11, URZ, 0x1f, UR9 ;  /* 0x0000001fff0b7899 */ /* 0x000fe20008011409 */
[----:B------:R-:W-:Y:S01]  /*2bf0*/  IMAD.SHL.U32 R228, R214, 0x8, RZ ;  /* 0x00000008d6e47824 */ /* 0x000fe200078e00ff */
[----:B------:R-:W-:Y:S01]  /*2c00*/  SEL R220, R220, 0xffffffc0, !P2 ;  /* 0xffffffc0dcdc7807 */ /* 0x000fe20005000000 */
[C---:B------:R-:W-:Y:S01]  /*2c10*/  IMAD.SHL.U32 R240, R214.reuse, 0x10, RZ ;  /* 0x00000010d6f07824 */ /* 0x040fe200078e00ff */
[----:B------:R-:W-:Y:S01]  /*2c20*/  SEL R219, R219, 0xffffffe0, !P1 ;  /* 0xffffffe0dbdb7807 */ /* 0x000fe20004800000 */
[----:B------:R-:W-:Y:S01]  /*2c30*/  IMAD R231, R231, 0x4, R11 ;  /* 0x00000004e7e77824 */ /* 0x000fe200078e020b */
[----:B------:R-:W-:-:S02]  /*2c40*/  LOP3.LUT P1, RZ, R214, 0x4, RZ, 0xc0, !PT ;  /* 0x00000004d6ff7812 */ /* 0x000fc4000782c0ff */
[----:B------:R-:W-:Y:S02]  /*2c50*/  CS2R R28, SRZ ;  /* 0x00000000001c7805 */ /* 0x000fe4000001ff00 */
[----:B------:R-:W-:Y:S02]  /*2c60*/  CS2R R26, SRZ ;  /* 0x00000000001a7805 */ /* 0x000fe4000001ff00 */
[----:B------:R-:W-:Y:S02]  /*2c70*/  CS2R R24, SRZ ;  /* 0x0000000000187805 */ /* 0x000fe4000001ff00 */
[----:B------:R-:W-:Y:S02]  /*2c80*/  CS2R R22, SRZ ;  /* 0x0000000000167805 */ /* 0x000fe4000001ff00 */
[----:B------:R-:W-:Y:S02]  /*2c90*/  CS2R R20, SRZ ;  /* 0x0000000000147805 */ /* 0x000fe4000001ff00 */
[----:B------:R-:W-:Y:S01]  /*2ca0*/  LOP3.LUT P2, RZ, R214, 0x8, RZ, 0xc0, !PT ;  /* 0x00000008d6ff7812 */ /* 0x000fe2000784c0ff */
[----:B------:R-:W-:Y:S01]  /*2cb0*/  UISETP.GE.AND UP1, UPT, UR30, UR36, UPT ;  /* 0x000000241e00728c */ /* 0x000fe2000bf26270 */
[----:B------:R-:W-:-:S02]  /*2cc0*/  SHF.R.U32.HI R241, RZ, 0x7, R214 ;  /* 0x00000007fff17819 */ /* 0x000fc400000116d6 */
[----:B------:R-:W-:Y:S02]  /*2cd0*/  SEL R212, R212, 0xffffffc0, !P1 ;  /* 0xffffffc0d4d47807 */ /* 0x000fe40004800000 */
[----:B------:R-:W-:Y:S02]  /*2ce0*/  SEL R246, R246, 0xfffffff0, !P1 ;  /* 0xfffffff0f6f67807 */ /* 0x000fe40004800000 */
[C---:B----4-:R-:W-:Y:S02]  /*2cf0*/  LOP3.LUT R5, R224.reuse, 0x1c0, RZ, 0xc0, !PT ;  /* 0x000001c0e0057812 */ /* 0x050fe400078ec0ff */
[----:B------:R-:W-:Y:S02]  /*2d00*/  LOP3.LUT R4, R3, 0x200, RZ, 0xc0, !PT ;  /* 0x0000020003047812 */ /* 0x000fe400078ec0ff */
[----:B------:R-:W-:Y:S02]  /*2d10*/  LOP3.LUT R10, R5, 0x38, R10, 0xf8, !PT ;  /* 0x00000038050a7812 */ /* 0x000fe400078ef80a */
[----:B------:R-:W-:-:S02]  /*2d20*/  LOP3.LUT R224, R224, 0x200, RZ, 0xc0, !PT ;  /* 0x00000200e0e07812 */ /* 0x000fc400078ec0ff */
[----:B------:R-:W-:Y:S02]  /*2d30*/  LOP3.LUT R223, R4, 0x3800, R223, 0xf8, !PT ;  /* 0x0000380004df7812 */ /* 0x000fe400078ef8df */
[----:B------:R-:W-:Y:S02]  /*2d40*/  LOP3.LUT R0, R10, 0x8, R0, 0x78, !PT ;  /* 0x000000080a007812 */ /* 0x000fe400078e7800 */
[----:B------:R-:W-:Y:S02]  /*2d50*/  LOP3.LUT R224, R224, 0xc00, R3, 0xf8, !PT ;  /* 0x00000c00e0e07812 */ /* 0x000fe400078ef803 */
[----:B------:R-:W-:Y:S02]  /*2d60*/  SHF.R.U32.HI R4, RZ, 0x3, R214 ;  /* 0x00000003ff047819 */ /* 0x000fe400000116d6 */
[----:B------:R-:W-:Y:S02]  /*2d70*/  LOP3.LUT R3, R230, 0x20, RZ, 0xc0, !PT ;  /* 0x00000020e6037812 */ /* 0x000fe400078ec0ff */
[----:B------:R-:W-:-:S02]  /*2d80*/  LOP3.LUT R2, R10, 0x8, R2, 0x78, !PT ;  /* 0x000000080a027812 */ /* 0x000fc400078e7802 */
[----:B------:R-:W-:Y:S02]  /*2d90*/  LOP3.LUT R223, R223, R0, RZ, 0xfc, !PT ;  /* 0x00000000dfdf7212 */ /* 0x000fe400078efcff */
[----:B------:R-:W-:Y:S02]  /*2da0*/  SHF.R.U32.HI R0, RZ, 0x1, R214 ;  /* 0x00000001ff007819 */ /* 0x000fe400000116d6 */
[----:B------:R-:W-:Y:S01]  /*2db0*/  LOP3.LUT R4, R3, 0x18, R4, 0xf8, !PT ;  /* 0x0000001803047812 */ /* 0x000fe200078ef804 */
[----:B------:R-:W-:Y:S01]  /*2dc0*/  IMAD.SHL.U32 R3, R214, 0x20, RZ ;  /* 0x00000020d6037824 */ /* 0x000fe200078e00ff */
[----:B------:R-:W-:Y:S02]  /*2dd0*/  LOP3.LUT R224, R224, R2, RZ, 0xfc, !PT ;  /* 0x00000002e0e07212 */ /* 0x000fe400078efcff */
[----:B------:R-:W-:Y:S02]  /*2de0*/  LOP3.LUT R2, R213, 0x1c0, RZ, 0xc0, !PT ;  /* 0x000001c0d5027812 */ /* 0x000fe400078ec0ff */
[----:B------:R-:W-:-:S02]  /*2df0*/  LOP3.LUT R215, R0, 0x10, RZ, 0xc0, !PT ;  /* 0x0000001000d77812 */ /* 0x000fc400078ec0ff */
[----:B------:R-:W-:Y:S02]  /*2e00*/  LOP3.LUT R5, R230, 0x38, RZ, 0xc0, !PT ;  /* 0x00000038e6057812 */ /* 0x000fe400078ec0ff */
[----:B------:R-:W-:Y:S02]  /*2e10*/  LOP3.LUT R4, R4, 0x1c0, R213, 0xf8, !PT ;  /* 0x000001c004047812 */ /* 0x000fe400078ef8d5 */
[----:B------:R-:W-:Y:S02]  /*2e20*/  LOP3.LUT R2, R2, 0x38, R228, 0xf8, !PT ;  /* 0x0000003802027812 */ /* 0x000fe400078ef8e4 */
[----:B------:R-:W-:Y:S02]  /*2e30*/  LOP3.LUT R215, R215, 0x8, R214, 0xf8, !PT ;  /* 0x00000008d7d77812 */ /* 0x000fe400078ef8d6 */
[----:B------:R-:W-:Y:S02]  /*2e40*/  LOP3.LUT R238, R3, 0x200, RZ, 0xc0, !PT ;  /* 0x0000020003ee7812 */ /* 0x000fe400078ec0ff */
[----:B------:R-:W-:-:S02]  /*2e50*/  LOP3.LUT R5, R5, 0x20, R229, 0x78, !PT ;  /* 0x0000002005057812 */ /* 0x000fc400078e78e5 */
[----:B------:R-:W-:Y:S02]  /*2e60*/  LOP3.LUT R216, R4, 0x38, R228, 0x78, !PT ;  /* 0x0000003804d87812 */ /* 0x000fe400078e78e4 */
[----:B------:R-:W-:Y:S02]  /*2e70*/  LOP3.LUT R215, R215, R2, RZ, 0x3c, !PT ;  /* 0x00000002d7d77212 */ /* 0x000fe400078e3cff */
[----:B------:R-:W-:Y:S02]  /*2e80*/  LOP3.LUT R0, R2, 0x8, R0, 0x78, !PT ;  /* 0x0000000802007812 */ /* 0x000fe400078e7800 */
[----:B------:R-:W-:Y:S02]  /*2e90*/  LOP3.LUT R238, R238, 0x3800, R240, 0xf8, !PT ;  /* 0x00003800eeee7812 */ /* 0x000fe400078ef8f0 */
[----:B------:R-:W-:Y:S02]  /*2ea0*/  LOP3.LUT R2, R2, 0x8, R214, 0x78, !PT ;  /* 0x0000000802027812 */ /* 0x000fe400078e78d6 */
[----:B------:R-:W-:-:S02]  /*2eb0*/  LEA R223, R223, UR33, 0x1 ;  /* 0x00000021dfdf7c11 */ /* 0x000fc4000f8e08ff */
[----:B------:R-:W-:Y:S02]  /*2ec0*/  LOP3.LUT R240, R5, 0x1c0, R240, 0xf8, !PT ;  /* 0x000001c005f07812 */ /* 0x000fe400078ef8f0 */
[----:B------:R-:W-:Y:S01]  /*2ed0*/  LOP3.LUT R216, R216, 0x200, R213, 0xf8, !PT ;  /* 0x00000200d8d87812 */ /* 0x000fe200078ef8d5 */
[----:B------:R-:W-:Y:S01]  /*2ee0*/  IMAD.IADD R218, R220, 0x1, R223 ;  /* 0x00000001dcda7824 */ /* 0x000fe200078e02df */
[----:B------:R-:W-:Y:S01]  /*2ef0*/  LEA R224, R224, UR33, 0x1 ;  /* 0x00000021e0e07c11 */ /* 0x000fe2000f8e08ff */
[----:B------:R-:W-:Y:S01]  /*2f00*/  IMAD.IADD R221, R223, 0x1, R219 ;  /* 0x00000001dfdd7824 */ /* 0x000fe200078e02db */
[----:B------:R-:W-:Y:S01]  /*2f10*/  LOP3.LUT R5, R3, 0xc00, RZ, 0xc0, !PT ;  /* 0x00000c0003057812 */ /* 0x000fe200078ec0ff */
[----:B------:R-:W-:Y:S01]  /*2f20*/  IMAD.IADD R217, R219, 0x1, R218 ;  /* 0x00000001dbd97824 */ /* 0x000fe200078e02da */
[----:B------:R-:W-:Y:S01]  /*2f30*/  LOP3.LUT R213, R213, 0x200, RZ, 0xc0, !PT ;  /* 0x00000200d5d57812 */ /* 0x000fe200078ec0ff */
[----:B------:R-:W-:Y:S01]  /*2f40*/  IMAD.IADD R220, R220, 0x1, R224 ;  /* 0x00000001dcdc7824 */ /* 0x000fe200078e02e0 */
[----:B------:R-:W-:Y:S01]  /*2f50*/  LOP3.LUT R238, R238, R2, RZ, 0xfc, !PT ;  /* 0x00000002eeee7212 */ /* 0x000fe200078efcff */
[----:B------:R-:W-:Y:S01]  /*2f60*/  IMAD.MOV.U32 R2, RZ, RZ, 0x20 ;  /* 0x00000020ff027424 */ /* 0x000fe200078e00ff */
[----:B------:R-:W-:Y:S01]  /*2f70*/  LOP3.LUT R5, R5, 0x6, R230, 0xf8, !PT ;  /* 0x0000000605057812 */ /* 0x000fe200078ef8e6 */
[----:B------:R-:W-:Y:S01]  /*2f80*/  IMAD.IADD R222, R219, 0x1, R224 ;  /* 0x00000001dbde7824 */ /* 0x000fe200078e02e0 */
[----:B------:R-:W-:Y:S01]  /*2f90*/  LOP3.LUT R247, R213, 0xc00, R3, 0xf8, !PT ;  /* 0x00000c00d5f77812 */ /* 0x000fe200078ef803 */
[----:B------:R-:W-:Y:S01]  /*2fa0*/  IMAD.IADD R219, R219, 0x1, R220 ;  /* 0x00000001dbdb7824 */ /* 0x000fe200078e02dc */
[----:B------:R-:W-:-:S02]  /*2fb0*/  LOP3.LUT R240, R5, R240, RZ, 0xfc, !PT ;  /* 0x000000f005f07212 */ /* 0x000fc400078efcff */
[----:B------:R-:W-:Y:S02]  /*2fc0*/  LOP3.LUT R215, R215, 0x200, R3, 0xf8, !PT ;  /* 0x00000200d7d77812 */ /* 0x000fe400078ef803 */
[----:B------:R-:W-:Y:S02]  /*2fd0*/  LOP3.LUT R247, R247, R0, RZ, 0xfc, !PT ;  /* 0x00000000f7f77212 */ /* 0x000fe400078efcff */
[----:B--2---:R-:W-:Y:S01]  /*2fe0*/  IADD3 R248, P3, P0, R8, UR9, R248 ;  /* 0x0000000908f87c10 */ /* 0x004fe2000f87e0f8 */
[----:B------:R-:W2:Y:S03]  /*2ff0*/  LDCU.U8 UR9, c[0x0][0x4f8] ;  /* 0x00009f00ff0977ac */ /* 0x000ea60008000000 */
[----:B------:R-:W-:Y:S01]  /*3000*/  IADD3.X R239, PT, PT, R9, UR11, RZ, P3, P0 ;  /* 0x0000000b09ef7c10 */ /* 0x000fe20009fe04ff */
[----:B------:R-:W4:Y:S01]  /*3010*/  LDCU UR11, c[0x0][0x590] ;  /* 0x0000b200ff0b77ac */ /* 0x000f220008000800 */
[----:B---3--:R-:W-:Y:S01]  /*3020*/  R2UR UR54, R7 ;  /* 0x00000000073672ca */ /* 0x008fe200000e0000 */
[----:B------:R-:W-:Y:S01]  /*3030*/  IMAD.WIDE.U32 R248, R248, -0x2daee0ad, RZ ;  /* 0xd2511f53f8f87825 */ /* 0x000fe200078e00ff */
[----:B------:R-:W-:-:S02]  /*3040*/  R2UR UR55, R6 ;  /* 0x00000000063772ca */ /* 0x000fc400000e0000 */
[----:B------:R-:W-:-:S04]  /*3050*/  LOP3.LUT P0, RZ, R214, 0x2, RZ, 0xc0, !PT ;  /* 0x00000002d6ff7812 */ /* 0x000fc8000780c0ff */
[----:B------:R-:W-:-:S05]  /*3060*/  SEL R2, R2, 0xffffffe0, !P0 ;  /* 0xffffffe002027807 */ /* 0x000fca0004000000 */
[----:B------:R-:W-:Y:S02]  /*3070*/  UIADD3 UR52, UPT, UPT, UR54, -0x4498517b, URZ ;  /* 0xbb67ae8536347890 */ /* 0x000fe4000fffe0ff */
[----:B------:R-:W-:Y:S02]  /*3080*/  UIADD3 UR53, UPT, UPT, UR55, -0x61c88647, URZ ;  /* 0x9e3779b937357890 */ /* 0x000fe4000fffe0ff */
[----:B----4-:R-:W-:Y:S02]  /*3090*/  USHF.L.U32 UR11, UR11, 0x6, URZ ;  /* 0x000000060b0b7899 */ /* 0x010fe400080006ff */
[----:B------:R-:W-:Y:S02]  /*30a0*/  UIADD3 UR46, UPT, UPT, UR55, 0x3c6ef372, URZ ;  /* 0x3c6ef372372e7890 */ /* 0x000fe4000fffe0ff */
[----:B------:R-:W-:Y:S02]  /*30b0*/  UIADD3 UR45, UPT, UPT, UR54, 0x76cf5d0a, URZ ;  /* 0x76cf5d0a362d7890 */ /* 0x000fe4000fffe0ff */
[----:B------:R-:W-:-:S02]  /*30c0*/  UIADD3 UR44, UPT, UPT, UR55, -0x255992d5, URZ ;  /* 0xdaa66d2b372c7890 */ /* 0x000fc4000fffe0ff */
[----:B------:R-:W-:Y:S02]  /*30d0*/  UIADD3 UR43, UPT, UPT, UR54, 0x32370b8f, URZ ;  /* 0x32370b8f362b7890 */ /* 0x000fe4000fffe0ff */
[----:B------:R-:W-:Y:S02]  /*30e0*/  UIADD3 UR42, UPT, UPT, UR55, 0x78dde6e4, URZ ;  /* 0x78dde6e4372a7890 */ /* 0x000fe4000fffe0ff */
[----:B------:R-:W-:Y:S02]  /*30f0*/  UIADD3 UR30, UPT, UPT, UR54, -0x126145ec, URZ ;  /* 0xed9eba14361e7890 */ /* 0x000fe4000fffe0ff */
[----:B------:R-:W-:Y:S02]  /*3100*/  UIADD3 UR27, UPT, UPT, UR55, 0x1715609d, URZ ;  /* 0x1715609d371b7890 */ /* 0x000fe4000fffe0ff */
[----:B------:R-:W-:Y:S02]  /*3110*/  UIADD3 UR24, UPT, UPT, UR54, -0x56f99767, URZ ;  /* 0xa906689936187890 */ /* 0x000fe4000fffe0ff */
[----:B------:R-:W-:-:S02]  /*3120*/  UIADD3 UR15, UPT, UPT, UR55, -0x4ab325aa, URZ ;  /* 0xb54cda56370f7890 */ /* 0x000fc4000fffe0ff */
[----:B-12---:R-:W-:-:S12]  /*3130*/  UIADD3 UR14, UPT, UPT, UR54, 0x646e171e, URZ ;  /* 0x646e171e360e7890 */ /* 0x006fd8000fffe0ff */
.L_x_1424:
[----:B------:R-:W0:Y:S01]  /*3140*/  LDGDEPBAR ;  /* 0x00000000000079af */ /* 0x000e220000000000 */
[----:B------:R-:W-:Y:S01]  /*3150*/  IMAD.U32 R116, RZ, RZ, UR16 ;  /* 0x00000010ff747e24 */ /* 0x000fe2000f8e00ff */
[----:B------:R-:W-:Y:S01]  /*3160*/  LEA R226, R215, UR4, 0x1 ;  /* 0x00000004d7e27c11 */ /* 0x000fe2000f8e08ff */
[----:B------:R-:W-:Y:S01]  /*3170*/  IMAD.U32 R117, RZ, RZ, UR17 ;  /* 0x00000011ff757e24 */ /* 0x000fe2000f8e00ff */
[----:B------:R-:W-:Y:S01]  /*3180*/  LEA R225, R216, UR4, 0x1 ;  /* 0x00000004d8e17c11 */ /* 0x000fe2000f8e08ff */
[----:B------:R-:W-:Y:S01]  /*3190*/  VIADD R231, R231, 0xfffffffc ;  /* 0xfffffffce7e77836 */ /* 0x000fe20000000000 */
[----:B------:R-:W-:Y:S01]  /*31a0*/  LEA R198, R240, UR4, 0x1 ;  /* 0x00000004f0c67c11 */ /* 0x000fe2000f8e08ff */
[----:B------:R-:W-:Y:S01]  /*31b0*/  UISETP.NE.AND UP2, UPT, UR48, URZ, UPT ;  /* 0x000000ff3000728c */ /* 0x000fe2000bf45270 */
[----:B------:R-:W-:Y:S02]  /*31c0*/  PLOP3.LUT P0, PT, PT, PT, UP1, 0x80, 0x8 ;  /* 0x000000000008781c */ /* 0x000fe40003f0f018 */
[----:B------:R-:W-:Y:S02]  /*31d0*/  PLOP3.LUT P5, PT, PT, PT, UP1, 0x80, 0x8 ;  /* 0x000000000008781c */ /* 0x000fe40003faf018 */
[----:B------:R-:W-:Y:S02]  /*31e0*/  PLOP3.LUT P4, PT, PT, PT, UP1, 0x80, 0x8 ;  /* 0x000000000008781c */ /* 0x000fe40003f8f018 */
[----:B------:R-:W-:Y:S02]  /*31f0*/  PLOP3.LUT P3, PT, PT, PT, UP1, 0x80, 0x8 ;  /* 0x000000000008781c */ /* 0x000fe40003f6f018 */
[----:B------:R-:W-:Y:S02]  /*3200*/  PLOP3.LUT P6, PT, PT, PT, UP1, 0x80, 0x8 ;  /* 0x000000000008781c */ /* 0x000fe40003fcf018 */
[----:B------:R-:W-:Y:S01]  /*3210*/  LOP3.LUT R227, R213, 0x400, R3, 0xf8, !PT ;  /* 0x00000400d5e37812 */ /* 0x000fe200078ef803 */
[----:B------:R-:W-:Y:S03]  /*3220*/  @UP2 UIADD3 UR13, UP0, UPT, UR50, -0x100, URZ ;  /* 0xffffff00320d2890 */ /* 0x000fe6000ff1e0ff */
[----:B------:R-:W-:Y:S01]  /*3230*/  LOP3.LUT R227, R227, R0, RZ, 0xfc, !PT ;  /* 0x00000000e3e37212 */ /* 0x000fe200078efcff */
[----:B------:R-:W-:Y:S01]  /*3240*/  @UP2 UIADD3.X UR12, UPT, UPT, UR51, -0x1, URZ, UP0, !UPT ;  /* 0xffffffff330c2890 */ /* 0x000fe200087fe4ff */
[----:B------:R-:W-:Y:S04]  /*3250*/  DEPBAR.LE SB0, 0x0 ;  /* 0x000080000000791a */ /* 0x000fe80000000000 */
[----:B------:R-:W-:Y:S01]  /*3260*/  BAR.SYNC.DEFER_BLOCKING 0x0 ;  /* 0x0000000000007b1d */ /* 0x000fe20000010000 */
[----:B------:R-:W-:Y:S01]  /*3270*/  @UP2 UIADD3 UR16, UP0, UPT, UR16, -0x100, URZ ;  /* 0xffffff0010102890 */ /* 0x000fe2000ff1e0ff */
[----:B------:R-:W-:Y:S03]  /*3280*/  LEA R227, R227, UR4, 0x1 ;  /* 0x00000004e3e37c11 */ /* 0x000fe6000f8e08ff */
[----:B------:R-:W-:Y:S01]  /*3290*/  @UP2 UIADD3.X UR17, UPT, UPT, UR17, -0x1, URZ, UP0, !UPT ;  /* 0xffffffff11112890 */ /* 0x000fe200087fe4ff */
[----:B------:R-:W-:Y:S06]  /*32a0*/  LDSM.16.M88.4 R16, [R224] ;  /* 0x00000000e010783b */ /* 0x000fec0000000200 */
[----:B-1----:R-:W1:Y:S06]  /*32b0*/  LDSM.16.M88.4 R8, [R223+0x10000] ;  /* 0x01000000df08783b */ /* 0x002e6c0000000200 */
[----:B------:R-:W2:Y:S06]  /*32c0*/  LDSM.16.M88.4 R84, [R223+0x10800] ;  /* 0x01080000df54783b */ /* 0x000eac0000000200 */
[----:B------:R-:W-:Y:S06]  /*32d0*/  LDSM.16.M88.4 R88, [R222] ;  /* 0x00000000de58783b */ /* 0x000fec0000000200 */
[----:B------:R-:W3:Y:S06]  /*32e0*/  LDSM.16.M88.4 R92, [R221+0x10000] ;  /* 0x01000000dd5c783b */ /* 0x000eec0000000200 */
[----:B------:R-:W4:Y:S06]  /*32f0*/  LDSM.16.M88.4 R96, [R221+0x10800] ;  /* 0x01080000dd60783b */ /* 0x000f2c0000000200 */
[----:B------:R-:W-:Y:S06]  /*3300*/  LDSM.16.M88.4 R100, [R220] ;  /* 0x00000000dc64783b */ /* 0x000fec0000000200 */
[----:B------:R-:W4:Y:S01]  /*3310*/  LDSM.16.M88.4 R104, [R218+0x10000] ;  /* 0x01000000da68783b */ /* 0x000f220000000200 */
[C---:B-1----:R-:W-:Y:S05]  /*3320*/  HMMA.16816.F32.BF16 R4, R16.reuse, R8, RZ ;  /* 0x000000081004723c */ /* 0x042fea00000418ff */
[----:B------:R-:W-:Y:S03]  /*3330*/  LDSM.16.M88.4 R108, [R219] ;  /* 0x00000000db6c783b */ /* 0x000fe60000000200 */
        /* <DEDUP_REMOVED lines=67> */
[----:B------:R-:W-:Y:S01]  /*3770*/  LDSM.16.M88.4 R108, [R223+0x16000] ;  /* 0x01600000df6c783b */ /* 0x000fe20000000200 */
[C---:B---3--:R-:W-:Y:S08]  /*3780*/  HMMA.16816.F32.BF16 R4, R92.reuse, R96, R4 ;  /* 0x000000605c04723c */ /* 0x048ff00000041804 */
[C---:B------:R-:W-:Y:S01]  /*3790*/  HMMA.16816.F32.BF16 R8, R92.reuse, R98, R8 ;  /* 0x000000625c08723c */ /* 0x040fe20000041808 */
[----:B------:R3:W2:Y:S07]  /*37a0*/  LDSM.16.M88.4 R96, [R224+0x6000] ;  /* 0x00600000e060783b */ /* 0x0006ae0000000200 */
[C---:B-1----:R-:W-:Y:S08]  /*37b0*/  HMMA.16816.F32.BF16 R12, R92.reuse, R84, R12 ;  /* 0x000000545c0c723c */ /* 0x042ff0000004180c */
[----:B------:R-:W-:Y:S01]  /*37c0*/  HMMA.16816.F32.BF16 R16, R92, R86, R16 ;  /* 0x000000565c10723c */ /* 0x000fe20000041810 */
[----:B------:R1:W1:Y:S06]  /*37d0*/  LDSM.16.M88.4 R84, [R223+0x16800] ;  /* 0x01680000df54783b */ /* 0x00026c0000000200 */
[----:B------:R1:W1:Y:S01]  /*37e0*/  LDSM.16.M88.4 R92, [R222+0x6000] ;  /* 0x00600000de5c783b */ /* 0x0002620000000200 */
[C---:B----4-:R-:W-:Y:S05]  /*37f0*/  HMMA.16816.F32.BF16 R4, R100.reuse, R104, R4 ;  /* 0x000000686404723c */ /* 0x050fea0000041804 */
[----:B---3--:R-:W-:Y:S03]  /*3800*/  LEA R224, R247, UR4, 0x1 ;  /* 0x00000004f7e07c11 */ /* 0x008fe6000f8e08ff */
[C---:B------:R-:W-:Y:S01]  /*3810*/  HMMA.16816.F32.BF16 R8, R100.reuse, R106, R8 ;  /* 0x0000006a6408723c */ /* 0x040fe20000041808 */
[----:B------:R3:W4:Y:S07]  /*3820*/  LDSM.16.M88.4 R104, [R221+0x16800] ;  /* 0x01680000dd68783b */ /* 0x00072e0000000200 */
[C---:B--2---:R-:W-:Y:S03]  /*3830*/  HMMA.16816.F32.BF16 R12, R100.reuse, R88, R12 ;  /* 0x00000058640c723c */ /* 0x044fe6000004180c */
[----:B-1----:R-:W-:Y:S01]  /*3840*/  LEA R223, R238, UR4, 0x1 ;  /* 0x00000004eedf7c11 */ /* 0x002fe2000f8e08ff */
[----:B------:R-:W-:Y:S04]  /*3850*/  IMAD.IADD R222, R2, 0x1, R224 ;  /* 0x0000000102de7824 */ /* 0x000fe800078e02e0 */
[----:B------:R-:W-:Y:S01]  /*3860*/  HMMA.16816.F32.BF16 R16, R100, R90, R16 ;  /* 0x0000005a6410723c */ /* 0x000fe20000041810 */
[----:B------:R1:W-:Y:S06]  /*3870*/  LDSM.16.M88.4 R88, [R220+0x6000] ;  /* 0x00600000dc58783b */ /* 0x0003ec0000000200 */
[----:B------:R-:W2:Y:S01]  /*3880*/  LDSM.16.M88.4 R100, [R218+0x16000] ;  /* 0x01600000da64783b */ /* 0x000ea20000000200 */
[C---:B------:R-:W-:Y:S05]  /*3890*/  HMMA.16816.F32.BF16 R4, R96.reuse, R108, R4 ;  /* 0x0000006c6004723c */ /* 0x040fea0000041804 */
[----:B---3--:R-:W-:Y:S03]  /*38a0*/  IMAD.IADD R221, R223, 0x1, R2 ;  /* 0x00000001dfdd7824 */ /* 0x008fe600078e0202 */
[C---:B------:R-:W-:Y:S01]  /*38b0*/  HMMA.16816.F32.BF16 R8, R96.reuse, R110, R8 ;  /* 0x0000006e6008723c */ /* 0x040fe20000041808 */
[----:B------:R3:W2:Y:S07]  /*38c0*/  LDSM.16.M88.4 R108, [R218+0x16800] ;  /* 0x01680000da6c783b */ /* 0x0006ae0000000200 */
[C---:B------:R-:W-:Y:S03]  /*38d0*/  HMMA.16816.F32.BF16 R12, R96.reuse, R84, R12 ;  /* 0x00000054600c723c */ /* 0x040fe6000004180c */
[C---:B-1----:R-:W-:Y:S05]  /*38e0*/  IMAD.IADD R220, R212.reuse, 0x1, R224 ;  /* 0x00000001d4dc7824 */ /* 0x042fea00078e02e0 */
[----:B------:R-:W-:Y:S01]  /*38f0*/  HMMA.16816.F32.BF16 R16, R96, R86, R16 ;  /* 0x000000566010723c */ /* 0x000fe20000041810 */
[----:B------:R1:W-:Y:S06]  /*3900*/  LDSM.16.M88.4 R84, [R219+0x6000] ;  /* 0x00600000db54783b */ /* 0x0003ec0000000200 */
[----:B------:R-:W2:Y:S01]  /*3910*/  LDSM.16.M88.4 R96, [R217+0x16000] ;  /* 0x01600000d960783b */ /* 0x000ea20000000200 */
[C---:B------:R-:W-:Y:S05]  /*3920*/  HMMA.16816.F32.BF16 R4, R92.reuse, R112, R4 ;  /* 0x000000705c04723c */ /* 0x040fea0000041804 */
[----:B---3--:R-:W-:Y:S03]  /*3930*/  IMAD.IADD R218, R212, 0x1, R223 ;  /* 0x00000001d4da7824 */ /* 0x008fe600078e02df */
[C---:B------:R-:W-:Y:S08]  /*3940*/  HMMA.16816.F32.BF16 R8, R92.reuse, R114, R8 ;  /* 0x000000725c08723c */ /* 0x040ff00000041808 */
[C---:B----4-:R-:W-:Y:S03]  /*3950*/  HMMA.16816.F32.BF16 R12, R92.reuse, R104, R12 ;  /* 0x000000685c0c723c */ /* 0x050fe6000004180c */
[----:B-1----:R-:W-:Y:S05]  /*3960*/  IMAD.IADD R219, R2, 0x1, R220 ;  /* 0x0000000102db7824 */ /* 0x002fea00078e02dc */
[----:B------:R-:W-:Y:S01]  /*3970*/  HMMA.16816.F32.BF16 R16, R92, R106, R16 ;  /* 0x0000006a5c10723c */ /* 0x000fe20000041810 */
[----:B------:R-:W-:Y:S02]  /*3980*/  IMAD.U32 R93, RZ, RZ, UR37 ;  /* 0x00000025ff5d7e24 */ /* 0x000fe4000f8e00ff */
[----:B------:R-:W-:Y:S04]  /*3990*/  IMAD.WIDE.U32 R94, R231, -0x326172a9, RZ ;  /* 0xcd9e8d57e75e7825 */ /* 0x000fe800078e00ff */
[----:B------:R-:W-:Y:S01]  /*39a0*/  IMAD.U32 R92, RZ, RZ, UR37 ;  /* 0x00000025ff5c7e24 */ /* 0x000fe2000f8e00ff */
[C---:B--2---:R-:W-:Y:S05]  /*39b0*/  HMMA.16816.F32.BF16 R4, R88.reuse, R100, R4 ;  /* 0x000000645804723c */ /* 0x044fea0000041804 */
[----:B------:R-:W-:Y:S01]  /*39c0*/  IMAD R92, R92, 0x2, R241 ;  /* 0x000000025c5c7824 */ /* 0x000fe200078e02f1 */
[----:B------:R-:W-:Y:S02]  /*39d0*/  LOP3.LUT R100, R239, UR55, R95, 0x96, !PT ;  /* 0x00000037ef647c12 */ /* 0x000fe4000f8e965f */
[C---:B------:R-:W-:Y:S03]  /*39e0*/  HMMA.16816.F32.BF16 R8, R88.reuse, R102, R8 ;  /* 0x000000665808723c */ /* 0x040fe60000041808 */
[----:B------:R-:W-:Y:S05]  /*39f0*/  IMAD.WIDE.U32 R100, R100, -0x2daee0ad, RZ ;  /* 0xd2511f5364647825 */ /* 0x000fea00078e00ff */
        /* <DEDUP_REMOVED lines=11> */
[----:B------:R-:W-:Y:S02]  /*3ab0*/  @P6 ISETP.GE.AND P6, PT, R93, UR36, PT ;  /* 0x000000245d006c0c */ /* 0x000fe4000bfc6270 */
[----:B------:R-:W-:Y:S02]  /*3ac0*/  PLOP3.LUT P0, PT, PT, PT, UP1, 0x80, 0x8 ;  /* 0x000000000008781c */ /* 0x000fe40003f0f018 */
[----:B------:R-:W-:Y:S02]  /*3ad0*/  @P5 ISETP.GE.AND P5, PT, R88, UR36, PT ;  /* 0x0000002458005c0c */ /* 0x000fe4000bfa6270 */
[----:B------:R-:W-:Y:S01]  /*3ae0*/  LOP3.LUT R98, R92, UR54, R249, 0x96, !PT ;  /* 0x000000365c627c12 */ /* 0x000fe2000f8e96f9 */
[----:B------:R1:W2:Y:S01]  /*3af0*/  LDSM.16.M88.4 R88, [R217+0x16800] ;  /* 0x01680000d958783b */ /* 0x0002a20000000200 */
[----:B------:R-:W-:Y:S02]  /*3b00*/  @P4 FSEL R4, R4, -INF , !P6 ;  /* 0xff80000004044808 */ /* 0x000fe40007000000 */
[----:B------:R-:W-:Y:S01]  /*3b10*/  @P3 FSEL R6, R6, -INF , !P6 ;  /* 0xff80000006063808 */ /* 0x000fe20007000000 */
[----:B------:R-:W-:Y:S01]  /*3b20*/  IMAD.WIDE.U32 R98, R98, -0x326172a9, RZ ;  /* 0xcd9e8d5762627825 */ /* 0x000fe200078e00ff */
[----:B------:R-:W-:Y:S02]  /*3b30*/  PLOP3.LUT P4, PT, PT, PT, UP1, 0x80, 0x8 ;  /* 0x000000000008781c */ /* 0x000fe40003f8f018 */
[----:B------:R-:W-:Y:S02]  /*3b40*/  PLOP3.LUT P3, PT, PT, PT, UP1, 0x80, 0x8 ;  /* 0x000000000008781c */ /* 0x000fe40003f6f018 */
[----:B------:R-:W-:Y:S02]  /*3b50*/  @P0 FSEL R5, R5, -INF , !P5 ;  /* 0xff80000005050808 */ /* 0x000fe40006800000 */
[----:B------:R-:W-:Y:S02]  /*3b60*/  PLOP3.LUT P6, PT, PT, PT, UP1, 0x80, 0x8 ;  /* 0x000000000008781c */ /* 0x000fe40003fcf018 */
[----:B------:R-:W-:Y:S02]  /*3b70*/  PLOP3.LUT P0, PT, PT, PT, UP1, 0x80, 0x8 ;  /* 0x000000000008781c */ /* 0x000fe40003f0f018 */
[----:B------:R-:W-:Y:S02]  /*3b80*/  LOP3.LUT R94, R94, UR53, R99, 0x96, !PT ;  /* 0x000000355e5e7c12 */ /* 0x000fe4000f8e9663 */
[----:B------:R-:W-:Y:S02]  /*3b90*/  LOP3.LUT R96, R248, UR52, R101, 0x96, !PT ;  /* 0x00000034f8607c12 */ /* 0x000fe4000f8e9665 */
[----:B------:R-:W-:Y:S01]  /*3ba0*/  @P4 FSEL R7, R7, -INF , !P5 ;  /* 0xff80000007074808 */ /* 0x000fe20006800000 */
[C---:B------:R-:W-:Y:S01]  /*3bb0*/  @P3 VIADD R92, R93.reuse, 0x8 ;  /* 0x000000085d5c3836 */ /* 0x040fe20000000000 */
[----:B------:R-:W-:Y:S01]  /*3bc0*/  PLOP3.LUT P5, PT, PT, PT, UP1, 0x80, 0x8 ;  /* 0x000000000008781c */ /* 0x000fe20003faf018 */
[----:B------:R-:W-:Y:S01]  /*3bd0*/  IMAD.WIDE.U32 R94, R94, -0x2daee0ad, RZ ;  /* 0xd2511f535e5e7825 */ /* 0x000fe200078e00ff */
[----:B------:R-:W-:Y:S02]  /*3be0*/  PLOP3.LUT P3, PT, PT, PT, UP1, 0x80, 0x8 ;  /* 0x000000000008781c */ /* 0x000fe40003f6f018 */
[----:B------:R-:W-:Y:S01]  /*3bf0*/  @P6 ISETP.GE.AND P6, PT, R92, UR36, PT ;  /* 0x000000245c006c0c */ /* 0x000fe2000bfc6270 */
[----:B------:R-:W-:Y:S01]  /*3c00*/  @P0 VIADD R92, R93, 0x9 ;  /* 0x000000095d5c0836 */ /* 0x000fe20000000000 */
[----:B------:R-:W-:Y:S01]  /*3c10*/  PLOP3.LUT P0, PT, PT, PT, UP1, 0x80, 0x8 ;  /* 0x000000000008781c */ /* 0x000fe20003f0f018 */
[----:B------:R-:W-:Y:S01]  /*3c20*/  IMAD.WIDE.U32 R96, R96, -0x326172a9, RZ ;  /* 0xcd9e8d5760607825 */ /* 0x000fe200078e00ff */
[----:B------:R-:W-:Y:S02]  /*3c30*/  PLOP3.LUT P4, PT, PT, PT, UP1, 0x80, 0x8 ;  /* 0x000000000008781c */ /* 0x000fe40003f8f018 */
[----:B------:R-:W-:Y:S01]  /*3c40*/  LOP3.LUT R100, R100, UR45, R95, 0x96, !PT ;  /* 0x0000002d64647c12 */ /* 0x000fe2000f8e965f */
[----:B-1----:R-:W-:Y:S01]  /*3c50*/  IMAD.IADD R217, R2, 0x1, R218 ;  /* 0x0000000102d97824 */ /* 0x002fe200078e02da */
[----:B------:R-:W-:Y:S02]  /*3c60*/  LOP3.LUT R98, R98, UR46, R97, 0x96, !PT ;  /* 0x0000002e62627c12 */ /* 0x000fe4000f8e9661 */
[----:B------:R-:W-:Y:S01]  /*3c70*/  @P5 ISETP.GE.AND P5, PT, R92, UR36, PT ;  /* 0x000000245c005c0c */ /* 0x000fe2000bfa6270 */
[C---:B-----5:R-:W-:Y:S01]  /*3c80*/  FMUL.FTZ R92, R233.reuse, 1.4426950216293334961 ;  /* 0x3fb8aa3be95c7820 */ /* 0x060fe20000410000 */
[----:B------:R-:W-:Y:S01]  /*3c90*/  @P3 FSEL R10, R10, -INF , !P6 ;  /* 0xff8000000a0a3808 */ /* 0x000fe20007000000 */
[----:B------:R-:W-:Y:S01]  /*3ca0*/  IMAD.WIDE.U32 R98, R98, -0x2daee0ad, RZ ;  /* 0xd2511f5362627825 */ /* 0x000fe200078e00ff */
[----:B------:R-:W-:Y:S01]  /*3cb0*/  FSETP.NEU.FTZ.AND P3, PT, R233, -INF , PT ;  /* 0xff800000e900780b */ /* 0x000fe20003f7d000 */
[C---:B--2---:R-:W-:Y:S03]  /*3cc0*/  HMMA.16816.F32.BF16 R12, R84.reuse, R88, R12 ;  /* 0x00000058540c723c */ /* 0x044fe6000004180c */
[----:B------:R-:W-:Y:S01]  /*3cd0*/  FSEL R92, R92, RZ, P3 ;  /* 0x000000ff5c5c7208 */ /* 0x000fe20001800000 */
[----:B------:R-:W-:Y:S01]  /*3ce0*/  @P0 VIADD R95, R93, 0x10 ;  /* 0x000000105d5f0836 */ /* 0x000fe20000000000 */
[----:B------:R-:W-:Y:S01]  /*3cf0*/  @P4 FSEL R8, R8, -INF , !P6 ;  /* 0xff80000008084808 */ /* 0x000fe20007000000 */
[----:B------:R-:W-:Y:S01]  /*3d00*/  IMAD.WIDE.U32 R100, R100, -0x326172a9, RZ ;  /* 0xcd9e8d5764647825 */ /* 0x000fe200078e00ff */
[----:B------:R-:W-:Y:S01]  /*3d10*/  PLOP3.LUT P6, PT, PT, PT, UP1, 0x80, 0x8 ;  /* 0x000000000008781c */ /* 0x000fe20003fcf018 */
[----:B------:R-:W-:Y:S01]  /*3d20*/  HMMA.16816.F32.BF16 R16, R84, R90, R16 ;  /* 0x0000005a5410723c */ /* 0x000fe20000041810 */
[----:B------:R-:W-:Y:S02]  /*3d30*/  PLOP3.LUT P0, PT, PT, PT, UP1, 0x80, 0x8 ;  /* 0x000000000008781c */ /* 0x000fe40003f0f018 */
[--C-:B------:R-:W-:Y:S01]  /*3d40*/  FFMA.FTZ R4, R4, UR10, -R92.reuse ;  /* 0x0000000a04047c23 */ /* 0x100fe2000801085c */
[----:B------:R-:W-:Y:S01]  /*3d50*/  PLOP3.LUT P3, PT, PT, PT, UP1, 0x80, 0x8 ;  /* 0x000000000008781c */ /* 0x000fe20003f6f018 */
[--C-:B------:R-:W-:Y:S01]  /*3d60*/  FFMA.FTZ R5, R5, UR10, -R92.reuse ;  /* 0x0000000a05057c23 */ /* 0x100fe2000801085c */
[----:B------:R-:W-:Y:S01]  /*3d70*/  PLOP3.LUT P4, PT, PT, PT, UP1, 0x80, 0x8 ;  /* 0x000000000008781c */ /* 0x000fe20003f8f018 */
[----:B------:R1:W-:Y:S01]  /*3d80*/  MUFU.EX2 R118, R4 ;  /* 0x0000000400767308 */ /* 0x0003e20000000800 */
[----:B------:R-:W-:Y:S01]  /*3d90*/  LOP3.LUT R94, R94, UR43, R99, 0x96, !PT ;  /* 0x0000002b5e5e7c12 */ /* 0x000fe2000f8e9663 */
[--C-:B------:R-:W-:Y:S01]  /*3da0*/  FFMA.FTZ R8, R8, UR10, -R92.reuse ;  /* 0x0000000a08087c23 */ /* 0x100fe2000801085c */
[----:B------:R-:W-:Y:S02]  /*3db0*/  LOP3.LUT R96, R96, UR44, R101, 0x96, !PT ;  /* 0x0000002c60607c12 */ /* 0x000fe4000f8e9665 */
[----:B------:R-:W-:Y:S02]  /*3dc0*/  @P6 FSEL R9, R9, -INF , !P5 ;  /* 0xff80000009096808 */ /* 0x000fe40006800000 */
[----:B------:R-:W-:Y:S03]  /*3dd0*/  @P0 FSEL R11, R11, -INF , !P5 ;  /* 0xff8000000b0b0808 */ /* 0x000fe60006800000 */
[----:B------:R2:W-:Y:S01]  /*3de0*/  MUFU.EX2 R119, R5 ;  /* 0x0000000500777308 */ /* 0x0005e20000000800 */
[----:B------:R-:W-:Y:S01]  /*3df0*/  FSETP.NEU.FTZ.AND P5, PT, R232, -INF , PT ;  /* 0xff800000e800780b */ /* 0x000fe20003fbd000 */
[----:B------:R-:W-:Y:S01]  /*3e00*/  @P3 VIADD R89, R93, 0x11 ;  /* 0x000000115d593836 */ /* 0x000fe20000000000 */
[----:B------:R-:W-:Y:S01]  /*3e10*/  PLOP3.LUT P0, PT, PT, PT, UP1, 0x80, 0x8 ;  /* 0x000000000008781c */ /* 0x000fe20003f0f018 */
[----:B------:R-:W-:Y:S01]  /*3e20*/  IMAD.WIDE.U32 R96, R96, -0x2daee0ad, RZ ;  /* 0xd2511f5360607825 */ /* 0x000fe200078e00ff */
[----:B------:R-:W-:Y:S02]  /*3e30*/  PLOP3.LUT P6, PT, PT, PT, UP1, 0x80, 0x8 ;  /* 0x000000000008781c */ /* 0x000fe40003fcf018 */
[----:B------:R-:W-:Y:S01]  /*3e40*/  @P4 ISETP.GE.AND P4, PT, R95, UR36, PT ;  /* 0x000000245f004c0c */ /* 0x000fe2000bf86270 */
[----:B------:R-:W-:Y:S04]  /*3e50*/  IMAD.WIDE.U32 R94, R94, -0x326172a9, RZ ;  /* 0xcd9e8d575e5e7825 */ /* 0x000fe800078e00ff */
[----:B-1----:R-:W-:Y:S01]  /*3e60*/  FMUL.FTZ R4, R232, 1.4426950216293334961 ;  /* 0x3fb8aa3be8047820 */ /* 0x002fe20000410000 */
[----:B------:R-:W-:Y:S01]  /*3e70*/  PLOP3.LUT P3, PT, PT, PT, UP1, 0x80, 0x8 ;  /* 0x000000000008781c */ /* 0x000fe20003f6f018 */
[----:B------:R-:W-:Y:S01]  /*3e80*/  FFMA.FTZ R9, R9, UR10, -R92 ;  /* 0x0000000a09097c23 */ /* 0x000fe2000801085c */
[----:B------:R-:W-:Y:S01]  /*3e90*/  MUFU.EX2 R122, R8 ;  /* 0x00000008007a7308 */ /* 0x000fe20000000800 */
[----:B------:R-:W-:Y:S02]  /*3ea0*/  LOP3.LUT R88, R100, UR42, R95, 0x96, !PT ;  /* 0x0000002a64587c12 */ /* 0x000fe4000f8e965f */
[----:B------:R-:W-:Y:S02]  /*3eb0*/  FSEL R4, R4, RZ, P5 ;  /* 0x000000ff04047208 */ /* 0x000fe40002800000 */
[----:B------:R-:W-:Y:S02]  /*3ec0*/  PLOP3.LUT P5, PT, PT, PT, UP1, 0x80, 0x8 ;  /* 0x000000000008781c */ /* 0x000fe40003faf018 */
[----:B------:R-:W-:Y:S01]  /*3ed0*/  @P0 FSEL R12, R12, -INF , !P4 ;  /* 0xff8000000c0c0808 */ /* 0x000fe20006000000 */
[--C-:B------:R-:W-:Y:S01]  /*3ee0*/  FFMA.FTZ R7, R7, UR10, -R4.reuse ;  /* 0x0000000a07077c23 */ /* 0x100fe20008010804 */
[----:B------:R-:W-:Y:S01]  /*3ef0*/  PLOP3.LUT P0, PT, PT, PT, UP1, 0x80, 0x8 ;  /* 0x000000000008781c */ /* 0x000fe20003f0f018 */
[--C-:B------:R-:W-:Y:S01]  /*3f00*/  FFMA.FTZ R120, R6, UR10, -R4.reuse ;  /* 0x0000000a06787c23 */ /* 0x100fe20008010804 */
[----:B------:R-:W-:Y:S01]  /*3f10*/  @P6 ISETP.GE.AND P6, PT, R89, UR36, PT ;  /* 0x0000002459006c0c */ /* 0x000fe2000bfc6270 */
[----:B------:R1:W-:Y:S01]  /*3f20*/  MUFU.EX2 R121, R7 ;  /* 0x0000000700797308 */ /* 0x0003e20000000800 */
[----:B------:R-:W-:Y:S01]  /*3f30*/  IMAD.WIDE.U32 R88, R88, -0x2daee0ad, RZ ;  /* 0xd2511f5358587825 */ /* 0x000fe200078e00ff */
[----:B------:R-:W-:Y:S02]  /*3f40*/  @P3 FSEL R14, R14, -INF , !P4 ;  /* 0xff8000000e0e3808 */ /* 0x000fe40006000000 */
[----:B------:R-:W-:Y:S01]  /*3f50*/  PLOP3.LUT P3, PT, PT, PT, UP1, 0x80, 0x8 ;  /* 0x000000000008781c */ /* 0x000fe20003f6f018 */
[--C-:B------:R-:W-:Y:S01]  /*3f60*/  FFMA.FTZ R11, R11, UR10, -R4.reuse ;  /* 0x0000000a0b0b7c23 */ /* 0x100fe20008010804 */
[----:B------:R-:W-:Y:S01]  /*3f70*/  LOP3.LUT R6, R98, UR30, R97, 0x96, !PT ;  /* 0x0000001e62067c12 */ /* 0x000fe2000f8e9661 */
[----:B------:R-:W-:Y:S01]  /*3f80*/  FFMA.FTZ R10, R10, UR10, -R4 ;  /* 0x0000000a0a0a7c23 */ /* 0x000fe20008010804 */
[----:B--2---:R-:W-:Y:S02]  /*3f90*/  LOP3.LUT R5, R96, UR24, R89, 0x96, !PT ;  /* 0x0000001860057c12 */ /* 0x004fe4000f8e9659 */
[----:B------:R2:W-:Y:S01]  /*3fa0*/  MUFU.EX2 R124, R11 ;  /* 0x0000000b007c7308 */ /* 0x0005e20000000800 */
[----:B------:R-:W-:Y:S01]  /*3fb0*/  @P5 FSEL R13, R13, -INF , !P6 ;  /* 0xff8000000d0d5808 */ /* 0x000fe20007000000 */
[----:B------:R-:W-:Y:S01]  /*3fc0*/  IMAD.WIDE.U32 R86, R6, -0x326172a9, RZ ;  /* 0xcd9e8d5706567825 */ /* 0x000fe200078e00ff */
[----:B------:R-:W-:Y:S02]  /*3fd0*/  PLOP3.LUT P5, PT, PT, PT, UP1, 0x80, 0x8 ;  /* 0x000000000008781c */ /* 0x000fe40003faf018 */
[----:B------:R-:W-:Y:S01]  /*3fe0*/  @P0 FSEL R15, R15, -INF , !P6 ;  /* 0xff8000000f0f0808 */ /* 0x000fe20007000000 */
[----:B------:R-:W-:Y:S01]  /*3ff0*/  FFMA.FTZ R12, R12, UR10, -R92 ;  /* 0x0000000a0c0c7c23 */ /* 0x000fe2000801085c */
[----:B------:R-:W-:Y:S01]  /*4000*/  PLOP3.LUT P0, PT, PT, PT, UP1, 0x80, 0x8 ;  /* 0x000000000008781c */ /* 0x000fe20003f0f018 */
[----:B-1----:R-:W-:Y:S01]  /*4010*/  IMAD.WIDE.U32 R6, R5, -0x326172a9, RZ ;  /* 0xcd9e8d5705067825 */ /* 0x002fe200078e00ff */
[----:B------:R-:W-:Y:S01]  /*4020*/  PLOP3.LUT P4, PT, PT, PT, UP1, 0x80, 0x8 ;  /* 0x000000000008781c */ /* 0x000fe20003f8f018 */
[----:B------:R1:W-:Y:S01]  /*4030*/  MUFU.EX2 R125, R10 ;  /* 0x0000000a007d7308 */ /* 0x0003e20000000800 */
[----:B------:R-:W-:Y:S01]  /*4040*/  PLOP3.LUT P6, PT, PT, PT, UP1, 0x80, 0x8 ;  /* 0x000000000008781c */ /* 0x000fe20003fcf018 */
[--C-:B------:R-:W-:Y:S01]  /*4050*/  FFMA.FTZ R14, R14, UR10, -R4.reuse ;  /* 0x0000000a0e0e7c23 */ /* 0x100fe20008010804 */
[----:B------:R-:W-:Y:S01]  /*4060*/  LOP3.LUT R5, R86, UR15, R7, 0x96, !PT ;  /* 0x0000000f56057c12 */ /* 0x000fe2000f8e9607 */
[----:B------:R-:W-:Y:S01]  /*4070*/  @P3 VIADD R7, R93, 0x18 ;  /* 0x000000185d073836 */ /* 0x000fe20000000000 */
[----:B------:R-:W-:Y:S01]  /*4080*/  PLOP3.LUT P3, PT, PT, PT, UP1, 0x80, 0x8 ;  /* 0x000000000008781c */ /* 0x000fe20003f6f018 */
[----:B------:R-:W-:Y:S01]  /*4090*/  FFMA.FTZ R15, R15, UR10, -R4 ;  /* 0x0000000a0f0f7c23 */ /* 0x000fe20008010804 */
[----:B--2---:R-:W-:Y:S03]  /*40a0*/  PRMT R11, R5, 0x7632, R11 ;  /* 0x00007632050b7816 */ /* 0x004fe6000000000b */
[----:B------:R-:W-:Y:S01]  /*40b0*/  MUFU.EX2 R123, R9 ;  /* 0x00000009007b7308 */ /* 0x000fe20000000800 */
[----:B------:R-:W-:Y:S01]  /*40c0*/  @P5 ISETP.GE.AND P5, PT, R7, UR36, PT ;  /* 0x0000002407005c0c */ /* 0x000fe2000bfa6270 */
[--C-:B------:R-:W-:Y:S01]  /*40d0*/  FFMA.FTZ R13, R13, UR10, -R92.reuse ;  /* 0x0000000a0d0d7c23 */ /* 0x100fe2000801085c */
[----:B------:R-:W-:Y:S01]  /*40e0*/  LOP3.LUT R11, R11, 0xff, RZ, 0xc0, !PT ;  /* 0x000000ff0b0b7812 */ /* 0x000fe200078ec0ff */
[----:B------:R-:W-:Y:S01]  /*40f0*/  @P4 VIADD R93, R93, 0x19 ;  /* 0x000000195d5d4836 */ /* 0x000fe20000000000 */
[----:B------:R-:W-:Y:S02]  /*4100*/  @P0 FSEL R16, R16, -INF , !P5 ;  /* 0xff80000010100808 */ /* 0x000fe40006800000 */
[----:B------:R-:W-:Y:S03]  /*4110*/  PLOP3.LUT P0, PT, PT, PT, UP1, 0x80, 0x8 ;  /* 0x000000000008781c */ /* 0x000fe60003f0f018 */
[----:B------:R-:W2:Y:S01]  /*4120*/  MUFU.EX2 R120, R120 ;  /* 0x0000007800787308 */ /* 0x000ea20000000800 */
[----:B-1----:R-:W-:Y:S01]  /*4130*/  LOP3.LUT R10, R5, 0xffff, RZ, 0xc0, !PT ;  /* 0x0000ffff050a7812 */ /* 0x002fe200078ec0ff */
[----:B------:R-:W-:Y:S01]  /*4140*/  FFMA.FTZ R16, R16, UR10, -R92 ;  /* 0x0000000a10107c23 */ /* 0x000fe2000801085c */
[----:B------:R-:W-:Y:S02]  /*4150*/  @P3 FSEL R18, R18, -INF , !P5 ;  /* 0xff80000012123808 */ /* 0x000fe40006800000 */
[----:B------:R-:W-:Y:S02]  /*4160*/  PLOP3.LUT P3, PT, PT, PT, UP1, 0x80, 0x8 ;  /* 0x000000000008781c */ /* 0x000fe40003f6f018 */
[----:B------:R-:W-:Y:S03]  /*4170*/  @P6 ISETP.GE.AND P6, PT, R93, UR36, PT ;  /* 0x000000245d006c0c */ /* 0x000fe6000bfc6270 */
[----:B------:R-:W1:Y:S01]  /*4180*/  MUFU.EX2 R126, R12 ;  /* 0x0000000c007e7308 */ /* 0x000e620000000800 */
[----:B------:R-:W-:Y:S01]  /*4190*/  SHF.R.U32.HI R10, RZ, 0x8, R10 ;  /* 0x00000008ff0a7819 */ /* 0x000fe2000001160a */
[----:B------:R-:W-:Y:S01]  /*41a0*/  FFMA.FTZ R18, R18, UR10, -R4 ;  /* 0x0000000a12127c23 */ /* 0x000fe20008010804 */
[----:B------:R-:W-:Y:S02]  /*41b0*/  LOP3.LUT R7, R5, 0xff, RZ, 0xc0, !PT ;  /* 0x000000ff05077812 */ /* 0x000fe400078ec0ff */
[----:B------:R-:W-:Y:S02]  /*41c0*/  @P0 FSEL R17, R17, -INF , !P6 ;  /* 0xff80000011110808 */ /* 0x000fe40007000000 */
[----:B------:R-:W-:Y:S03]  /*41d0*/  ISETP.LE.U32.AND P0, PT, R11, UR9, PT ;  /* 0x000000090b007c0c */ /* 0x000fe6000bf03070 */
[----:B------:R-:W3:Y:S01]  /*41e0*/  MUFU.EX2 R127, R13 ;  /* 0x0000000d007f7308 */ /* 0x000ee20000000800 */
[----:B------:R-:W-:Y:S01]  /*41f0*/  LOP3.LUT R84, R94, UR27, R87, 0x96, !PT ;  /* 0x0000001b5e547c12 */ /* 0x000fe2000f8e9657 */
[----:B------:R-:W-:Y:S01]  /*4200*/  FFMA.FTZ R92, R17, UR10, -R92 ;  /* 0x0000000a115c7c23 */ /* 0x000fe2000801085c */
[----:B------:R-:W-:Y:S02]  /*4210*/  SHF.R.U32.HI R5, RZ, 0x18, R5 ;  /* 0x00000018ff057819 */ /* 0x000fe40000011605 */
[----:B------:R-:W-:Y:S01]  /*4220*/  LOP3.LUT R10, R10, 0xffff, RZ, 0xc0, !PT ;  /* 0x0000ffff0a0a7812 */ /* 0x000fe200078ec0ff */
[----:B------:R-:W-:Y:S01]  /*4230*/  IMAD.WIDE.U32 R84, R84, -0x2daee0ad, RZ ;  /* 0xd2511f5354547825 */ /* 0x000fe200078e00ff */
[----:B------:R-:W-:Y:S03]  /*4240*/  @P3 FSEL R19, R19, -INF , !P6 ;  /* 0xff80000013133808 */ /* 0x000fe60007000000 */
[----:B------:R-:W4:Y:S01]  /*4250*/  MUFU.EX2 R128, R14 ;  /* 0x0000000e00807308 */ /* 0x000f220000000800 */
[----:B------:R-:W-:Y:S02]  /*4260*/  ISETP.LE.U32.AND P6, PT, R5, UR9, PT ;  /* 0x0000000905007c0c */ /* 0x000fe4000bfc3070 */
[----:B------:R-:W-:Y:S01]  /*4270*/  ISETP.LE.U32.AND P5, PT, R10, UR9, PT ;  /* 0x000000090a007c0c */ /* 0x000fe2000bfa3070 */
[----:B--2---:R-:W-:Y:S01]  /*4280*/  @!P0 FADD.FTZ R120, -R120, -RZ ;  /* 0x800000ff78788221 */ /* 0x004fe20000010100 */
[----:B------:R-:W-:Y:S01]  /*4290*/  ISETP.LE.U32.AND P4, PT, R7, UR9, PT ;  /* 0x0000000907007c0c */ /* 0x000fe2000bf83070 */
[----:B------:R-:W-:Y:S01]  /*42a0*/  FFMA.FTZ R4, R19, UR10, -R4 ;  /* 0x0000000a13047c23 */ /* 0x000fe20008010804 */
[C---:B------:R-:W-:Y:S03]  /*42b0*/  PRMT R9, R6.reuse, 0x7770, RZ ;  /* 0x0000777006097816 */ /* 0x040fe600000000ff */
[----:B------:R-:W-:Y:S01]  /*42c0*/  MUFU.EX2 R129, R15 ;  /* 0x0000000f00817308 */ /* 0x000fe20000000800 */
[C---:B------:R-:W-:Y:S02]  /*42d0*/  PRMT R8, R6.reuse, 0x7771, RZ ;  /* 0x0000777106087816 */ /* 0x040fe400000000ff */
[C---:B------:R-:W-:Y:S02]  /*42e0*/  PRMT R7, R6.reuse, 0x7772, RZ ;  /* 0x0000777206077816 */ /* 0x040fe400000000ff */
[----:B------:R-:W-:Y:S01]  /*42f0*/  PRMT R6, R6, 0x7773, RZ ;  /* 0x0000777306067816 */ /* 0x000fe200000000ff */
[----:B------:R-:W-:Y:S01]  /*4300*/  @!P6 FADD.FTZ R121, -R121, -RZ ;  /* 0x800000ff7979e221 */ /* 0x000fe20000010100 */
[----:B------:R-:W-:Y:S01]  /*4310*/  LOP3.LUT R88, R88, UR14, R85, 0x96, !PT ;  /* 0x0000000e58587c12 */ /* 0x000fe2000f8e9655 */
[----:B------:R-:W-:Y:S01]  /*4320*/  @!P5 FADD.FTZ R119, -R119, -RZ ;  /* 0x800000ff7777d221 */ /* 0x000fe20000010100 */
[----:B------:R-:W-:Y:S01]  /*4330*/  ISETP.LE.U32.AND P3, PT, R9, UR9, PT ;  /* 0x0000000909007c0c */ /* 0x000fe2000bf63070 */
[----:B------:R-:W-:Y:S01]  /*4340*/  @!P4 FADD.FTZ R118, -R118, -RZ ;  /* 0x800000ff7676c221 */ /* 0x000fe20000010100 */
[----:B------:R-:W-:Y:S01]  /*4350*/  ISETP.GT.U32.AND P0, PT, R6, UR9, PT ;  /* 0x0000000906007c0c */ /* 0x000fe2000bf04070 */
[----:B------:R2:W-:Y:S01]  /*4360*/  MUFU.EX2 R201, R4 ;  /* 0x0000000400c97308 */ /* 0x0005e20000000800 */
[C---:B------:R-:W-:Y:S02]  /*4370*/  LOP3.LUT R6, R88.reuse, 0xff, RZ, 0xc0, !PT ;  /* 0x000000ff58067812 */ /* 0x040fe400078ec0ff */
[----:B------:R-:W-:Y:S02]  /*4380*/  LOP3.LUT R5, R88, 0xffff, RZ, 0xc0, !PT ;  /* 0x0000ffff58057812 */ /* 0x000fe400078ec0ff */
[----:B------:R-:W-:Y:S02]  /*4390*/  ISETP.LE.U32.AND P6, PT, R6, UR9, PT ;  /* 0x0000000906007c0c */ /* 0x000fe4000bfc3070 */
[----:B------:R-:W-:Y:S03]  /*43a0*/  ISETP.GT.U32.AND P4, PT, R8, UR9, PT ;  /* 0x0000000908007c0c */ /* 0x000fe6000bf84070 */
[----:B------:R-:W4:Y:S01]  /*43b0*/  MUFU.EX2 R130, R16 ;  /* 0x0000001000827308 */ /* 0x000f220000000800 */
[----:B------:R-:W-:Y:S01]  /*43c0*/  ISETP.GT.U32.AND P5, PT, R7, UR9, PT ;  /* 0x0000000907007c0c */ /* 0x000fe2000bfa4070 */
[----:B------:R-:W-:Y:S01]  /*43d0*/  @!P3 FADD.FTZ R122, -R122, -RZ ;  /* 0x800000ff7a7ab221 */ /* 0x000fe20000010100 */
[----:B------:R-:W-:Y:S01]  /*43e0*/  SHF.R.U32.HI R5, RZ, 0x8, R5 ;  /* 0x00000008ff057819 */ /* 0x000fe20000011605 */
[----:B------:R-:W-:Y:S01]  /*43f0*/  @P0 FADD.FTZ R124, -R124, -RZ ;  /* 0x800000ff7c7c0221 */ /* 0x000fe20000010100 */
[----:B------:R-:W-:Y:S02]  /*4400*/  PRMT R8, R88, 0x7632, R8 ;  /* 0x0000763258087816 */ /* 0x000fe40000000008 */
[----:B------:R-:W-:Y:S03]  /*4410*/  LOP3.LUT R5, R5, 0xffff, RZ, 0xc0, !PT ;  /* 0x0000ffff05057812 */ /* 0x000fe600078ec0ff */
[----:B------:R-:W-:Y:S01]  /*4420*/  MUFU.EX2 R196, R92 ;  /* 0x0000005c00c47308 */ /* 0x000fe20000000800 */
[----:B------:R-:W-:Y:S01]  /*4430*/  PRMT R7, R84, 0x7770, RZ ;  /* 0x0000777054077816 */ /* 0x000fe200000000ff */
[----:B-1----:R-:W-:Y:S01]  /*4440*/  @!P6 FADD.FTZ R126, -R126, -RZ ;  /* 0x800000ff7e7ee221 */ /* 0x002fe20000010100 */
[----:B------:R-:W-:Y:S01]  /*4450*/  ISETP.LE.U32.AND P3, PT, R5, UR9, PT ;  /* 0x0000000905007c0c */ /* 0x000fe2000bf63070 */
[----:B------:R-:W-:Y:S01]  /*4460*/  @P4 FADD.FTZ R123, -R123, -RZ ;  /* 0x800000ff7b7b4221 */ /* 0x000fe20000010100 */
[----:B------:R-:W-:Y:S01]  /*4470*/  PRMT R5, R84, 0x7772, RZ ;  /* 0x0000777254057816 */ /* 0x000fe200000000ff */
[----:B------:R-:W-:Y:S01]  /*4480*/  @P5 FADD.FTZ R125, -R125, -RZ ;  /* 0x800000ff7d7d5221 */ /* 0x000fe20000010100 */
[----:B------:R-:W-:Y:S03]  /*4490*/  LOP3.LUT R8, R8, 0xff, RZ, 0xc0, !PT ;  /* 0x000000ff08087812 */ /* 0x000fe600078ec0ff */
[----:B------:R-:W1:Y:S01]  /*44a0*/  MUFU.EX2 R197, R18 ;  /* 0x0000001200c57308 */ /* 0x000e620000000800 */
[----:B------:R-:W-:Y:S02]  /*44b0*/  ISETP.GT.U32.AND P6, PT, R5, UR9, PT ;  /* 0x0000000905007c0c */ /* 0x000fe4000bfc4070 */
[----:B------:R-:W-:Y:S02]  /*44c0*/  ISETP.LE.U32.AND P4, PT, R8, UR9, PT ;  /* 0x0000000908007c0c */ /* 0x000fe4000bf83070 */
[----:B------:R-:W-:Y:S02]  /*44d0*/  ISETP.LE.U32.AND P5, PT, R7, UR9, PT ;  /* 0x0000000907007c0c */ /* 0x000fe4000bfa3070 */
[----:B------:R-:W-:Y:S01]  /*44e0*/  LEA R5, R240, UR5, 0x1 ;  /* 0x00000005f0057c11 */ /* 0x000fe2000f8e08ff */
[----:B---3--:R-:W-:Y:S01]  /*44f0*/  @!P3 FADD.FTZ R127, -R127, -RZ ;  /* 0x800000ff7f7fb221 */ /* 0x008fe20000010100 */
[----:B------:R-:W-:Y:S02]  /*4500*/  F2FP.RELU.BF16.F32.PACK_AB R8, R119, R118 ;  /* 0x000000767708723e */ /* 0x000fe400000018ff */
[----:B------:R-:W-:Y:S01]  /*4510*/  F2FP.RELU.BF16.F32.PACK_AB R7, R121, R120 ;  /* 0x000000787907723e */ /* 0x000fe200000018ff */
[C---:B------:R-:W-:Y:S01]  /*4520*/  IMAD.IADD R200, R5.reuse, 0x1, R246 ;  /* 0x0000000105c87824 */ /* 0x040fe200078e02f6 */
[----:B--2---:R-:W-:Y:S01]  /*4530*/  F2FP.RELU.BF16.F32.PACK_AB R4, R124, R125 ;  /* 0x0000007d7c04723e */ /* 0x004fe200000018ff */
[----:B------:R-:W-:Y:S01]  /*4540*/  STS [R198+0x22000], R8 ;  /* 0x02200008c6007388 */ /* 0x000fe20000000800 */
[----:B------:R-:W-:Y:S01]  /*4550*/  PRMT R6, R84, 0x7771, RZ ;  /* 0x0000777154067816 */ /* 0x000fe200000000ff */
[C---:B------:R-:W-:Y:S01]  /*4560*/  VIADD R199, R5.reuse, 0x20 ;  /* 0x0000002005c77836 */ /* 0x040fe20000000000 */
[----:B------:R-:W-:Y:S03]  /*4570*/  SHF.R.U32.HI R88, RZ, 0x18, R88 ;  /* 0x00000018ff587819 */ /* 0x000fe60000011658 */
[----:B------:R-:W-:Y:S01]  /*4580*/  STS [R198+0x22400], R7 ;  /* 0x02240007c6007388 */ /* 0x000fe20000000800 */
[----:B------:R-:W-:Y:S01]  /*4590*/  ISETP.GT.U32.AND P0, PT, R6, UR9, PT ;  /* 0x0000000906007c0c */ /* 0x000fe2000bf04070 */
[----:B------:R-:W-:Y:S01]  /*45a0*/  @P2 VIADD R199, R5, 0xffffffe0 ;  /* 0xffffffe005c72836 */ /* 0x000fe20000000000 */
[----:B------:R-:W-:Y:S03]  /*45b0*/  F2FP.RELU.BF16.F32.PACK_AB R6, R123, R122 ;  /* 0x0000007a7b06723e */ /* 0x000fe600000018ff */
[----:B------:R2:W-:Y:S01]  /*45c0*/  STS [R200+0x400], R4 ;  /* 0x00040004c8007388 */ /* 0x0005e20000000800 */
[----:B----4-:R-:W-:Y:S01]  /*45d0*/  @!P4 FADD.FTZ R128, -R128, -RZ ;  /* 0x800000ff8080c221 */ /* 0x010fe20000010100 */
[----:B------:R-:W-:Y:S01]  /*45e0*/  PRMT R84, R84, 0x7773, RZ ;  /* 0x0000777354547816 */ /* 0x000fe200000000ff */
[----:B------:R-:W-:Y:S03]  /*45f0*/  @!P5 FADD.FTZ R130, -R130, -RZ ;  /* 0x800000ff8282d221 */ /* 0x000fe60000010100 */
[----:B------:R3:W-:Y:S01]  /*4600*/  STS [R200], R6 ;  /* 0x00000006c8007388 */ /* 0x0007e20000000800 */
[----:B------:R-:W-:Y:S01]  /*4610*/  ISETP.LE.U32.AND P4, PT, R88, UR9, PT ;  /* 0x0000000958007c0c */ /* 0x000fe2000bf83070 */
[----:B-1----:R-:W-:Y:S01]  /*4620*/  @P6 FADD.FTZ R197, -R197, -RZ ;  /* 0x800000ffc5c56221 */ /* 0x002fe20000010100 */
[----:B------:R-:W-:Y:S01]  /*4630*/  ISETP.GT.U32.AND P3, PT, R84, UR9, PT ;  /* 0x0000000954007c0c */ /* 0x000fe2000bf64070 */
[----:B------:R-:W-:Y:S01]  /*4640*/  IMAD.IADD R131, R246, 0x1, R199 ;  /* 0x00000001f6837824 */ /* 0x000fe200078e02c7 */
[----:B------:R-:W-:Y:S01]  /*4650*/  FSETP.GE.FTZ.AND P5, PT, R122, RZ, PT ;  /* 0x000000ff7a00720b */ /* 0x000fe20003fb6000 */
[----:B------:R-:W-:Y:S01]  /*4660*/  @P0 FADD.FTZ R196, -R196, -RZ ;  /* 0x800000ffc4c40221 */ /* 0x000fe20000010100 */
[----:B------:R-:W-:Y:S02]  /*4670*/  LEA R202, P0, R234, R116, 0x2 ;  /* 0x00000074eaca7211 */ /* 0x000fe400078010ff */
[----:B------:R-:W-:Y:S02]  /*4680*/  FSETP.GE.FTZ.AND P6, PT, R124, RZ, PT ;  /* 0x000000ff7c00720b */ /* 0x000fe40003fd6000 */
[----:B------:R-:W-:Y:S02]  /*4690*/  F2FP.RELU.BF16.F32.PACK_AB R5, R196, R130 ;  /* 0x00000082c405723e */ /* 0x000fe400000018ff */
[----:B------:R-:W-:Y:S01]  /*46a0*/  LEA.HI.X R203, R234, R117, RZ, 0x2, P0 ;  /* 0x00000075eacb7211 */ /* 0x000fe200000f14ff */
[----:B------:R-:W-:Y:S01]  /*46b0*/  @!P4 FADD.FTZ R129, -R129, -RZ ;  /* 0x800000ff8181c221 */ /* 0x000fe20000010100 */
[----:B------:R-:W-:Y:S01]  /*46c0*/  FSETP.GE.FTZ.AND P0, PT, R119, RZ, PT ;  /* 0x000000ff7700720b */ /* 0x000fe20003f16000 */
[----:B------:R-:W-:Y:S01]  /*46d0*/  @P3 FADD.FTZ R201, -R201, -RZ ;  /* 0x800000ffc9c93221 */ /* 0x000fe20000010100 */
[----:B------:R-:W-:Y:S01]  /*46e0*/  FSETP.GE.FTZ.AND P3, PT, R118, RZ, PT ;  /* 0x000000ff7600720b */ /* 0x000fe20003f76000 */
[----:B------:R-:W4:Y:S01]  /*46f0*/  LDG.E R116, desc[UR34][R202.64] ;  /* 0x00000022ca747981 */ /* 0x000f22000c1e1900 */
[----:B------:R-:W-:Y:S02]  /*4700*/  FSETP.GE.FTZ.AND P4, PT, R123, RZ, PT ;  /* 0x000000ff7b00720b */ /* 0x000fe40003f96000 */
[----:B--2---:R-:W-:Y:S03]  /*4710*/  F2FP.RELU.BF16.F32.PACK_AB R4, R127, R126 ;  /* 0x0000007e7f04723e */ /* 0x004fe600000018ff */
[----:B------:R-:W2:Y:S01]  /*4720*/  LDG.E R117, desc[UR34][R202.64+0x20] ;  /* 0x00002022ca757981 */ /* 0x000ea2000c1e1900 */
[----:B---3--:R-:W-:Y:S05]  /*4730*/  F2FP.RELU.BF16.F32.PACK_AB R6, R129, R128 ;  /* 0x000000808106723e */ /* 0x008fea00000018ff */
[----:B------:R1:W-:Y:S06]  /*4740*/  STS [R199], R4 ;  /* 0x00000004c7007388 */ /* 0x0003ec0000000800 */
[----:B------:R-:W-:Y:S06]  /*4750*/  STS [R199+0x400], R6 ;  /* 0x00040006c7007388 */ /* 0x000fec0000000800 */
[----:B------:R-:W-:Y:S01]  /*4760*/  STS [R131], R5 ;  /* 0x0000000583007388 */ /* 0x000fe20000000800 */
[----:B-1----:R-:W-:Y:S05]  /*4770*/  F2FP.RELU.BF16.F32.PACK_AB R4, R201, R197 ;  /* 0x000000c5c904723e */ /* 0x002fea00000018ff */
[----:B------:R-:W-:Y:S06]  /*4780*/  STS [R131+0x400], R4 ;  /* 0x0004000483007388 */ /* 0x000fec0000000800 */
[----:B------:R-:W-:Y:S06]  /*4790*/  LDSM.16.M88.4 R16, [R224+0x8000] ;  /* 0x00800000e010783b */ /* 0x000fec0000000200 */
[----:B------:R-:W1:Y:S06]  /*47a0*/  LDSM.16.M88.4 R8, [R223+0x18000] ;  /* 0x01800000df08783b */ /* 0x000e6c0000000200 */
[----:B------:R-:W3:Y:S06]  /*47b0*/  LDSM.16.M88.4 R84, [R223+0x18800] ;  /* 0x01880000df54783b */ /* 0x000eec0000000200 */
[----:B------:R-:W-:Y:S06]  /*47c0*/  LDSM.16.M88.4 R88, [R222+0x8000] ;  /* 0x00800000de58783b */ /* 0x000fec0000000200 */
[----:B------:R-:W3:Y:S06]  /*47d0*/  LDSM.16.M88.4 R92, [R221+0x18000] ;  /* 0x01800000dd5c783b */ /* 0x000eec0000000200 */
[----:B------:R-:W3:Y:S06]  /*47e0*/  LDSM.16.M88.4 R96, [R221+0x18800] ;  /* 0x01880000dd60783b */ /* 0x000eec0000000200 */
[----:B------:R-:W-:Y:S06]  /*47f0*/  LDSM.16.M88.4 R100, [R220+0x8000] ;  /* 0x00800000dc64783b */ /* 0x000fec0000000200 */
[----:B------:R-:W3:Y:S01]  /*4800*/  LDSM.16.M88.4 R104, [R218+0x18000] ;  /* 0x01800000da68783b */ /* 0x000ee20000000200 */
[C---:B-1----:R-:W-:Y:S05]  /*4810*/  HMMA.16816.F32.BF16 R4, R16.reuse, R8, RZ ;  /* 0x000000081004723c */ /* 0x042fea00000418ff */
[----:B------:R-:W-:Y:S03]  /*4820*/  LDSM.16.M88.4 R108, [R217+0x18000] ;  /* 0x01800000d96c783b */ /* 0x000fe60000000200 */
[C---:B------:R-:W-:Y:S03]  /*4830*/  HMMA.16816.F32.BF16 R8, R16.reuse, R10, RZ ;  /* 0x0000000a1008723c */ /* 0x040fe600000418ff */
[----:B------:R-:W-:Y:S05]  /*4840*/  LDSM.16.M88.4 R112, [R223+0x1a000] ;  /* 0x01a00000df70783b */ /* 0x000fea0000000200 */
[C---:B---3--:R-:W-:Y:S08]  /*4850*/  HMMA.16816.F32.BF16 R12, R16.reuse, R84, RZ ;  /* 0x00000054100c723c */ /* 0x048ff000000418ff */
[----:B------:R-:W-:Y:S01]  /*4860*/  HMMA.16816.F32.BF16 R16, R16, R86, RZ ;  /* 0x000000561010723c */ /* 0x000fe200000418ff */
[----:B------:R-:W1:Y:S07]  /*4870*/  LDSM.16.M88.4 R84, [R218+0x18800] ;  /* 0x01880000da54783b */ /* 0x000e6e0000000200 */
[C---:B------:R-:W-:Y:S08]  /*4880*/  HMMA.16816.F32.BF16 R4, R88.reuse, R92, R4 ;  /* 0x0000005c5804723c */ /* 0x040ff00000041804 */
[C---:B------:R-:W-:Y:S01]  /*4890*/  HMMA.16816.F32.BF16 R8, R88.reuse, R94, R8 ;  /* 0x0000005e5808723c */ /* 0x040fe20000041808 */
[----:B------:R-:W3:Y:S07]  /*48a0*/  LDSM.16.M88.4 R92, [R219+0x8000] ;  /* 0x00800000db5c783b */ /* 0x000eee0000000200 */
[C---:B------:R-:W-:Y:S08]  /*48b0*/  HMMA.16816.F32.BF16 R12, R88.reuse, R96, R12 ;  /* 0x00000060580c723c */ /* 0x040ff0000004180c */
[----:B------:R-:W-:Y:S01]  /*48c0*/  HMMA.16816.F32.BF16 R16, R88, R98, R16 ;  /* 0x000000625810723c */ /* 0x000fe20000041810 */
[----:B------:R-:W3:Y:S06]  /*48d0*/  LDSM.16.M88.4 R88, [R217+0x18800] ;  /* 0x01880000d958783b */ /* 0x000eec0000000200 */
        /* <DEDUP_REMOVED lines=25> */
[C---:B---3--:R-:W-:Y:S08]  /*4a70*/  HMMA.16816.F32.BF16 R12, R100.reuse, R88, R12 ;  /* 0x00000058640c723c */ /* 0x048ff0000004180c */
[----:B------:R-:W-:Y:S01]  /*4a80*/  HMMA.16816.F32.BF16 R16, R100, R90, R16 ;  /* 0x0000005a6410723c */ /* 0x000fe20000041810 */
[----:B------:R-:W3:Y:S06]  /*4a90*/  LDSM.16.M88.4 R88, [R217+0x1a800] ;  /* 0x01a80000d958783b */ /* 0x000eec0000000200 */
        /* <DEDUP_REMOVED lines=11> */
[C---:B---3--:R-:W-:Y:S08]  /*4b50*/  HMMA.16816.F32.BF16 R12, R96.reuse, R88, R12 ;  /* 0x00000058600c723c */ /* 0x048ff0000004180c */
[----:B------:R-:W-:Y:S01]  /*4b60*/  HMMA.16816.F32.BF16 R16, R96, R90, R16 ;  /* 0x0000005a6010723c */ /* 0x000fe20000041810 */
[----:B------:R-:W3:Y:S06]  /*4b70*/  LDSM.16.M88.4 R88, [R221+0x1c800] ;  /* 0x01c80000dd58783b */ /* 0x000eec0000000200 */
[----:B------:R-:W4:Y:S01]  /*4b80*/  LDSM.16.M88.4 R96, [R220+0xc000] ;  /* 0x00c00000dc60783b */ /* 0x000f220000000200 */
[C---:B--2---:R-:W-:Y:S08]  /*4b90*/  HMMA.16816.F32.BF16 R4, R100.reuse, R104, R4 ;  /* 0x000000686404723c */ /* 0x044ff00000041804 */
[C---:B------:R-:W-:Y:S01]  /*4ba0*/  HMMA.16816.F32.BF16 R8, R100.reuse, R106, R8 ;  /* 0x0000006a6408723c */ /* 0x040fe20000041808 */
[----:B------:R-:W-:Y:S07]  /*4bb0*/  LDSM.16.M88.4 R104, [R217+0x1c000] ;  /* 0x01c00000d968783b */ /* 0x000fee0000000200 */
[C---:B-1----:R-:W-:Y:S08]  /*4bc0*/  HMMA.16816.F32.BF16 R12, R100.reuse, R84, R12 ;  /* 0x00000054640c723c */ /* 0x042ff0000004180c */
        /* <DEDUP_REMOVED lines=31> */
[C---:B----4-:R-:W-:Y:S05]  /*4dc0*/  HMMA.16816.F32.BF16 R4, R96.reuse, R112, R4 ;  /* 0x000000706004723c */ /* 0x050fea0000041804 */
[----:B------:R-:W-:Y:S03]  /*4dd0*/  LEA R112, R215, UR5, 0x1 ;  /* 0x00000005d7707c11 */ /* 0x000fe6000f8e08ff */
[C---:B------:R-:W-:Y:S03]  /*4de0*/  HMMA.16816.F32.BF16 R8, R96.reuse, R114, R8 ;  /* 0x000000726008723c */ /* 0x040fe60000041808 */
[----:B------:R-:W-:Y:S05]  /*4df0*/  IMAD.IADD R112, R212, 0x1, R112 ;  /* 0x00000001d4707824 */ /* 0x000fea00078e0270 */
[C---:B--2---:R-:W-:Y:S08]  /*4e00*/  HMMA.16816.F32.BF16 R12, R96.reuse, R88, R12 ;  /* 0x00000058600c723c */ /* 0x044ff0000004180c */
[----:B------:R-:W-:Y:S01]  /*4e10*/  HMMA.16816.F32.BF16 R16, R96, R90, R16 ;  /* 0x0000005a6010723c */ /* 0x000fe20000041810 */
[----:B------:R-:W2:Y:S07]  /*4e20*/  LDSM.16.M88.4 R88, [R217+0x1e800] ;  /* 0x01e80000d958783b */ /* 0x000eae0000000200 */
[C---:B---3--:R-:W-:Y:S08]  /*4e30*/  HMMA.16816.F32.BF16 R4, R100.reuse, R104, R4 ;  /* 0x000000686404723c */ /* 0x048ff00000041804 */
[C---:B------:R-:W-:Y:S08]  /*4e40*/  HMMA.16816.F32.BF16 R8, R100.reuse, R106, R8 ;  /* 0x0000006a6408723c */ /* 0x040ff00000041808 */
[C---:B-1----:R-:W-:Y:S08]  /*4e50*/  HMMA.16816.F32.BF16 R12, R100.reuse, R84, R12 ;  /* 0x00000054640c723c */ /* 0x042ff0000004180c */
[----:B------:R-:W-:Y:S08]  /*4e60*/  HMMA.16816.F32.BF16 R16, R100, R86, R16 ;  /* 0x000000566410723c */ /* 0x000ff00000041810 */
[C---:B------:R-:W-:Y:S08]  /*4e70*/  HMMA.16816.F32.BF16 R4, R92.reuse, R108, R4 ;  /* 0x0000006c5c04723c */ /* 0x040ff00000041804 */
[C---:B------:R-:W-:Y:S08]  /*4e80*/  HMMA.16816.F32.BF16 R8, R92.reuse, R110, R8 ;  /* 0x0000006e5c08723c */ /* 0x040ff00000041808 */
[C---:B--2---:R-:W-:Y:S03]  /*4e90*/  HMMA.16816.F32.BF16 R12, R92.reuse, R88, R12 ;  /* 0x000000585c0c723c */ /* 0x044fe6000004180c */
[C---:B------:R-:W-:Y:S01]  /*4ea0*/  FADD.FTZ R84, -R116.reuse, R4 ;  /* 0x0000000474547221 */ /* 0x040fe20000010100 */
[----:B------:R-:W-:Y:S01]  /*4eb0*/  FADD.FTZ R4, -R116, R5 ;  /* 0x0000000574047221 */ /* 0x000fe20000010100 */
[C---:B------:R-:W-:Y:S01]  /*4ec0*/  FADD.FTZ R6, -R117.reuse, R6 ;  /* 0x0000000675067221 */ /* 0x040fe20000010100 */
[C---:B------:R-:W-:Y:S02]  /*4ed0*/  FADD.FTZ R7, -R117.reuse, R7 ;  /* 0x0000000775077221 */ /* 0x040fe40000010100 */
[----:B------:R-:W-:Y:S03]  /*4ee0*/  HMMA.16816.F32.BF16 R16, R92, R90, R16 ;  /* 0x0000005a5c10723c */ /* 0x000fe60000041810 */
[-C--:B------:R-:W-:Y:S01]  /*4ef0*/  FSEL R4, R4, R116.reuse, P0 ;  /* 0x0000007404047208 */ /* 0x080fe20000000000 */
[----:B------:R-:W-:Y:S01]  /*4f00*/  FADD.FTZ R9, -R116, R9 ;  /* 0x0000000974097221 */ /* 0x000fe20000010100 */
[----:B------:R-:W-:Y:S01]  /*4f10*/  FSETP.GE.FTZ.AND P0, PT, R196, RZ, PT ;  /* 0x000000ffc400720b */ /* 0x000fe20003f16000 */
[----:B------:R-:W-:Y:S01]  /*4f20*/  FADD.FTZ R8, -R116, R8 ;  /* 0x0000000874087221 */ /* 0x000fe20000010100 */
[-C--:B------:R-:W-:Y:S01]  /*4f30*/  FSEL R5, R84, R116.reuse, P3 ;  /* 0x0000007454057208 */ /* 0x080fe20001800000 */
[C---:B------:R-:W-:Y:S01]  /*4f40*/  FADD.FTZ R10, -R117.reuse, R10 ;  /* 0x0000000a750a7221 */ /* 0x040fe20000010100 */
[----:B------:R-:W-:Y:S01]  /*4f50*/  FSETP.GE.FTZ.AND P3, PT, R126, RZ, PT ;  /* 0x000000ff7e00720b */ /* 0x000fe20003f76000 */
[----:B------:R-:W-:Y:S01]  /*4f60*/  FADD.FTZ R11, -R117, R11 ;  /* 0x0000000b750b7221 */ /* 0x000fe20000010100 */
[C---:B------:R-:W-:Y:S01]  /*4f70*/  FADD.FTZ R12, -R116.reuse, R12 ;  /* 0x0000000c740c7221 */ /* 0x040fe20000010100 */
[-C--:B------:R-:W-:Y:S01]  /*4f80*/  FSEL R9, R9, R116.reuse, P4 ;  /* 0x0000007409097208 */ /* 0x080fe20002000000 */
[----:B------:R-:W-:Y:S01]  /*4f90*/  FADD.FTZ R13, -R116, R13 ;  /* 0x0000000d740d7221 */ /* 0x000fe20000010100 */
[----:B------:R-:W-:Y:S01]  /*4fa0*/  FSETP.GE.FTZ.AND P4, PT, R127, RZ, PT ;  /* 0x000000ff7f00720b */ /* 0x000fe20003f96000 */
[C---:B------:R-:W-:Y:S01]  /*4fb0*/  FADD.FTZ R14, -R117.reuse, R14 ;  /* 0x0000000e750e7221 */ /* 0x040fe20000010100 */
[-C--:B------:R-:W-:Y:S01]  /*4fc0*/  FSEL R12, R12, R116.reuse, P3 ;  /* 0x000000740c0c7208 */ /* 0x080fe20001800000 */
[----:B------:R-:W-:Y:S01]  /*4fd0*/  FADD.FTZ R15, -R117, R15 ;  /* 0x0000000f750f7221 */ /* 0x000fe20000010100 */
[----:B------:R-:W-:Y:S01]  /*4fe0*/  FSETP.GE.FTZ.AND P3, PT, R130, RZ, PT ;  /* 0x000000ff8200720b */ /* 0x000fe20003f76000 */
[----:B------:R-:W-:Y:S01]  /*4ff0*/  FADD.FTZ R16, -R116, R16 ;  /* 0x0000001074107221 */ /* 0x000fe20000010100 */
[-C--:B------:R-:W-:Y:S01]  /*5000*/  FSEL R8, R8, R116.reuse, P5 ;  /* 0x0000007408087208 */ /* 0x080fe20002800000 */
[----:B------:R-:W-:Y:S01]  /*5010*/  FMUL.FTZ R5, R118, R5 ;  /* 0x0000000576057220 */ /* 0x000fe20000410000 */
[----:B------:R-:W-:Y:S01]  /*5020*/  FSEL R13, R13, R116, P4 ;  /* 0x000000740d0d7208 */ /* 0x000fe20002000000 */
[----:B------:R-:W-:Y:S01]  /*5030*/  FMUL.FTZ R4, R119, R4 ;  /* 0x0000000477047220 */ /* 0x000fe20000410000 */
[----:B------:R-:W-:Y:S01]  /*5040*/  FSEL R16, R16, R116, P3 ;  /* 0x0000007410107208 */ /* 0x000fe20001800000 */
[----:B------:R-:W-:Y:S01]  /*5050*/  @P0 FADD.FTZ R116, -R116, R17 ;  /* 0x0000001174740221 */ /* 0x000fe20000010100 */
[----:B------:R-:W-:Y:S01]  /*5060*/  FSETP.GE.FTZ.AND P3, PT, R120, RZ, PT ;  /* 0x000000ff7800720b */ /* 0x000fe20003f76000 */
[----:B------:R-:W-:Y:S01]  /*5070*/  FADD.FTZ R18, -R117, R18 ;  /* 0x0000001275127221 */ /* 0x000fe20000010100 */
[----:B------:R-:W-:Y:S01]  /*5080*/  FSETP.GE.FTZ.AND P0, PT, R121, RZ, PT ;  /* 0x000000ff7900720b */ /* 0x000fe20003f16000 */
[----:B------:R-:W-:Y:S01]  /*5090*/  FMUL.FTZ R9, R123, R9 ;  /* 0x000000097b097220 */ /* 0x000fe20000410000 */
[-C--:B------:R-:W-:Y:S01]  /*50a0*/  FSEL R6, R6, R117.reuse, P3 ;  /* 0x0000007506067208 */ /* 0x080fe20001800000 */
[----:B------:R-:W-:Y:S01]  /*50b0*/  FMUL.FTZ R8, R122, R8 ;  /* 0x000000087a087220 */ /* 0x000fe20000410000 */
[----:B------:R-:W-:Y:S01]  /*50c0*/  FSEL R7, R7, R117, P0 ;  /* 0x0000007507077208 */ /* 0x000fe20000000000 */
[----:B------:R-:W-:Y:S01]  /*50d0*/  FMUL.FTZ R13, R127, R13 ;  /* 0x0000000d7f0d7220 */ /* 0x000fe20000410000 */
[----:B------:R-:W-:Y:S01]  /*50e0*/  FSETP.GE.FTZ.AND P0, PT, R201, RZ, PT ;  /* 0x000000ffc900720b */ /* 0x000fe20003f16000 */
[----:B------:R-:W-:Y:S01]  /*50f0*/  FMUL.FTZ R6, R120, R6 ;  /* 0x0000000678067220 */ /* 0x000fe20000410000 */
        /* <DEDUP_REMOVED lines=12> */
[----:B------:R-:W-:Y:S02]  /*51c0*/  FSEL R15, R15, R117, P4 ;  /* 0x000000750f0f7208 */ /* 0x000fe40002000000 */
[----:B------:R-:W-:Y:S01]  /*51d0*/  FSETP.GE.FTZ.AND P3, PT, R197, RZ, PT ;  /* 0x000000ffc500720b */ /* 0x000fe20003f76000 */
[----:B------:R-:W-:Y:S01]  /*51e0*/  FMUL.FTZ R14, R128, R14 ;  /* 0x0000000e800e7220 */ /* 0x000fe20000410000 */
[----:B------:R-:W-:Y:S01]  /*51f0*/  F2FP.BF16.F32.PACK_AB R4, R4, R5 ;  /* 0x000000050404723e */ /* 0x000fe200000010ff */
[----:B------:R-:W-:Y:S01]  /*5200*/  FMUL.FTZ R15, R129, R15 ;  /* 0x0000000f810f7220 */ /* 0x000fe20000410000 */
[----:B------:R-:W-:Y:S02]  /*5210*/  F2FP.BF16.F32.PACK_AB R6, R7, R6 ;  /* 0x000000060706723e */ /* 0x000fe400000010ff */
[----:B------:R-:W-:Y:S01]  /*5220*/  FSEL R18, R18, R117, P3 ;  /* 0x0000007512127208 */ /* 0x000fe20001800000 */
[----:B------:R-:W-:Y:S01]  /*5230*/  @P0 FADD.FTZ R117, -R117, R19 ;  /* 0x0000001375750221 */ /* 0x000fe20000010100 */
[----:B------:R-:W-:Y:S01]  /*5240*/  F2FP.BF16.F32.PACK_AB R8, R9, R8 ;  /* 0x000000080908723e */ /* 0x000fe200000010ff */
[----:B------:R-:W-:Y:S01]  /*5250*/  STS [R198+0x20000], R4 ;  /* 0x02000004c6007388 */ /* 0x000fe20000000800 */
[----:B------:R-:W-:Y:S01]  /*5260*/  F2FP.BF16.F32.PACK_AB R10, R11, R10 ;  /* 0x0000000a0b0a723e */ /* 0x000fe200000010ff */
[----:B------:R-:W-:Y:S01]  /*5270*/  FMUL.FTZ R117, R201, R117 ;  /* 0x00000075c9757220 */ /* 0x000fe20000410000 */
[----:B------:R-:W-:Y:S03]  /*5280*/  FMUL.FTZ R18, R197, R18 ;  /* 0x00000012c5127220 */ /* 0x000fe60000410000 */
[----:B------:R-:W-:Y:S01]  /*5290*/  STS [R198+0x20400], R6 ;  /* 0x02040006c6007388 */ /* 0x000fe20000000800 */
[----:B------:R-:W-:Y:S02]  /*52a0*/  F2FP.BF16.F32.PACK_AB R12, R13, R12 ;  /* 0x0000000c0d0c723e */ /* 0x000fe400000010ff */
[----:B------:R-:W-:Y:S03]  /*52b0*/  F2FP.BF16.F32.PACK_AB R14, R15, R14 ;  /* 0x0000000e0f0e723e */ /* 0x000fe600000010ff */
[----:B------:R-:W-:Y:S01]  /*52c0*/  STS [R200+-0x2000], R8 ;  /* 0xffe00008c8007388 */ /* 0x000fe20000000800 */
[----:B------:R-:W-:Y:S02]  /*52d0*/  F2FP.BF16.F32.PACK_AB R16, R116, R16 ;  /* 0x000000107410723e */ /* 0x000fe400000010ff */
        /* <DEDUP_REMOVED lines=124> */
.L_x_1422:
[----:B------:R-:W-:Y:S01]  /*5aa0*/  LDSM.16.M88.4 R128, [R227+0x20000] ;  /* 0x02000000e380783b */ /* 0x000fe20000000200 */
[--C-:B------:R-:W-:Y:S01]  /*5ab0*/  IMAD.IADD R208, R2, 0x1, R227.reuse ;  /* 0x0000000102d07824 */ /* 0x100fe200078e02e3 */
        /* <DEDUP_REMOVED lines=9> */
[----:B------:R-:W2:Y:S01]  /*5b50*/  LDSM.16.M88.4 R208, [R208+0x21000] ;  /* 0x02100000d0d0783b */ /* 0x000ea20000000200 */
        /* <DEDUP_REMOVED lines=37> */
[----:B------:R-:W-:Y:S04]  /*5db0*/  LDSM.16.M88.4 R196, [R227+0x20000] ;  /* 0x02000000e3c4783b */ /* 0x000fe80000000200 */
[----:B------:R-:W1:Y:S03]  /*5dc0*/  LDSM.16.MT88.4 R200, [R225+0x11000] ;  /* 0x01100000e1c8783b */ /* 0x000e660000004200 */
        /* <DEDUP_REMOVED lines=17> */
[-C--:B------:R-:W-:Y:S03]  /*5ee0*/  HMMA.16816.F32.BF16 R124, R204, R210.reuse, R124 ;  /* 0x000000d2cc7c723c */ /* 0x080fe6000004187c */
[----:B------:R-:W-:Y:S02]  /*5ef0*/  IMAD.IADD R204, R2, 0x1, R227 ;  /* 0x0000000102cc7824 */ /* 0x000fe400078e02e3 */
[----:B------:R-:W-:Y:S03]  /*5f00*/  IMAD R227, R235, UR8, RZ ;  /* 0x00000008ebe37c24 */ /* 0x000fe6000f8e02ff */
[----:B------:R-:W-:Y:S01]  /*5f10*/  HMMA.16816.F32.BF16 R128, R196, R210, R128 ;  /* 0x000000d2c480723c */ /* 0x000fe20000041880 */
[----:B------:R-:W1:Y:S04]  /*5f20*/  LDSM.16.M88.4 R196, [R204+0x20000] ;  /* 0x02000000ccc4783b */ /* 0x000e680000000200 */
[----:B------:R-:W2:Y:S04]  /*5f30*/  LDSM.16.M88.4 R204, [R204+0x21000] ;  /* 0x02100000cccc783b */ /* 0x000ea80000000200 */
[----:B------:R-:W3:Y:S01]  /*5f40*/  LDSM.16.MT88.4 R208, [R225+0x13800] ;  /* 0x01380000e1d0783b */ /* 0x000ee20000004200 */
[-C--:B-1----:R-:W-:Y:S08]  /*5f50*/  HMMA.16816.F32.BF16 R4, R196, R200.reuse, R4 ;  /* 0x000000c8c404723c */ /* 0x082ff00000041804 */
[C---:B--2---:R-:W-:Y:S08]  /*5f60*/  HMMA.16816.F32.BF16 R8, R204.reuse, R200, R8 ;  /* 0x000000c8cc08723c */ /* 0x044ff00000041808 */
[-C--:B------:R-:W-:Y:S08]  /*5f70*/  HMMA.16816.F32.BF16 R12, R204, R202.reuse, R12 ;  /* 0x000000cacc0c723c */ /* 0x080ff0000004180c */
[C---:B------:R-:W-:Y:S01]  /*5f80*/  HMMA.16816.F32.BF16 R16, R196.reuse, R202, R16 ;  /* 0x000000cac410723c */ /* 0x040fe20000041810 */
[----:B------:R-:W1:Y:S07]  /*5f90*/  LDSM.16.MT88.4 R200, [R225+0x15800] ;  /* 0x01580000e1c8783b */ /* 0x000e6e0000004200 */
[-C--:B---3--:R-:W-:Y:S08]  /*5fa0*/  HMMA.16816.F32.BF16 R84, R196, R208.reuse, R84 ;  /* 0x000000d0c454723c */ /* 0x088ff00000041854 */
        /* <DEDUP_REMOVED lines=66> */
[----:B------:R-:W-:Y:S01]  /*63d0*/  REDG.E.ADD.F32.FTZ.RN.STRONG.GPU desc[UR34][R208.64+0x80], R14 ;  /* 0x0000800ed00079a6 */ /* 0x000fe2000c12f322 */
        /* <DEDUP_REMOVED lines=25> */
[----:B------:R4:W-:Y:S01]  /*6570*/  REDG.E.ADD.F32.FTZ.RN.STRONG.GPU desc[UR34][R236.64+0x180], R96 ;  /* 0x00018060ec0079a6 */ /* 0x0009e2000c12f322 */
        /* <DEDUP_REMOVED lines=38> */
[C---:B------:R-:W-:Y:S02]  /*67e0*/  IMAD.WIDE R198, R227.reuse, -0xc0, R86 ;  /* 0xffffff40e3c67825 */ /* 0x040fe400078e0256 */
[----:B------:R-:W-:Y:S01]  /*67f0*/  REDG.E.ADD.F32.FTZ.RN.STRONG.GPU desc[UR34][R86.64+0x200], R107 ;  /* 0x0002006b560079a6 */ /* 0x000fe2000c12f322 */
[C---:B--2---:R-:W-:Y:S03]  /*6800*/  LEA R10, P0, R227.reuse, R198, 0x5 ;  /* 0x000000c6e30a7211 */ /* 0x044fe600078028ff */
[----:B------:R1:W-:Y:S01]  /*6810*/  REDG.E.ADD.F32.FTZ.RN.STRONG.GPU desc[UR34][R236.64+0x280], R112 ;  /* 0x00028070ec0079a6 */ /* 0x0003e2000c12f322 */
[C---:B------:R-:W-:Y:S03]  /*6820*/  LEA.HI.X.SX32 R11, R227.reuse, R199, 0x5, P0 ;  /* 0x000000c7e30b7211 */ /* 0x040fe600000f2eff */
[----:B------:R-:W-:Y:S01]  /*6830*/  REDG.E.ADD.F32.FTZ.RN.STRONG.GPU desc[UR34][R198.64+0x280], R113 ;  /* 0x00028071c60079a6 */ /* 0x000fe2000c12f322 */
[C---:B------:R-:W-:Y:S03]  /*6840*/  LEA R88, P0, R227.reuse, R10, 0x5 ;  /* 0x0000000ae3587211 */ /* 0x040fe600078028ff */
[----:B------:R2:W-:Y:S01]  /*6850*/  REDG.E.ADD.F32.FTZ.RN.STRONG.GPU desc[UR34][R10.64+0x280], R114 ;  /* 0x000280720a0079a6 */ /* 0x0005e2000c12f322 */
[C---:B---3--:R-:W-:Y:S02]  /*6860*/  LEA.HI.X.SX32 R89, R227.reuse, R11, 0x5, P0 ;  /* 0x0000000be3597211 */ /* 0x048fe400000f2eff */
        /* <DEDUP_REMOVED lines=11> */
[C---:B----4-:R-:W-:Y:S01]  /*6920*/  LEA R96, P0, R227.reuse, R90, 0x5 ;  /* 0x0000005ae3607211 */ /* 0x050fe200078028ff */
        /* <DEDUP_REMOVED lines=100> */
[----:B------:R-:W1:Y:S07]  /*6f70*/  LDSM.16.MT88.4 R8, [R225+0x7800] ;  /* 0x00780000e108783b */ /* 0x000e6e0000004200 */
        /* <DEDUP_REMOVED lines=17> */
[-C--:B------:R-:W-:Y:S05]  /*7090*/  HMMA.16816.F32.BF16 R132, R104, R108.reuse, R132 ;  /* 0x0000006c6884723c */ /* 0x080fea0000041884 */
        /* <DEDUP_REMOVED lines=43> */
.L_x_1423:
[----:B------:R-:W-:Y:S02]  /*7350*/  UISETP.GT.AND UP0, UPT, UR48, URZ, UPT ;  /* 0x000000ff3000728c */ /* 0x000fe4000bf04270 */
[----:B------:R-:W-:Y:S07]  /*7360*/  UIADD3 UR12, UPT, UPT, UR48, -0x1, URZ ;  /* 0xffffffff300c7890 */ /* 0x000fee000fffe0ff */
[----:B------:R-:W-:Y:S01]  /*7370*/  UMOV UR48, UR12 ;  /* 0x0000000c00307c82 */ /* 0x000fe20008000000 */
[----:B------:R-:W-:Y:S05]  /*7380*/  BRA.U UP0, `(.L_x_1424) ;  /* 0xffffffbd006c7547 */ /* 0x000fea000b83ffff */
[----:B------:R-:W2:Y:S01]  /*7390*/  S2R R0, SR_TID.X ;  /* 0x0000000000007919 */ /* 0x000ea20000002100 */
[C---:B------:R-:W-:Y:S01]  /*73a0*/  SHF.L.U32 R2, R214.reuse, 0x4, RZ ;  /* 0x00000004d6027819 */ /* 0x040fe200000006ff */
[----:B------:R-:W3:Y:S01]  /*73b0*/  LDCU UR8, c[0x0][0x500] ;  /* 0x0000a000ff0877ac */ /* 0x000ee20008000800 */
[----:B------:R-:W-:Y:S02]  /*73c0*/  SHF.L.U32 R3, R214, 0x5, RZ ;  /* 0x00000005d6037819 */ /* 0x000fe400000006ff */
[----:B------:R-:W-:Y:S01]  /*73d0*/  LOP3.LUT R2, R2, 0x1c0, RZ, 0xc0, !PT ;  /* 0x000001c002027812 */ /* 0x000fe200078ec0ff */
[----:B------:R-:W4:Y:S01]  /*73e0*/  LDCU UR9, c[0x0][0x4fc] ;  /* 0x00009f80ff0977ac */ /* 0x000f220008000800 */
[C---:B------:R-:W-:Y:S02]  /*73f0*/  LOP3.LUT P0, RZ, R214.reuse, 0x10, RZ, 0xc0, !PT ;  /* 0x00000010d6ff7812 */ /* 0x040fe4000780c0ff */
[----:B------:R-:W-:Y:S01]  /*7400*/  SHF.L.U32 R214, R214, 0x1, RZ ;  /* 0x00000001d6d67819 */ /* 0x000fe200000006ff */
[----:B------:R-:W-:Y:S01]  /*7410*/  UISETP.NE.AND UP0, UPT, UR41, -0x1, UPT ;  /* 0xffffffff2900788c */ /* 0x000fe2000bf05270 */
[----:B------:R-:W-:Y:S01]  /*7420*/  LOP3.LUT R3, R3, 0x400, RZ, 0xc0, !PT ;  /* 0x0000040003037812 */ /* 0x000fe200078ec0ff */
[----:B------:R-:W-:-:S03]  /*7430*/  UMOV UR24, UR18 ;  /* 0x0000001200187c82 */ /* 0x000fc60008000000 */
[----:B------:R-:W-:Y:S01]  /*7440*/  LOP3.LUT R3, R3, 0x6, R214, 0xf8, !PT ;  /* 0x0000000603037812 */ /* 0x000fe200078ef8d6 */
        /* <DEDUP_REMOVED lines=278> */
.L_x_1425:
[----:B------:R-:W3:Y:S01]  /*85b0*/  LDCU.64 UR10, c[0x0][0x5c0] ;  /* 0x0000b800ff0a77ac */ /* 0x000ee20008000a00 */
[----:B------:R-:W-:-:S04]  /*85c0*/  UIADD3 UR8, UPT, UPT, UR40, UR41, URZ ;  /* 0x0000002928087290 */ /* 0x000fc8000fffe0ff */
[----:B---3--:R-:W-:Y:S02]  /*85d0*/  UIMAD.WIDE.U32 UR16, UR8, UR10, URZ ;  /* 0x0000000a081072a5 */ /* 0x008fe4000f8e00ff */
[----:B------:R-:W-:-:S04]  /*85e0*/  UIMAD UR8, UR8, UR11, URZ ;  /* 0x0000000b080872a4 */ /* 0x000fc8000f8e02ff */
[----:B------:R-:W-:-:S06]  /*85f0*/  UIADD3 UR8, UPT, UPT, UR17, UR8, URZ ;  /* 0x0000000811087290 */ /* 0x000fcc000fffe0ff */
[----:B------:R-:W-:Y:S02]  /*8600*/  MOV R7, UR8 ;  /* 0x0000000800077c02 */ /* 0x000fe40008000f00 */
.L_x_1426:
        /* <DEDUP_REMOVED lines=12> */
[----:B------:R-:W-:Y:S01]  /*86d0*/  MOV R5, UR13 ;  /* 0x0000000d00057c02 */ /* 0x000fe20008000f00 */
[----:B------:R-:W-:Y:S06]  /*86e0*/  BRA `(.L_x_1428) ;  /* 0x00000000001c7947 */ /* 0x000fec0003800000 */
.L_x_1427:
[----:B------:R-:W3:Y:S01]  /*86f0*/  LDCU.64 UR8, c[0x0][0x5c8] ;  /* 0x0000b900ff0877ac */ /* 0x000ee20008000a00 */
[----:B------:R-:W-:-:S04]  /*8700*/  UIADD3 UR12, UPT, UPT, UR40, UR41, URZ ;  /* 0x00000029280c7290 */ /* 0x000fc8000fffe0ff */
[----:B---3--:R-:W-:Y:S02]  /*8710*/  UIMAD.WIDE.U32 UR14, UR12, UR8, URZ ;  /* 0x000000080c0e72a5 */ /* 0x008fe4000f8e00ff */
[----:B------:R-:W-:-:S04]  /*8720*/  UIMAD UR12, UR12, UR9, URZ ;  /* 0x000000090c0c72a4 */ /* 0x000fc8000f8e02ff */
[----:B------:R-:W-:Y:S01]  /*8730*/  UIADD3 UR12, UPT, UPT, UR15, UR12, URZ ;  /* 0x0000000c0f0c7290 */ /* 0x000fe2000fffe0ff */
[----:B------:R-:W-:-:S05]  /*8740*/  UMOV UR30, UR14 ;  /* 0x0000000e001e7c82 */ /* 0x000fca0008000000 */
[----:B------:R-:W-:-:S07]  /*8750*/  MOV R5, UR12 ;  /* 0x0000000c00057c02 */ /* 0x000fce0008000f00 */
.L_x_1428:
[----:B------:R-:W-:Y:S01]  /*8760*/  BAR.SYNC.DEFER_BLOCKING 0x0 ;  /* 0x0000000000007b1d */ /* 0x000fe20000010000 */
[----:B------:R-:W-:Y:S01]  /*8770*/  USHF.L.U32 UR14, UR37, 0x6, URZ ;  /* 0x00000006250e7899 */ /* 0x000fe200080006ff */
[----:B------:R-:W-:Y:S01]  /*8780*/  IADD3 R11, PT, PT, R4, 0x20, RZ ;  /* 0x00000020040b7810 */ /* 0x000fe20007ffe0ff */
        /* <DEDUP_REMOVED lines=8> */
[----:B------:R-:W-:-:S03]  /*8810*/  IMAD.U32 R9, RZ, RZ, UR41 ;  /* 0x00000029ff097e24 */ /* 0x000fc6000f8e00ff */
[----:B------:R-:W-:Y:S01]  /*8820*/  ISETP.GE.AND P1, PT, R4, UR36, PT ;  /* 0x0000002404007c0c */ /* 0x000fe2000bf26270 */
[----:B------:R-:W-:Y:S01]  /*8830*/  UIMAD UR12, UR14, UR11, UR12 ;  /* 0x0000000b0e0c72a4 */ /* 0x000fe2000f8e020c */
[----:B------:R-:W-:Y:S02]  /*8840*/  LOP3.LUT R228, R8, 0x38, R228, 0xf8, !PT ;  /* 0x0000003808e47812 */ /* 0x000fe400078ef8e4 */
[----:B------:R-:W1:Y:S01]  /*8850*/  LDC.64 R8, c[0x0][0x5e0] ;  /* 0x00017800ff087b82 */ /* 0x000e620000000a00 */
[----:B------:R-:W-:Y:S02]  /*8860*/  ISETP.GE.AND P2, PT, R11, UR36, PT ;  /* 0x000000240b007c0c */ /* 0x000fe4000bf46270 */
[----:B------:R-:W-:Y:S01]  /*8870*/  IMAD.U32 R10, RZ, RZ, UR12 ;  /* 0x0000000cff0a7e24 */ /* 0x000fe2000f8e00ff */
[----:B------:R-:W-:Y:S01]  /*8880*/  IADD3 R72, P0, PT, R228, UR16, RZ ;  /* 0x00000010e4487c10 */ /* 0x000fe2000ff1e0ff */
[----:B------:R3:W4:Y:S03]  /*8890*/  LDS.128 R52, [R6+0x11000] ;  /* 0x0110000006347984 */ /* 0x0007260000000c00 */
[----:B------:R-:W-:Y:S01]  /*88a0*/  IADD3.X R73, PT, PT, R7, UR41, R10, P0, !PT ;  /* 0x0000002907497c10 */ /* 0x000fe200087fe40a */
[----:B------:R3:W1:Y:S01]  /*88b0*/  LDS.128 R48, [R6+0x13000] ;  /* 0x0130000006307984 */ /* 0x0006620000000c00 */
[----:B------:R-:W-:Y:S01]  /*88c0*/  IMAD.SHL.U32 R7, R0, 0x8, RZ ;  /* 0x0000000800077824 */ /* 0x000fe200078e00ff */
[----:B------:R-:W-:-:S02]  /*88d0*/  IADD3 R0, P0, PT, R4, 0x20, RZ ;  /* 0x0000002004007810 */ /* 0x000fc40007f1e0ff */
[----:B------:R3:W1:Y:S01]  /*88e0*/  LDS.128 R44, [R6+0x15000] ;  /* 0x01500000062c7984 */ /* 0x0006620000000c00 */
[----:B--2---:R-:W-:Y:S01]  /*88f0*/  IMAD.WIDE.U32 R72, R2, UR20, R72 ;  /* 0x0000001402487c25 */ /* 0x004fe2000f8e0048 */
[----:B------:R-:W-:Y:S02]  /*8900*/  LOP3.LUT R7, R7, 0x38, RZ, 0xc0, !PT ;  /* 0x0000003807077812 */ /* 0x000fe400078ec0ff */
[----:B------:R3:W2:Y:S01]  /*8910*/  LDS.128 R40, [R6+0x18000] ;  /* 0x0180000006287984 */ /* 0x0006a20000000c00 */
        /* <DEDUP_REMOVED lines=12> */
[----:B------:R-:W2:Y:S01]  /*89e0*/  LDCU.64 UR12, c[0x0][0x560] ;  /* 0x0000ac00ff0c77ac */ /* 0x000ea20008000a00 */
[----:B------:R-:W-:Y:S02]  /*89f0*/  MOV R74, R72 ;  /* 0x00000048004a7202 */ /* 0x000fe40000000f00 */
[----:B------:R-:W3:Y:S01]  /*8a00*/  LDS.128 R60, [R6+0x12000] ;  /* 0x01200000063c7984 */ /* 0x000ee20000000c00 */
[----:B------:R-:W-:-:S03]  /*8a10*/  MOV R75, R3 ;  /* 0x00000003004b7202 */ /* 0x000fc60000000f00 */
[----:B------:R-:W1:Y:S01]  /*8a20*/  LDS.128 R56, [R6+0x10000] ;  /* 0x0100000006387984 */ /* 0x000e620000000c00 */
[----:B------:R-:W-:-:S03]  /*8a30*/  IMAD.WIDE.U32 R74, R4, UR10, R74 ;  /* 0x0000000a044a7c25 */ /* 0x000fc6000f8e004a */
[----:B------:R-:W1:Y:S01]  /*8a40*/  LDS.128 R68, [R6+0x16000] ;  /* 0x0160000006447984 */ /* 0x000e620000000c00 */
[----:B------:R-:W-:Y:S01]  /*8a50*/  IMAD R11, R4, UR11, R75 ;  /* 0x0000000b040b7c24 */ /* 0x000fe2000f8e024b */
[----:B--2---:R-:W-:-:S04]  /*8a60*/  LEA R76, P0, R74, UR12, 0x1 ;  /* 0x0000000c4a4c7c11 */ /* 0x004fc8000f8008ff */
[----:B------:R-:W-:-:S05]  /*8a70*/  LEA.HI.X R77, R74, UR13, R11, 0x1, P0 ;  /* 0x0000000d4a4d7c11 */ /* 0x000fca00080f0c0b */
[----:B----4-:R4:W-:Y:S04]  /*8a80*/  STG.E.128 desc[UR34][R76.64+0x100], R64 ;  /* 0x000100404c007986 */ /* 0x0109e8000c101d22 */
[----:B---3--:R4:W-:Y:S04]  /*8a90*/  STG.E.128 desc[UR34][R76.64+0x80], R60 ;  /* 0x0000803c4c007986 */ /* 0x0089e8000c101d22 */
[----:B-1----:R4:W-:Y:S04]  /*8aa0*/  STG.E.128 desc[UR34][R76.64], R56 ;  /* 0x000000384c007986 */ /* 0x0029e8000c101d22 */
[----:B------:R4:W-:Y:S02]  /*8ab0*/  STG.E.128 desc[UR34][R76.64+0x180], R68 ;  /* 0x000180444c007986 */ /* 0x0009e4000c101d22 */
.L_x_1430:
[----:B------:R-:W-:Y:S05]  /*8ac0*/  BSYNC.RECONVERGENT B0 ;  /* 0x0000000000007941 */ /* 0x000fea0003800200 */
.L_x_1429:
[----:B----4-:R4:W1:Y:S01]  /*8ad0*/  LDS.128 R56, [R6+0x17000] ;  /* 0x0170000006387984 */ /* 0x0108620000000c00 */
[----:B------:R-:W-:Y:S04]  /*8ae0*/  BSSY.RECONVERGENT B0, `(.L_x_1431) ;  /* 0x000000f000007945 */ /* 0x000fe80003800200 */
[----:B------:R-:W-:Y:S05]  /*8af0*/  @P2 BRA `(.L_x_1432) ;  /* 0x0000000000342947 */ /* 0x000fea0003800000 */
[----:B------:R-:W2:Y:S01]  /*8b00*/  LDCU.64 UR12, c[0x0][0x560] ;  /* 0x0000ac00ff0c77ac */ /* 0x000ea20008000a00 */
[----:B------:R-:W-:Y:S01]  /*8b10*/  MOV R60, R72 ;  /* 0x00000048003c7202 */ /* 0x000fe20000000f00 */
[----:B---34-:R-:W-:Y:S01]  /*8b20*/  IMAD R6, R10, UR10, RZ ;  /* 0x0000000a0a067c24 */ /* 0x018fe2000f8e02ff */
[----:B------:R-:W-:-:S03]  /*8b30*/  MOV R61, R3 ;  /* 0x00000003003d7202 */ /* 0x000fc60000000f00 */
[C---:B------:R-:W-:Y:S02]  /*8b40*/  IMAD R6, R0.reuse, UR11, R6 ;  /* 0x0000000b00067c24 */ /* 0x040fe4000f8e0206 */
[----:B------:R-:W-:-:S05]  /*8b50*/  IMAD.WIDE.U32 R60, R0, UR10, R60 ;  /* 0x0000000a003c7c25 */ /* 0x000fca000f8e003c */
[----:B------:R-:W-:Y:S02]  /*8b60*/  IADD3 R6, PT, PT, R6, R61, RZ ;  /* 0x0000003d06067210 */ /* 0x000fe40007ffe0ff */
[----:B--2---:R-:W-:-:S04]  /*8b70*/  LEA R62, P0, R60, UR12, 0x1 ;  /* 0x0000000c3c3e7c11 */ /* 0x004fc8000f8008ff */
[----:B------:R-:W-:-:S05]  /*8b80*/  LEA.HI.X R63, R60, UR13, R6, 0x1, P0 ;  /* 0x0000000d3c3f7c11 */ /* 0x000fca00080f0c06 */
[----:B------:R2:W-:Y:S04]  /*8b90*/  STG.E.128 desc[UR34][R62.64], R52 ;  /* 0x000000343e007986 */ /* 0x0005e8000c101d22 */
[----:B-1----:R2:W-:Y:S04]  /*8ba0*/  STG.E.128 desc[UR34][R62.64+0x80], R48 ;  /* 0x000080303e007986 */ /* 0x0025e8000c101d22 */
[----:B------:R2:W-:Y:S04]  /*8bb0*/  STG.E.128 desc[UR34][R62.64+0x100], R44 ;  /* 0x0001002c3e007986 */ /* 0x0005e8000c101d22 */
[----:B------:R2:W-:Y:S02]  /*8bc0*/  STG.E.128 desc[UR34][R62.64+0x180], R56 ;  /* 0x000180383e007986 */ /* 0x0005e4000c101d22 */
.L_x_1432:
[----:B------:R-:W-:Y:S05]  /*8bd0*/  BSYNC.RECONVERGENT B0 ;  /* 0x0000000000007941 */ /* 0x000fea0003800200 */
.L_x_1431:
        /* <DEDUP_REMOVED lines=18> */
[----:B------:R1:W-:Y:S04]  /*8d00*/  STG.E.128 desc[UR34][R44.64], R40 ;  /* 0x000000282c007986 */ /* 0x0003e8000c101d22 */
[----:B------:R1:W-:Y:S04]  /*8d10*/  STG.E.128 desc[UR34][R44.64+0x80], R32 ;  /* 0x000080202c007986 */ /* 0x0003e8000c101d22 */
[----:B------:R1:W-:Y:S04]  /*8d20*/  STG.E.128 desc[UR34][R44.64+0x100], R24 ;  /* 0x000100182c007986 */ /* 0x0003e8000c101d22 */
[----:B------:R1:W-:Y:S02]  /*8d30*/  STG.E.128 desc[UR34][R44.64+0x180], R16 ;  /* 0x000180102c007986 */ /* 0x0003e4000c101d22 */
.L_x_1434:
[----:B------:R-:W-:Y:S05]  /*8d40*/  BSYNC.RECONVERGENT B0 ;  /* 0x0000000000007941 */ /* 0x000fea0003800200 */
.L_x_1433:
        /* <DEDUP_REMOVED lines=13> */
.L_x_1421:
[----:B------:R-:W-:Y:S05]  /*8e20*/  BSYNC.RECONVERGENT B1 ;  /* 0x0000000000017941 */ /* 0x000fea0003800200 */
.L_x_1399:
[----:B------:R-:W2:Y:S01]  /*8e30*/  LDCU UR9, c[0x0][0x438] ;  /* 0x00008700ff0977ac */ /* 0x000ea20008000800 */
[----:B------:R-:W4:Y:S01]  /*8e40*/  LDCU UR10, c[0x0][0x370] ;  /* 0x00006e00ff0a77ac */ /* 0x000f220008000800 */
[----:B--2---:R-:W-:-:S04]  /*8e50*/  UIADD3 UR9, UPT, UPT, UR9, 0x3f, URZ ;  /* 0x0000003f09097890 */ /* 0x004fc8000fffe0ff */
        /* <DEDUP_REMOVED lines=8> */
.L_x_1436:
        /* <DEDUP_REMOVED lines=10> */
.L_x_2515:


//--------------------- .text._ZN5flash44flash_bwd_dq_dk_dv_loop_seqk_parallel_kernelI23Flash_bwd_kernel_traitsILi256ELi64ELi64ELi8ELi4ELi2ELi2ELb0ELb1EN7cutlass10bfloat16_tE19Flash_kernel_traitsILi256ELi64ELi64ELi8ES3_EELb0ELb0ELb0ELb0ELb0ELb1ELb1EEEvNS_16Flash_bwd_paramsE --------------------------
	.section	.text._ZN5flash44flash_bwd_dq_dk_dv_loop_seqk_parallel_kernelI23Flash_bwd_kernel_traitsILi256ELi64ELi64ELi8ELi4ELi2ELi2ELb0ELb1EN7cutlass10bfloat16_tE19Flash_kernel_traitsILi256ELi64ELi64ELi8ES3_EELb0ELb0ELb0ELb0ELb0ELb1ELb1EEEvNS_16Flash_bwd_paramsE,"ax",@progbits
	.align	128
        .global         _ZN5flash44flash_bwd_dq_dk_dv_loop_seqk_parallel_kernelI23Flash_bwd_kernel_traitsILi256ELi64ELi64ELi8ELi4ELi2ELi2ELb0ELb1EN7cutlass10bfloat16_tE19Flash_kernel_traitsILi256ELi64ELi64ELi8ES3_EELb0ELb0ELb0ELb0ELb0ELb1ELb1EEEvNS_16Flash_bwd_paramsE
        .type           _ZN5flash44flash_bwd_dq_dk_dv_loop_seqk_parallel_kernelI23Flash_bwd_kernel_traitsILi256ELi64ELi64ELi8ELi4ELi2ELi2ELb0ELb1EN7cutlass10bfloat16_tE19Flash_kernel_traitsILi256ELi64ELi64ELi8ES3_EELb0ELb0ELb0ELb0ELb0ELb1ELb1EEEvNS_16Flash_bwd_paramsE,@function
        .size           _ZN5flash44flash_bwd_dq_dk_dv_loop_seqk_parallel_kernelI23Flash_bwd_kernel_traitsILi256ELi64ELi64ELi8ELi4ELi2ELi2ELb0ELb1EN7cutlass10bfloat16_tE19Flash_kernel_traitsILi256ELi64ELi64ELi8ES3_EELb0ELb0ELb0ELb0ELb0ELb1ELb1EEEvNS_16Flash_bwd_paramsE,(.L_x_2516 - _ZN5flash44flash_bwd_dq_dk_dv_loop_seqk_parallel_kernelI23Flash_bwd_kernel_traitsILi256ELi64ELi64ELi8ELi4ELi2ELi2ELb0ELb1EN7cutlass10bfloat16_tE19Flash_kernel_traitsILi256ELi64ELi64ELi8ES3_EELb0ELb0ELb0ELb0ELb0ELb1ELb1EEEvNS_16Flash_bwd_paramsE)
        .other          _ZN5flash44flash_bwd_dq_dk_dv_loop_seqk_parallel_kernelI23Flash_bwd_kernel_traitsILi256ELi64ELi64ELi8ELi4ELi2ELi2ELb0ELb1EN7cutlass10bfloat16_tE19Flash_kernel_traitsILi256ELi64ELi64ELi8ES3_EELb0ELb0ELb0ELb0ELb0ELb1ELb1EEEvNS_16Flash_bwd_paramsE,@"STO_CUDA_ENTRY STV_DEFAULT"
_ZN5flash44flash_bwd_dq_dk_dv_loop_seqk_parallel_kernelI23Flash_bwd_kernel_traitsILi256ELi64ELi64ELi8ELi4ELi2ELi2ELb0ELb1EN7cutlass10bfloat16_tE19Flash_kernel_traitsILi256ELi64ELi64ELi8ES3_EELb0ELb0ELb0ELb0ELb0ELb1ELb1EEEvNS_16Flash_bwd_paramsE:
.text._ZN5flash44flash_bwd_dq_dk_dv_loop_seqk_parallel_kernelI23Flash_bwd_kernel_traitsILi256ELi64ELi64ELi8ELi4ELi2ELi2ELb0ELb1EN7cutlass10bfloat16_tE19Flash_kernel_traitsILi256ELi64ELi64ELi8ES3_EELb0ELb0ELb0ELb0ELb0ELb1ELb1EEEvNS_16Flash_bwd_paramsE:
        /* <DEDUP_REMOVED lines=48> */
.L_x_1474:
        /* <DEDUP_REMOVED lines=54> */
.L_x_1437:
        /* <DEDUP_REMOVED lines=35> */
.L_x_1439:
[----:B------:R-:W1:Y:S01]  /*0890*/  LDCU.64 UR14, c[0x0][0x3b8] ;  /* 0x00007700ff0e77ac */ /* 0x000e620008000a00 */
[----:B------:R-:W-:-:S04]  /*08a0*/  UIADD3 UR8, UPT, UPT, UR34, UR40, URZ ;  /* 0x0000002822087290 */ /* 0x000fc8000fffe0ff */
[----:B-1----:R-:W-:Y:S02]  /*08b0*/  UIMAD.WIDE.U32 UR10, UR8, UR14, URZ ;  /* 0x0000000e080a72a5 */ /* 0x002fe4000f8e00ff */
[----:B------:R-:W-:-:S04]  /*08c0*/  UIMAD UR8, UR8, UR15, URZ ;  /* 0x0000000f080872a4 */ /* 0x000fc8000f8e02ff */
[----:B------:R-:W-:Y:S01]  /*08d0*/  UIADD3 UR8, UPT, UPT, UR11, UR8, URZ ;  /* 0x000000080b087290 */ /* 0x000fe2000fffe0ff */
[----:B------:R-:W-:-:S05]  /*08e0*/  UMOV UR44, UR10 ;  /* 0x0000000a002c7c82 */ /* 0x000fca0008000000 */
[----:B------:R-:W-:Y:S02]  /*08f0*/  MOV R5, UR8 ;  /* 0x0000000800057c02 */ /* 0x000fe40008000f00 */
.L_x_1440:
        /* <DEDUP_REMOVED lines=42> */
.L_x_1441:
[----:B------:R-:W1:Y:S01]  /*0ba0*/  LDCU.64 UR12, c[0x0][0x3c0] ;  /* 0x00007800ff0c77ac */ /* 0x000e620008000a00 */
[----:B------:R-:W-:-:S04]  /*0bb0*/  UIADD3 UR8, UPT, UPT, UR34, UR40, URZ ;  /* 0x0000002822087290 */ /* 0x000fc8000fffe0ff */
[----:B-1----:R-:W-:Y:S02]  /*0bc0*/  UIMAD.WIDE.U32 UR10, UR8, UR12, URZ ;  /* 0x0000000c080a72a5 */ /* 0x002fe4000f8e00ff */
[----:B------:R-:W-:-:S04]  /*0bd0*/  UIMAD UR8, UR8, UR13, URZ ;  /* 0x0000000d080872a4 */ /* 0x000fc8000f8e02ff */
[----:B------:R-:W-:Y:S01]  /*0be0*/  UIADD3 UR8, UPT, UPT, UR11, UR8, URZ ;  /* 0x000000080b087290 */ /* 0x000fe2000fffe0ff */
[----:B------:R-:W-:-:S05]  /*0bf0*/  UMOV UR46, UR10 ;  /* 0x0000000a002e7c82 */ /* 0x000fca0008000000 */
[----:B------:R-:W-:-:S07]  /*0c00*/  MOV R6, UR8 ;  /* 0x0000000800067c02 */ /* 0x000fce0008000f00 */
.L_x_1442:
        /* <DEDUP_REMOVED lines=27> */
.L_x_1443:
[----:B------:R-:W-:Y:S02]  /*0dc0*/  UIMAD.WIDE.U32 UR52, UR62, UR16, URZ ;  /* 0x000000103e3472a5 */ /* 0x000fe4000f8e00ff */
[----:B------:R-:W-:-:S04]  /*0dd0*/  UIMAD UR8, UR63, UR16, URZ ;  /* 0x000000103f0872a4 */ /* 0x000fc8000f8e02ff */
[----:B------:R-:W-:Y:S02]  /*0de0*/  UIADD3 UR8, UPT, UPT, UR53, UR8, URZ ;  /* 0x0000000835087290 */ /* 0x000fe4000fffe0ff */
.L_x_1444:
        /* <DEDUP_REMOVED lines=20> */
.L_x_1445:
[----:B------:R-:W1:Y:S01]  /*0f30*/  LDCU UR54, c[0x0][0x434] ;  /* 0x00008680ff3677ac */ /* 0x000e620008000800 */
[----:B------:R-:W-:-:S04]  /*0f40*/  UIMAD UR11, UR38, UR17, UR23 ;  /* 0x00000011260b72a4 */ /* 0x000fc8000f8e0217 */
[----:B-1----:R-:W-:Y:S02]  /*0f50*/  UIMAD UR54, UR11, UR54, URZ ;  /* 0x000000360b3672a4 */ /* 0x002fe4000f8e02ff */
.L_x_1446:
        /* <DEDUP_REMOVED lines=11> */
.L_x_1447:
[----:B------:R-:W1:Y:S01]  /*1010*/  LDCU UR53, c[0x0][0x444] ;  /* 0x00008880ff3577ac */ /* 0x000e620008000800 */
[----:B------:R-:W-:-:S04]  /*1020*/  UIMAD UR10, UR38, UR17, UR23 ;  /* 0x00000011260a72a4 */ /* 0x000fc8000f8e0217 */
[----:B-1----:R-:W-:-:S12]  /*1030*/  UIMAD UR53, UR10, UR53, URZ ;  /* 0x000000350a3572a4 */ /* 0x002fd8000f8e02ff */
.L_x_1448:
        /* <DEDUP_REMOVED lines=93> */
.L_x_1450:
[----:B------:R-:W1:Y:S01]  /*1610*/  LDCU.64 UR12, c[0x0][0x5c0] ;  /* 0x0000b800ff0c77ac */ /* 0x000e620008000a00 */
[----:B------:R-:W-:-:S04]  /*1620*/  UIADD3 UR8, UPT, UPT, UR34, UR40, URZ ;  /* 0x0000002822087290 */ /* 0x000fc8000fffe0ff */
[----:B-1----:R-:W-:Y:S02]  /*1630*/  UIMAD.WIDE.U32 UR16, UR8, UR12, URZ ;  /* 0x0000000c081072a5 */ /* 0x002fe4000f8e00ff */
[----:B------:R-:W-:-:S04]  /*1640*/  UIMAD UR8, UR8, UR13, URZ ;  /* 0x0000000d080872a4 */ /* 0x000fc8000f8e02ff */
[----:B------:R-:W-:-:S06]  /*1650*/  UIADD3 UR8, UPT, UPT, UR17, UR8, URZ ;  /* 0x0000000811087290 */ /* 0x000fcc000fffe0ff */
[----:B------:R-:W-:Y:S02]  /*1660*/  MOV R0, UR8 ;  /* 0x0000000800007c02 */ /* 0x000fe40008000f00 */
.L_x_1451:
        /* <DEDUP_REMOVED lines=13> */
.L_x_1452:
[----:B------:R-:W1:Y:S01]  /*1740*/  LDCU.64 UR10, c[0x0][0x5c8] ;  /* 0x0000b900ff0a77ac */ /* 0x000e620008000a00 */
[----:B------:R-:W-:-:S04]  /*1750*/  UIADD3 UR34, UPT, UPT, UR34, UR40, URZ ;  /* 0x0000002822227290 */ /* 0x000fc8000fffe0ff */
[----:B-1----:R-:W-:Y:S02]  /*1760*/  UIMAD.WIDE.U32 UR14, UR34, UR10, URZ ;  /* 0x0000000a220e72a5 */ /* 0x002fe4000f8e00ff */
[----:B------:R-:W-:-:S04]  /*1770*/  UIMAD UR34, UR34, UR11, URZ ;  /* 0x0000000b222272a4 */ /* 0x000fc8000f8e02ff */
[----:B------:R-:W-:-:S06]  /*1780*/  UIADD3 UR34, UPT, UPT, UR15, UR34, URZ ;  /* 0x000000220f227290 */ /* 0x000fcc000fffe0ff */
[----:B------:R-:W-:-:S07]  /*1790*/  MOV R3, UR34 ;  /* 0x0000002200037c02 */ /* 0x000fce0008000f00 */
.L_x_1453:
        /* <DEDUP_REMOVED lines=26> */
.L_x_1455:
[----:B------:R-:W-:Y:S05]  /*1940*/  BSYNC.RECONVERGENT B0 ;  /* 0x0000000000007941 */ /* 0x000fea0003800200 */
.L_x_1454:
        /* <DEDUP_REMOVED lines=14> */
.L_x_1457:
[----:B------:R-:W-:Y:S05]  /*1a30*/  BSYNC.RECONVERGENT B0 ;  /* 0x0000000000007941 */ /* 0x000fea0003800200 */
.L_x_1456:
        /* <DEDUP_REMOVED lines=24> */
.L_x_1459:
[----:B------:R-:W-:Y:S05]  /*1bc0*/  BSYNC.RECONVERGENT B0 ;  /* 0x0000000000007941 */ /* 0x000fea0003800200 */
.L_x_1458:
        /* <DEDUP_REMOVED lines=14> */
.L_x_1449:
        /* <DEDUP_REMOVED lines=55> */
[----:B------:R-:W-:Y:S02]  /*2020*/  @!P2 IMAD.MOV.U32 R7, RZ, RZ, R23 ;  /* 0x000000ffff07a224 */ /* 0x000fe400078e0017 */
[----:B------:R-:W-:Y:S01]  /*2030*/  IMAD.SHL.U32 R231, R0, 0x10, RZ ;  /* 0x0000001000e77824 */ /* 0x000fe200078e00ff */
[----:B---3--:R-:W-:Y:S01]  /*2040*/  SHF.R.U32.HI R237, RZ, 0x2, R221 ;  /* 0x00000002ffed7819 */ /* 0x008fe200000116dd */
[----:B------:R-:W-:Y:S02]  /*2050*/  @!P3 IMAD.MOV.U32 R16, RZ, RZ, R20 ;  /* 0x000000ffff10b224 */ /* 0x000fe400078e0014 */
[----:B------:R-:W-:Y:S02]  /*2060*/  IMAD.MOV.U32 R239, RZ, RZ, 0x7f800000 ;  /* 0x7f800000ffef7424 */ /* 0x000fe400078e00ff */
[----:B------:R-:W-:-:S02]  /*2070*/  IMAD.MOV.U32 R226, RZ, RZ, 0x20 ;  /* 0x00000020ffe27424 */ /* 0x000fc400078e00ff */
[----:B------:R-:W-:Y:S02]  /*2080*/  IMAD.MOV.U32 R220, RZ, RZ, 0x40 ;  /* 0x00000040ffdc7424 */ /* 0x000fe400078e00ff */
[----:B------:R-:W-:Y:S01]  /*2090*/  IMAD.MOV.U32 R247, RZ, RZ, 0x10 ;  /* 0x00000010fff77424 */ /* 0x000fe200078e00ff */
[----:B------:R-:W-:Y:S01]  /*20a0*/  UIADD3 UR39, UPT, UPT, UR39, 0x40, URZ ;  /* 0x0000004027277890 */ /* 0x000fe2000fffe0ff */
[C---:B------:R-:W-:Y:S01]  /*20b0*/  @!P2 IMAD R14, R18.reuse, UR15, R5 ;  /* 0x0000000f120eac24 */ /* 0x040fe2000f8e0205 */
[----:B------:R-:W-:Y:S01]  /*20c0*/  CS2R R190, SRZ ;  /* 0x0000000000be7805 */ /* 0x000fe2000001ff00 */
[C---:B------:R-:W-:Y:S01]  /*20d0*/  @!P2 IMAD R10, R18.reuse, UR13, R3 ;  /* 0x0000000d120aac24 */ /* 0x040fe2000f8e0203 */
[----:B------:R-:W3:Y:S01]  /*20e0*/  @!P3 LDC.64 R4, c[0x0][0x390] ;  /* 0x0000e400ff04bb82 */ /* 0x000ee20000000a00 */
[----:B------:R-:W-:Y:S01]  /*20f0*/  @!P2 IMAD.WIDE.U32 R20, R18, UR14, R20 ;  /* 0x0000000e1214ac25 */ /* 0x000fe2000f8e0014 */
[----:B------:R-:W-:Y:S01]  /*2100*/  @!PT LDS RZ, [RZ] ;  /* 0x00000000fffff984 */ /* 0x000fe20000000800 */
[----:B------:R-:W-:Y:S01]  /*2110*/  @!PT LDS RZ, [RZ] ;  /* 0x00000000fffff984 */ /* 0x000fe20000000800 */
[----:B------:R-:W-:Y:S01]  /*2120*/  @!PT LDS RZ, [RZ] ;  /* 0x00000000fffff984 */ /* 0x000fe20000000800 */
[----:B------:R-:W-:Y:S01]  /*2130*/  @!P1 LDGSTS.E.BYPASS.LTC128B.128 [R11+0x8000], desc[UR30][R248.64] ;  /* 0x08000000f80b9fae */ /* 0x000fe2000b981a1e */
[----:B------:R-:W-:-:S02]  /*2140*/  CS2R R188, SRZ ;  /* 0x0000000000bc7805 */ /* 0x000fc4000001ff00 */
[----:B------:R-:W-:Y:S01]  /*2150*/  CS2R R194, SRZ ;  /* 0x0000000000c27805 */ /* 0x000fe2000001ff00 */
[----:B------:R-:W-:Y:S01]  /*2160*/  @!P2 IMAD.WIDE.U32 R18, R18, UR12, R6 ;  /* 0x0000000c1212ac25 */ /* 0x000fe2000f8e0006 */
[----:B------:R-:W-:Y:S01]  /*2170*/  @!P1 LDGSTS.E.BYPASS.LTC128B.128 [R11+0xa000], desc[UR30][R248.64+0x80] ;  /* 0x0a000080f80b9fae */ /* 0x000fe2000b981a1e */
[----:B------:R-:W-:Y:S01]  /*2180*/  CS2R R192, SRZ ;  /* 0x0000000000c07805 */ /* 0x000fe2000001ff00 */
[----:B------:R-:W4:Y:S01]  /*2190*/  @!P3 LDC.64 R6, c[0x0][0x388] ;  /* 0x0000e200ff06bb82 */ /* 0x000f220000000a00 */
[C---:B------:R-:W-:Y:S01]  /*21a0*/  @!P3 IMAD.WIDE.U32 R28, R12.reuse, UR14, R16 ;  /* 0x0000000e0c1cbc25 */ /* 0x040fe2000f8e0010 */
[----:B------:R-:W-:Y:S01]  /*21b0*/  @!P1 LDGSTS.E.BYPASS.LTC128B.128 [R11+0xc000], desc[UR30][R248.64+0x100] ;  /* 0x0c000100f80b9fae */ /* 0x000fe2000b981a1e */
[----:B------:R-:W-:Y:S02]  /*21c0*/  CS2R R186, SRZ ;  /* 0x0000000000ba7805 */ /* 0x000fe4000001ff00 */
[----:B------:R-:W-:Y:S01]  /*21d0*/  CS2R R184, SRZ ;  /* 0x0000000000b87805 */ /* 0x000fe2000001ff00 */
[C---:B------:R-:W-:Y:S01]  /*21e0*/  @!P3 IMAD R16, R12.reuse, UR15, R29 ;  /* 0x0000000f0c10bc24 */ /* 0x040fe2000f8e021d */
[----:B------:R-:W-:Y:S01]  /*21f0*/  @!P1 LDGSTS.E.BYPASS.LTC128B.128 [R11+0xe000], desc[UR30][R248.64+0x180] ;  /* 0x0e000180f80b9fae */ /* 0x000fe2000b981a1e */
[----:B------:R-:W-:Y:S01]  /*2200*/  @!P2 IMAD.IADD R14, R21, 0x1, R14 ;  /* 0x00000001150ea824 */ /* 0x000fe200078e020e */
[----:B------:R-:W2:Y:S01]  /*2210*/  @!P2 LDC.64 R2, c[0x0][0x388] ;  /* 0x0000e200ff02ab82 */ /* 0x000ea20000000a00 */
        /* <DEDUP_REMOVED lines=81> */
[----:B--2---:R-:W-:Y:S02]  /*2730*/  @!P2 LEA R2, P1, R20, R2, 0x1 ;  /* 0x000000021402a211 */ /* 0x004fe400078208ff */
[----:B------:R-:W-:-:S02]  /*2740*/  CS2R R34, SRZ ;  /* 0x0000000000227805 */ /* 0x000fc4000001ff00 */
[----:B------:R-:W-:Y:S01]  /*2750*/  CS2R R32, SRZ ;  /* 0x0000000000207805 */ /* 0x000fe2000001ff00 */
[----:B------:R-:W-:Y:S01]  /*2760*/  @P4 STS.128 [R11+0x1000], RZ ;  /* 0x001000ff0b004388 */ /* 0x000fe20000000c00 */
[----:B------:R-:W-:Y:S01]  /*2770*/  @!P2 LEA.HI.X R3, R20, R3, R14, 0x1, P1 ;  /* 0x000000031403a211 */ /* 0x000fe200008f0c0e */
[----:B------:R-:W2:Y:S01]  /*2780*/  LDCU UR8, c[0x0][0x3e0] ;  /* 0x00007c00ff0877ac */ /* 0x000ea20008000800 */
[C---:B---3--:R-:W-:Y:S01]  /*2790*/  @!P3 LEA R4, P1, R22.reuse, R4, 0x1 ;  /* 0x000000041604b211 */ /* 0x048fe200078208ff */
[----:B------:R-:W-:Y:S01]  /*27a0*/  @P4 STS.128 [R11+0x3000], RZ ;  /* 0x003000ff0b004388 */ /* 0x000fe20000000c00 */
[----:B------:R-:W3:Y:S02]  /*27b0*/  LDCU UR10, c[0x0][0x50c] ;  /* 0x0000a180ff0a77ac */ /* 0x000ee40008000800 */
[----:B------:R-:W-:Y:S01]  /*27c0*/  @!P3 LEA.HI.X R5, R22, R5, R12, 0x1, P1 ;  /* 0x000000051605b211 */ /* 0x000fe200008f0c0c */
[----:B------:R-:W-:Y:S01]  /*27d0*/  @P4 STS.128 [R11+0x5000], RZ ;  /* 0x005000ff0b004388 */ /* 0x000fe20000000c00 */
[----:B------:R-:W1:Y:S03]  /*27e0*/  LDCU UR9, c[0x0][0x45c] ;  /* 0x00008b80ff0977ac */ /* 0x000e660008000800 */
        /* <DEDUP_REMOVED lines=10> */
[----:B------:R-:W4:Y:S03]  /*2890*/  @!P2 LDC.64 R6, c[0x0][0x390] ;  /* 0x0000e400ff06ab82 */ /* 0x000f260000000a00 */
[----:B------:R-:W-:Y:S04]  /*28a0*/  @!P3 LDGSTS.E.BYPASS.LTC128B.128 [R11+0x10000], desc[UR30][R26.64] ;  /* 0x100000001a0bbfae */ /* 0x000fe8000b981a1e */
[----:B------:R-:W-:Y:S04]  /*28b0*/  @!P3 LDGSTS.E.BYPASS.LTC128B.128 [R11+0x12000], desc[UR30][R26.64+0x80] ;  /* 0x120000801a0bbfae */ /* 0x000fe8000b981a1e */
[----:B------:R-:W-:Y:S04]  /*28c0*/  @!P3 LDGSTS.E.BYPASS.LTC128B.128 [R11+0x14000], desc[UR30][R26.64+0x100] ;  /* 0x140001001a0bbfae */ /* 0x000fe8000b981a1e */
[----:B------:R-:W-:Y:S04]  /*28d0*/  @!P3 LDGSTS.E.BYPASS.LTC128B.128 [R11+0x16000], desc[UR30][R26.64+0x180] ;  /* 0x160001801a0bbfae */ /* 0x000fe8000b981a1e */
[----:B------:R-:W-:Y:S04]  /*28e0*/  @P3 STS.128 [R11+0x10000], RZ ;  /* 0x010000ff0b003388 */ /* 0x000fe80000000c00 */
[----:B------:R-:W-:Y:S01]  /*28f0*/  @P3 STS.128 [R11+0x12000], RZ ;  /* 0x012000ff0b003388 */ /* 0x000fe20000000c00 */
[----:B----4-:R-:W-:Y:S01]  /*2900*/  @!P2 LEA R12, P1, R18, R6, 0x1 ;  /* 0x00000006120ca211 */ /* 0x010fe200078208ff */
        /* <DEDUP_REMOVED lines=23> */
[----:B----4-:R-:W-:-:S03]  /*2a80*/  IMAD.SHL.U32 R2, R0, 0x20, RZ ;  /* 0x0000002000027824 */ /* 0x010fc600078e00ff */
[----:B------:R-:W-:Y:S04]  /*2a90*/  @P3 STS.128 [R11+0x1c000], RZ ;  /* 0x01c000ff0b003388 */ /* 0x000fe80000000c00 */
[----:B------:R-:W-:Y:S04]  /*2aa0*/  @P3 STS.128 [R11+0x1e000], RZ ;  /* 0x01e000ff0b003388 */ /* 0x000fe80000000c00 */
[----:B------:R-:W-:Y:S04]  /*2ab0*/  @P2 STS.128 [R11+0x19000], RZ ;  /* 0x019000ff0b002388 */ /* 0x000fe80000000c00 */
[----:B------:R-:W-:Y:S04]  /*2ac0*/  @P2 STS.128 [R11+0x1b000], RZ ;  /* 0x01b000ff0b002388 */ /* 0x000fe80000000c00 */
[----:B------:R-:W-:Y:S01]  /*2ad0*/  @P2 STS.128 [R11+0x1d000], RZ ;  /* 0x01d000ff0b002388 */ /* 0x000fe20000000c00 */
[----:B--2---:R-:W-:-:S03]  /*2ae0*/  LOP3.LUT R4, R2, 0x200, RZ, 0xc0, !PT ;  /* 0x0000020002047812 */ /* 0x004fc600078ec0ff */
[----:B------:R2:W-:Y:S04]  /*2af0*/  @P2 STS.128 [R11+0x1f000], RZ ;  /* 0x01f000ff0b002388 */ /* 0x0005e80000000c00 */
[----:B------:R-:W-:Y:S01]  /*2b00*/  @!PT LDS RZ, [RZ] ;  /* 0x00000000fffff984 */ /* 0x000fe20000000800 */
[----:B------:R-:W-:Y:S01]  /*2b10*/  @!PT LDS RZ, [RZ] ;  /* 0x00000000fffff984 */ /* 0x000fe20000000800 */
[----:B------:R-:W-:Y:S01]  /*2b20*/  @!PT LDS RZ, [RZ] ;  /* 0x00000000fffff984 */ /* 0x000fe20000000800 */
[----:B------:R-:W-:Y:S04]  /*2b30*/  @!P2 LDGSTS.E.BYPASS.LTC128B.128 [R11+0x19000], desc[UR30][R12.64] ;  /* 0x190000000c0bafae */ /* 0x000fe8000b981a1e */
[----:B------:R-:W-:Y:S01]  /*2b40*/  @!P2 LDGSTS.E.BYPASS.LTC128B.128 [R11+0x1b000], desc[UR30][R12.64+0x80] ;  /* 0x1b0000800c0bafae */ /* 0x000fe2000b981a1e */
[----:B------:R-:W-:-:S03]  /*2b50*/  LOP3.LUT R231, R4, 0x3800, R231, 0xf8, !PT ;  /* 0x0000380004e77812 */ /* 0x000fc600078ef8e7 */
[----:B------:R-:W-:Y:S04]  /*2b60*/  @!P2 LDGSTS.E.BYPASS.LTC128B.128 [R11+0x1d000], desc[UR30][R12.64+0x100] ;  /* 0x1d0001000c0bafae */ /* 0x000fe8000b981a1e */
[----:B------:R4:W-:Y:S01]  /*2b70*/  @!P2 LDGSTS.E.BYPASS.LTC128B.128 [R11+0x1f000], desc[UR30][R12.64+0x180] ;  /* 0x1f0001800c0bafae */ /* 0x0009e2000b981a1e */
[----:B------:R-:W-:Y:S01]  /*2b80*/  IMAD.SHL.U32 R3, R221, 0x20, RZ ;  /* 0x00000020dd037824 */ /* 0x000fe200078e00ff */
[----:B------:R-:W-:Y:S02]  /*2b90*/  SHF.R.U32.HI R5, RZ, 0x1, R221 ;  /* 0x00000001ff057819 */ /* 0x000fe400000116dd */
[----:B------:R-:W0:Y:S01]  /*2ba0*/  LDGDEPBAR ;  /* 0x00000000000079af */ /* 0x000e220000000000 */
[----:B------:R-:W-:-:S03]  /*2bb0*/  LOP3.LUT R6, R233, 0x1c0, RZ, 0xc0, !PT ;  /* 0x000001c0e9067812 */ /* 0x000fc600078ec0ff */
[----:B------:R1:W5:Y:S01]  /*2bc0*/  @!P1 LDG.E R240, desc[UR30][R14.64] ;  /* 0x0000001e0ef09981 */ /* 0x000362000c1e1900 */
[----:B------:R-:W-:Y:S02]  /*2bd0*/  LOP3.LUT R9, R6, 0x38, R9, 0xf8, !PT ;  /* 0x0000003806097812 */ /* 0x000fe400078ef809 */
[----:B------:R-:W-:Y:S01]  /*2be0*/  R2P PR, R0, 0x6 ;  /* 0x0000000600007804 */ /* 0x000fe20000000000 */
[----:B------:R1:W5:Y:S01]  /*2bf0*/  @!P0 LDG.E R239, desc[UR30][R14.64+0x20] ;  /* 0x0000201e0eef8981 */ /* 0x000362000c1e1900 */
[----:B------:R-:W-:Y:S01]  /*2c00*/  LOP3.LUT R0, R9, 0x8, R0, 0x78, !PT ;  /* 0x0000000809007812 */ /* 0x000fe200078e7800 */
[----:B------:R-:W-:Y:S01]  /*2c10*/  IMAD.MOV.U32 R6, RZ, RZ, 0x40 ;  /* 0x00000040ff067424 */ /* 0x000fe200078e00ff */
[----:B------:R-:W-:Y:S02]  /*2c20*/  LOP3.LUT R233, R233, 0x200, RZ, 0xc0, !PT ;  /* 0x00000200e9e97812 */ /* 0x000fe400078ec0ff */
[----:B------:R-:W-:Y:S02]  /*2c30*/  CS2R R28, SRZ ;  /* 0x00000000001c7805 */ /* 0x000fe4000001ff00 */
[----:B------:R-:W-:-:S02]  /*2c40*/  LOP3.LUT R231, R231, R0, RZ, 0xfc, !PT ;  /* 0x00000000e7e77212 */ /* 0x000fc400078efcff */
[----:B------:R-:W-:Y:S02]  /*2c50*/  CS2R R26, SRZ ;  /* 0x00000000001a7805 */ /* 0x000fe4000001ff00 */
[----:B------:R-:W-:Y:S02]  /*2c60*/  LOP3.LUT R0, R238, 0x38, RZ, 0xc0, !PT ;  /* 0x00000038ee007812 */ /* 0x000fe400078ec0ff */
[----:B------:R-:W-:Y:S02]  /*2c70*/  CS2R R24, SRZ ;  /* 0x0000000000187805 */ /* 0x000fe4000001ff00 */
[----:B------:R-:W-:Y:S02]  /*2c80*/  LOP3.LUT R233, R233, 0xc00, R2, 0xf8, !PT ;  /* 0x00000c00e9e97812 */ /* 0x000fe400078ef802 */
[----:B------:R-:W-:Y:S02]  /*2c90*/  CS2R R22, SRZ ;  /* 0x0000000000167805 */ /* 0x000fe4000001ff00 */
[----:B------:R-:W-:-:S02]  /*2ca0*/  SHF.R.U32.HI R7, RZ, 0x3, R221 ;  /* 0x00000003ff077819 */ /* 0x000fc400000116dd */
[----:B------:R-:W-:Y:S02]  /*2cb0*/  CS2R R20, SRZ ;  /* 0x0000000000147805 */ /* 0x000fe4000001ff00 */
[----:B------:R-:W-:Y:S01]  /*2cc0*/  LOP3.LUT R2, R238, 0x20, RZ, 0xc0, !PT ;  /* 0x00000020ee027812 */ /* 0x000fe200078ec0ff */
[----:B------:R-:W-:Y:S01]  /*2cd0*/  UISETP.GE.AND UP1, UPT, UR39, UR33, UPT ;  /* 0x000000212700728c */ /* 0x000fe2000bf26270 */
[----:B----4-:R-:W-:Y:S01]  /*2ce0*/  LOP3.LUT R13, R3, 0x200, RZ, 0xc0, !PT ;  /* 0x00000200030d7812 */ /* 0x010fe200078ec0ff */
[----:B------:R-:W-:Y:S01]  /*2cf0*/  USHF.L.U32 UR11, UR11, 0x6, URZ ;  /* 0x000000060b0b7899 */ /* 0x000fe200080006ff */
[----:B------:R-:W-:Y:S02]  /*2d00*/  LOP3.LUT R8, R9, 0x8, R8, 0x78, !PT ;  /* 0x0000000809087812 */ /* 0x000fe400078e7808 */
[----:B--2---:R-:W-:Y:S02]  /*2d10*/  LOP3.LUT R11, R0, 0x20, R237, 0x78, !PT ;  /* 0x00000020000b7812 */ /* 0x004fe400078e78ed */
[----:B------:R-:W-:-:S02]  /*2d20*/  LOP3.LUT R9, R222, 0x1c0, RZ, 0xc0, !PT ;  /* 0x000001c0de097812 */ /* 0x000fc400078ec0ff */
[----:B------:R-:W-:Y:S02]  /*2d30*/  LOP3.LUT R4, R5, 0x10, RZ, 0xc0, !PT ;  /* 0x0000001005047812 */ /* 0x000fe400078ec0ff */
[----:B------:R-:W-:Y:S02]  /*2d40*/  LOP3.LUT R7, R2, 0x18, R7, 0xf8, !PT ;  /* 0x0000001802077812 */ /* 0x000fe400078ef807 */
[--C-:B------:R-:W-:Y:S02]  /*2d50*/  LOP3.LUT R2, R13, 0x3800, R246.reuse, 0xf8, !PT ;  /* 0x000038000d027812 */ /* 0x100fe400078ef8f6 */
[----:B------:R-:W-:Y:S02]  /*2d60*/  LOP3.LUT R246, R11, 0x1c0, R246, 0xf8, !PT ;  /* 0x000001c00bf67812 */ /* 0x000fe400078ef8f6 */
[----:B------:R-:W-:Y:S02]  /*2d70*/  LOP3.LUT R0, R9, 0x38, R236, 0xf8, !PT ;  /* 0x0000003809007812 */ /* 0x000fe400078ef8ec */
[----:B------:R-:W-:-:S02]  /*2d80*/  LOP3.LUT R11, R4, 0x8, R221, 0xf8, !PT ;  /* 0x00000008040b7812 */ /* 0x000fc400078ef8dd */
[C---:B------:R-:W-:Y:S02]  /*2d90*/  LOP3.LUT R245, R0.reuse, 0x8, R221, 0x78, !PT ;  /* 0x0000000800f57812 */ /* 0x040fe400078e78dd */
[----:B------:R-:W-:Y:S02]  /*2da0*/  LOP3.LUT R4, R11, R0, RZ, 0x3c, !PT ;  /* 0x000000000b047212 */ /* 0x000fe400078e3cff */
[----:B------:R-:W-:Y:S02]  /*2db0*/  LOP3.LUT R0, R0, 0x8, R5, 0x78, !PT ;  /* 0x0000000800007812 */ /* 0x000fe400078e7805 */
[----:B------:R-:W-:Y:S02]  /*2dc0*/  LOP3.LUT R5, R7, 0x1c0, R222, 0xf8, !PT ;  /* 0x000001c007057812 */ /* 0x000fe400078ef8de */
[----:B------:R-:W-:Y:S02]  /*2dd0*/  LOP3.LUT R233, R233, R8, RZ, 0xfc, !PT ;  /* 0x00000008e9e97212 */ /* 0x000fe400078efcff */
[----:B------:R-:W-:-:S02]  /*2de0*/  LOP3.LUT R5, R5, 0x38, R236, 0x78, !PT ;  /* 0x0000003805057812 */ /* 0x000fc400078e78ec */
[----:B------:R-:W-:Y:S02]  /*2df0*/  SEL R6, R6, 0xffffffc0, !P2 ;  /* 0xffffffc006067807 */ /* 0x000fe40005000000 */
[----:B------:R-:W-:Y:S02]  /*2e00*/  LEA R231, R231, UR32, 0x1 ;  /* 0x00000020e7e77c11 */ /* 0x000fe4000f8e08ff */
[----:B------:R-:W-:Y:S02]  /*2e10*/  LOP3.LUT R224, R5, 0x200, R222, 0xf8, !PT ;  /* 0x0000020005e07812 */ /* 0x000fe400078ef8de */
[----:B------:R-:W-:Y:S01]  /*2e20*/  LEA R233, R233, UR32, 0x1 ;  /* 0x00000020e9e97c11 */ /* 0x000fe2000f8e08ff */
[----:B------:R-:W-:Y:S01]  /*2e30*/  IMAD.IADD R227, R6, 0x1, R231 ;  /* 0x0000000106e37824 */ /* 0x000fe200078e02e7 */
[----:B------:R-:W-:Y:S02]  /*2e40*/  LOP3.LUT R9, R3, 0xc00, RZ, 0xc0, !PT ;  /* 0x00000c0003097812 */ /* 0x000fe400078ec0ff */
[----:B------:R-:W-:Y:S01]  /*2e50*/  LOP3.LUT R222, R222, 0x200, RZ, 0xc0, !PT ;  /* 0x00000200dede7812 */ /* 0x000fe200078ec0ff */
[----:B------:R-:W-:Y:S01]  /*2e60*/  IMAD.IADD R229, R6, 0x1, R233 ;  /* 0x0000000106e57824 */ /* 0x000fe200078e02e9 */
[----:B------:R-:W-:Y:S01]  /*2e70*/  LOP3.LUT R245, R2, R245, RZ, 0xfc, !PT ;  /* 0x000000f502f57212 */ /* 0x000fe200078efcff */
[----:B------:R-:W-:Y:S01]  /*2e80*/  IMAD.MOV.U32 R2, RZ, RZ, 0x20 ;  /* 0x00000020ff027424 */ /* 0x000fe200078e00ff */
[----:B------:R-:W-:-:S02]  /*2e90*/  SEL R226, R226, 0xffffffe0, !P1 ;  /* 0xffffffe0e2e27807 */ /* 0x000fc40004800000 */
        /* <DEDUP_REMOVED lines=14> */
[----:B-1-3--:R-:W-:-:S07]  /*2f80*/  LOP3.LUT R252, R5, R0, RZ, 0xfc, !PT ;  /* 0x0000000005fc7212 */ /* 0x00afce00078efcff */
.L_x_1463:
[----:B------:R-:W0:Y:S01]  /*2f90*/  LDGDEPBAR ;  /* 0x00000000000079af */ /* 0x000e220000000000 */
[----:B------:R-:W-:Y:S01]  /*2fa0*/  MOV R116, UR16 ;  /* 0x0000001000747c02 */ /* 0x000fe20008000f00 */
[----:B------:R-:W-:Y:S01]  /*2fb0*/  UISETP.NE.AND UP2, UPT, UR49, URZ, UPT ;  /* 0x000000ff3100728c */ /* 0x000fe2000bf45270 */
[----:B------:R-:W-:Y:S02]  /*2fc0*/  MOV R117, UR17 ;  /* 0x0000001100757c02 */ /* 0x000fe40008000f00 */
[----:B------:R-:W-:Y:S02]  /*2fd0*/  LEA R218, R246, UR5, 0x1 ;  /* 0x00000005f6da7c11 */ /* 0x000fe4000f8e08ff */
[----:B------:R-:W-:Y:S02]  /*2fe0*/  PLOP3.LUT P4, PT, PT, PT, UP1, 0x80, 0x8 ;  /* 0x000000000008781c */ /* 0x000fe40003f8f018 */
[----:B------:R-:W-:Y:S02]  /*2ff0*/  PLOP3.LUT P3, PT, PT, PT, UP1, 0x80, 0x8 ;  /* 0x000000000008781c */ /* 0x000fe40003f6f018 */
[----:B------:R-:W-:Y:S02]  /*3000*/  PLOP3.LUT P0, PT, PT, PT, UP1, 0x80, 0x8 ;  /* 0x000000000008781c */ /* 0x000fe40003f0f018 */
[----:B------:R-:W-:Y:S01]  /*3010*/  MOV R198, UR35 ;  /* 0x0000002300c67c02 */ /* 0x000fe20008000f00 */
[----:B------:R-:W-:Y:S01]  /*3020*/  @UP2 UIADD3 UR13, UP0, UPT, UR56, -0x100, URZ ;  /* 0xffffff00380d2890 */ /* 0x000fe2000ff1e0ff */
[----:B------:R-:W-:Y:S02]  /*3030*/  PLOP3.LUT P6, PT, PT, PT, UP1, 0x80, 0x8 ;  /* 0x000000000008781c */ /* 0x000fe40003fcf018 */
[----:B------:R-:W-:Y:S01]  /*3040*/  PLOP3.LUT P5, PT, PT, PT, UP1, 0x80, 0x8 ;  /* 0x000000000008781c */ /* 0x000fe20003faf018 */
[----:B------:R-:W-:Y:S02]  /*3050*/  @UP2 UIADD3.X UR12, UPT, UPT, UR57, -0x1, URZ, UP0, !UPT ;  /* 0xffffffff390c2890 */ /* 0x000fe400087fe4ff */
[----:B------:R-:W-:Y:S01]  /*3060*/  @P4 LOP3.LUT R130, R238, 0x6, RZ, 0xc0, !PT ;  /* 0x00000006ee824812 */ /* 0x000fe200078ec0ff */
[----:B------:R-:W-:Y:S01]  /*3070*/  @UP2 UIADD3 UR16, UP0, UPT, UR16, -0x100, URZ ;  /* 0xffffff0010102890 */ /* 0x000fe2000ff1e0ff */
[----:B------:R-:W-:Y:S01]  /*3080*/  PLOP3.LUT P4, PT, PT, PT, UP1, 0x80, 0x8 ;  /* 0x000000000008781c */ /* 0x000fe20003f8f018 */
[----:B------:R-:W-:Y:S04]  /*3090*/  DEPBAR.LE SB0, 0x0 ;  /* 0x000080000000791a */ /* 0x000fe80000000000 */
[----:B------:R-:W-:Y:S01]  /*30a0*/  BAR.SYNC.DEFER_BLOCKING 0x0 ;  /* 0x0000000000007b1d */ /* 0x000fe20000010000 */
[----:B------:R-:W-:Y:S01]  /*30b0*/  @P3 LOP3.LUT R131, R130, 0xe0, R237, 0xf8, !PT ;  /* 0x000000e082833812 */ /* 0x000fe200078ef8ed */
[----:B------:R-:W-:Y:S01]  /*30c0*/  @UP2 UIADD3.X UR17, UPT, UPT, UR17, -0x1, URZ, UP0, !UPT ;  /* 0xffffffff11112890 */ /* 0x000fe200087fe4ff */
[----:B------:R-:W-:Y:S03]  /*30d0*/  PLOP3.LUT P3, PT, PT, PT, UP1, 0x80, 0x8 ;  /* 0x000000000008781c */ /* 0x000fe60003f6f018 */
[----:B------:R-:W-:Y:S02]  /*30e0*/  @P0 IMAD R198, R198, 0x40, R131 ;  /* 0x00000040c6c60824 */ /* 0x000fe400078e0283 */
[C---:B-----5:R-:W-:Y:S01]  /*30f0*/  FMUL.FTZ R131, R240.reuse, 1.4426950216293334961 ;  /* 0x3fb8aa3bf0837820 */ /* 0x060fe20000410000 */
[----:B------:R-:W-:Y:S02]  /*3100*/  FSETP.NEU.FTZ.AND P0, PT, R240, -INF , PT ;  /* 0xff800000f000780b */ /* 0x000fe40003f1d000 */
[C---:B------:R-:W-:Y:S02]  /*3110*/  @P6 IADD3 R199, PT, PT, R198.reuse, 0x1, RZ ;  /* 0x00000001c6c76810 */ /* 0x040fe40007ffe0ff */
[----:B------:R-:W-:Y:S02]  /*3120*/  FSEL R131, R131, RZ, P0 ;  /* 0x000000ff83837208 */ /* 0x000fe40000000000 */
[----:B------:R-:W-:Y:S02]  /*3130*/  PLOP3.LUT P0, PT, PT, PT, UP1, 0x80, 0x8 ;  /* 0x000000000008781c */ /* 0x000fe40003f0f018 */
[----:B------:R-:W-:Y:S02]  /*3140*/  @P3 ISETP.GE.AND P3, PT, R198, UR33, PT ;  /* 0x00000021c6003c0c */ /* 0x000fe4000bf66270 */
[----:B------:R-:W-:Y:S02]  /*3150*/  PLOP3.LUT P6, PT, PT, PT, UP1, 0x80, 0x8 ;  /* 0x000000000008781c */ /* 0x000fe40003fcf018 */
[----:B------:R-:W-:Y:S01]  /*3160*/  @P5 ISETP.GE.AND P5, PT, R199, UR33, PT ;  /* 0x00000021c7005c0c */ /* 0x000fe2000bfa6270 */
        /* <DEDUP_REMOVED lines=8> */
[C---:B-1----:R-:W-:Y:S08]  /*31f0*/  HMMA.16816.F32.BF16 R4, R84.reuse, R88, RZ ;  /* 0x000000585404723c */ /* 0x042ff000000418ff */
[C---:B------:R-:W-:Y:S01]  /*3200*/  HMMA.16816.F32.BF16 R8, R84.reuse, R90, RZ ;  /* 0x0000005a5408723c */ /* 0x040fe200000418ff */
[----:B------:R-:W-:Y:S07]  /*3210*/  LDSM.16.M88.4 R88, [R226] ;  /* 0x00000000e258783b */ /* 0x000fee0000000200 */
[C---:B--2---:R-:W-:Y:S08]  /*3220*/  HMMA.16816.F32.BF16 R12, R84.reuse, R92, RZ ;  /* 0x0000005c540c723c */ /* 0x044ff000000418ff */
[----:B------:R-:W-:Y:S01]  /*3230*/  HMMA.16816.F32.BF16 R16, R84, R94, RZ ;  /* 0x0000005e5410723c */ /* 0x000fe200000418ff */
        /* <DEDUP_REMOVED lines=64> */
[----:B------:R3:W2:Y:S01]  /*3640*/  LDSM.16.M88.4 R92, [R233+0x6000] ;  /* 0x00600000e95c783b */ /* 0x0006a20000000200 */
[C---:B----4-:R-:W-:Y:S08]  /*3650*/  HMMA.16816.F32.BF16 R4, R100.reuse, R104, R4 ;  /* 0x000000686404723c */ /* 0x050ff00000041804 */
[C---:B------:R-:W-:Y:S01]  /*3660*/  HMMA.16816.F32.BF16 R8, R100.reuse, R106, R8 ;  /* 0x0000006a6408723c */ /* 0x040fe20000041808 */
[----:B------:R-:W-:Y:S07]  /*3670*/  LDSM.16.M88.4 R104, [R228+0x16000] ;  /* 0x01600000e468783b */ /* 0x000fee0000000200 */
[C---:B-1----:R-:W-:Y:S03]  /*3680*/  HMMA.16816.F32.BF16 R12, R100.reuse, R84, R12 ;  /* 0x00000054640c723c */ /* 0x042fe6000004180c */
[----:B---3--:R-:W-:Y:S05]  /*3690*/  LEA R233, R252, UR4, 0x1 ;  /* 0x00000004fce97c11 */ /* 0x008fea000f8e08ff */
[----:B------:R-:W-:Y:S01]  /*36a0*/  HMMA.16816.F32.BF16 R16, R100, R86, R16 ;  /* 0x000000566410723c */ /* 0x000fe20000041810 */
[----:B------:R1:W3:Y:S06]  /*36b0*/  LDSM.16.M88.4 R84, [R231+0x16800] ;  /* 0x01680000e754783b */ /* 0x0002ec0000000200 */
[----:B------:R4:W3:Y:S01]  /*36c0*/  LDSM.16.M88.4 R100, [R230+0x6000] ;  /* 0x00600000e664783b */ /* 0x0008e20000000200 */
[C---:B------:R-:W-:Y:S08]  /*36d0*/  HMMA.16816.F32.BF16 R4, R108.reuse, R112, R4 ;  /* 0x000000706c04723c */ /* 0x040ff00000041804 */
[C---:B------:R-:W-:Y:S01]  /*36e0*/  HMMA.16816.F32.BF16 R8, R108.reuse, R114, R8 ;  /* 0x000000726c08723c */ /* 0x040fe20000041808 */
[----:B------:R-:W-:Y:S07]  /*36f0*/  LDSM.16.M88.4 R112, [R227+0x16000] ;  /* 0x01600000e370783b */ /* 0x000fee0000000200 */
[C---:B--2---:R-:W-:Y:S03]  /*3700*/  HMMA.16816.F32.BF16 R12, R108.reuse, R88, R12 ;  /* 0x000000586c0c723c */ /* 0x044fe6000004180c */
[----:B-1----:R-:W-:Y:S02]  /*3710*/  LEA R231, R245, UR4, 0x1 ;  /* 0x00000004f5e77c11 */ /* 0x002fe4000f8e08ff */
[----:B----4-:R-:W-:Y:S03]  /*3720*/  IADD3 R230, PT, PT, R2, R233, RZ ;  /* 0x000000e902e67210 */ /* 0x010fe60007ffe0ff */
[----:B------:R-:W-:Y:S01]  /*3730*/  HMMA.16816.F32.BF16 R16, R108, R90, R16 ;  /* 0x0000005a6c10723c */ /* 0x000fe20000041810 */
[----:B------:R1:W2:Y:S06]  /*3740*/  LDSM.16.M88.4 R88, [R228+0x16800] ;  /* 0x01680000e458783b */ /* 0x0002ac0000000200 */
[----:B------:R4:W2:Y:S01]  /*3750*/  LDSM.16.M88.4 R108, [R229+0x6000] ;  /* 0x00600000e56c783b */ /* 0x0008a20000000200 */
[C---:B------:R-:W-:Y:S08]  /*3760*/  HMMA.16816.F32.BF16 R4, R92.reuse, R96, R4 ;  /* 0x000000605c04723c */ /* 0x040ff00000041804 */
[C---:B------:R-:W-:Y:S01]  /*3770*/  HMMA.16816.F32.BF16 R8, R92.reuse, R98, R8 ;  /* 0x000000625c08723c */ /* 0x040fe20000041808 */
[----:B------:R-:W-:Y:S07]  /*3780*/  LDSM.16.M88.4 R96, [R225+0x16000] ;  /* 0x01600000e160783b */ /* 0x000fee0000000200 */
[C---:B---3--:R-:W-:Y:S03]  /*3790*/  HMMA.16816.F32.BF16 R12, R92.reuse, R84, R12 ;  /* 0x000000545c0c723c */ /* 0x048fe6000004180c */
[----:B-1----:R-:W-:Y:S01]  /*37a0*/  IADD3 R228, PT, PT, R231, R2, RZ ;  /* 0x00000002e7e47210 */ /* 0x002fe20007ffe0ff */
[C---:B----4-:R-:W-:Y:S04]  /*37b0*/  IMAD.IADD R229, R220.reuse, 0x1, R233 ;  /* 0x00000001dce57824 */ /* 0x050fe800078e02e9 */
[----:B------:R-:W-:Y:S01]  /*37c0*/  HMMA.16816.F32.BF16 R16, R92, R86, R16 ;  /* 0x000000565c10723c */ /* 0x000fe20000041810 */
[----:B------:R1:W3:Y:S06]  /*37d0*/  LDSM.16.M88.4 R84, [R227+0x16800] ;  /* 0x01680000e354783b */ /* 0x0002ec0000000200 */
[----:B------:R-:W4:Y:S01]  /*37e0*/  LDSM.16.M88.4 R92, [R226+0x6000] ;  /* 0x00600000e25c783b */ /* 0x000f220000000200 */
[C---:B------:R-:W-:Y:S08]  /*37f0*/  HMMA.16816.F32.BF16 R4, R100.reuse, R104, R4 ;  /* 0x000000686404723c */ /* 0x040ff00000041804 */
[C---:B------:R-:W-:Y:S08]  /*3800*/  HMMA.16816.F32.BF16 R8, R100.reuse, R106, R8 ;  /* 0x0000006a6408723c */ /* 0x040ff00000041808 */
[C---:B--2---:R-:W-:Y:S03]  /*3810*/  HMMA.16816.F32.BF16 R12, R100.reuse, R88, R12 ;  /* 0x00000058640c723c */ /* 0x044fe6000004180c */
[----:B-1----:R-:W-:Y:S05]  /*3820*/  IADD3 R227, PT, PT, R220, R231, RZ ;  /* 0x000000e7dce37210 */ /* 0x002fea0007ffe0ff */
[----:B------:R-:W-:Y:S08]  /*3830*/  HMMA.16816.F32.BF16 R16, R100, R90, R16 ;  /* 0x0000005a6410723c */ /* 0x000ff00000041810 */
[C---:B------:R-:W-:Y:S08]  /*3840*/  HMMA.16816.F32.BF16 R4, R108.reuse, R112, R4 ;  /* 0x000000706c04723c */ /* 0x040ff00000041804 */
[C---:B------:R-:W-:Y:S08]  /*3850*/  HMMA.16816.F32.BF16 R8, R108.reuse, R114, R8 ;  /* 0x000000726c08723c */ /* 0x040ff00000041808 */
[C---:B---3--:R-:W-:Y:S08]  /*3860*/  HMMA.16816.F32.BF16 R12, R108.reuse, R84, R12 ;  /* 0x000000546c0c723c */ /* 0x048ff0000004180c */
[----:B------:R-:W-:Y:S01]  /*3870*/  HMMA.16816.F32.BF16 R16, R108, R86, R16 ;  /* 0x000000566c10723c */ /* 0x000fe20000041810 */
[----:B------:R-:W1:Y:S07]  /*3880*/  LDSM.16.M88.4 R84, [R225+0x16800] ;  /* 0x01680000e154783b */ /* 0x000e6e0000000200 */
[C---:B----4-:R-:W-:Y:S08]  /*3890*/  HMMA.16816.F32.BF16 R4, R92.reuse, R96, R4 ;  /* 0x000000605c04723c */ /* 0x050ff00000041804 */
[C---:B------:R-:W-:Y:S11]  /*38a0*/  HMMA.16816.F32.BF16 R8, R92.reuse, R98, R8 ;  /* 0x000000625c08723c */ /* 0x040ff60000041808 */
        /* <DEDUP_REMOVED lines=8> */
[----:B------:R-:W-:Y:S01]  /*3930*/  FMUL.FTZ R125, R11, UR10 ;  /* 0x0000000a0b7d7c20 */ /* 0x000fe20008410000 */
[C---:B-1----:R-:W-:Y:S04]  /*3940*/  HMMA.16816.F32.BF16 R12, R92.reuse, R84, R12 ;  /* 0x000000545c0c723c */ /* 0x042fe8000004180c */
[----:B------:R-:W1:Y:S04]  /*3950*/  MUFU.TANH R119, R119 ;  /* 0x0000007700777308 */ /* 0x000e680000002400 */
[----:B------:R-:W-:Y:S06]  /*3960*/  HMMA.16816.F32.BF16 R16, R92, R86, R16 ;  /* 0x000000565c10723c */ /* 0x000fec0000041810 */
[----:B------:R-:W3:Y:S01]  /*3970*/  MUFU.TANH R120, R120 ;  /* 0x0000007800787308 */ /* 0x000ee20000002400 */
[-C--:B--2---:R-:W-:Y:S02]  /*3980*/  MOV R200, R118.reuse ;  /* 0x0000007600c87202 */ /* 0x084fe40000000f00 */
[C---:B------:R-:W-:Y:S01]  /*3990*/  @P4 FSEL R200, R118.reuse, -INF , !P3 ;  /* 0xff80000076c84808 */ /* 0x040fe20005800000 */
[----:B------:R-:W-:Y:S01]  /*39a0*/  FFMA.FTZ R118, -R118, R118, 1 ;  /* 0x3f80000076767423 */ /* 0x000fe20000010176 */
[----:B------:R-:W-:Y:S05]  /*39b0*/  PLOP3.LUT P4, PT, PT, PT, UP1, 0x80, 0x8 ;  /* 0x000000000008781c */ /* 0x000fea0003f8f018 */
[----:B------:R-:W2:Y:S01]  /*39c0*/  MUFU.TANH R121, R121 ;  /* 0x0000007900797308 */ /* 0x000ea20000002400 */
[----:B-1----:R-:W-:Y:S01]  /*39d0*/  MOV R203, R119 ;  /* 0x0000007700cb7202 */ /* 0x002fe20000000f00 */
[--C-:B------:R-:W-:Y:S01]  /*39e0*/  FFMA.FTZ R216, R200, UR9, -R131.reuse ;  /* 0x00000009c8d87c23 */ /* 0x100fe20008010883 */
[----:B------:R-:W-:Y:S01]  /*39f0*/  @P0 FSEL R203, R119, -INF , !P3 ;  /* 0xff80000077cb0808 */ /* 0x000fe20005800000 */
[C---:B------:R-:W-:Y:S01]  /*3a00*/  FMUL.FTZ R200, R239.reuse, 1.4426950216293334961 ;  /* 0x3fb8aa3befc87820 */ /* 0x040fe20000410000 */
[----:B------:R-:W-:Y:S01]  /*3a10*/  PLOP3.LUT P0, PT, PT, PT, UP1, 0x80, 0x8 ;  /* 0x000000000008781c */ /* 0x000fe20003f0f018 */
[----:B------:R-:W-:Y:S01]  /*3a20*/  FMUL.FTZ R126, R12, UR10 ;  /* 0x0000000a0c7e7c20 */ /* 0x000fe20008410000 */
[----:B------:R-:W-:Y:S03]  /*3a30*/  FSETP.NEU.FTZ.AND P3, PT, R239, -INF , PT ;  /* 0xff800000ef00780b */ /* 0x000fe60003f7d000 */
[----:B------:R-:W1:Y:S01]  /*3a40*/  MUFU.TANH R122, R122 ;  /* 0x0000007a007a7308 */ /* 0x000e620000002400 */
[----:B---3--:R-:W-:Y:S01]  /*3a50*/  IMAD.MOV.U32 R202, RZ, RZ, R120 ;  /* 0x000000ffffca7224 */ /* 0x008fe200078e0078 */
[----:B------:R-:W-:Y:S01]  /*3a60*/  @P6 FSEL R202, R120, -INF , !P5 ;  /* 0xff80000078ca6808 */ /* 0x000fe20006800000 */
[----:B------:R-:W-:Y:S01]  /*3a70*/  FMUL.FTZ R127, R13, UR10 ;  /* 0x0000000a0d7f7c20 */ /* 0x000fe20008410000 */
[----:B------:R-:W-:Y:S01]  /*3a80*/  PLOP3.LUT P6, PT, PT, PT, UP1, 0x80, 0x8 ;  /* 0x000000000008781c */ /* 0x000fe20003fcf018 */
[----:B------:R-:W-:Y:S01]  /*3a90*/  FMUL.FTZ R128, R14, UR10 ;  /* 0x0000000a0e807c20 */ /* 0x000fe20008410000 */
[----:B------:R-:W-:Y:S01]  /*3aa0*/  FSEL R200, R200, RZ, P3 ;  /* 0x000000ffc8c87208 */ /* 0x000fe20001800000 */
[--C-:B------:R-:W-:Y:S03]  /*3ab0*/  FFMA.FTZ R215, R202, UR9, -R131.reuse ;  /* 0x00000009cad77c23 */ /* 0x100fe60008010883 */
[----:B------:R-:W3:Y:S01]  /*3ac0*/  MUFU.TANH R123, R123 ;  /* 0x0000007b007b7308 */ /* 0x000ee20000002400 */
[----:B--2---:R-:W-:Y:S01]  /*3ad0*/  MOV R201, R121 ;  /* 0x0000007900c97202 */ /* 0x004fe20000000f00 */
[----:B------:R-:W-:Y:S01]  /*3ae0*/  FMUL.FTZ R129, R15, UR10 ;  /* 0x0000000a0f817c20 */ /* 0x000fe20008410000 */
[----:B------:R-:W-:Y:S01]  /*3af0*/  @P4 FSEL R201, R121, -INF , !P5 ;  /* 0xff80000079c94808 */ /* 0x000fe20006800000 */
[----:B------:R-:W-:Y:S01]  /*3b00*/  FFMA.FTZ R208, R203, UR9, -R200 ;  /* 0x00000009cbd07c23 */ /* 0x000fe200080108c8 */
[----:B------:R-:W-:Y:S01]  /*3b10*/  PLOP3.LUT P4, PT, PT, PT, UP1, 0x80, 0x8 ;  /* 0x000000000008781c */ /* 0x000fe20003f8f018 */
[----:B------:R-:W-:Y:S01]  /*3b20*/  FMUL.FTZ R196, R17, UR10 ;  /* 0x0000000a11c47c20 */ /* 0x000fe20008410000 */
[----:B------:R-:W-:Y:S03]  /*3b30*/  PLOP3.LUT P5, PT, PT, PT, UP1, 0x80, 0x8 ;  /* 0x000000000008781c */ /* 0x000fe60003faf018 */
[----:B------:R-:W2:Y:S01]  /*3b40*/  MUFU.TANH R124, R124 ;  /* 0x0000007c007c7308 */ /* 0x000ea20000002400 */
[----:B------:R-:W-:Y:S01]  /*3b50*/  PLOP3.LUT P3, PT, PT, PT, UP1, 0x80, 0x8 ;  /* 0x000000000008781c */ /* 0x000fe20003f6f018 */
[----:B-1----:R-:W-:Y:S01]  /*3b60*/  IMAD.MOV.U32 R204, RZ, RZ, R122 ;  /* 0x000000ffffcc7224 */ /* 0x002fe200078e007a */
[----:B------:R-:W-:Y:S01]  /*3b70*/  @P0 IADD3 R199, PT, PT, R198, 0x8, RZ ;  /* 0x00000008c6c70810 */ /* 0x000fe20007ffe0ff */
[--C-:B------:R-:W-:Y:S01]  /*3b80*/  FFMA.FTZ R207, R201, UR9, -R200.reuse ;  /* 0x00000009c9cf7c23 */ /* 0x100fe200080108c8 */
[----:B------:R-:W-:Y:S01]  /*3b90*/  PLOP3.LUT P0, PT, PT, PT, UP1, 0x80, 0x8 ;  /* 0x000000000008781c */ /* 0x000fe20003f0f018 */
[----:B------:R-:W-:Y:S01]  /*3ba0*/  FMUL.FTZ R197, R16, UR10 ;  /* 0x0000000a10c57c20 */ /* 0x000fe20008410000 */
[----:B------:R-:W-:Y:S03]  /*3bb0*/  @P6 ISETP.GE.AND P6, PT, R199, UR33, PT ;  /* 0x00000021c7006c0c */ /* 0x000fe6000bfc6270 */
[----:B------:R-:W1:Y:S01]  /*3bc0*/  MUFU.TANH R125, R125 ;  /* 0x0000007d007d7308 */ /* 0x000e620000002400 */
[----:B---3--:R-:W-:Y:S01]  /*3bd0*/  MOV R202, R123 ;  /* 0x0000007b00ca7202 */ /* 0x008fe20000000f00 */
[----:B------:R-:W-:Y:S01]  /*3be0*/  FMUL.FTZ R217, R19, UR10 ;  /* 0x0000000a13d97c20 */ /* 0x000fe20008410000 */
[----:B------:R-:W-:Y:S01]  /*3bf0*/  @P4 IADD3 R199, PT, PT, R198, 0x9, RZ ;  /* 0x00000009c6c74810 */ /* 0x000fe20007ffe0ff */
[----:B------:R-:W-:Y:S01]  /*3c00*/  FMUL.FTZ R118, R118, UR10 ;  /* 0x0000000a76767c20 */ /* 0x000fe20008410000 */
[----:B------:R-:W-:Y:S01]  /*3c10*/  PLOP3.LUT P4, PT, PT, PT, UP1, 0x80, 0x8 ;  /* 0x000000000008781c */ /* 0x000fe20003f8f018 */
[----:B------:R-:W-:Y:S01]  /*3c20*/  FFMA.FTZ R119, -R119, R119, 1 ;  /* 0x3f80000077777423 */ /* 0x000fe20000010177 */
[----:B------:R-:W-:Y:S03]  /*3c30*/  @P5 ISETP.GE.AND P5, PT, R199, UR33, PT ;  /* 0x00000021c7005c0c */ /* 0x000fe6000bfa6270 */
[----:B------:R-:W3:Y:S01]  /*3c40*/  MUFU.TANH R126, R126 ;  /* 0x0000007e007e7308 */ /* 0x000ee20000002400 */
[----:B------:R-:W-:Y:S01]  /*3c50*/  @P3 FSEL R204, R122, -INF , !P6 ;  /* 0xff8000007acc3808 */ /* 0x000fe20007000000 */
[----:B------:R-:W-:Y:S01]  /*3c60*/  FFMA.FTZ R120, -R120, R120, 1 ;  /* 0x3f80000078787423 */ /* 0x000fe20000010178 */
[----:B------:R-:W-:Y:S01]  /*3c70*/  PLOP3.LUT P3, PT, PT, PT, UP1, 0x80, 0x8 ;  /* 0x000000000008781c */ /* 0x000fe20003f6f018 */
[----:B------:R-:W-:Y:S01]  /*3c80*/  FFMA.FTZ R122, -R122, R122, 1 ;  /* 0x3f8000007a7a7423 */ /* 0x000fe2000001017a */
[C---:B------:R-:W-:Y:S01]  /*3c90*/  @P0 FSEL R202, R123.reuse, -INF , !P5 ;  /* 0xff8000007bca0808 */ /* 0x040fe20006800000 */
[--C-:B------:R-:W-:Y:S01]  /*3ca0*/  FFMA.FTZ R214, R204, UR9, -R131.reuse ;  /* 0x00000009ccd67c23 */ /* 0x100fe20008010883 */
[----:B------:R-:W-:Y:S03]  /*3cb0*/  PLOP3.LUT P0, PT, PT, PT, UP1, 0x80, 0x8 ;  /* 0x000000000008781c */ /* 0x000fe60003f0f018 */
[----:B------:R-:W-:Y:S01]  /*3cc0*/  MUFU.TANH R127, R127 ;  /* 0x0000007f007f7308 */ /* 0x000fe20000002400 */
[----:B--2---:R-:W-:Y:S01]  /*3cd0*/  MOV R203, R124 ;  /* 0x0000007c00cb7202 */ /* 0x004fe20000000f00 */
[--C-:B------:R-:W-:Y:S01]  /*3ce0*/  FFMA.FTZ R213, R202, UR9, -R131.reuse ;  /* 0x00000009cad57c23 */ /* 0x100fe20008010883 */
[----:B------:R-:W-:Y:S01]  /*3cf0*/  @P4 FSEL R203, R124, -INF , !P6 ;  /* 0xff8000007ccb4808 */ /* 0x000fe20007000000 */
[----:B------:R-:W-:Y:S01]  /*3d00*/  FMUL.FTZ R122, R122, UR10 ;  /* 0x0000000a7a7a7c20 */ /* 0x000fe20008410000 */
[----:B------:R-:W-:Y:S01]  /*3d10*/  PLOP3.LUT P6, PT, PT, PT, UP1, 0x80, 0x8 ;  /* 0x000000000008781c */ /* 0x000fe20003fcf018 */
[----:B------:R-:W-:Y:S01]  /*3d20*/  FFMA.FTZ R123, -R123, R123, 1 ;  /* 0x3f8000007b7b7423 */ /* 0x000fe2000001017b */
[----:B------:R-:W-:Y:S03]  /*3d30*/  PLOP3.LUT P4, PT, PT, PT, UP1, 0x80, 0x8 ;  /* 0x000000000008781c */ /* 0x000fe60003f8f018 */
[----:B------:R-:W2:Y:S01]  /*3d40*/  MUFU.TANH R128, R128 ;  /* 0x0000008000807308 */ /* 0x000ea20000002400 */
[-C--:B-1----:R-:W-:Y:S01]  /*3d50*/  MOV R201, R125.reuse ;  /* 0x0000007d00c97202 */ /* 0x082fe20000000f00 */
[--C-:B------:R-:W-:Y:S01]  /*3d60*/  FFMA.FTZ R206, R203, UR9, -R200.reuse ;  /* 0x00000009cbce7c23 */ /* 0x100fe200080108c8 */
[----:B------:R-:W-:Y:S01]  /*3d70*/  @P3 FSEL R201, R125, -INF , !P5 ;  /* 0xff8000007dc93808 */ /* 0x000fe20006800000 */
[C---:B------:R-:W-:Y:S01]  /*3d80*/  @P0 VIADD R199, R198.reuse, 0x10 ;  /* 0x00000010c6c70836 */ /* 0x040fe20000000000 */
[----:B------:R-:W-:Y:S01]  /*3d90*/  PLOP3.LUT P3, PT, PT, PT, UP1, 0x80, 0x8 ;  /* 0x000000000008781c */ /* 0x000fe20003f6f018 */
[----:B------:R-:W-:Y:S01]  /*3da0*/  FMUL.FTZ R123, R123, UR10 ;  /* 0x0000000a7b7b7c20 */ /* 0x000fe20008410000 */
[----:B------:R-:W-:Y:S03]  /*3db0*/  PLOP3.LUT P5, PT, PT, PT, UP1, 0x80, 0x8 ;  /* 0x000000000008781c */ /* 0x000fe60003faf018 */
[----:B------:R-:W1:Y:S01]  /*3dc0*/  MUFU.TANH R129, R129 ;  /* 0x0000008100817308 */ /* 0x000e620000002400 */
[----:B------:R-:W-:Y:S01]  /*3dd0*/  PLOP3.LUT P0, PT, PT, PT, UP1, 0x80, 0x8 ;  /* 0x000000000008781c */ /* 0x000fe20003f0f018 */
[----:B------:R-:W-:Y:S01]  /*3de0*/  FFMA.FTZ R205, R201, UR9, -R200 ;  /* 0x00000009c9cd7c23 */ /* 0x000fe200080108c8 */
[----:B------:R-:W-:Y:S01]  /*3df0*/  @P6 ISETP.GE.AND P6, PT, R199, UR33, PT ;  /* 0x00000021c7006c0c */ /* 0x000fe2000bfc6270 */
[----:B------:R-:W-:Y:S01]  /*3e00*/  FFMA.FTZ R125, -R125, R125, 1 ;  /* 0x3f8000007d7d7423 */ /* 0x000fe2000001017d */
[----:B------:R-:W-:Y:S01]  /*3e10*/  @P4 IADD3 R199, PT, PT, R198, 0x11, RZ ;  /* 0x00000011c6c74810 */ /* 0x000fe20007ffe0ff */
[----:B------:R-:W-:Y:S01]  /*3e20*/  FFMA.FTZ R121, -R121, R121, 1 ;  /* 0x3f80000079797423 */ /* 0x000fe20000010179 */
[----:B------:R-:W-:Y:S03]  /*3e30*/  PLOP3.LUT P4, PT, PT, PT, UP1, 0x80, 0x8 ;  /* 0x000000000008781c */ /* 0x000fe60003f8f018 */
[----:B------:R4:W1:Y:S01]  /*3e40*/  MUFU.TANH R130, R197 ;  /* 0x000000c500827308 */ /* 0x0008620000002400 */
[-C--:B---3--:R-:W-:Y:S01]  /*3e50*/  MOV R204, R126.reuse ;  /* 0x0000007e00cc7202 */ /* 0x088fe20000000f00 */
[----:B--2---:R-:W-:Y:S01]  /*3e60*/  IMAD.MOV.U32 R201, RZ, RZ, R128 ;  /* 0x000000ffffc97224 */ /* 0x004fe200078e0080 */
[----:B------:R-:W-:Y:S01]  /*3e70*/  @P3 FSEL R204, R126, -INF , !P6 ;  /* 0xff8000007ecc3808 */ /* 0x000fe20007000000 */
[----:B------:R-:W-:Y:S01]  /*3e80*/  FMUL.FTZ R125, R125, UR10 ;  /* 0x0000000a7d7d7c20 */ /* 0x000fe20008410000 */
[----:B------:R-:W-:Y:S01]  /*3e90*/  @P5 ISETP.GE.AND P5, PT, R199, UR33, PT ;  /* 0x00000021c7005c0c */ /* 0x000fe2000bfa6270 */
[----:B------:R-:W-:Y:S01]  /*3ea0*/  FMUL.FTZ R121, R121, UR10 ;  /* 0x0000000a79797c20 */ /* 0x000fe20008410000 */
[----:B------:R-:W-:Y:S03]  /*3eb0*/  PLOP3.LUT P3, PT, PT, PT, UP1, 0x80, 0x8 ;  /* 0x000000000008781c */ /* 0x000fe60003f6f018 */
[----:B------:R-:W2:Y:S01]  /*3ec0*/  MUFU.TANH R196, R196 ;  /* 0x000000c400c47308 */ /* 0x000ea20000002400 */
[-C--:B------:R-:W-:Y:S01]  /*3ed0*/  MOV R202, R127.reuse ;  /* 0x0000007f00ca7202 */ /* 0x080fe20000000f00 */
[--C-:B------:R-:W-:Y:S01]  /*3ee0*/  FFMA.FTZ R212, R204, UR9, -R131.reuse ;  /* 0x00000009ccd47c23 */ /* 0x100fe20008010883 */
[C---:B------:R-:W-:Y:S01]  /*3ef0*/  @P0 FSEL R202, R127.reuse, -INF , !P5 ;  /* 0xff8000007fca0808 */ /* 0x040fe20006800000 */
[----:B------:R-:W-:Y:S01]  /*3f00*/  FFMA.FTZ R127, -R127, R127, 1 ;  /* 0x3f8000007f7f7423 */ /* 0x000fe2000001017f */
[----:B------:R-:W-:Y:S01]  /*3f10*/  PLOP3.LUT P0, PT, PT, PT, UP1, 0x80, 0x8 ;  /* 0x000000000008781c */ /* 0x000fe20003f0f018 */
[----:B------:R-:W-:Y:S01]  /*3f20*/  FFMA.FTZ R126, -R126, R126, 1 ;  /* 0x3f8000007e7e7423 */ /* 0x000fe2000001017e */
[----:B------:R-:W-:Y:S01]  /*3f30*/  @P4 FSEL R201, R128, -INF , !P6 ;  /* 0xff80000080c94808 */ /* 0x000fe20007000000 */
[--C-:B------:R-:W-:Y:S01]  /*3f40*/  FFMA.FTZ R211, R202, UR9, -R131.reuse ;  /* 0x00000009cad37c23 */ /* 0x100fe20008010883 */
[----:B------:R-:W-:Y:S01]  /*3f50*/  PLOP3.LUT P4, PT, PT, PT, UP1, 0x80, 0x8 ;  /* 0x000000000008781c */ /* 0x000fe20003f8f018 */
[----:B----4-:R-:W-:Y:S01]  /*3f60*/  FMUL.FTZ R197, R18, UR10 ;  /* 0x0000000a12c57c20 */ /* 0x010fe20008410000 */
[-C--:B-1----:R-:W-:Y:S01]  /*3f70*/  MOV R199, R129.reuse ;  /* 0x0000008100c77202 */ /* 0x082fe20000000f00 */
[--C-:B------:R-:W-:Y:S01]  /*3f80*/  FFMA.FTZ R204, R201, UR9, -R200.reuse ;  /* 0x00000009c9cc7c23 */ /* 0x100fe200080108c8 */
[----:B------:R-:W-:Y:S01]  /*3f90*/  @P3 FSEL R199, R129, -INF , !P5 ;  /* 0xff80000081c73808 */ /* 0x000fe20006800000 */
[----:B------:R-:W-:Y:S01]  /*3fa0*/  MUFU.TANH R217, R217 ;  /* 0x000000d900d97308 */ /* 0x000fe20000002400 */
[----:B------:R-:W-:Y:S01]  /*3fb0*/  PLOP3.LUT P6, PT, PT, PT, UP1, 0x80, 0x8 ;  /* 0x000000000008781c */ /* 0x000fe20003fcf018 */
[----:B------:R-:W-:Y:S01]  /*3fc0*/  FFMA.FTZ R128, -R128, R128, 1 ;  /* 0x3f80000080807423 */ /* 0x000fe20000010180 */
[----:B------:R-:W-:Y:S01]  /*3fd0*/  PLOP3.LUT P5, PT, PT, PT, UP1, 0x80, 0x8 ;  /* 0x000000000008781c */ /* 0x000fe20003faf018 */
[--C-:B------:R-:W-:Y:S01]  /*3fe0*/  FFMA.FTZ R203, R199, UR9, -R200.reuse ;  /* 0x00000009c7cb7c23 */ /* 0x100fe200080108c8 */
[----:B------:R-:W-:Y:S01]  /*3ff0*/  @P0 IADD3 R201, PT, PT, R198, 0x18, RZ ;  /* 0x00000018c6c90810 */ /* 0x000fe20007ffe0ff */
[----:B------:R-:W-:Y:S01]  /*4000*/  FMUL.FTZ R128, R128, UR10 ;  /* 0x0000000a80807c20 */ /* 0x000fe20008410000 */
[----:B------:R-:W-:Y:S01]  /*4010*/  PLOP3.LUT P3, PT, PT, PT, UP1, 0x80, 0x8 ;  /* 0x000000000008781c */ /* 0x000fe20003f6f018 */
[----:B------:R-:W-:Y:S01]  /*4020*/  @P4 VIADD R198, R198, 0x19 ;  /* 0x00000019c6c64836 */ /* 0x000fe20000000000 */
[----:B------:R-:W-:Y:S01]  /*4030*/  PLOP3.LUT P0, PT, PT, PT, UP1, 0x80, 0x8 ;  /* 0x000000000008781c */ /* 0x000fe20003f0f018 */
[----:B------:R-:W1:Y:S01]  /*4040*/  MUFU.TANH R197, R197 ;  /* 0x000000c500c57308 */ /* 0x000e620000002400 */
[----:B------:R-:W-:Y:S01]  /*4050*/  MOV R202, R130 ;  /* 0x0000008200ca7202 */ /* 0x000fe20000000f00 */
[----:B------:R-:W-:Y:S01]  /*4060*/  FFMA.FTZ R129, -R129, R129, 1 ;  /* 0x3f80000081817423 */ /* 0x000fe20000010181 */
[----:B------:R-:W-:Y:S01]  /*4070*/  PLOP3.LUT P4, PT, PT, PT, UP1, 0x80, 0x8 ;  /* 0x000000000008781c */ /* 0x000fe20003f8f018 */
[----:B------:R-:W-:Y:S01]  /*4080*/  FMUL.FTZ R127, R127, UR10 ;  /* 0x0000000a7f7f7c20 */ /* 0x000fe20008410000 */
[----:B------:R-:W-:Y:S01]  /*4090*/  @P6 ISETP.GE.AND P6, PT, R201, UR33, PT ;  /* 0x00000021c9006c0c */ /* 0x000fe2000bfc6270 */
[----:B------:R-:W-:Y:S01]  /*40a0*/  FMUL.FTZ R129, R129, UR10 ;  /* 0x0000000a81817c20 */ /* 0x000fe20008410000 */
[----:B------:R-:W-:Y:S03]  /*40b0*/  @P5 ISETP.GE.AND P5, PT, R198, UR33, PT ;  /* 0x00000021c6005c0c */ /* 0x000fe6000bfa6270 */
[----:B------:R-:W-:Y:S01]  /*40c0*/  MUFU.EX2 R216, R216 ;  /* 0x000000d800d87308 */ /* 0x000fe20000000800 */
[----:B--2---:R-:W-:Y:S01]  /*40d0*/  MOV R198, R196 ;  /* 0x000000c400c67202 */ /* 0x004fe20000000f00 */
[----:B------:R-:W-:Y:S01]  /*40e0*/  FMUL.FTZ R126, R126, UR10 ;  /* 0x0000000a7e7e7c20 */ /* 0x000fe20008410000 */
[----:B------:R-:W-:Y:S01]  /*40f0*/  @P3 FSEL R202, R130, -INF , !P6 ;  /* 0xff80000082ca3808 */ /* 0x000fe20007000000 */
[----:B------:R-:W-:Y:S01]  /*4100*/  FFMA.FTZ R124, -R124, R124, 1 ;  /* 0x3f8000007c7c7423 */ /* 0x000fe2000001017c */
[C---:B------:R-:W-:Y:S01]  /*4110*/  @P0 FSEL R198, R196.reuse, -INF , !P5 ;  /* 0xff800000c4c60808 */ /* 0x040fe20006800000 */
[----:B------:R-:W-:Y:S01]  /*4120*/  FFMA.FTZ R196, -R196, R196, 1 ;  /* 0x3f800000c4c47423 */ /* 0x000fe200000101c4 */
[----:B------:R-:W-:Y:S01]  /*4130*/  PLOP3.LUT P0, PT, PT, PT, UP1, 0x80, 0x8 ;  /* 0x000000000008781c */ /* 0x000fe20003f0f018 */
[--C-:B------:R-:W-:Y:S01]  /*4140*/  FFMA.FTZ R210, R202, UR9, -R131.reuse ;  /* 0x00000009cad27c23 */ /* 0x100fe20008010883 */
[-C--:B-1----:R-:W-:Y:S01]  /*4150*/  MOV R199, R197.reuse ;  /* 0x000000c500c77202 */ /* 0x082fe20000000f00 */
[----:B------:R-:W-:Y:S01]  /*4160*/  FFMA.FTZ R131, R198, UR9, -R131 ;  /* 0x00000009c6837c23 */ /* 0x000fe20008010883 */
[----:B------:R-:W1:Y:S01]  /*4170*/  MUFU.EX2 R215, R215 ;  /* 0x000000d700d77308 */ /* 0x000e620000000800 */
[C---:B------:R-:W-:Y:S01]  /*4180*/  @P4 FSEL R199, R197.reuse, -INF , !P6 ;  /* 0xff800000c5c74808 */ /* 0x040fe20007000000 */
[----:B------:R-:W-:Y:S01]  /*4190*/  FFMA.FTZ R197, -R197, R197, 1 ;  /* 0x3f800000c5c57423 */ /* 0x000fe200000101c5 */
[----:B------:R-:W-:Y:S01]  /*41a0*/  LEA R198, R246, UR4, 0x1 ;  /* 0x00000004f6c67c11 */ /* 0x000fe2000f8e08ff */
[----:B------:R-:W-:Y:S01]  /*41b0*/  FMUL.FTZ R124, R124, UR10 ;  /* 0x0000000a7c7c7c20 */ /* 0x000fe20008410000 */
[C---:B------:R-:W-:Y:S01]  /*41c0*/  IADD3 R202, PT, PT, R218.reuse, 0x20, RZ ;  /* 0x00000020daca7810 */ /* 0x040fe20007ffe0ff */
[--C-:B------:R-:W-:Y:S01]  /*41d0*/  FFMA.FTZ R201, R199, UR9, -R200.reuse ;  /* 0x00000009c7c97c23 */ /* 0x100fe200080108c8 */
[C---:B------:R-:W-:Y:S03]  /*41e0*/  IADD3 R199, PT, PT, R218.reuse, R247, RZ ;  /* 0x000000f7dac77210 */ /* 0x040fe60007ffe0ff */
[----:B------:R2:W-:Y:S01]  /*41f0*/  MUFU.EX2 R209, R131 ;  /* 0x0000008300d17308 */ /* 0x0005e20000000800 */
[----:B------:R-:W-:Y:S02]  /*4200*/  @P2 VIADD R202, R218, 0xffffffe0 ;  /* 0xffffffe0daca2836 */ /* 0x000fe40000000000 */
[----:B------:R-:W-:Y:S01]  /*4210*/  FMUL.FTZ R197, R197, UR10 ;  /* 0x0000000ac5c57c20 */ /* 0x000fe20008410000 */
[----:B------:R-:W-:Y:S04]  /*4220*/  FFMA.FTZ R130, -R130, R130, 1 ;  /* 0x3f80000082827423 */ /* 0x000fe80000010182 */
[----:B------:R-:W-:Y:S02]  /*4230*/  FMUL.FTZ R130, R130, UR10 ;  /* 0x0000000a82827c20 */ /* 0x000fe40008410000 */
[----:B------:R-:W-:Y:S01]  /*4240*/  MUFU.EX2 R208, R208 ;  /* 0x000000d000d07308 */ /* 0x000fe20000000800 */
[----:B-1----:R-:W-:Y:S05]  /*4250*/  F2FP.BF16.F32.PACK_AB R9, R215, R216 ;  /* 0x000000d8d709723e */ /* 0x002fea00000010ff */
[----:B------:R-:W-:Y:S04]  /*4260*/  STS [R198+0x22000], R9 ;  /* 0x02200009c6007388 */ /* 0x000fe80000000800 */
[----:B------:R-:W1:Y:S01]  /*4270*/  MUFU.EX2 R207, R207 ;  /* 0x000000cf00cf7308 */ /* 0x000e620000000800 */
[-C--:B--2---:R-:W-:Y:S02]  /*4280*/  MOV R131, R217.reuse ;  /* 0x000000d900837202 */ /* 0x084fe40000000f00 */
[C---:B------:R-:W-:Y:S01]  /*4290*/  @P0 FSEL R131, R217.reuse, -INF , !P5 ;  /* 0xff800000d9830808 */ /* 0x040fe20006800000 */
[----:B------:R-:W-:Y:S06]  /*42a0*/  FFMA.FTZ R217, -R217, R217, 1 ;  /* 0x3f800000d9d97423 */ /* 0x000fec00000101d9 */
[----:B------:R-:W-:Y:S01]  /*42b0*/  MUFU.EX2 R214, R214 ;  /* 0x000000d600d67308 */ /* 0x000fe20000000800 */
[----:B------:R-:W-:Y:S01]  /*42c0*/  FFMA.FTZ R200, R131, UR9, -R200 ;  /* 0x0000000983c87c23 */ /* 0x000fe200080108c8 */
[----:B------:R-:W-:Y:S08]  /*42d0*/  IADD3 R131, PT, PT, R247, R202, RZ ;  /* 0x000000caf7837210 */ /* 0x000ff00007ffe0ff */
[----:B------:R-:W2:Y:S01]  /*42e0*/  MUFU.EX2 R213, R213 ;  /* 0x000000d500d57308 */ /* 0x000ea20000000800 */
[----:B-1----:R-:W-:Y:S05]  /*42f0*/  F2FP.BF16.F32.PACK_AB R235, R207, R208 ;  /* 0x000000d0cfeb723e */ /* 0x002fea00000010ff */
[----:B------:R1:W-:Y:S04]  /*4300*/  STS [R198+0x22400], R235 ;  /* 0x022400ebc6007388 */ /* 0x0003e80000000800 */
[----:B------:R-:W-:Y:S10]  /*4310*/  MUFU.EX2 R206, R206 ;  /* 0x000000ce00ce7308 */ /* 0x000ff40000000800 */
[----:B------:R-:W3:Y:S01]  /*4320*/  MUFU.EX2 R205, R205 ;  /* 0x000000cd00cd7308 */ /* 0x000ee20000000800 */
[----:B--2---:R-:W-:Y:S05]  /*4330*/  F2FP.BF16.F32.PACK_AB R234, R213, R214 ;  /* 0x000000d6d5ea723e */ /* 0x004fea00000010ff */
[----:B------:R2:W-:Y:S04]  /*4340*/  STS [R199], R234 ;  /* 0x000000eac7007388 */ /* 0x0005e80000000800 */
[----:B------:R-:W-:Y:S01]  /*4350*/  MUFU.EX2 R204, R204 ;  /* 0x000000cc00cc7308 */ /* 0x000fe20000000800 */
[----:B-1----:R-:W-:Y:S09]  /*4360*/  FMUL.FTZ R235, R120, UR10 ;  /* 0x0000000a78eb7c20 */ /* 0x002ff20008410000 */
[----:B------:R-:W-:Y:S01]  /*4370*/  MUFU.EX2 R212, R212 ;  /* 0x000000d400d47308 */ /* 0x000fe20000000800 */
[----:B---3--:R-:W-:Y:S05]  /*4380*/  F2FP.BF16.F32.PACK_AB R232, R205, R206 ;  /* 0x000000cecde8723e */ /* 0x008fea00000010ff */
[----:B------:R1:W-:Y:S04]  /*4390*/  STS [R199+0x400], R232 ;  /* 0x000400e8c7007388 */ /* 0x0003e80000000800 */
[----:B------:R-:W3:Y:S01]  /*43a0*/  MUFU.EX2 R203, R203 ;  /* 0x000000cb00cb7308 */ /* 0x000ee20000000800 */
[----:B--2---:R-:W-:Y:S09]  /*43b0*/  LEA R234, R223, UR4, 0x1 ;  /* 0x00000004dfea7c11 */ /* 0x004ff2000f8e08ff */
[----:B------:R-:W2:Y:S10]  /*43c0*/  MUFU.EX2 R211, R211 ;  /* 0x000000d300d37308 */ /* 0x000eb40000000800 */
[----:B------:R-:W-:Y:S01]  /*43d0*/  MUFU.EX2 R201, R201 ;  /* 0x000000c900c97308 */ /* 0x000fe20000000800 */
[----:B---3--:R-:W-:Y:S05]  /*43e0*/  F2FP.BF16.F32.PACK_AB R219, R203, R204 ;  /* 0x000000cccbdb723e */ /* 0x008fea00000010ff */
[----:B------:R-:W-:Y:S01]  /*43f0*/  STS [R202+0x400], R219 ;  /* 0x000400dbca007388 */ /* 0x000fe20000000800 */
[----:B-1----:R-:W-:Y:S03]  /*4400*/  LEA R232, R224, UR4, 0x1 ;  /* 0x00000004e0e87c11 */ /* 0x002fe6000f8e08ff */
[----:B------:R-:W1:Y:S01]  /*4410*/  MUFU.EX2 R210, R210 ;  /* 0x000000d200d27308 */ /* 0x000e620000000800 */
[----:B--2---:R-:W-:Y:S05]  /*4420*/  F2FP.BF16.F32.PACK_AB R225, R211, R212 ;  /* 0x000000d4d3e1723e */ /* 0x004fea00000010ff */
[----:B------:R2:W-:Y:S04]  /*4430*/  STS [R202], R225 ;  /* 0x000000e1ca007388 */ /* 0x0005e80000000800 */
[----:B------:R-:W3:Y:S01]  /*4440*/  MUFU.EX2 R200, R200 ;  /* 0x000000c800c87308 */ /* 0x000ee20000000800 */
[----:B-1----:R-:W-:Y:S05]  /*4450*/  F2FP.BF16.F32.PACK_AB R226, R209, R210 ;  /* 0x000000d2d1e2723e */ /* 0x002fea00000010ff */
[----:B------:R1:W-:Y:S01]  /*4460*/  STS [R131], R226 ;  /* 0x000000e283007388 */ /* 0x0003e20000000800 */
[----:B---3--:R-:W-:Y:S05]  /*4470*/  F2FP.BF16.F32.PACK_AB R218, R200, R201 ;  /* 0x000000c9c8da723e */ /* 0x008fea00000010ff */
[----:B------:R3:W-:Y:S01]  /*4480*/  STS [R131+0x400], R218 ;  /* 0x000400da83007388 */ /* 0x0007e20000000800 */
[C---:B--2---:R-:W-:Y:S05]  /*4490*/  IADD3 R225, PT, PT, R2.reuse, R227, RZ ;  /* 0x000000e302e17210 */ /* 0x044fea0007ffe0ff */
[----:B------:R-:W-:Y:S06]  /*44a0*/  LDSM.16.M88.4 R84, [R233+0x8000] ;  /* 0x00800000e954783b */ /* 0x000fec0000000200 */
[----:B------:R-:W2:Y:S06]  /*44b0*/  LDSM.16.M88.4 R88, [R231+0x18000] ;  /* 0x01800000e758783b */ /* 0x000eac0000000200 */
[----:B------:R-:W4:Y:S01]  /*44c0*/  LDSM.16.M88.4 R92, [R231+0x18800] ;  /* 0x01880000e75c783b */ /* 0x000f220000000200 */
[----:B-1----:R-:W-:Y:S05]  /*44d0*/  IADD3 R226, PT, PT, R2, R229, RZ ;  /* 0x000000e502e27210 */ /* 0x002fea0007ffe0ff */
[----:B------:R-:W-:Y:S01]  /*44e0*/  LDSM.16.M88.4 R96, [R230+0x8000] ;  /* 0x00800000e660783b */ /* 0x000fe20000000200 */
[C---:B---3--:R-:W-:Y:S05]  /*44f0*/  LEA R218, P0, R241.reuse, R116, 0x2 ;  /* 0x00000074f1da7211 */ /* 0x048fea00078010ff */
[----:B------:R-:W1:Y:S01]  /*4500*/  LDSM.16.M88.4 R100, [R228+0x18000] ;  /* 0x01800000e464783b */ /* 0x000e620000000200 */
[----:B------:R-:W-:Y:S05]  /*4510*/  LEA.HI.X R219, R241, R117, RZ, 0x2, P0 ;  /* 0x00000075f1db7211 */ /* 0x000fea00000f14ff */
[----:B------:R-:W3:Y:S06]  /*4520*/  LDG.E R116, desc[UR30][R218.64] ;  /* 0x0000001eda747981 */ /* 0x000eec000c1e1900 */
[----:B------:R-:W1:Y:S06]  /*4530*/  LDSM.16.M88.4 R104, [R228+0x18800] ;  /* 0x01880000e468783b */ /* 0x000e6c0000000200 */
[----:B------:R3:W3:Y:S06]  /*4540*/  LDG.E R117, desc[UR30][R218.64+0x20] ;  /* 0x0000201eda757981 */ /* 0x0006ec000c1e1900 */
[----:B------:R-:W-:Y:S01]  /*4550*/  LDSM.16.M88.4 R108, [R227+0x18000] ;  /* 0x01800000e36c783b */ /* 0x000fe20000000200 */
[C---:B--2---:R-:W-:Y:S05]  /*4560*/  HMMA.16816.F32.BF16 R4, R84.reuse, R88, RZ ;  /* 0x000000585404723c */ /* 0x044fea00000418ff */
[----:B------:R-:W-:Y:S03]  /*4570*/  LDSM.16.M88.4 R112, [R231+0x1a000] ;  /* 0x01a00000e770783b */ /* 0x000fe60000000200 */
[C---:B------:R-:W-:Y:S03]  /*4580*/  HMMA.16816.F32.BF16 R8, R84.reuse, R90, RZ ;  /* 0x0000005a5408723c */ /* 0x040fe600000418ff */
[----:B------:R-:W2:Y:S05]  /*4590*/  LDSM.16.M88.4 R88, [R229+0x8000] ;  /* 0x00800000e558783b */ /* 0x000eaa0000000200 */
[C---:B----4-:R-:W-:Y:S08]  /*45a0*/  HMMA.16816.F32.BF16 R12, R84.reuse, R92, RZ ;  /* 0x0000005c540c723c */ /* 0x050ff000000418ff */
[----:B------:R-:W-:Y:S01]  /*45b0*/  HMMA.16816.F32.BF16 R16, R84, R94, RZ ;  /* 0x0000005e5410723c */ /* 0x000fe200000418ff */
[----:B------:R-:W4:Y:S06]  /*45c0*/  LDSM.16.M88.4 R84, [R227+0x18800] ;  /* 0x01880000e354783b */ /* 0x000f2c0000000200 */
        /* <DEDUP_REMOVED lines=11> */
[C---:B----4-:R-:W-:Y:S08]  /*4680*/  HMMA.16816.F32.BF16 R12, R88.reuse, R84, R12 ;  /* 0x00000054580c723c */ /* 0x050ff0000004180c */
[----:B------:R-:W-:Y:S01]  /*4690*/  HMMA.16816.F32.BF16 R16, R88, R86, R16 ;  /* 0x000000565810723c */ /* 0x000fe20000041810 */
[----:B------:R-:W2:Y:S06]  /*46a0*/  LDSM.16.M88.4 R84, [R231+0x1a800] ;  /* 0x01a80000e754783b */ /* 0x000eac0000000200 */
[----:B------:R-:W4:Y:S01]  /*46b0*/  LDSM.16.M88.4 R88, [R230+0xa000] ;  /* 0x00a00000e658783b */ /* 0x000f220000000200 */
        /* <DEDUP_REMOVED lines=87> */
[C---:B------:R-:W-:Y:S01]  /*4c30*/  FADD.FTZ R216, -R116.reuse, R9 ;  /* 0x0000000974d87221 */ /* 0x040fe20000010100 */
[----:B------:R-:W-:Y:S01]  /*4c40*/  FMUL.FTZ R218, R215, R218 ;  /* 0x000000dad7da7220 */ /* 0x000fe20000410000 */
[----:B------:R-:W-:Y:S01]  /*4c50*/  FADD.FTZ R215, -R116, R8 ;  /* 0x0000000874d77221 */ /* 0x000fe20000010100 */
[----:B------:R-:W-:Y:S01]  /*4c60*/  FMUL.FTZ R118, R219, R118 ;  /* 0x00000076db767220 */ /* 0x000fe20000410000 */
[----:B------:R-:W-:Y:S01]  /*4c70*/  FMUL.FTZ R216, R213, R216 ;  /* 0x000000d8d5d87220 */ /* 0x000fe20000410000 */
[----:B------:R-:W-:Y:S01]  /*4c80*/  FMUL.FTZ R235, R218, R235 ;  /* 0x000000ebdaeb7220 */ /* 0x000fe20000410000 */
[----:B------:R-:W-:Y:S02]  /*4c90*/  FMUL.FTZ R215, R214, R215 ;  /* 0x000000d7d6d77220 */ /* 0x000fe40000410000 */
[C---:B------:R-:W-:Y:S01]  /*4ca0*/  FADD.FTZ R213, -R116.reuse, R12 ;  /* 0x0000000c74d57221 */ /* 0x040fe20000010100 */
[----:B------:R-:W-:Y:S01]  /*4cb0*/  FADD.FTZ R120, -R116, R13 ;  /* 0x0000000d74787221 */ /* 0x000fe20000010100 */
[----:B------:R-:W-:Y:S01]  /*4cc0*/  FMUL.FTZ R122, R215, R122 ;  /* 0x0000007ad77a7220 */ /* 0x000fe20000410000 */
[----:B------:R-:W-:Y:S01]  /*4cd0*/  FMUL.FTZ R123, R216, R123 ;  /* 0x0000007bd87b7220 */ /* 0x000fe20000410000 */
[----:B------:R-:W-:Y:S01]  /*4ce0*/  FMUL.FTZ R213, R212, R213 ;  /* 0x000000d5d4d57220 */ /* 0x000fe20000410000 */
[----:B------:R-:W-:Y:S01]  /*4cf0*/  FMUL.FTZ R120, R211, R120 ;  /* 0x00000078d3787220 */ /* 0x000fe20000410000 */
[----:B------:R-:W-:Y:S01]  /*4d00*/  F2FP.BF16.F32.PACK_AB R235, R235, R118 ;  /* 0x00000076ebeb723e */ /* 0x000fe200000010ff */
[----:B------:R-:W-:Y:S01]  /*4d10*/  FADD.FTZ R118, -R117, R11 ;  /* 0x0000000b75767221 */ /* 0x000fe20000010100 */
[C---:B------:R-:W-:Y:S01]  /*4d20*/  FADD.FTZ R219, -R116.reuse, R16 ;  /* 0x0000001074db7221 */ /* 0x040fe20000010100 */
[----:B------:R-:W-:Y:S01]  /*4d30*/  FADD.FTZ R116, -R116, R17 ;  /* 0x0000001174747221 */ /* 0x000fe20000010100 */
[----:B------:R-:W-:Y:S01]  /*4d40*/  F2FP.BF16.F32.PACK_AB R122, R123, R122 ;  /* 0x0000007a7b7a723e */ /* 0x000fe200000010ff */
[----:B------:R-:W-:Y:S01]  /*4d50*/  FADD.FTZ R123, -R117, R6 ;  /* 0x00000006757b7221 */ /* 0x000fe20000010100 */
[----:B------:R-:W-:Y:S01]  /*4d60*/  FMUL.FTZ R127, R120, R127 ;  /* 0x0000007f787f7220 */ /* 0x000fe20000410000 */
[----:B------:R-:W-:Y:S01]  /*4d70*/  FMUL.FTZ R116, R209, R116 ;  /* 0x00000074d1747220 */ /* 0x000fe20000410000 */
[----:B------:R-:W-:Y:S01]  /*4d80*/  FMUL.FTZ R209, R196, UR10 ;  /* 0x0000000ac4d17c20 */ /* 0x000fe20008410000 */
[----:B------:R-:W-:Y:S01]  /*4d90*/  FMUL.FTZ R123, R208, R123 ;  /* 0x0000007bd07b7220 */ /* 0x000fe20000410000 */
[----:B------:R-:W-:Y:S01]  /*4da0*/  FMUL.FTZ R120, R119, UR10 ;  /* 0x0000000a77787c20 */ /* 0x000fe20008410000 */
[----:B------:R-:W-:Y:S01]  /*4db0*/  FMUL.FTZ R126, R213, R126 ;  /* 0x0000007ed57e7220 */ /* 0x000fe20000410000 */
        /* <DEDUP_REMOVED lines=8> */
[C---:B------:R-:W-:Y:S01]  /*4e40*/  FADD.FTZ R126, -R117.reuse, R18 ;  /* 0x00000012757e7221 */ /* 0x040fe20000010100 */
[----:B------:R-:W-:Y:S01]  /*4e50*/  FMUL.FTZ R121, R116, R121 ;  /* 0x0000007974797220 */ /* 0x000fe20000410000 */
[----:B------:R-:W-:Y:S01]  /*4e60*/  FMUL.FTZ R207, R206, R207 ;  /* 0x000000cfcecf7220 */ /* 0x000fe20000410000 */
[----:B------:R-:W-:Y:S01]  /*4e70*/  FADD.FTZ R116, -R117, R15 ;  /* 0x0000000f75747221 */ /* 0x000fe20000010100 */
[----:B------:R-:W-:Y:S01]  /*4e80*/  FMUL.FTZ R125, R118, R125 ;  /* 0x0000007d767d7220 */ /* 0x000fe20000410000 */
[----:B------:R-:W-:Y:S01]  /*4e90*/  FMUL.FTZ R119, R204, R119 ;  /* 0x00000077cc777220 */ /* 0x000fe20000410000 */
[----:B------:R-:W-:Y:S01]  /*4ea0*/  FMUL.FTZ R124, R207, R124 ;  /* 0x0000007ccf7c7220 */ /* 0x000fe20000410000 */
[----:B------:R-:W-:Y:S01]  /*4eb0*/  FMUL.FTZ R116, R203, R116 ;  /* 0x00000074cb747220 */ /* 0x000fe20000410000 */
[----:B------:R-:W-:Y:S01]  /*4ec0*/  FADD.FTZ R117, -R117, R19 ;  /* 0x0000001375757221 */ /* 0x000fe20000010100 */
[----:B------:R-:W-:Y:S01]  /*4ed0*/  F2FP.BF16.F32.PACK_AB R121, R121, R120 ;  /* 0x000000787979723e */ /* 0x000fe200000010ff */
[----:B------:R-:W-:Y:S01]  /*4ee0*/  FMUL.FTZ R119, R119, R128 ;  /* 0x0000008077777220 */ /* 0x000fe20000410000 */
[----:B------:R-:W-:Y:S01]  /*4ef0*/  FMUL.FTZ R118, R217, UR10 ;  /* 0x0000000ad9767c20 */ /* 0x000fe20008410000 */
        /* <DEDUP_REMOVED lines=8> */
[----:B------:R-:W-:Y:S03]  /*4f80*/  FMUL.FTZ R130, R219, R130 ;  /* 0x00000082db827220 */ /* 0x000fe60000410000 */
[----:B------:R-:W-:Y:S01]  /*4f90*/  STS [R198+0x20400], R121 ;  /* 0x02040079c6007388 */ /* 0x000fe20000000800 */
[----:B------:R-:W-:Y:S02]  /*4fa0*/  F2FP.BF16.F32.PACK_AB R119, R116, R119 ;  /* 0x000000777477723e */ /* 0x000fe400000010ff */
[----:B------:R-:W-:Y:S03]  /*4fb0*/  F2FP.BF16.F32.PACK_AB R126, R117, R126 ;  /* 0x0000007e757e723e */ /* 0x000fe600000010ff */
[----:B------:R-:W-:Y:S01]  /*4fc0*/  STS [R199+-0x2000], R122 ;  /* 0xffe0007ac7007388 */ /* 0x000fe20000000800 */
[----:B------:R-:W-:Y:S02]  /*4fd0*/  F2FP.BF16.F32.PACK_AB R130, R209, R130 ;  /* 0x00000082d182723e */ /* 0x000fe400000010ff */
[----:B------:R-:W-:Y:S03]  /*4fe0*/  IADD3 R200, PT, PT, R220, R93, RZ ;  /* 0x0000005ddcc87210 */ /* 0x000fe60007ffe0ff */
[----:B------:R-:W-:Y:S01]  /*4ff0*/  STS [R199+-0x1c00], R124 ;  /* 0xffe4007cc7007388 */ /* 0x000fe20000000800 */
[----:B------:R-:W-:Y:S05]  /*5000*/  LOP3.LUT R217, R222, 0x400, R3, 0xf8, !PT ;  /* 0x00000400ded97812 */ /* 0x000fea00078ef803 */
[----:B------:R-:W-:Y:S01]  /*5010*/  STS [R202+-0x2000], R127 ;  /* 0xffe0007fca007388 */ /* 0x000fe20000000800 */
[----:B------:R-:W-:Y:S05]  /*5020*/  LOP3.LUT R217, R217, R0, RZ, 0xfc, !PT ;  /* 0x00000000d9d97212 */ /* 0x000fea00078efcff */
[----:B------:R-:W-:Y:S01]  /*5030*/  STS [R202+-0x1c00], R119 ;  /* 0xffe40077ca007388 */ /* 0x000fe20000000800 */
[----:B------:R-:W-:Y:S05]  /*5040*/  LEA R217, R217, UR4, 0x1 ;  /* 0x00000004d9d97c11 */ /* 0x000fea000f8e08ff */
        /* <DEDUP_REMOVED lines=120> */
.L_x_1461:
        /* <DEDUP_REMOVED lines=395> */
.L_x_1462:
        /* <DEDUP_REMOVED lines=229> */
.L_x_1464:
[----:B------:R-:W2:Y:S01]  /*7ed0*/  LDCU.64 UR12, c[0x0][0x5c0] ;  /* 0x0000b800ff0c77ac */ /* 0x000ea20008000a00 */
[----:B------:R-:W-:-:S04]  /*7ee0*/  UIADD3 UR8, UPT, UPT, UR34, UR40, URZ ;  /* 0x0000002822087290 */ /* 0x000fc8000fffe0ff */
[----:B--2---:R-:W-:Y:S02]  /*7ef0*/  UIMAD.WIDE.U32 UR16, UR8, UR12, URZ ;  /* 0x0000000c081072a5 */ /* 0x004fe4000f8e00ff */
[----:B------:R-:W-:-:S04]  /*7f00*/  UIMAD UR8, UR8, UR13, URZ ;  /* 0x0000000d080872a4 */ /* 0x000fc8000f8e02ff */
[----:B------:R-:W-:-:S06]  /*7f10*/  UIADD3 UR8, UPT, UPT, UR17, UR8, URZ ;  /* 0x0000000811087290 */ /* 0x000fcc000fffe0ff */
[----:B------:R-:W-:Y:S02]  /*7f20*/  MOV R6, UR8 ;  /* 0x0000000800067c02 */ /* 0x000fe40008000f00 */
.L_x_1465:
        /* <DEDUP_REMOVED lines=14> */
.L_x_1466:
[----:B------:R-:W2:Y:S01]  /*8010*/  LDCU.64 UR10, c[0x0][0x5c8] ;  /* 0x0000b900ff0a77ac */ /* 0x000ea20008000a00 */
[----:B------:R-:W-:-:S04]  /*8020*/  UIADD3 UR8, UPT, UPT, UR34, UR40, URZ ;  /* 0x0000002822087290 */ /* 0x000fc8000fffe0ff */
[----:B--2---:R-:W-:Y:S02]  /*8030*/  UIMAD.WIDE.U32 UR14, UR8, UR10, URZ ;  /* 0x0000000a080e72a5 */ /* 0x004fe4000f8e00ff */
[----:B------:R-:W-:-:S04]  /*8040*/  UIMAD UR8, UR8, UR11, URZ ;  /* 0x0000000b080872a4 */ /* 0x000fc8000f8e02ff */
[----:B------:R-:W-:Y:S01]  /*8050*/  UIADD3 UR8, UPT, UPT, UR15, UR8, URZ ;  /* 0x000000080f087290 */ /* 0x000fe2000fffe0ff */
[----:B------:R-:W-:-:S05]  /*8060*/  UMOV UR34, UR14 ;  /* 0x0000000e00227c82 */ /* 0x000fca0008000000 */
[----:B------:R-:W-:-:S07]  /*8070*/  MOV R4, UR8 ;  /* 0x0000000800047c02 */ /* 0x000fce0008000f00 */
.L_x_1467:
        /* <DEDUP_REMOVED lines=54> */
.L_x_1469:
[----:B------:R-:W-:Y:S05]  /*83e0*/  BSYNC.RECONVERGENT B0 ;  /* 0x0000000000007941 */ /* 0x000fea0003800200 */
.L_x_1468:
        /* <DEDUP_REMOVED lines=16> */
.L_x_1471:
[----:B------:R-:W-:Y:S05]  /*84f0*/  BSYNC.RECONVERGENT B0 ;  /* 0x0000000000007941 */ /* 0x000fea0003800200 */
.L_x_1470:
        /* <DEDUP_REMOVED lines=20> */
.L_x_1473:
[----:B------:R-:W-:Y:S05]  /*8640*/  BSYNC.RECONVERGENT B0 ;  /* 0x0000000000007941 */ /* 0x000fea0003800200 */
.L_x_1472:
        /* <DEDUP_REMOVED lines=13> */
.L_x_1460:
[----:B------:R-:W-:Y:S05]  /*8720*/  BSYNC.RECONVERGENT B1 ;  /* 0x0000000000017941 */ /* 0x000fea0003800200 */
.L_x_1438:
        /* <DEDUP_REMOVED lines=11> */
.L_x_1475:
        /* <DEDUP_REMOVED lines=10> */
.L_x_2516:


//--------------------- .text._ZN5flash44flash_bwd_dq_dk_dv_loop_seqk_parallel_kernelI23Flash_bwd_kernel_traitsILi256ELi64ELi64ELi8ELi4ELi2ELi2ELb0ELb1EN7cutlass10bfloat16_tE19Flash_kernel_traitsILi256ELi64ELi64ELi8ES3_EELb1ELb0ELb0ELb1ELb0ELb0ELb0EEEvNS_16Flash_bwd_paramsE --------------------------
	.section	.text._ZN5flash44flash_bwd_dq_dk_dv_loop_seqk_parallel_kernelI23Flash_bwd_kernel_traitsILi256ELi64ELi64ELi8ELi4ELi2ELi2ELb0ELb1EN7cutlass10bfloat16_tE19Flash_kernel_traitsILi256ELi64ELi64ELi8ES3_EELb1ELb0ELb0ELb1ELb0ELb0ELb0EEEvNS_16Flash_bwd_paramsE,"ax",@progbits
	.align	128
        .global         _ZN5flash44flash_bwd_dq_dk_dv_loop_seqk_parallel_kernelI23Flash_bwd_kernel_traitsILi256ELi64ELi64ELi8ELi4ELi2ELi2ELb0ELb1EN7cutlass10bfloat16_tE19Flash_kernel_traitsILi256ELi64ELi64ELi8ES3_EELb1ELb0ELb0ELb1ELb0ELb0ELb0EEEvNS_16Flash_bwd_paramsE
        .type           _ZN5flash44flash_bwd_dq_dk_dv_loop_seqk_parallel_kernelI23Flash_bwd_kernel_traitsILi256ELi64ELi64ELi8ELi4ELi2ELi2ELb0ELb1EN7cutlass10bfloat16_tE19Flash_kernel_traitsILi256ELi64ELi64ELi8ES3_EELb1ELb0ELb0ELb1ELb0ELb0ELb0EEEvNS_16Flash_bwd_paramsE,@function
        .size           _ZN5flash44flash_bwd_dq_dk_dv_loop_seqk_parallel_kernelI23Flash_bwd_kernel_traitsILi256ELi64ELi64ELi8ELi4ELi2ELi2ELb0ELb1EN7cutlass10bfloat16_tE19Flash_kernel_traitsILi256ELi64ELi64ELi8ES3_EELb1ELb0ELb0ELb1ELb0ELb0ELb0EEEvNS_16Flash_bwd_paramsE,(.L_x_2517 - _ZN5flash44flash_bwd_dq_dk_dv_loop_seqk_parallel_kernelI23Flash_bwd_kernel_traitsILi256ELi64ELi64ELi8ELi4ELi2ELi2ELb0ELb1EN7cutlass10bfloat16_tE19Flash_kernel_traitsILi256ELi64ELi64ELi8ES3_EELb1ELb0ELb0ELb1ELb0ELb0ELb0EEEvNS_16Flash_bwd_paramsE)
        .other          _ZN5flash44flash_bwd_dq_dk_dv_loop_seqk_parallel_kernelI23Flash_bwd_kernel_traitsILi256ELi64ELi64ELi8ELi4ELi2ELi2ELb0ELb1EN7cutlass10bfloat16_tE19Flash_kernel_traitsILi256ELi64ELi64ELi8ES3_EELb1ELb0ELb0ELb1ELb0ELb0ELb0EEEvNS_16Flash_bwd_paramsE,@"STO_CUDA_ENTRY STV_DEFAULT"
_ZN5flash44flash_bwd_dq_dk_dv_loop_seqk_parallel_kernelI23Flash_bwd_kernel_traitsILi256ELi64ELi64ELi8ELi4ELi2ELi2ELb0ELb1EN7cutlass10bfloat16_tE19Flash_kernel_traitsILi256ELi64ELi64ELi8ES3_EELb1ELb0ELb0ELb1ELb0ELb0ELb0EEEvNS_16Flash_bwd_paramsE:
.text._ZN5flash44flash_bwd_dq_dk_dv_loop_seqk_parallel_kernelI23Flash_bwd_kernel_traitsILi256ELi64ELi64ELi8ELi4ELi2ELi2ELb0ELb1EN7cutlass10bfloat16_tE19Flash_kernel_traitsILi256ELi64ELi64ELi8ES3_EELb1ELb0ELb0ELb1ELb0ELb0ELb0EEEvNS_16Flash_bwd_paramsE:
        /* <DEDUP_REMOVED lines=48> */
.L_x_1533:
        /* <DEDUP_REMOVED lines=52> */
.L_x_1476:
        /* <DEDUP_REMOVED lines=33> */
.L_x_1478:
[----:B------:R-:W1:Y:S01]  /*0850*/  LDCU.64 UR14, c[0x0][0x3b8] ;  /* 0x00007700ff0e77ac */ /* 0x000e620008000a00 */
[----:B------:R-:W-:-:S04]  /*0860*/  UIADD3 UR8, UPT, UPT, UR37, UR39, URZ ;  /* 0x0000002725087290 */ /* 0x000fc8000fffe0ff */
[----:B-1----:R-:W-:Y:S02]  /*0870*/  UIMAD.WIDE.U32 UR50, UR8, UR14, URZ ;  /* 0x0000000e083272a5 */ /* 0x002fe4000f8e00ff */
[----:B------:R-:W-:-:S04]  /*0880*/  UIMAD UR8, UR8, UR15, URZ ;  /* 0x0000000f080872a4 */ /* 0x000fc8000f8e02ff */
[----:B------:R-:W-:-:S06]  /*0890*/  UIADD3 UR8, UPT, UPT, UR51, UR8, URZ ;  /* 0x0000000833087290 */ /* 0x000fcc000fffe0ff */
[----:B------:R-:W-:Y:S02]  /*08a0*/  MOV R8, UR8 ;  /* 0x0000000800087c02 */ /* 0x000fe40008000f00 */
.L_x_1479:
        /* <DEDUP_REMOVED lines=42> */
.L_x_1480:
[----:B------:R-:W1:Y:S01]  /*0b50*/  LDCU.64 UR12, c[0x0][0x3c0] ;  /* 0x00007800ff0c77ac */ /* 0x000e620008000a00 */
[----:B------:R-:W-:-:S04]  /*0b60*/  UIADD3 UR8, UPT, UPT, UR37, UR39, URZ ;  /* 0x0000002725087290 */ /* 0x000fc8000fffe0ff */
[----:B-1----:R-:W-:Y:S02]  /*0b70*/  UIMAD.WIDE.U32 UR10, UR8, UR12, URZ ;  /* 0x0000000c080a72a5 */ /* 0x002fe4000f8e00ff */
[----:B------:R-:W-:-:S04]  /*0b80*/  UIMAD UR8, UR8, UR13, URZ ;  /* 0x0000000d080872a4 */ /* 0x000fc8000f8e02ff */
[----:B------:R-:W-:Y:S01]  /*0b90*/  UIADD3 UR8, UPT, UPT, UR11, UR8, URZ ;  /* 0x000000080b087290 */ /* 0x000fe2000fffe0ff */
[----:B------:R-:W-:-:S05]  /*0ba0*/  UMOV UR48, UR10 ;  /* 0x0000000a00307c82 */ /* 0x000fca0008000000 */
[----:B------:R-:W-:-:S07]  /*0bb0*/  MOV R9, UR8 ;  /* 0x0000000800097c02 */ /* 0x000fce0008000f00 */
.L_x_1481:
        /* <DEDUP_REMOVED lines=28> */
.L_x_1482:
[----:B------:R-:W-:Y:S02]  /*0d80*/  UIMAD.WIDE.U32 UR10, UR62, UR16, URZ ;  /* 0x000000103e0a72a5 */ /* 0x000fe4000f8e00ff */
[----:B------:R-:W-:-:S04]  /*0d90*/  UIMAD UR8, UR63, UR16, URZ ;  /* 0x000000103f0872a4 */ /* 0x000fc8000f8e02ff */
[----:B------:R-:W-:-:S12]  /*0da0*/  UIADD3 UR8, UPT, UPT, UR11, UR8, URZ ;  /* 0x000000080b087290 */ /* 0x000fd8000fffe0ff */
.L_x_1483:
        /* <DEDUP_REMOVED lines=20> */
.L_x_1484:
[----:B------:R-:W1:Y:S01]  /*0ef0*/  LDCU UR55, c[0x0][0x434] ;  /* 0x00008680ff3777ac */ /* 0x000e620008000800 */
[----:B------:R-:W-:-:S04]  /*0f00*/  UIMAD UR9, UR23, UR41, UR24 ;  /* 0x00000029170972a4 */ /* 0x000fc8000f8e0218 */
[----:B-1----:R-:W-:Y:S02]  /*0f10*/  UIMAD UR55, UR9, UR55, URZ ;  /* 0x00000037093772a4 */ /* 0x002fe4000f8e02ff */
.L_x_1485:
        /* <DEDUP_REMOVED lines=11> */
.L_x_1486:
[----:B------:R-:W1:Y:S01]  /*0fd0*/  LDCU UR54, c[0x0][0x444] ;  /* 0x00008880ff3677ac */ /* 0x000e620008000800 */
[----:B------:R-:W-:-:S04]  /*0fe0*/  UIMAD UR9, UR23, UR41, UR24 ;  /* 0x00000029170972a4 */ /* 0x000fc8000f8e0218 */
[----:B-1----:R-:W-:-:S12]  /*0ff0*/  UIMAD UR54, UR9, UR54, URZ ;  /* 0x00000036093672a4 */ /* 0x002fd8000f8e02ff */
.L_x_1487:
[----:B------:R-:W1:Y:S01]  /*1000*/  S2R R0, SR_TID.X ;  /* 0x0000000000007919 */ /* 0x000e620000002100 */
[----:B------:R-:W-:Y:S01]  /*1010*/  USHF.R.S32.HI UR9, URZ, 0x1f, UR53 ;  /* 0x0000001fff097899 */ /* 0x000fe20008011435 */
[----:B------:R-:W2:Y:S01]  /*1020*/  LDC.64 R2, c[0x0][0x3b0] ;  /* 0x0000ec00ff027b82 */ /* 0x000ea20000000a00 */
[----:B------:R-:W-:Y:S01]  /*1030*/  UIADD3 UR53, UP1, UP0, UR60, UR10, UR53 ;  /* 0x0000000a3c357290 */ /* 0x000fe2000f83e035 */
[----:B------:R-:W-:Y:S01]  /*1040*/  IMAD.MOV.U32 R23, RZ, RZ, RZ ;  /* 0x000000ffff177224 */ /* 0x000fe200078e00ff */
[----:B------:R-:W-:Y:S01]  /*1050*/  ISETP.NE.AND P3, PT, RZ, UR56, PT ;  /* 0x00000038ff007c0c */ /* 0x000fe2000bf65270 */
[----:B------:R-:W-:Y:S01]  /*1060*/  ULEA UR54, UR45, UR54, 0x6 ;  /* 0x000000362d367291 */ /* 0x000fe2000f8e30ff */
[----:B------:R-:W-:Y:S01]  /*1070*/  BSSY.RECONVERGENT B1, `(.L_x_1477) ;  /* 0x0000954000017945 */ /* 0x000fe20003800200 */
[----:B------:R-:W-:Y:S02]  /*1080*/  UIADD3.X UR51, UPT, UPT, UR51, UR8, UR9, UP1, UP0 ;  /* 0x0000000833337290 */ /* 0x000fe40008fe0409 */
[----:B------:R-:W3:Y:S01]  /*1090*/  LDC.64 R12, c[0x0][0x5f8] ;  /* 0x00017e00ff0c7b82 */ /* 0x000ee20000000a00 */
[----:B------:R-:W-:Y:S01]  /*10a0*/  UISETP.GT.AND UP0, UPT, UR38, URZ, UPT ;  /* 0x000000ff2600728c */ /* 0x000fe2000bf04270 */
[----:B------:R-:W4:Y:S01]  /*10b0*/  LDCU.128 UR8, c[0x0][0x590] ;  /* 0x0000b200ff0877ac */ /* 0x000f220008000c00 */
[----:B------:R-:W-:-:S02]  /*10c0*/  ULEA UR55, UR45, UR55, 0x6 ;  /* 0x000000372d377291 */ /* 0x000fc4000f8e30ff */
[----:B----4-:R-:W-:Y:S01]  /*10d0*/  UIMAD UR16, UR49, UR8, URZ ;  /* 0x00000008311072a4 */ /* 0x010fe2000f8e02ff */
[C---:B-1----:R-:W-:Y:S01]  /*10e0*/  IMAD.SHL.U32 R4, R0.reuse, 0x8, RZ ;  /* 0x0000000800047824 */ /* 0x042fe200078e00ff */
[----:B------:R-:W-:Y:S01]  /*10f0*/  MOV R16, UR10 ;  /* 0x0000000a00107c02 */ /* 0x000fe20008000f00 */
[----:B------:R-:W-:Y:S01]  /*1100*/  IMAD.U32 R5, RZ, RZ, UR8 ;  /* 0x00000008ff057e24 */ /* 0x000fe2000f8e00ff */
[----:B------:R-:W-:Y:S01]  /*1110*/  UIMAD UR16, UR47, UR9, UR16 ;  /* 0x000000092f1072a4 */ /* 0x000fe2000f8e0210 */
[----:B------:R-:W-:Y:S01]  /*1120*/  LOP3.LUT R248, R0, 0x1f, RZ, 0xc0, !PT ;  /* 0x0000001f00f87812 */ /* 0x000fe200078ec0ff */
[----:B---3--:R-:W-:Y:S01]  /*1130*/  IMAD.WIDE.U32 R20, R12, UR21, RZ ;  /* 0x000000150c147c25 */ /* 0x008fe2000f8e00ff */
[----:B------:R-:W-:-:S03]  /*1140*/  LOP3.LUT R22, R4, 0x38, RZ, 0xc0, !PT ;  /* 0x0000003804167812 */ /* 0x000fc600078ec0ff */
[----:B------:R-:W-:Y:S01]  /*1150*/  IMAD R13, R13, UR21, R21 ;  /* 0x000000150d0d7c24 */ /* 0x000fe2000f8e0215 */
[----:B------:R-:W-:Y:S01]  /*1160*/  IADD3 R10, P0, PT, R22, UR58, RZ ;  /* 0x0000003a160a7c10 */ /* 0x000fe2000ff1e0ff */
[----:B--2---:R-:W-:Y:S01]  /*1170*/  IMAD.WIDE.U32 R14, R2, UR47, R22 ;  /* 0x0000002f020e7c25 */ /* 0x004fe2000f8e0016 */
[----:B------:R-:W1:Y:S02]  /*1180*/  LDCU.64 UR58, c[0x0][0x5e8] ;  /* 0x0000bd00ff3a77ac */ /* 0x000e640008000a00 */
[----:B------:R-:W-:Y:S01]  /*1190*/  SEL R13, R13, RZ, P3 ;  /* 0x000000ff0d0d7207 */ /* 0x000fe20001800000 */
[----:B------:R-:W-:Y:S01]  /*11a0*/  IMAD.X R11, RZ, RZ, UR17, P0 ;  /* 0x00000011ff0b7e24 */ /* 0x000fe200080e06ff */
[----:B------:R-:W-:Y:S01]  /*11b0*/  IADD3 R14, P0, PT, R14, UR52, RZ ;  /* 0x000000340e0e7c10 */ /* 0x000fe2000ff1e0ff */
[----:B------:R-:W-:-:S04]  /*11c0*/  IMAD.WIDE.U32 R10, R5, UR47, R10 ;  /* 0x0000002f050a7c25 */ /* 0x000fc8000f8e000a */
[----:B------:R-:W-:Y:S01]  /*11d0*/  VIADD R11, R11, UR16 ;  /* 0x000000100b0b7c36 */ /* 0x000fe20008000000 */
[----:B------:R-:W2:Y:S01]  /*11e0*/  LDCU.64 UR16, c[0x0][0x3c8] ;  /* 0x00007900ff1077ac */ /* 0x000ea20008000a00 */
[----:B------:R-:W-:Y:S02]  /*11f0*/  IMAD.U32 R5, RZ, RZ, UR11 ;  /* 0x0000000bff057e24 */ /* 0x000fe4000f8e00ff */
[----:B------:R-:W-:Y:S01]  /*1200*/  IMAD.WIDE.U32 R16, R16, UR24, R10 ;  /* 0x0000001810107c25 */ /* 0x000fe2000f8e000a */
[----:B------:R-:W3:Y:S03]  /*1210*/  LDCU.64 UR10, c[0x0][0x550] ;  /* 0x0000aa00ff0a77ac */ /* 0x000ee60008000a00 */
[----:B------:R-:W-:Y:S01]  /*1220*/  IMAD R10, R2, UR49, RZ ;  /* 0x00000031020a7c24 */ /* 0x000fe2000f8e02ff */
[----:B------:R-:W-:Y:S01]  /*1230*/  UIMAD UR49, UR41, UR57, URZ ;  /* 0x00000039293172a4 */ /* 0x000fe2000f8e02ff */
[----:B------:R-:W-:Y:S01]  /*1240*/  IMAD R17, R5, UR24, R17 ;  /* 0x0000001805117c24 */ /* 0x000fe2000f8e0211 */
[----:B-1----:R-:W-:Y:S01]  /*1250*/  UIMAD.WIDE UR58, UR54, 0x4, UR58 ;  /* 0x00000004363a78a5 */ /* 0x002fe2000f8e023a */
[----:B------:R-:W-:Y:S01]  /*1260*/  IMAD R5, R3, UR47, R10 ;  /* 0x0000002f03057c24 */ /* 0x000fe2000f8e020a */
[----:B------:R-:W-:Y:S01]  /*1270*/  SHF.R.U32.HI R10, RZ, 0x3, R0 ;  /* 0x00000003ff0a7819 */ /* 0x000fe20000011600 */
[----:B------:R-:W-:-:S03]  /*1280*/  USHF.L.U32 UR47, UR8, 0x5, URZ ;  /* 0x00000005082f7899 */ /* 0x000fc600080006ff */
[----:B------:R-:W-:Y:S01]  /*1290*/  IADD3.X R15, PT, PT, R15, UR46, R5, P0, !PT ;  /* 0x0000002e0f0f7c10 */ /* 0x000fe200087fe405 */
[----:B------:R-:W-:Y:S01]  /*12a0*/  IMAD.WIDE.U32 R16, R10, UR8, R16 ;  /* 0x000000080a107c25 */ /* 0x000fe2000f8e0010 */
[----:B------:R-:W-:Y:S01]  /*12b0*/  SHF.R.U32.HI R5, RZ, 0x5, R0 ;  /* 0x00000005ff057819 */ /* 0x000fe20000011600 */
[----:B------:R-:W-:Y:S02]  /*12c0*/  USHF.L.U64.HI UR46, UR8, 0x5, UR9 ;  /* 0x00000005082e7899 */ /* 0x000fe40008010209 */
[----:B--2---:R-:W-:Y:S01]  /*12d0*/  IMAD.U32 R18, RZ, RZ, UR16 ;  /* 0x00000010ff127e24 */ /* 0x004fe2000f8e00ff */
[----:B---3--:R-:W-:Y:S01]  /*12e0*/  LEA R236, P2, R16, UR10, 0x1 ;  /* 0x0000000a10ec7c11 */ /* 0x008fe2000f8408ff */
[----:B------:R-:W-:Y:S01]  /*12f0*/  IMAD R12, R5, UR49, R248 ;  /* 0x00000031050c7c24 */ /* 0x000fe2000f8e02f8 */
[----:B------:R-:W-:Y:S01]  /*1300*/  USHF.L.U32 UR49, UR49, 0x6, URZ ;  /* 0x0000000631317899 */ /* 0x000fe200080006ff */
[----:B------:R-:W-:Y:S01]  /*1310*/  IMAD.WIDE.U32 R18, R18, UR24, R14 ;  /* 0x0000001812127c25 */ /* 0x000fe2000f8e000e */
[----:B------:R-:W-:Y:S01]  /*1320*/  MOV R15, UR17 ;  /* 0x00000011000f7c02 */ /* 0x000fe20008000f00 */
[----:B------:R-:W1:Y:S01]  /*1330*/  LDCU.64 UR16, c[0x0][0x570] ;  /* 0x0000ae00ff1077ac */ /* 0x000e620008000a00 */
[----:B------:R-:W-:Y:S01]  /*1340*/  SEL R14, R20, RZ, P3 ;  /* 0x000000ff140e7207 */ /* 0x000fe20001800000 */
[----:B------:R-:W-:Y:S01]  /*1350*/  IMAD R11, R10, UR9, R17 ;  /* 0x000000090a0b7c24 */ /* 0x000fe2000f8e0211 */
[----:B------:R-:W2:Y:S02]  /*1360*/  LDCU.64 UR8, c[0x0][0x380] ;  /* 0x00007000ff0877ac */ /* 0x000ea40008000a00 */
[----:B------:R-:W-:Y:S01]  /*1370*/  IADD3 R14, P1, P0, R12, UR53, R14 ;  /* 0x000000350c0e7c10 */ /* 0x000fe2000f83e00e */
[----:B------:R-:W-:Y:S01]  /*1380*/  IMAD R17, R15, UR24, R19 ;  /* 0x000000180f117c24 */ /* 0x000fe2000f8e0213 */
[----:B------:R-:W-:Y:S01]  /*1390*/  SHF.R.S32.HI R12, RZ, 0x1f, R12 ;  /* 0x0000001fff0c7819 */ /* 0x000fe2000001140c */
[----:B------:R-:W3:Y:S01]  /*13a0*/  LDCU.64 UR52, c[0x0][0x420] ;  /* 0x00008400ff3477ac */ /* 0x000ee20008000a00 */
[----:B------:R-:W-:Y:S01]  /*13b0*/  LEA.HI.X R237, R16, UR11, R11, 0x1, P2 ;  /* 0x0000000b10ed7c11 */ /* 0x000fe200090f0c0b */
[----:B------:R-:W-:Y:S01]  /*13c0*/  IMAD.MOV.U32 R16, RZ, RZ, R18 ;  /* 0x000000ffff107224 */ /* 0x000fe200078e0012 */
[----:B------:R-:W-:Y:S01]  /*13d0*/  IADD3.X R13, PT, PT, R12, UR51, R13, P1, P0 ;  /* 0x000000330c0d7c10 */ /* 0x000fe20008fe040d */
[----:B------:R-:W-:Y:S01]  /*13e0*/  IMAD.U32 R12, RZ, RZ, UR49 ;  /* 0x00000031ff0c7e24 */ /* 0x000fe2000f8e00ff */
[----:B------:R-:W-:Y:S01]  /*13f0*/  IADD3 R14, P0, PT, R14, UR49, RZ ;  /* 0x000000310e0e7c10 */ /* 0x000fe2000ff1e0ff */
[----:B------:R-:W-:Y:S01]  /*1400*/  IMAD.WIDE.U32 R16, R10, R2, R16 ;  /* 0x000000020a107225 */ /* 0x000fe200078e0010 */
[----:B------:R-:W-:-:S02]  /*1410*/  LOP3.LUT R19, R22, 0x80, RZ, 0xfc, !PT ;  /* 0x0000008016137812 */ /* 0x000fc400078efcff */
[----:B------:R-:W-:Y:S01]  /*1420*/  LEA.HI.X.SX32 R12, R12, R13, 0x1, P0 ;  /* 0x0000000d0c0c7211 */ /* 0x000fe200000f0eff */
[----:B------:R-:W-:Y:S01]  /*1430*/  IMAD R11, R10, R3, R17 ;  /* 0x000000030a0b7224 */ /* 0x000fe200078e0211 */
[----:B-1----:R-:W-:Y:S01]  /*1440*/  LEA R200, P0, R14, UR16, 0x2 ;  /* 0x000000100ec87c11 */ /* 0x002fe2000f8010ff */
[----:B------:R-:W-:Y:S01]  /*1450*/  UMOV UR16, UR58 ;  /* 0x0000003a00107c82 */ /* 0x000fe20008000000 */
[----:B------:R-:W-:Y:S02]  /*1460*/  LOP3.LUT R18, R22, 0xc0, RZ, 0xfc, !PT ;  /* 0x000000c016127812 */ /* 0x000fe400078efcff */
[----:B------:R-:W-:Y:S01]  /*1470*/  LEA.HI.X R201, R14, UR17, R12, 0x2, P0 ;  /* 0x000000110ec97c11 */ /* 0x000fe200080f140c */
[----:B------:R-:W-:Y:S01]  /*1480*/  IMAD.SHL.U32 R14, R2, 0x20, RZ ;  /* 0x00000020020e7824 */ /* 0x000fe200078e00ff */
[----:B--2---:R-:W-:Y:S01]  /*1490*/  LEA R242, P1, R16, UR8, 0x1 ;  /* 0x0000000810f27c11 */ /* 0x004fe2000f8208ff */
[----:B---3--:R-:W-:Y:S01]  /*14a0*/  UIMAD.WIDE UR52, UR55, 0x4, UR52 ;  /* 0x00000004373478a5 */ /* 0x008fe2000f8e0234 */
[----:B------:R-:W-:Y:S01]  /*14b0*/  IADD3 R13, P0, PT, R10, 0x20, RZ ;  /* 0x000000200a0d7810 */ /* 0x000fe20007f1e0ff */
[----:B------:R-:W-:Y:S01]  /*14c0*/  UMOV UR17, UR59 ;  /* 0x0000003b00117c82 */ /* 0x000fe20008000000 */
[----:B------:R-:W-:-:S02]  /*14d0*/  LEA.HI.X R243, R16, UR9, R11, 0x1, P1 ;  /* 0x0000000910f37c11 */ /* 0x000fc400088f0c0b */
[----:B------:R-:W-:Y:S01]  /*14e0*/  SHF.L.U64.HI R11, R2, 0x5, R3 ;  /* 0x00000005020b7819 */ /* 0x000fe20000010203 */
[----:B------:R-:W-:Y:S01]  /*14f0*/  IMAD.X R12, RZ, RZ, RZ, P0 ;  /* 0x000000ffff0c7224 */ /* 0x000fe200000e06ff */
[----:B------:R-:W-:Y:S02]  /*1500*/  IADD3 R16, PT, PT, R10, 0x20, RZ ;  /* 0x000000200a107810 */ /* 0x000fe40007ffe0ff */
        /* <DEDUP_REMOVED lines=15> */
.L_x_1489:
[----:B------:R-:W1:Y:S01]  /*1600*/  LDCU.64 UR10, c[0x0][0x5c0] ;  /* 0x0000b800ff0a77ac */ /* 0x000e620008000a00 */
[----:B------:R-:W-:-:S04]  /*1610*/  UIADD3 UR8, UPT, UPT, UR37, UR39, URZ ;  /* 0x0000002725087290 */ /* 0x000fc8000fffe0ff */
[----:B-1----:R-:W-:Y:S02]  /*1620*/  UIMAD.WIDE.U32 UR16, UR8, UR10, URZ ;  /* 0x0000000a081072a5 */ /* 0x002fe4000f8e00ff */
[----:B------:R-:W-:-:S04]  /*1630*/  UIMAD UR8, UR8, UR11, URZ ;  /* 0x0000000b080872a4 */ /* 0x000fc8000f8e02ff */
[----:B------:R-:W-:-:S06]  /*1640*/  UIADD3 UR8, UPT, UPT, UR17, UR8, URZ ;  /* 0x0000000811087290 */ /* 0x000fcc000fffe0ff */
[----:B------:R-:W-:Y:S02]  /*1650*/  MOV R2, UR8 ;  /* 0x0000000800027c02 */ /* 0x000fe40008000f00 */
.L_x_1490:
        /* <DEDUP_REMOVED lines=13> */
.L_x_1491:
[----:B------:R-:W1:Y:S01]  /*1730*/  LDCU.64 UR8, c[0x0][0x5c8] ;  /* 0x0000b900ff0877ac */ /* 0x000e620008000a00 */
[----:B------:R-:W-:-:S04]  /*1740*/  UIADD3 UR37, UPT, UPT, UR37, UR39, URZ ;  /* 0x0000002725257290 */ /* 0x000fc8000fffe0ff */
[----:B-1----:R-:W-:Y:S02]  /*1750*/  UIMAD.WIDE.U32 UR14, UR37, UR8, URZ ;  /* 0x00000008250e72a5 */ /* 0x002fe4000f8e00ff */
[----:B------:R-:W-:-:S04]  /*1760*/  UIMAD UR37, UR37, UR9, URZ ;  /* 0x00000009252572a4 */ /* 0x000fc8000f8e02ff */
[----:B------:R-:W-:-:S06]  /*1770*/  UIADD3 UR37, UPT, UPT, UR15, UR37, URZ ;  /* 0x000000250f257290 */ /* 0x000fcc000fffe0ff */
[----:B------:R-:W-:-:S07]  /*1780*/  MOV R0, UR37 ;  /* 0x0000002500007c02 */ /* 0x000fce0008000f00 */
.L_x_1492:
        /* <DEDUP_REMOVED lines=32> */
.L_x_1494:
[----:B------:R-:W-:Y:S05]  /*1990*/  BSYNC.RECONVERGENT B0 ;  /* 0x0000000000007941 */ /* 0x000fea0003800200 */
.L_x_1493:
        /* <DEDUP_REMOVED lines=19> */
.L_x_1496:
[----:B------:R-:W-:Y:S05]  /*1ad0*/  BSYNC.RECONVERGENT B0 ;  /* 0x0000000000007941 */ /* 0x000fea0003800200 */
.L_x_1495:
        /* <DEDUP_REMOVED lines=29> */
.L_x_1498:
[----:B------:R-:W-:Y:S05]  /*1cb0*/  BSYNC.RECONVERGENT B0 ;  /* 0x0000000000007941 */ /* 0x000fea0003800200 */
.L_x_1497:
        /* <DEDUP_REMOVED lines=20> */
.L_x_1488:
        /* <DEDUP_REMOVED lines=35> */
.L_x_1501:
[----:B------:R2:W-:Y:S04]  /*2030*/  STS.128 [R15+0x8000], RZ ;  /* 0x008000ff0f007388 */ /* 0x0005e80000000c00 */
[----:B------:R2:W-:Y:S04]  /*2040*/  STS.128 [R15+0xa000], RZ ;  /* 0x00a000ff0f007388 */ /* 0x0005e80000000c00 */
[----:B------:R2:W-:Y:S04]  /*2050*/  STS.128 [R15+0xc000], RZ ;  /* 0x00c000ff0f007388 */ /* 0x0005e80000000c00 */
[----:B------:R2:W-:Y:S02]  /*2060*/  STS.128 [R15+0xe000], RZ ;  /* 0x00e000ff0f007388 */ /* 0x0005e40000000c00 */
.L_x_1502:
[----:B------:R-:W-:Y:S05]  /*2070*/  BSYNC.RECONVERGENT B0 ;  /* 0x0000000000007941 */ /* 0x000fea0003800200 */
.L_x_1500:
        /* <DEDUP_REMOVED lines=37> */
.L_x_1504:
[----:B------:R-:W-:Y:S05]  /*22d0*/  BSYNC.RECONVERGENT B0 ;  /* 0x0000000000007941 */ /* 0x000fea0003800200 */
.L_x_1503:
        /* <DEDUP_REMOVED lines=28> */
.L_x_1506:
[----:B------:R1:W-:Y:S04]  /*24a0*/  STS.128 [R15], RZ ;  /* 0x000000ff0f007388 */ /* 0x0003e80000000c00 */
[----:B------:R1:W-:Y:S04]  /*24b0*/  STS.128 [R15+0x2000], RZ ;  /* 0x002000ff0f007388 */ /* 0x0003e80000000c00 */
[----:B------:R1:W-:Y:S04]  /*24c0*/  STS.128 [R15+0x4000], RZ ;  /* 0x004000ff0f007388 */ /* 0x0003e80000000c00 */
[----:B------:R1:W-:Y:S02]  /*24d0*/  STS.128 [R15+0x6000], RZ ;  /* 0x006000ff0f007388 */ /* 0x0003e40000000c00 */
.L_x_1507:
[----:B------:R-:W-:Y:S05]  /*24e0*/  BSYNC.RECONVERGENT B0 ;  /* 0x0000000000007941 */ /* 0x000fea0003800200 */
.L_x_1505:
[--C-:B------:R-:W-:Y:S01]  /*24f0*/  SHF.R.U32.HI R2, RZ, 0x1, R0.reuse ;  /* 0x00000001ff027819 */ /* 0x100fe20000011600 */
[----:B------:R-:W-:Y:S01]  /*2500*/  IMAD.MOV.U32 R233, RZ, RZ, 0x7f800000 ;  /* 0x7f800000ffe97424 */ /* 0x000fe200078e00ff */
[----:B------:R-:W-:Y:S01]  /*2510*/  SHF.R.U32.HI R3, RZ, 0x2, R0 ;  /* 0x00000002ff037819 */ /* 0x000fe20000011600 */
[----:B------:R-:W-:Y:S01]  /*2520*/  IMAD.MOV.U32 R232, RZ, RZ, 0x7f800000 ;  /* 0x7f800000ffe87424 */ /* 0x000fe200078e00ff */
[----:B------:R-:W-:-:S04]  /*2530*/  LOP3.LUT R234, R2, 0x30, RZ, 0xc0, !PT ;  /* 0x0000003002ea7812 */ /* 0x000fc800078ec0ff */
[----:B------:R-:W-:-:S04]  /*2540*/  LOP3.LUT R234, R234, 0x7, R3, 0xf8, !PT ;  /* 0x00000007eaea7812 */ /* 0x000fc800078ef803 */
[C---:B------:R-:W-:Y:S01]  /*2550*/  ISETP.GE.AND P1, PT, R234.reuse, UR9, PT ;  /* 0x00000009ea007c0c */ /* 0x040fe2000bf26270 */
[----:B----4-:R-:W-:-:S05]  /*2560*/  VIADD R20, R234, 0x8 ;  /* 0x00000008ea147836 */ /* 0x010fca0000000000 */
        /* <DEDUP_REMOVED lines=38> */
.L_x_1509:
[----:B------:R-:W-:Y:S05]  /*27d0*/  BSYNC.RECONVERGENT B0 ;  /* 0x0000000000007941 */ /* 0x000fea0003800200 */
.L_x_1508:
        /* <DEDUP_REMOVED lines=48> */
.L_x_1511:
[----:B------:R2:W-:Y:S04]  /*2ae0*/  STS.128 [R15+0x10000], RZ ;  /* 0x010000ff0f007388 */ /* 0x0005e80000000c00 */
[----:B------:R2:W-:Y:S04]  /*2af0*/  STS.128 [R15+0x12000], RZ ;  /* 0x012000ff0f007388 */ /* 0x0005e80000000c00 */
[----:B------:R2:W-:Y:S04]  /*2b00*/  STS.128 [R15+0x14000], RZ ;  /* 0x014000ff0f007388 */ /* 0x0005e80000000c00 */
[----:B------:R2:W-:Y:S02]  /*2b10*/  STS.128 [R15+0x16000], RZ ;  /* 0x016000ff0f007388 */ /* 0x0005e40000000c00 */
.L_x_1512:
[----:B------:R-:W-:Y:S05]  /*2b20*/  BSYNC.RECONVERGENT B0 ;  /* 0x0000000000007941 */ /* 0x000fea0003800200 */
.L_x_1510:
        /* <DEDUP_REMOVED lines=40> */
.L_x_1514:
[----:B------:R-:W-:Y:S05]  /*2db0*/  BSYNC.RECONVERGENT B0 ;  /* 0x0000000000007941 */ /* 0x000fea0003800200 */
.L_x_1513:
        /* <DEDUP_REMOVED lines=46> */
.L_x_1516:
[----:B------:R2:W-:Y:S04]  /*30a0*/  STS.128 [R15+0x18000], RZ ;  /* 0x018000ff0f007388 */ /* 0x0005e80000000c00 */
[----:B------:R2:W-:Y:S04]  /*30b0*/  STS.128 [R15+0x1a000], RZ ;  /* 0x01a000ff0f007388 */ /* 0x0005e80000000c00 */
[----:B------:R2:W-:Y:S04]  /*30c0*/  STS.128 [R15+0x1c000], RZ ;  /* 0x01c000ff0f007388 */ /* 0x0005e80000000c00 */
[----:B------:R2:W-:Y:S02]  /*30d0*/  STS.128 [R15+0x1e000], RZ ;  /* 0x01e000ff0f007388 */ /* 0x0005e40000000c00 */
.L_x_1517:
[----:B------:R-:W-:Y:S05]  /*30e0*/  BSYNC.RECONVERGENT B0 ;  /* 0x0000000000007941 */ /* 0x000fea0003800200 */
.L_x_1515:
        /* <DEDUP_REMOVED lines=40> */
.L_x_1519:
[----:B------:R-:W-:Y:S05]  /*3370*/  BSYNC.RECONVERGENT B0 ;  /* 0x0000000000007941 */ /* 0x000fea0003800200 */
.L_x_1518:
[----:B------:R-:W3:Y:S01]  /*3380*/  LDCU.64 UR10, c[0x0][0x538] ;  /* 0x0000a700ff0a77ac */ /* 0x000ee20008000a00 */
[----:B--2---:R-:W2:Y:S01]  /*3390*/  LDC.64 R8, c[0x0][0x528] ;  /* 0x00014a00ff087b82 */ /* 0x004ea20000000a00 */
[----:B------:R-:W4:Y:S01]  /*33a0*/  S2R R214, SR_TID.X ;  /* 0x0000000000d67919 */ /* 0x000f220000002100 */
[----:B------:R-:W-:Y:S01]  /*33b0*/  LOP3.LUT R12, R5, 0x3, RZ, 0xc0, !PT ;  /* 0x00000003050c7812 */ /* 0x000fe200078ec0ff */
[----:B------:R-:W-:Y:S02]  /*33c0*/  IMAD.SHL.U32 R5, R0, 0x40, RZ ;  /* 0x0000004000057824 */ /* 0x000fe400078e00ff */
[----:B------:R-:W-:Y:S01]  /*33d0*/  VIADD R231, R234, UR36 ;  /* 0x00000024eae77c36 */ /* 0x000fe20008000000 */
[----:B------:R-:W0:Y:S01]  /*33e0*/  LDGDEPBAR ;  /* 0x00000000000079af */ /* 0x000e220000000000 */
[----:B------:R-:W-:Y:S01]  /*33f0*/  IMAD.U32 R230, RZ, RZ, UR27 ;  /* 0x0000001bffe67e24 */ /* 0x000fe2000f8e00ff */
[----:B------:R-:W1:Y:S01]  /*3400*/  LDC R235, c[0x0][0x44c] ;  /* 0x00011300ffeb7b82 */ /* 0x000e620000000800 */
[----:B---3--:R-:W-:-:S04]  /*3410*/  UISETP.NE.U32.AND UP0, UPT, UR10, URZ, UPT ;  /* 0x000000ff0a00728c */ /* 0x008fc8000bf05070 */
[----:B------:R-:W-:Y:S01]  /*3420*/  UISETP.NE.AND.EX UP0, UPT, UR11, URZ, UPT, UP0 ;  /* 0x000000ff0b00728c */ /* 0x000fe2000bf05300 */
[----:B--2---:R-:W2:Y:S05]  /*3430*/  LDG.E.64 R10, desc[UR34][R8.64+0x8] ;  /* 0x00000822080a7981 */ /* 0x004eaa000c1e1b00 */
[----:B------:R-:W-:-:S05]  /*3440*/  PLOP3.LUT P0, PT, PT, PT, UP0, 0x80, 0x8 ;  /* 0x000000000008781c */ /* 0x000fca0003f0f008 */
[----:B------:R-:W3:Y:S01]  /*3450*/  @UP0 LDCU.64 UR8, c[0x0][0x540] ;  /* 0x0000a800ff0807ac */ /* 0x000ee20008000a00 */
[----:B------:R-:W-:Y:S01]  /*3460*/  @UP0 UMOV UR12, UR24 ;  /* 0x00000018000c0c82 */ /* 0x000fe20008000000 */
[----:B------:R-:W-:Y:S01]  /*3470*/  @UP0 UMOV UR13, URZ ;  /* 0x000000ff000d0c82 */ /* 0x000fe20008000000 */
[----:B------:R-:W2:Y:S01]  /*3480*/  LDG.E.64 R8, desc[UR34][R8.64] ;  /* 0x0000002208087981 */ /* 0x000ea2000c1e1b00 */
[----:B---3--:R-:W-:Y:S01]  /*3490*/  @UP0 UIMAD.WIDE.U32 UR12, UR23, UR8, UR12 ;  /* 0x00000008170c02a5 */ /* 0x008fe2000f8e000c */
[C---:B------:R-:W-:Y:S01]  /*34a0*/  IMAD.SHL.U32 R224, R0.reuse, 0x20, RZ ;  /* 0x0000002000e07824 */ /* 0x040fe200078e00ff */
[C---:B------:R-:W-:Y:S01]  /*34b0*/  R2P PR, R0.reuse, 0x6 ;  /* 0x0000000600007804 */ /* 0x040fe20000000000 */
[----:B------:R-:W-:Y:S01]  /*34c0*/  IMAD.SHL.U32 R223, R0, 0x10, RZ ;  /* 0x0000001000df7824 */ /* 0x000fe200078e00ff */
[----:B------:R-:W-:Y:S02]  /*34d0*/  @UP0 UIMAD UR9, UR23, UR9, UR13 ;  /* 0x00000009170902a4 */ /* 0x000fe4000f8e020d */
[----:B------:R-:W-:Y:S01]  /*34e0*/  @UP0 ULEA UR10, UP1, UR12, UR10, 0x2 ;  /* 0x0000000a0c0a0291 */ /* 0x000fe2000f8210ff */
[----:B------:R-:W-:-:S02]  /*34f0*/  IMAD R231, R230, 0x40, R231 ;  /* 0x00000040e6e77824 */ /* 0x000fc400078e02e7 */
[----:B------:R-:W-:Y:S01]  /*3500*/  IMAD.MOV.U32 R220, RZ, RZ, 0x40 ;  /* 0x00000040ffdc7424 */ /* 0x000fe200078e00ff */
[----:B------:R-:W-:Y:S02]  /*3510*/  @UP0 ULEA.HI.X UR11, UR12, UR11, UR9, 0x2, UP1 ;  /* 0x0000000b0c0b0291 */ /* 0x000fe400088f1409 */
[----:B------:R-:W-:Y:S01]  /*3520*/  IMAD.U32 R6, RZ, RZ, UR10 ;  /* 0x0000000aff067e24 */ /* 0x000fe2000f8e00ff */
[----:B----4-:R-:W-:Y:S01]  /*3530*/  SHF.R.U32.HI R228, RZ, 0x2, R214 ;  /* 0x00000002ffe47819 */ /* 0x010fe200000116d6 */
[----:B------:R-:W-:Y:S02]  /*3540*/  IMAD R230, R230, 0x4, R12 ;  /* 0x00000004e6e67824 */ /* 0x000fe400078e020c */
[----:B------:R-:W-:Y:S01]  /*3550*/  IMAD.SHL.U32 R229, R214, 0x2, RZ ;  /* 0x00000002d6e57824 */ /* 0x000fe200078e00ff */
[----:B------:R-:W3:Y:S01]  /*3560*/  @UP0 LDCU UR10, c[0x0][0x458] ;  /* 0x00008b00ff0a07ac */ /* 0x000ee20008000800 */
[----:B------:R-:W-:Y:S01]  /*3570*/  IMAD.U32 R7, RZ, RZ, UR11 ;  /* 0x0000000bff077e24 */ /* 0x000fe2000f8e00ff */
[----:B------:R-:W-:Y:S01]  /*3580*/  LOP3.LUT R12, R224, 0x200, RZ, 0xc0, !PT ;  /* 0x00000200e00c7812 */ /* 0x000fe200078ec0ff */
[----:B------:R-:W-:-:S02]  /*3590*/  IMAD.SHL.U32 R213, R214, 0x40, RZ ;  /* 0x00000040d6d57824 */ /* 0x000fc400078e00ff */
[C---:B------:R-:W-:Y:S02]  /*35a0*/  IMAD.SHL.U32 R227, R214.reuse, 0x8, RZ ;  /* 0x00000008d6e37824 */ /* 0x040fe400078e00ff */
[----:B------:R-:W-:Y:S01]  /*35b0*/  IMAD.SHL.U32 R240, R214, 0x10, RZ ;  /* 0x00000010d6f07824 */ /* 0x000fe200078e00ff */
[----:B------:R4:W2:Y:S01]  /*35c0*/  @P0 LDG.E R7, desc[UR34][R6.64] ;  /* 0x0000002206070981 */ /* 0x0008a2000c1e1900 */
[----:B------:R-:W-:Y:S01]  /*35d0*/  IMAD.MOV.U32 R219, RZ, RZ, 0x20 ;  /* 0x00000020ffdb7424 */ /* 0x000fe200078e00ff */
[----:B------:R-:W-:Y:S01]  /*35e0*/  SEL R220, R220, 0xffffffc0, !P2 ;  /* 0xffffffc0dcdc7807 */ /* 0x000fe20005000000 */
[----:B------:R-:W-:Y:S02]  /*35f0*/  IMAD.MOV.U32 R212, RZ, RZ, 0x40 ;  /* 0x00000040ffd47424 */ /* 0x000fe400078e00ff */
[----:B------:R-:W-:Y:S01]  /*3600*/  IMAD.MOV.U32 R245, RZ, RZ, 0x10 ;  /* 0x00000010fff57424 */ /* 0x000fe200078e00ff */
        /* <DEDUP_REMOVED lines=18> */
[----:B------:R-:W-:Y:S01]  /*3730*/  CS2R R162, SRZ ;  /* 0x0000000000a27805 */ /* 0x000fe2000001ff00 */
[----:B----4-:R-:W-:Y:S01]  /*3740*/  IMAD.SHL.U32 R6, R0, 0x2, RZ ;  /* 0x0000000200067824 */ /* 0x010fe200078e00ff */
[----:B------:R-:W-:-:S02]  /*3750*/  CS2R R160, SRZ ;  /* 0x0000000000a07805 */ /* 0x000fc4000001ff00 */
[----:B------:R-:W-:Y:S02]  /*3760*/  CS2R R154, SRZ ;  /* 0x00000000009a7805 */ /* 0x000fe4000001ff00 */
[----:B------:R-:W-:Y:S02]  /*3770*/  CS2R R152, SRZ ;  /* 0x0000000000987805 */ /* 0x000fe4000001ff00 */
[----:B------:R-:W-:Y:S02]  /*3780*/  CS2R R150, SRZ ;  /* 0x0000000000967805 */ /* 0x000fe4000001ff00 */
[----:B------:R-:W-:Y:S02]  /*3790*/  LOP3.LUT R6, R6, 0x6, RZ, 0xc0, !PT ;  /* 0x0000000606067812 */ /* 0x000fe400078ec0ff */
[----:B------:R-:W-:Y:S02]  /*37a0*/  CS2R R148, SRZ ;  /* 0x0000000000947805 */ /* 0x000fe4000001ff00 */
[----:B------:R-:W-:-:S02]  /*37b0*/  CS2R R142, SRZ ;  /* 0x00000000008e7805 */ /* 0x000fc4000001ff00 */
[----:B------:R-:W-:Y:S02]  /*37c0*/  CS2R R140, SRZ ;  /* 0x00000000008c7805 */ /* 0x000fe4000001ff00 */
[----:B------:R-:W-:Y:S02]  /*37d0*/  LOP3.LUT R3, R6, 0xe0, R3, 0xf8, !PT ;  /* 0x000000e006037812 */ /* 0x000fe400078ef803 */
[----:B------:R-:W-:Y:S02]  /*37e0*/  CS2R R146, SRZ ;  /* 0x0000000000927805 */ /* 0x000fe4000001ff00 */
[----:B------:R-:W-:Y:S02]  /*37f0*/  LOP3.LUT R6, R5, 0x1c0, RZ, 0xc0, !PT ;  /* 0x000001c005067812 */ /* 0x000fe400078ec0ff */
[----:B------:R-:W-:Y:S02]  /*3800*/  CS2R R144, SRZ ;  /* 0x0000000000907805 */ /* 0x000fe4000001ff00 */
[----:B------:R-:W-:-:S02]  /*3810*/  CS2R R138, SRZ ;  /* 0x00000000008a7805 */ /* 0x000fc4000001ff00 */
[----:B------:R-:W-:Y:S02]  /*3820*/  CS2R R136, SRZ ;  /* 0x0000000000887805 */ /* 0x000fe4000001ff00 */
[----:B------:R-:W-:Y:S02]  /*3830*/  LOP3.LUT R6, R6, 0x38, R4, 0xf8, !PT ;  /* 0x0000003806067812 */ /* 0x000fe400078ef804 */
[----:B------:R-:W-:Y:S02]  /*3840*/  CS2R R134, SRZ ;  /* 0x0000000000867805 */ /* 0x000fe4000001ff00 */
[----:B------:R-:W-:Y:S02]  /*3850*/  CS2R R132, SRZ ;  /* 0x0000000000847805 */ /* 0x000fe4000001ff00 */
[----:B------:R-:W-:Y:S02]  /*3860*/  CS2R R78, SRZ ;  /* 0x00000000004e7805 */ /* 0x000fe4000001ff00 */
[----:B------:R-:W-:-:S02]  /*3870*/  LOP3.LUT R0, R6, 0x8, R0, 0x78, !PT ;  /* 0x0000000806007812 */ /* 0x000fc400078e7800 */
[----:B------:R-:W-:Y:S02]  /*3880*/  CS2R R76, SRZ ;  /* 0x00000000004c7805 */ /* 0x000fe4000001ff00 */
[----:B------:R-:W-:Y:S02]  /*3890*/  LOP3.LUT R2, R6, 0x8, R2, 0x78, !PT ;  /* 0x0000000806027812 */ /* 0x000fe400078e7802 */
[----:B------:R-:W-:Y:S01]  /*38a0*/  CS2R R82, SRZ ;  /* 0x0000000000527805 */ /* 0x000fe2000001ff00 */
[----:B---3--:R-:W3:Y:S01]  /*38b0*/  @P0 MUFU.RCP R6, UR10 ;  /* 0x0000000a00060d08 */ /* 0x008ee20008001000 */
[----:B------:R-:W-:Y:S01]  /*38c0*/  UIMAD UR10, UR23, UR41, UR24 ;  /* 0x00000029170a72a4 */ /* 0x000fe2000f8e0218 */
[----:B------:R-:W-:Y:S01]  /*38d0*/  IMAD.U32 R4, RZ, RZ, UR30 ;  /* 0x0000001eff047e24 */ /* 0x000fe2000f8e00ff */
[----:B------:R-:W-:Y:S02]  /*38e0*/  LOP3.LUT R5, R5, 0x200, RZ, 0xc0, !PT ;  /* 0x0000020005057812 */ /* 0x000fe400078ec0ff */
[----:B------:R-:W-:Y:S01]  /*38f0*/  CS2R R80, SRZ ;  /* 0x0000000000507805 */ /* 0x000fe2000001ff00 */
[----:B------:R-:W-:Y:S01]  /*3900*/  USHF.L.U32 UR10, UR10, 0x5, URZ ;  /* 0x000000050a0a7899 */ /* 0x000fe200080006ff */
[----:B------:R-:W-:-:S02]  /*3910*/  LOP3.LUT R223, R12, 0x3800, R223, 0xf8, !PT ;  /* 0x000038000cdf7812 */ /* 0x000fc400078ef8df */
[----:B------:R-:W-:Y:S02]  /*3920*/  CS2R R74, SRZ ;  /* 0x00000000004a7805 */ /* 0x000fe4000001ff00 */
[----:B------:R-:W-:Y:S01]  /*3930*/  LOP3.LUT R224, R5, 0xc00, R224, 0xf8, !PT ;  /* 0x00000c0005e07812 */ /* 0x000fe200078ef8e0 */
[----:B------:R-:W-:Y:S01]  /*3940*/  USHF.R.S32.HI UR12, URZ, 0x1f, UR10 ;  /* 0x0000001fff0c7899 */ /* 0x000fe2000801140a */
[----:B------:R-:W-:Y:S02]  /*3950*/  IADD3 R3, PT, PT, R3, UR38, R4 ;  /* 0x0000002603037c10 */ /* 0x000fe4000fffe004 */
[----:B------:R-:W-:Y:S02]  /*3960*/  CS2R R72, SRZ ;  /* 0x0000000000487805 */ /* 0x000fe4000001ff00 */
[----:B------:R-:W-:Y:S02]  /*3970*/  SHF.R.U32.HI R4, RZ, 0x3, R214 ;  /* 0x00000003ff047819 */ /* 0x000fe400000116d6 */
[----:B------:R-:W-:-:S02]  /*3980*/  CS2R R70, SRZ ;  /* 0x0000000000467805 */ /* 0x000fc4000001ff00 */
[----:B------:R-:W-:Y:S02]  /*3990*/  LOP3.LUT R5, R229, 0x20, RZ, 0xc0, !PT ;  /* 0x00000020e5057812 */ /* 0x000fe400078ec0ff */
[----:B------:R-:W-:Y:S02]  /*39a0*/  CS2R R68, SRZ ;  /* 0x0000000000447805 */ /* 0x000fe4000001ff00 */
[----:B------:R-:W-:Y:S02]  /*39b0*/  LOP3.LUT R223, R223, R0, RZ, 0xfc, !PT ;  /* 0x00000000dfdf7212 */ /* 0x000fe400078efcff */
[----:B------:R-:W-:Y:S02]  /*39c0*/  CS2R R62, SRZ ;  /* 0x00000000003e7805 */ /* 0x000fe4000001ff00 */
[----:B------:R-:W-:Y:S02]  /*39d0*/  SHF.R.U32.HI R0, RZ, 0x1, R214 ;  /* 0x00000001ff007819 */ /* 0x000fe400000116d6 */
[----:B------:R-:W-:-:S02]  /*39e0*/  CS2R R60, SRZ ;  /* 0x00000000003c7805 */ /* 0x000fc4000001ff00 */
[----:B------:R-:W-:Y:S02]  /*39f0*/  LOP3.LUT R4, R5, 0x18, R4, 0xf8, !PT ;  /* 0x0000001805047812 */ /* 0x000fe400078ef804 */
[----:B------:R-:W-:Y:S02]  /*3a00*/  CS2R R66, SRZ ;  /* 0x0000000000427805 */ /* 0x000fe4000001ff00 */
[----:B------:R-:W-:Y:S01]  /*3a10*/  IADD3 R231, PT, PT, R231, -0x59, -R3 ;  /* 0xffffffa7e7e77810 */ /* 0x000fe20007ffe803 */
[----:B------:R-:W-:Y:S01]  /*3a20*/  IMAD.SHL.U32 R3, R214, 0x20, RZ ;  /* 0x00000020d6037824 */ /* 0x000fe200078e00ff */
[----:B------:R-:W-:Y:S02]  /*3a30*/  LOP3.LUT R224, R224, R2, RZ, 0xfc, !PT ;  /* 0x00000002e0e07212 */ /* 0x000fe400078efcff */
[----:B------:R-:W-:Y:S02]  /*3a40*/  CS2R R64, SRZ ;  /* 0x0000000000407805 */ /* 0x000fe4000001ff00 */
[----:B------:R-:W-:-:S02]  /*3a50*/  LOP3.LUT R2, R213, 0x1c0, RZ, 0xc0, !PT ;  /* 0x000001c0d5027812 */ /* 0x000fc400078ec0ff */
        /* <DEDUP_REMOVED lines=9> */
[----:B------:R-:W-:Y:S02]  /*3af0*/  LOP3.LUT R238, R3, 0x200, RZ, 0xc0, !PT ;  /* 0x0000020003ee7812 */ /* 0x000fe400078ec0ff */
[----:B------:R-:W-:Y:S02]  /*3b00*/  CS2R R44, SRZ ;  /* 0x00000000002c7805 */ /* 0x000fe4000001ff00 */
[----:B------:R-:W-:-:S02]  /*3b10*/  LOP3.LUT R216, R4, 0x38, R227, 0x78, !PT ;  /* 0x0000003804d87812 */ /* 0x000fc400078e78e3 */
        /* <DEDUP_REMOVED lines=13> */
[----:B------:R-:W-:Y:S02]  /*3bf0*/  LOP3.LUT R216, R216, 0x200, R213, 0xf8, !PT ;  /* 0x00000200d8d87812 */ /* 0x000fe400078ef8d5 */
[----:B------:R-:W-:Y:S02]  /*3c00*/  CS2R R28, SRZ ;  /* 0x00000000001c7805 */ /* 0x000fe4000001ff00 */
[----:B------:R-:W-:Y:S02]  /*3c10*/  LEA R224, R224, UR33, 0x1 ;  /* 0x00000021e0e07c11 */ /* 0x000fe4000f8e08ff */
[----:B------:R-:W-:Y:S02]  /*3c20*/  CS2R R34, SRZ ;  /* 0x0000000000227805 */ /* 0x000fe4000001ff00 */
[----:B------:R-:W-:-:S02]  /*3c30*/  LOP3.LUT R12, R12, 0x20, R228, 0x78, !PT ;  /* 0x000000200c0c7812 */ /* 0x000fc400078e78e4 */
[----:B------:R-:W-:Y:S02]  /*3c40*/  CS2R R32, SRZ ;  /* 0x0000000000207805 */ /* 0x000fe4000001ff00 */
[----:B------:R-:W-:Y:S02]  /*3c50*/  LOP3.LUT R5, R3, 0xc00, RZ, 0xc0, !PT ;  /* 0x00000c0003057812 */ /* 0x000fe400078ec0ff */
[----:B------:R-:W-:Y:S02]  /*3c60*/  CS2R R26, SRZ ;  /* 0x00000000001a7805 */ /* 0x000fe4000001ff00 */
[----:B------:R-:W-:Y:S01]  /*3c70*/  LOP3.LUT R213, R213, 0x200, RZ, 0xc0, !PT ;  /* 0x00000200d5d57812 */ /* 0x000fe200078ec0ff */
[----:B------:R-:W-:Y:S01]  /*3c80*/  IMAD.IADD R218, R220, 0x1, R223 ;  /* 0x00000001dcda7824 */ /* 0x000fe200078e02df */
[----:B------:R-:W-:Y:S01]  /*3c90*/  LOP3.LUT R238, R238, R2, RZ, 0xfc, !PT ;  /* 0x00000002eeee7212 */ /* 0x000fe200078efcff */
[----:B------:R-:W-:Y:S01]  /*3ca0*/  IMAD.MOV.U32 R2, RZ, RZ, 0x20 ;  /* 0x00000020ff027424 */ /* 0x000fe200078e00ff */
[----:B------:R-:W-:Y:S01]  /*3cb0*/  SEL R219, R219, 0xffffffe0, !P1 ;  /* 0xffffffe0dbdb7807 */ /* 0x000fe20004800000 */
[----:B------:R-:W-:Y:S01]  /*3cc0*/  IMAD.IADD R220, R220, 0x1, R224 ;  /* 0x00000001dcdc7824 */ /* 0x000fe200078e02e0 */
[----:B------:R-:W-:-:S02]  /*3cd0*/  LOP3.LUT R240, R12, 0x1c0, R240, 0xf8, !PT ;  /* 0x000001c00cf07812 */ /* 0x000fc400078ef8f0 */
[----:B-1----:R-:W-:Y:S02]  /*3ce0*/  CS2R R24, SRZ ;  /* 0x0000000000187805 */ /* 0x002fe4000001ff00 */
[----:B------:R-:W-:Y:S02]  /*3cf0*/  LOP3.LUT R5, R5, 0x6, R229, 0xf8, !PT ;  /* 0x0000000605057812 */ /* 0x000fe400078ef8e5 */
[----:B------:R-:W-:Y:S02]  /*3d00*/  CS2R R22, SRZ ;  /* 0x0000000000167805 */ /* 0x000fe4000001ff00 */
[----:B------:R-:W-:Y:S01]  /*3d10*/  LOP3.LUT R246, R213, 0xc00, R3, 0xf8, !PT ;  /* 0x00000c00d5f67812 */ /* 0x000fe200078ef803 */
[----:B------:R-:W-:Y:S01]  /*3d20*/  UIADD3 UR30, UPT, UPT, UR30, 0x40, URZ ;  /* 0x000000401e1e7890 */ /* 0x000fe2000fffe0ff */
[----:B------:R-:W-:Y:S01]  /*3d30*/  IMAD.IADD R221, R219, 0x1, R223 ;  /* 0x00000001dbdd7824 */ /* 0x000fe200078e02df */
[----:B------:R-:W-:Y:S01]  /*3d40*/  LOP3.LUT R240, R5, R240, RZ, 0xfc, !PT ;  /* 0x000000f005f07212 */ /* 0x000fe200078efcff */
[C---:B------:R-:W-:Y:S01]  /*3d50*/  IMAD.IADD R222, R219.reuse, 0x1, R224 ;  /* 0x00000001dbde7824 */ /* 0x040fe200078e02e0 */
[----:B------:R-:W-:Y:S01]  /*3d60*/  CS2R R20, SRZ ;  /* 0x0000000000147805 */ /* 0x000fe2000001ff00 */
[C---:B------:R-:W-:Y:S01]  /*3d70*/  IMAD.IADD R217, R219.reuse, 0x1, R218 ;  /* 0x00000001dbd97824 */ /* 0x040fe200078e02da */
[----:B------:R-:W-:Y:S01]  /*3d80*/  SHF.R.U32.HI R241, RZ, 0x7, R214 ;  /* 0x00000007fff17819 */ /* 0x000fe200000116d6 */
[----:B------:R-:W-:Y:S01]  /*3d90*/  IMAD.IADD R219, R219, 0x1, R220 ;  /* 0x00000001dbdb7824 */ /* 0x000fe200078e02dc */
[----:B------:R-:W-:Y:S01]  /*3da0*/  LOP3.LUT R244, R227, 0x38, RZ, 0xc0, !PT ;  /* 0x00000038e3f47812 */ /* 0x000fe200078ec0ff */
[----:B------:R-:W-:Y:S01]  /*3db0*/  UMOV UR13, URZ ;  /* 0x000000ff000d7c82 */ /* 0x000fe20008000000 */
[----:B------:R-:W-:Y:S01]  /*3dc0*/  LOP3.LUT R215, R215, 0x200, R3, 0xf8, !PT ;  /* 0x00000200d7d77812 */ /* 0x000fe200078ef803 */
[----:B------:R-:W1:Y:S01]  /*3dd0*/  LDCU UR8, c[0x0][0x440] ;  /* 0x00008800ff0877ac */ /* 0x000e620008000800 */
[----:B------:R-:W-:Y:S01]  /*3de0*/  LOP3.LUT R246, R246, R0, RZ, 0xfc, !PT ;  /* 0x00000000f6f67212 */ /* 0x000fe200078efcff */
[----:B------:R-:W-:Y:S01]  /*3df0*/  UISETP.GE.AND UP1, UPT, UR30, UR36, UPT ;  /* 0x000000241e00728c */ /* 0x000fe2000bf26270 */
[----:B------:R-:W4:Y:S01]  /*3e00*/  LDCU UR9, c[0x0][0x3e0] ;  /* 0x00007c00ff0977ac */ /* 0x000f220008000800 */
[----:B------:R-:W1:Y:S01]  /*3e10*/  LDCU UR11, c[0x0][0x45c] ;  /* 0x00008b80ff0b77ac */ /* 0x000e620008000800 */
[----:B--2---:R-:W-:Y:S01]  /*3e20*/  IADD3 R248, P4, P3, R10, UR10, R248 ;  /* 0x0000000a0af87c10 */ /* 0x004fe2000fb9e0f8 */
[----:B------:R-:W2:Y:S03]  /*3e30*/  LDCU.U8 UR10, c[0x0][0x4f8] ;  /* 0x00009f00ff0a77ac */ /* 0x000ea60008000000 */
[----:B------:R-:W-:Y:S01]  /*3e40*/  IADD3.X R239, PT, PT, R11, UR12, RZ, P4, P3 ;  /* 0x0000000c0bef7c10 */ /* 0x000fe2000a7e64ff */
[----:B------:R-:W3:Y:S01]  /*3e50*/  LDCU UR12, c[0x0][0x590] ;  /* 0x0000b200ff0c77ac */ /* 0x000ee20008000800 */
[----:B------:R-:W-:Y:S01]  /*3e60*/  LOP3.LUT P3, RZ, R214, 0x4, RZ, 0xc0, !PT ;  /* 0x00000004d6ff7812 */ /* 0x000fe2000786c0ff */
[----:B------:R-:W-:Y:S01]  /*3e70*/  IMAD.WIDE.U32 R248, R248, -0x2daee0ad, RZ ;  /* 0xd2511f53f8f87825 */ /* 0x000fe200078e00ff */
[----:B------:R-:W-:-:S02]  /*3e80*/  LOP3.LUT P4, RZ, R214, 0x8, RZ, 0xc0, !PT ;  /* 0x00000008d6ff7812 */ /* 0x000fc4000788c0ff */
[----:B------:R-:W-:Y:S02]  /*3e90*/  SEL R212, R212, 0xffffffc0, !P3 ;  /* 0xffffffc0d4d47807 */ /* 0x000fe40005800000 */
[----:B------:R-:W-:Y:S02]  /*3ea0*/  SEL R245, R245, 0xfffffff0, !P3 ;  /* 0xfffffff0f5f57807 */ /* 0x000fe40005800000 */
[----:B------:R-:W-:Y:S02]  /*3eb0*/  R2UR UR56, R8 ;  /* 0x00000000083872ca */ /* 0x000fe400000e0000 */
[----:B------:R-:W-:Y:S01]  /*3ec0*/  R2UR UR57, R9 ;  /* 0x00000000093972ca */ /* 0x000fe200000e0000 */
[----:B---3--:R-:W-:Y:S01]  /*3ed0*/  USHF.L.U32 UR12, UR12, 0x6, URZ ;  /* 0x000000060c0c7899 */ /* 0x008fe200080006ff */
[----:B------:R-:W-:-:S05]  /*3ee0*/  @P0 FMUL.FTZ R6, R7, R6 ;  /* 0x0000000607060220 */ /* 0x000fca0000410000 */
[----:B------:R-:W-:Y:S02]  /*3ef0*/  @P0 R2UR UR14, R6 ;  /* 0x00000000060e02ca */ /* 0x000fe400000e0000 */
[----:B------:R-:W-:Y:S02]  /*3f00*/  LOP3.LUT P0, RZ, R214, 0x2, RZ, 0xc0, !PT ;  /* 0x00000002d6ff7812 */ /* 0x000fe4000780c0ff */
[----:B------:R-:W-:Y:S02]  /*3f10*/  UIADD3 UR55, UPT, UPT, UR56, -0x61c88647, URZ ;  /* 0x9e3779b938377890 */ /* 0x000fe4000fffe0ff */
[----:B------:R-:W-:Y:S01]  /*3f20*/  SEL R2, R2, 0xffffffe0, !P0 ;  /* 0xffffffe002027807 */ /* 0x000fe20004000000 */
[----:B------:R-:W-:Y:S02]  /*3f30*/  UIADD3 UR54, UPT, UPT, UR57, -0x4498517b, URZ ;  /* 0xbb67ae8539367890 */ /* 0x000fe4000fffe0ff */
[----:B------:R-:W-:Y:S02]  /*3f40*/  UIADD3 UR51, UPT, UPT, UR56, 0x3c6ef372, URZ ;  /* 0x3c6ef37238337890 */ /* 0x000fe4000fffe0ff */
[----:B------:R-:W-:-:S02]  /*3f50*/  UIADD3 UR50, UPT, UPT, UR57, 0x76cf5d0a, URZ ;  /* 0x76cf5d0a39327890 */ /* 0x000fc4000fffe0ff */
[----:B------:R-:W-:Y:S01]  /*3f60*/  @UP0 UMOV UR13, UR14 ;  /* 0x0000000e000d0c82 */ /* 0x000fe20008000000 */
[----:B------:R-:W-:Y:S02]  /*3f70*/  UIADD3 UR49, UPT, UPT, UR56, -0x255992d5, URZ ;  /* 0xdaa66d2b38317890 */ /* 0x000fe4000fffe0ff */
[----:B------:R-:W-:Y:S02]  /*3f80*/  UIADD3 UR48, UPT, UPT, UR57, 0x32370b8f, URZ ;  /* 0x32370b8f39307890 */ /* 0x000fe4000fffe0ff */
[----:B------:R-:W-:Y:S02]  /*3f90*/  UIADD3 UR44, UPT, UPT, UR56, 0x78dde6e4, URZ ;  /* 0x78dde6e4382c7890 */ /* 0x000fe4000fffe0ff */
[----:B------:R-:W-:Y:S02]  /*3fa0*/  UIADD3 UR41, UPT, UPT, UR57, -0x126145ec, URZ ;  /* 0xed9eba1439297890 */ /* 0x000fe4000fffe0ff */
[----:B------:R-:W-:Y:S02]  /*3fb0*/  UIADD3 UR38, UPT, UPT, UR56, 0x1715609d, URZ ;  /* 0x1715609d38267890 */ /* 0x000fe4000fffe0ff */
[----:B------:R-:W-:-:S02]  /*3fc0*/  UIADD3 UR30, UPT, UPT, UR57, -0x56f99767, URZ ;  /* 0xa9066899391e7890 */ /* 0x000fc4000fffe0ff */
[----:B------:R-:W-:Y:S02]  /*3fd0*/  UIADD3 UR27, UPT, UPT, UR56, -0x4ab325aa, URZ ;  /* 0xb54cda56381b7890 */ /* 0x000fe4000fffe0ff */
[----:B-12-4-:R-:W-:-:S12]  /*3fe0*/  UIADD3 UR23, UPT, UPT, UR57, 0x646e171e, URZ ;  /* 0x646e171e39177890 */ /* 0x016fd8000fffe0ff */
.L_x_1522:
        /* <DEDUP_REMOVED lines=42> */
[----:B------:R-:W3:Y:S06]  /*4290*/  LDSM.16.M88.4 R88, [R217+0x10800] ;  /* 0x01080000d958783b */ /* 0x000eec0000000200 */
[----:B------:R-:W-:Y:S01]  /*42a0*/  LDSM.16.M88.4 R96, [R224+0x2000] ;  /* 0x00200000e060783b */ /* 0x000fe20000000200 */
[C---:B------:R-:W-:Y:S08]  /*42b0*/  HMMA.16816.F32.BF16 R4, R100.reuse, R104, R4 ;  /* 0x000000686404723c */ /* 0x040ff00000041804 */
[C---:B------:R-:W-:Y:S01]  /*42c0*/  HMMA.16816.F32.BF16 R8, R100.reuse, R106, R8 ;  /* 0x0000006a6408723c */ /* 0x040fe20000041808 */
[----:B------:R-:W4:Y:S07]  /*42d0*/  LDSM.16.M88.4 R104, [R223+0x12000] ;  /* 0x01200000df68783b */ /* 0x000f2e0000000200 */
[C---:B-1----:R-:W-:Y:S08]  /*42e0*/  HMMA.16816.F32.BF16 R12, R100.reuse, R84, R12 ;  /* 0x00000054640c723c */ /* 0x042ff0000004180c */
[----:B------:R-:W-:Y:S01]  /*42f0*/  HMMA.16816.F32.BF16 R16, R100, R86, R16 ;  /* 0x000000566410723c */ /* 0x000fe20000041810 */
[----:B------:R-:W-:Y:S06]  /*4300*/  LDSM.16.M88.4 R84, [R222+0x2000] ;  /* 0x00200000de54783b */ /* 0x000fec0000000200 */
[----:B------:R-:W1:Y:S01]  /*4310*/  LDSM.16.M88.4 R100, [R221+0x12000] ;  /* 0x01200000dd64783b */ /* 0x000e620000000200 */
[C---:B--2---:R-:W-:Y:S08]  /*4320*/  HMMA.16816.F32.BF16 R4, R92.reuse, R108, R4 ;  /* 0x0000006c5c04723c */ /* 0x044ff00000041804 */
[C---:B------:R-:W-:Y:S01]  /*4330*/  HMMA.16816.F32.BF16 R8, R92.reuse, R110, R8 ;  /* 0x0000006e5c08723c */ /* 0x040fe20000041808 */
[----:B------:R-:W2:Y:S07]  /*4340*/  LDSM.16.M88.4 R108, [R221+0x12800] ;  /* 0x01280000dd6c783b */ /* 0x000eae0000000200 */
[C---:B---3--:R-:W-:Y:S08]  /*4350*/  HMMA.16816.F32.BF16 R12, R92.reuse, R88, R12 ;  /* 0x000000585c0c723c */ /* 0x048ff0000004180c */
[----:B------:R-:W-:Y:S01]  /*4360*/  HMMA.16816.F32.BF16 R16, R92, R90, R16 ;  /* 0x0000005a5c10723c */ /* 0x000fe20000041810 */
[----:B------:R-:W-:Y:S06]  /*4370*/  LDSM.16.M88.4 R88, [R220+0x2000] ;  /* 0x00200000dc58783b */ /* 0x000fec0000000200 */
[----:B------:R-:W3:Y:S01]  /*4380*/  LDSM.16.M88.4 R92, [R218+0x12000] ;  /* 0x01200000da5c783b */ /* 0x000ee20000000200 */
[C---:B----4-:R-:W-:Y:S08]  /*4390*/  HMMA.16816.F32.BF16 R4, R96.reuse, R104, R4 ;  /* 0x000000686004723c */ /* 0x050ff00000041804 */
[C---:B------:R-:W-:Y:S01]  /*43a0*/  HMMA.16816.F32.BF16 R8, R96.reuse, R106, R8 ;  /* 0x0000006a6008723c */ /* 0x040fe20000041808 */
[----:B------:R-:W4:Y:S07]  /*43b0*/  LDSM.16.M88.4 R104, [R218+0x12800] ;  /* 0x01280000da68783b */ /* 0x000f2e0000000200 */
[C---:B------:R-:W-:Y:S08]  /*43c0*/  HMMA.16816.F32.BF16 R12, R96.reuse, R112, R12 ;  /* 0x00000070600c723c */ /* 0x040ff0000004180c */
[----:B------:R-:W-:Y:S01]  /*43d0*/  HMMA.16816.F32.BF16 R16, R96, R114, R16 ;  /* 0x000000726010723c */ /* 0x000fe20000041810 */
[----:B------:R-:W-:Y:S06]  /*43e0*/  LDSM.16.M88.4 R96, [R219+0x2000] ;  /* 0x00200000db60783b */ /* 0x000fec0000000200 */
[----:B------:R-:W-:Y:S01]  /*43f0*/  LDSM.16.M88.4 R112, [R217+0x12800] ;  /* 0x01280000d970783b */ /* 0x000fe20000000200 */
[C---:B-1----:R-:W-:Y:S08]  /*4400*/  HMMA.16816.F32.BF16 R4, R84.reuse, R100, R4 ;  /* 0x000000645404723c */ /* 0x042ff00000041804 */
[C---:B------:R-:W-:Y:S01]  /*4410*/  HMMA.16816.F32.BF16 R8, R84.reuse, R102, R8 ;  /* 0x000000665408723c */ /* 0x040fe20000041808 */
[----:B------:R-:W1:Y:S07]  /*4420*/  LDSM.16.M88.4 R100, [R217+0x12000] ;  /* 0x01200000d964783b */ /* 0x000e6e0000000200 */
[C---:B--2---:R-:W-:Y:S08]  /*4430*/  HMMA.16816.F32.BF16 R12, R84.reuse, R108, R12 ;  /* 0x0000006c540c723c */ /* 0x044ff0000004180c */
[----:B------:R-:W-:Y:S01]  /*4440*/  HMMA.16816.F32.BF16 R16, R84, R110, R16 ;  /* 0x0000006e5410723c */ /* 0x000fe20000041810 */
[----:B------:R-:W-:Y:S06]  /*4450*/  LDSM.16.M88.4 R84, [R224+0x4000] ;  /* 0x00400000e054783b */ /* 0x000fec0000000200 */
[----:B------:R-:W-:Y:S01]  /*4460*/  LDSM.16.M88.4 R108, [R223+0x14800] ;  /* 0x01480000df6c783b */ /* 0x000fe20000000200 */
[C---:B---3--:R-:W-:Y:S08]  /*4470*/  HMMA.16816.F32.BF16 R4, R88.reuse, R92, R4 ;  /* 0x0000005c5804723c */ /* 0x048ff00000041804 */
[C---:B------:R-:W-:Y:S01]  /*4480*/  HMMA.16816.F32.BF16 R8, R88.reuse, R94, R8 ;  /* 0x0000005e5808723c */ /* 0x040fe20000041808 */
[----:B------:R-:W2:Y:S07]  /*4490*/  LDSM.16.M88.4 R92, [R223+0x14000] ;  /* 0x01400000df5c783b */ /* 0x000eae0000000200 */
[C---:B----4-:R-:W-:Y:S08]  /*44a0*/  HMMA.16816.F32.BF16 R12, R88.reuse, R104, R12 ;  /* 0x00000068580c723c */ /* 0x050ff0000004180c */
        /* <DEDUP_REMOVED lines=41> */
[C-C-:B-1----:R-:W-:Y:S03]  /*4740*/  IMAD.IADD R222, R2.reuse, 0x1, R224.reuse ;  /* 0x0000000102de7824 */ /* 0x142fe600078e02e0 */
        /* <DEDUP_REMOVED lines=12> */
[----:B---3--:R-:W-:Y:S01]  /*4810*/  IMAD.IADD R219, R2, 0x1, R220 ;  /* 0x0000000102db7824 */ /* 0x008fe200078e02dc */
[----:B------:R-:W-:Y:S02]  /*4820*/  @P2 LOP3.LUT R84, R229, 0x6, RZ, 0xc0, !PT ;  /* 0x00000006e5542812 */ /* 0x000fe400078ec0ff */
[----:B------:R-:W-:Y:S02]  /*4830*/  PLOP3.LUT P2, PT, PT, PT, UP1, 0x80, 0x8 ;  /* 0x000000000008781c */ /* 0x000fe40003f4f018 */
[----:B------:R-:W-:Y:S03]  /*4840*/  HMMA.16816.F32.BF16 R16, R100, R86, R16 ;  /* 0x000000566410723c */ /* 0x000fe60000041810 */
[----:B------:R-:W-:Y:S01]  /*4850*/  @P1 LOP3.LUT R85, R84, 0xe0, R228, 0xf8, !PT ;  /* 0x000000e054551812 */ /* 0x000fe200078ef8e4 */
[----:B------:R-:W-:Y:S01]  /*4860*/  IMAD.U32 R84, RZ, RZ, UR40 ;  /* 0x00000028ff547e24 */ /* 0x000fe2000f8e00ff */
[----:B------:R-:W-:Y:S03]  /*4870*/  PLOP3.LUT P1, PT, PT, PT, UP1, 0x80, 0x8 ;  /* 0x000000000008781c */ /* 0x000fe60003f2f018 */
[C---:B--2---:R-:W-:Y:S05]  /*4880*/  HMMA.16816.F32.BF16 R4, R96.reuse, R108, R4 ;  /* 0x0000006c6004723c */ /* 0x044fea0000041804 */
[----:B------:R-:W-:Y:S03]  /*4890*/  IMAD R84, R84, 0x2, R241 ;  /* 0x0000000254547824 */ /* 0x000fe600078e02f1 */
[C---:B------:R-:W-:Y:S08]  /*48a0*/  HMMA.16816.F32.BF16 R8, R96.reuse, R110, R8 ;  /* 0x0000006e6008723c */ /* 0x040ff00000041808 */
[C---:B------:R-:W-:Y:S08]  /*48b0*/  HMMA.16816.F32.BF16 R12, R96.reuse, R112, R12 ;  /* 0x00000070600c723c */ /* 0x040ff0000004180c */
[----:B------:R-:W-:Y:S01]  /*48c0*/  HMMA.16816.F32.BF16 R16, R96, R114, R16 ;  /* 0x000000726010723c */ /* 0x000fe20000041810 */
[----:B------:R-:W-:Y:S02]  /*48d0*/  IMAD.U32 R96, RZ, RZ, UR40 ;  /* 0x00000028ff607e24 */ /* 0x000fe4000f8e00ff */
[----:B------:R-:W-:Y:S01]  /*48e0*/  LOP3.LUT R98, R84, UR57, R249, 0x96, !PT ;  /* 0x0000003954627c12 */ /* 0x000fe2000f8e96f9 */
[C---:B------:R-:W-:Y:S02]  /*48f0*/  VIADD R84, R231.reuse, 0x21 ;  /* 0x00000021e7547836 */ /* 0x040fe40000000000 */
[----:B------:R-:W-:Y:S01]  /*4900*/  @P0 IMAD R96, R96, 0x40, R85 ;  /* 0x0000004060600824 */ /* 0x000fe200078e0255 */
[----:B------:R-:W-:Y:S01]  /*4910*/  PLOP3.LUT P0, PT, PT, PT, UP1, 0x80, 0x8 ;  /* 0x000000000008781c */ /* 0x000fe20003f0f018 */
[C---:B----4-:R-:W-:Y:S05]  /*4920*/  HMMA.16816.F32.BF16 R4, R88.reuse, R92, R4 ;  /* 0x0000005c5804723c */ /* 0x050fea0000041804 */
[----:B------:R-:W-:Y:S01]  /*4930*/  IABS R84, R84 ;  /* 0x0000005400547213 */ /* 0x000fe20000000000 */
[----:B------:R-:W-:Y:S01]  /*4940*/  VIADD R97, R231, 0x19 ;  /* 0x00000019e7617836 */ /* 0x000fe20000000000 */
[C---:B------:R-:W-:Y:S01]  /*4950*/  @P2 ISETP.GE.AND P2, PT, R96.reuse, UR36, PT ;  /* 0x0000002460002c0c */ /* 0x040fe2000bf46270 */
[C---:B------:R-:W-:Y:S03]  /*4960*/  HMMA.16816.F32.BF16 R8, R88.reuse, R94, R8 ;  /* 0x0000005e5808723c */ /* 0x040fe60000041808 */
[----:B------:R-:W-:Y:S01]  /*4970*/  I2FP.F32.S32 R84, R84 ;  /* 0x0000005400547245 */ /* 0x000fe20000201400 */
[----:B------:R-:W-:Y:S01]  /*4980*/  @P0 VIADD R85, R96, 0x1 ;  /* 0x0000000160550836 */ /* 0x000fe20000000000 */
[----:B------:R-:W-:Y:S01]  /*4990*/  PLOP3.LUT P0, PT, PT, PT, UP1, 0x80, 0x8 ;  /* 0x000000000008781c */ /* 0x000fe20003f0f018 */
[----:B------:R-:W-:Y:S01]  /*49a0*/  IMAD.WIDE.U32 R98, R98, -0x326172a9, RZ ;  /* 0xcd9e8d5762627825 */ /* 0x000fe200078e00ff */
[----:B------:R-:W-:Y:S02]  /*49b0*/  IABS R97, R97 ;  /* 0x0000006100617213 */ /* 0x000fe40000000000 */
[----:B------:R-:W-:Y:S01]  /*49c0*/  @P5 ISETP.GE.AND P5, PT, R85, UR36, PT ;  /* 0x0000002455005c0c */ /* 0x000fe2000bfa6270 */
[----:B------:R-:W-:Y:S04]  /*49d0*/  IMAD.WIDE.U32 R92, R230, -0x326172a9, RZ ;  /* 0xcd9e8d57e65c7825 */ /* 0x000fe800078e00ff */
[----:B------:R-:W-:Y:S01]  /*49e0*/  FFMA.FTZ R6, R84, -UR13, R6 ;  /* 0x8000000d54067c23 */ /* 0x000fe20008010006 */
[----:B------:R-:W-:Y:S01]  /*49f0*/  I2FP.F32.S32 R97, R97 ;  /* 0x0000006100617245 */ /* 0x000fe20000201400 */
[C---:B------:R-:W-:Y:S01]  /*4a00*/  VIADD R95, R231.reuse, 0x18 ;  /* 0x00000018e75f7836 */ /* 0x040fe20000000000 */
[----:B------:R-:W-:Y:S01]  /*4a10*/  LOP3.LUT R92, R92, UR55, R99, 0x96, !PT ;  /* 0x000000375c5c7c12 */ /* 0x000fe2000f8e9663 */
[----:B------:R-:W-:Y:S01]  /*4a20*/  VIADD R99, R231, 0x20 ;  /* 0x00000020e7637836 */ /* 0x000fe20000000000 */
[----:B------:R1:W2:Y:S01]  /*4a30*/  LDSM.16.M88.4 R84, [R217+0x16800] ;  /* 0x01680000d954783b */ /* 0x0002a20000000200 */
[----:B------:R-:W-:Y:S01]  /*4a40*/  @P0 FSEL R6, R6, -INF , !P2 ;  /* 0xff80000006060808 */ /* 0x000fe20005000000 */
[----:B------:R-:W-:Y:S01]  /*4a50*/  FFMA.FTZ R4, R97, -UR13, R4 ;  /* 0x8000000d61047c23 */ /* 0x000fe20008010004 */
[----:B------:R-:W-:Y:S01]  /*4a60*/  IABS R95, R95 ;  /* 0x0000005f005f7213 */ /* 0x000fe20000000000 */
[----:B------:R-:W-:Y:S01]  /*4a70*/  VIADD R94, R231, 0x11 ;  /* 0x00000011e75e7836 */ /* 0x000fe20000000000 */
[----:B------:R-:W-:Y:S01]  /*4a80*/  PLOP3.LUT P0, PT, PT, PT, UP1, 0x80, 0x8 ;  /* 0x000000000008781c */ /* 0x000fe20003f0f018 */
[----:B------:R-:W-:Y:S01]  /*4a90*/  @P6 VIADD R100, R96, 0x8 ;  /* 0x0000000860646836 */ /* 0x000fe20000000000 */
[----:B------:R-:W-:Y:S01]  /*4aa0*/  I2FP.F32.S32 R95, R95 ;  /* 0x0000005f005f7245 */ /* 0x000fe20000201400 */
[----:B------:R-:W-:Y:S01]  /*4ab0*/  FFMA.FTZ R10, R97, -UR13, R10 ;  /* 0x8000000d610a7c23 */ /* 0x000fe2000801000a */
[----:B------:R-:W-:Y:S01]  /*4ac0*/  @P1 FSEL R4, R4, -INF , !P2 ;  /* 0xff80000004041808 */ /* 0x000fe20005000000 */
[----:B------:R-:W-:Y:S01]  /*4ad0*/  IMAD.WIDE.U32 R104, R92, -0x2daee0ad, RZ ;  /* 0xd2511f535c687825 */ /* 0x000fe200078e00ff */
[----:B------:R-:W-:Y:S02]  /*4ae0*/  IABS R99, R99 ;  /* 0x0000006300637213 */ /* 0x000fe40000000000 */
[----:B------:R-:W-:Y:S01]  /*4af0*/  PLOP3.LUT P2, PT, PT, PT, UP1, 0x80, 0x8 ;  /* 0x000000000008781c */ /* 0x000fe20003f4f018 */
[C---:B------:R-:W-:Y:S01]  /*4b00*/  FFMA.FTZ R5, R95.reuse, -UR13, R5 ;  /* 0x8000000d5f057c23 */ /* 0x040fe20008010005 */
[----:B------:R-:W-:Y:S01]  /*4b10*/  PLOP3.LUT P1, PT, PT, PT, UP1, 0x80, 0x8 ;  /* 0x000000000008781c */ /* 0x000fe20003f2f018 */
[----:B------:R-:W-:Y:S01]  /*4b20*/  FFMA.FTZ R11, R95, -UR13, R11 ;  /* 0x8000000d5f0b7c23 */ /* 0x000fe2000801000b */
[----:B------:R-:W-:Y:S01]  /*4b30*/  I2FP.F32.S32 R99, R99 ;  /* 0x0000006300637245 */ /* 0x000fe20000201400 */
[----:B------:R-:W-:Y:S01]  /*4b40*/  VIADD R95, R231, 0x9 ;  /* 0x00000009e75f7836 */ /* 0x000fe20000000000 */
[----:B------:R-:W-:Y:S02]  /*4b50*/  IABS R94, R94 ;  /* 0x0000005e005e7213 */ /* 0x000fe40000000000 */
[----:B------:R-:W-:Y:S01]  /*4b60*/  PLOP3.LUT P6, PT, PT, PT, UP1, 0x80, 0x8 ;  /* 0x000000000008781c */ /* 0x000fe20003fcf018 */
[----:B------:R-:W-:Y:S01]  /*4b70*/  FFMA.FTZ R7, R99, -UR13, R7 ;  /* 0x8000000d63077c23 */ /* 0x000fe20008010007 */
[----:B------:R-:W-:Y:S01]  /*4b80*/  I2FP.F32.S32 R94, R94 ;  /* 0x0000005e005e7245 */ /* 0x000fe20000201400 */
[----:B-1----:R-:W-:Y:S01]  /*4b90*/  IMAD.IADD R217, R2, 0x1, R218 ;  /* 0x0000000102d97824 */ /* 0x002fe200078e02da */
[----:B------:R-:W-:Y:S02]  /*4ba0*/  @P0 FSEL R5, R5, -INF , !P5 ;  /* 0xff80000005050808 */ /* 0x000fe40006800000 */
[----:B------:R-:W-:Y:S01]  /*4bb0*/  PLOP3.LUT P0, PT, PT, PT, UP1, 0x80, 0x8 ;  /* 0x000000000008781c */ /* 0x000fe20003f0f018 */
[----:B------:R-:W-:Y:S01]  /*4bc0*/  FFMA.FTZ R8, R94, -UR13, R8 ;  /* 0x8000000d5e087c23 */ /* 0x000fe20008010008 */
[----:B------:R-:W-:Y:S02]  /*4bd0*/  LOP3.LUT R93, R239, UR56, R93, 0x96, !PT ;  /* 0x00000038ef5d7c12 */ /* 0x000fe4000f8e965d */
[----:B------:R-:W-:Y:S02]  /*4be0*/  @P2 FSEL R7, R7, -INF , !P5 ;  /* 0xff80000007072808 */ /* 0x000fe40006800000 */
[----:B------:R-:W-:Y:S01]  /*4bf0*/  @P1 ISETP.GE.AND P1, PT, R100, UR36, PT ;  /* 0x0000002464001c0c */ /* 0x000fe2000bf26270 */
[----:B------:R-:W-:Y:S01]  /*4c00*/  IMAD.WIDE.U32 R100, R93, -0x2daee0ad, RZ ;  /* 0xd2511f535d647825 */ /* 0x000fe200078e00ff */
[----:B------:R-:W-:Y:S02]  /*4c10*/  PLOP3.LUT P5, PT, PT, PT, UP1, 0x80, 0x8 ;  /* 0x000000000008781c */ /* 0x000fe40003faf018 */
[----:B------:R-:W-:Y:S01]  /*4c20*/  @P6 FSEL R8, R8, -INF , !P1 ;  /* 0xff80000008086808 */ /* 0x000fe20004800000 */
[----:B------:R-:W-:Y:S01]  /*4c30*/  VIADD R93, R231, 0x10 ;  /* 0x00000010e75d7836 */ /* 0x000fe20000000000 */
[----:B------:R-:W-:Y:S01]  /*4c40*/  PLOP3.LUT P6, PT, PT, PT, UP1, 0x80, 0x8 ;  /* 0x000000000008781c */ /* 0x000fe20003fcf018 */
[C---:B--2---:R-:W-:Y:S01]  /*4c50*/  HMMA.16816.F32.BF16 R12, R88.reuse, R84, R12 ;  /* 0x00000054580c723c */ /* 0x044fe2000004180c */
[----:B------:R-:W-:Y:S02]  /*4c60*/  PLOP3.LUT P2, PT, PT, PT, UP1, 0x80, 0x8 ;  /* 0x000000000008781c */ /* 0x000fe40003f4f018 */
[----:B------:R-:W-:Y:S01]  /*4c70*/  IABS R92, R93 ;  /* 0x0000005d005c7213 */ /* 0x000fe20000000000 */
[----:B-----5:R-:W-:Y:S01]  /*4c80*/  FMUL.FTZ R85, R233, 1.4426950216293334961 ;  /* 0x3fb8aa3be9557820 */ /* 0x020fe20000410000 */
[----:B------:R-:W-:Y:S01]  /*4c90*/  @P0 FSEL R10, R10, -INF , !P1 ;  /* 0xff8000000a0a0808 */ /* 0x000fe20004800000 */
[----:B------:R-:W-:Y:S01]  /*4ca0*/  FMUL.FTZ R84, R232, 1.4426950216293334961 ;  /* 0x3fb8aa3be8547820 */ /* 0x000fe20000410000 */
[----:B------:R-:W-:Y:S01]  /*4cb0*/  LOP3.LUT R102, R248, UR54, R101, 0x96, !PT ;  /* 0x00000036f8667c12 */ /* 0x000fe2000f8e9665 */
[----:B------:R-:W-:Y:S01]  /*4cc0*/  HMMA.16816.F32.BF16 R16, R88, R86, R16 ;  /* 0x000000565810723c */ /* 0x000fe20000041810 */
[----:B------:R-:W-:Y:S02]  /*4cd0*/  PLOP3.LUT P0, PT, PT, PT, UP1, 0x80, 0x8 ;  /* 0x000000000008781c */ /* 0x000fe40003f0f018 */
[----:B------:R-:W-:Y:S01]  /*4ce0*/  I2FP.F32.S32 R92, R92 ;  /* 0x0000005c005c7245 */ /* 0x000fe20000201400 */
[----:B------:R-:W-:Y:S01]  /*4cf0*/  @P5 VIADD R93, R96, 0x9 ;  /* 0x00000009605d5836 */ /* 0x000fe20000000000 */
[----:B------:R-:W-:Y:S01]  /*4d00*/  PLOP3.LUT P1, PT, PT, PT, UP1, 0x80, 0x8 ;  /* 0x000000000008781c */ /* 0x000fe20003f2f018 */
[----:B------:R-:W-:Y:S01]  /*4d10*/  IMAD.WIDE.U32 R102, R102, -0x326172a9, RZ ;  /* 0xcd9e8d5766667825 */ /* 0x000fe200078e00ff */
[----:B------:R-:W-:Y:S03]  /*4d20*/  LOP3.LUT R100, R100, UR50, R105, 0x96, !PT ;  /* 0x0000003264647c12 */ /* 0x000fe6000f8e9669 */
[----:B------:R-:W-:Y:S01]  /*4d30*/  FFMA.FTZ R9, R92, -UR13, R9 ;  /* 0x8000000d5c097c23 */ /* 0x000fe20008010009 */
[----:B------:R-:W-:Y:S01]  /*4d40*/  @P6 ISETP.GE.AND P6, PT, R93, UR36, PT ;  /* 0x000000245d006c0c */ /* 0x000fe2000bfc6270 */
[----:B------:R-:W-:Y:S01]  /*4d50*/  @P2 VIADD R97, R96, 0x10 ;  /* 0x0000001060612836 */ /* 0x000fe20000000000 */
[----:B------:R-:W-:Y:S01]  /*4d60*/  LOP3.LUT R98, R98, UR51, R103, 0x96, !PT ;  /* 0x0000003362627c12 */ /* 0x000fe2000f8e9667 */
[----:B------:R-:W-:Y:S01]  /*4d70*/  IMAD.WIDE.U32 R100, R100, -0x326172a9, RZ ;  /* 0xcd9e8d5764647825 */ /* 0x000fe200078e00ff */
[----:B------:R-:W-:Y:S02]  /*4d80*/  @P0 FSEL R9, R9, -INF , !P6 ;  /* 0xff80000009090808 */ /* 0x000fe40007000000 */
[----:B------:R-:W-:Y:S01]  /*4d90*/  PLOP3.LUT P0, PT, PT, PT, UP1, 0x80, 0x8 ;  /* 0x000000000008781c */ /* 0x000fe20003f0f018 */
[----:B------:R-:W-:Y:S01]  /*4da0*/  IMAD.WIDE.U32 R98, R98, -0x2daee0ad, RZ ;  /* 0xd2511f5362627825 */ /* 0x000fe200078e00ff */
[----:B------:R-:W-:Y:S02]  /*4db0*/  @P1 ISETP.GE.AND P1, PT, R97, UR36, PT ;  /* 0x0000002461001c0c */ /* 0x000fe4000bf26270 */
[----:B------:R-:W-:Y:S01]  /*4dc0*/  LOP3.LUT R97, R102, UR49, R101, 0x96, !PT ;  /* 0x0000003166617c12 */ /* 0x000fe2000f8e9665 */
[----:B------:R-:W-:Y:S01]  /*4dd0*/  FFMA.FTZ R14, R94, -UR13, R14 ;  /* 0x8000000d5e0e7c23 */ /* 0x000fe2000801000e */
[----:B------:R-:W-:Y:S01]  /*4de0*/  LOP3.LUT R93, R104, UR48, R99, 0x96, !PT ;  /* 0x00000030685d7c12 */ /* 0x000fe2000f8e9663 */
[----:B------:R-:W-:Y:S01]  /*4df0*/  VIADD R94, R231, 0x8 ;  /* 0x00000008e75e7836 */ /* 0x000fe20000000000 */
[----:B------:R-:W-:Y:S01]  /*4e00*/  IABS R95, R95 ;  /* 0x0000005f005f7213 */ /* 0x000fe20000000000 */
[----:B------:R-:W-:Y:S01]  /*4e10*/  IMAD.WIDE.U32 R104, R97, -0x2daee0ad, RZ ;  /* 0xd2511f5361687825 */ /* 0x000fe200078e00ff */
[----:B------:R-:W-:Y:S02]  /*4e20*/  PLOP3.LUT P5, PT, PT, PT, UP1, 0x80, 0x8 ;  /* 0x000000000008781c */ /* 0x000fe40003faf018 */
[----:B------:R-:W-:Y:S01]  /*4e30*/  FSETP.NEU.FTZ.AND P2, PT, R233, -INF , PT ;  /* 0xff800000e900780b */ /* 0x000fe20003f5d000 */
[----:B------:R-:W-:Y:S01]  /*4e40*/  IMAD.WIDE.U32 R102, R93, -0x326172a9, RZ ;  /* 0xcd9e8d575d667825 */ /* 0x000fe200078e00ff */
[----:B------:R-:W-:Y:S02]  /*4e50*/  IABS R87, R94 ;  /* 0x0000005e00577213 */ /* 0x000fe40000000000 */
[----:B------:R-:W-:Y:S01]  /*4e60*/  FSEL R85, R85, RZ, P2 ;  /* 0x000000ff55557208 */ /* 0x000fe20001000000 */
[----:B------:R-:W-:Y:S01]  /*4e70*/  IMAD.MOV.U32 R93, RZ, RZ, R95 ;  /* 0x000000ffff5d7224 */ /* 0x000fe200078e005f */
[----:B------:R-:W-:Y:S01]  /*4e80*/  FSETP.NEU.FTZ.AND P2, PT, R232, -INF , PT ;  /* 0xff800000e800780b */ /* 0x000fe20003f5d000 */
[----:B------:R-:W-:Y:S01]  /*4e90*/  @P0 VIADD R97, R96, 0x11 ;  /* 0x0000001160610836 */ /* 0x000fe20000000000 */
[----:B------:R-:W-:Y:S01]  /*4ea0*/  PLOP3.LUT P0, PT, PT, PT, UP1, 0x80, 0x8 ;  /* 0x000000000008781c */ /* 0x000fe20003f0f018 */
[----:B------:R-:W-:Y:S01]  /*4eb0*/  FFMA.FTZ R5, R5, UR11, -R85 ;  /* 0x0000000b05057c23 */ /* 0x000fe20008010855 */
[----:B------:R-:W-:Y:S01]  /*4ec0*/  I2FP.F32.S32 R93, R93 ;  /* 0x0000005d005d7245 */ /* 0x000fe20000201400 */
[----:B------:R-:W-:Y:S01]  /*4ed0*/  FFMA.FTZ R15, R92, -UR13, R15 ;  /* 0x8000000d5c0f7c23 */ /* 0x000fe2000801000f */
[----:B------:R-:W-:Y:S01]  /*4ee0*/  @P5 FSEL R11, R11, -INF , !P6 ;  /* 0xff8000000b0b5808 */ /* 0x000fe20007000000 */
[----:B------:R1:W-:Y:S01]  /*4ef0*/  MUFU.EX2 R118, R5 ;  /* 0x0000000500767308 */ /* 0x0003e20000000800 */
[----:B------:R-:W-:Y:S01]  /*4f00*/  FSEL R84, R84, RZ, P2 ;  /* 0x000000ff54547208 */ /* 0x000fe20001000000 */
[----:B------:R-:W-:Y:S01]  /*4f10*/  FFMA.FTZ R12, R93, -UR13, R12 ;  /* 0x8000000d5d0c7c23 */ /* 0x000fe2000801000c */
[----:B------:R-:W-:Y:S01]  /*4f20*/  PLOP3.LUT P5, PT, PT, PT, UP1, 0x80, 0x8 ;  /* 0x000000000008781c */ /* 0x000fe20003faf018 */
[----:B------:R-:W-:Y:S01]  /*4f30*/  VIADD R88, R231, 0x1 ;  /* 0x00000001e7587836 */ /* 0x000fe20000000000 */
[----:B------:R-:W-:Y:S01]  /*4f40*/  PLOP3.LUT P2, PT, PT, PT, UP1, 0x80, 0x8 ;  /* 0x000000000008781c */ /* 0x000fe20003f4f018 */
[----:B------:R-:W-:Y:S01]  /*4f50*/  FFMA.FTZ R10, R10, UR11, -R84 ;  /* 0x0000000b0a0a7c23 */ /* 0x000fe20008010854 */
[----:B------:R-:W-:Y:S01]  /*4f60*/  LOP3.LUT R100, R100, UR44, R103, 0x96, !PT ;  /* 0x0000002c64647c12 */ /* 0x000fe2000f8e9667 */
[----:B------:R-:W-:Y:S01]  /*4f70*/  FFMA.FTZ R122, R8, UR11, -R85 ;  /* 0x0000000b087a7c23 */ /* 0x000fe20008010855 */
[----:B------:R-:W-:Y:S01]  /*4f80*/  @P0 FSEL R12, R12, -INF , !P1 ;  /* 0xff8000000c0c0808 */ /* 0x000fe20004800000 */
[----:B------:R2:W-:Y:S01]  /*4f90*/  MUFU.EX2 R126, R10 ;  /* 0x0000000a007e7308 */ /* 0x0005e20000000800 */
[----:B------:R-:W-:Y:S01]  /*4fa0*/  PLOP3.LUT P0, PT, PT, PT, UP1, 0x80, 0x8 ;  /* 0x000000000008781c */ /* 0x000fe20003f0f018 */
[----:B------:R-:W-:Y:S01]  /*4fb0*/  IMAD.WIDE.U32 R100, R100, -0x2daee0ad, RZ ;  /* 0xd2511f5364647825 */ /* 0x000fe200078e00ff */
[----:B------:R-:W-:Y:S02]  /*4fc0*/  I2FP.F32.S32 R87, R87 ;  /* 0x0000005700577245 */ /* 0x000fe40000201400 */
[----:B------:R-:W-:Y:S01]  /*4fd0*/  LOP3.LUT R98, R98, UR41, R105, 0x96, !PT ;  /* 0x0000002962627c12 */ /* 0x000fe2000f8e9669 */
[----:B------:R-:W-:Y:S01]  /*4fe0*/  @P5 VIADD R95, R96, 0x18 ;  /* 0x00000018605f5836 */ /* 0x000fe20000000000 */
[----:B------:R-:W-:Y:S01]  /*4ff0*/  PLOP3.LUT P5, PT, PT, PT, UP1, 0x80, 0x8 ;  /* 0x000000000008781c */ /* 0x000fe20003faf018 */
[----:B------:R-:W-:Y:S01]  /*5000*/  FFMA.FTZ R13, R87, -UR13, R13 ;  /* 0x8000000d570d7c23 */ /* 0x000fe2000801000d */
[----:B------:R-:W-:Y:S01]  /*5010*/  @P2 ISETP.GE.AND P2, PT, R97, UR36, PT ;  /* 0x0000002461002c0c */ /* 0x000fe2000bf46270 */
[----:B------:R-:W-:Y:S01]  /*5020*/  IMAD.WIDE.U32 R106, R98, -0x326172a9, RZ ;  /* 0xcd9e8d57626a7825 */ /* 0x000fe200078e00ff */
[----:B------:R-:W-:Y:S01]  /*5030*/  PLOP3.LUT P6, PT, PT, PT, UP1, 0x80, 0x8 ;  /* 0x000000000008781c */ /* 0x000fe20003fcf018 */
[----:B------:R-:W-:Y:S01]  /*5040*/  MUFU.EX2 R122, R122 ;  /* 0x0000007a007a7308 */ /* 0x000fe20000000800 */
[----:B------:R-:W-:Y:S01]  /*5050*/  LOP3.LUT R98, R104, UR30, R101, 0x96, !PT ;  /* 0x0000001e68627c12 */ /* 0x000fe2000f8e9665 */
[----:B------:R-:W-:Y:S01]  /*5060*/  FFMA.FTZ R123, R9, UR11, -R85 ;  /* 0x0000000b097b7c23 */ /* 0x000fe20008010855 */
[----:B------:R-:W-:Y:S01]  /*5070*/  @P0 FSEL R14, R14, -INF , !P1 ;  /* 0xff8000000e0e0808 */ /* 0x000fe20004800000 */
[----:B------:R-:W-:Y:S01]  /*5080*/  FFMA.FTZ R18, R93, -UR13, R18 ;  /* 0x8000000d5d127c23 */ /* 0x000fe20008010012 */
[----:B------:R-:W-:Y:S01]  /*5090*/  PLOP3.LUT P0, PT, PT, PT, UP1, 0x80, 0x8 ;  /* 0x000000000008781c */ /* 0x000fe20003f0f018 */
[----:B------:R-:W-:Y:S01]  /*50a0*/  IMAD.WIDE.U32 R98, R98, -0x326172a9, RZ ;  /* 0xcd9e8d5762627825 */ /* 0x000fe200078e00ff */
[----:B------:R-:W-:Y:S03]  /*50b0*/  PLOP3.LUT P1, PT, PT, PT, UP1, 0x80, 0x8 ;  /* 0x000000000008781c */ /* 0x000fe60003f2f018 */
[----:B------:R-:W-:Y:S01]  /*50c0*/  MUFU.EX2 R123, R123 ;  /* 0x0000007b007b7308 */ /* 0x000fe20000000800 */
[----:B------:R-:W-:Y:S01]  /*50d0*/  IABS R8, R88 ;  /* 0x0000005800087213 */ /* 0x000fe20000000000 */
[--C-:B------:R-:W-:Y:S01]  /*50e0*/  FFMA.FTZ R7, R7, UR11, -R84.reuse ;  /* 0x0000000b07077c23 */ /* 0x100fe20008010854 */
[----:B-1----:R-:W-:Y:S01]  /*50f0*/  LOP3.LUT R5, R106, UR27, R99, 0x96, !PT ;  /* 0x0000001b6a057c12 */ /* 0x002fe2000f8e9663 */
[----:B------:R-:W-:Y:S01]  /*5100*/  @P6 VIADD R96, R96, 0x19 ;  /* 0x0000001960606836 */ /* 0x000fe20000000000 */
[----:B------:R-:W-:Y:S01]  /*5110*/  I2FP.F32.S32 R9, R8 ;  /* 0x0000000800097245 */ /* 0x000fe20000201400 */
[----:B------:R-:W-:Y:S01]  /*5120*/  FFMA.FTZ R4, R4, UR11, -R85 ;  /* 0x0000000b04047c23 */ /* 0x000fe20008010855 */
[----:B------:R-:W-:Y:S01]  /*5130*/  @P5 ISETP.GE.AND P5, PT, R95, UR36, PT ;  /* 0x000000245f005c0c */ /* 0x000fe2000bfa6270 */
[----:B------:R-:W-:Y:S01]  /*5140*/  FFMA.FTZ R6, R6, UR11, -R84 ;  /* 0x0000000b06067c23 */ /* 0x000fe20008010854 */
[----:B------:R-:W-:Y:S01]  /*5150*/  IABS R8, R231 ;  /* 0x000000e700087213 */ /* 0x000fe20000000000 */
[----:B------:R-:W-:Y:S01]  /*5160*/  FFMA.FTZ R16, R9, -UR13, R16 ;  /* 0x8000000d09107c23 */ /* 0x000fe20008010010 */
[----:B------:R-:W-:Y:S01]  /*5170*/  @P0 FSEL R13, R13, -INF , !P2 ;  /* 0xff8000000d0d0808 */ /* 0x000fe20005000000 */
[----:B------:R-:W-:Y:S01]  /*5180*/  MUFU.EX2 R120, R7 ;  /* 0x0000000700787308 */ /* 0x000fe20000000800 */
[----:B------:R-:W-:Y:S01]  /*5190*/  @P1 FSEL R15, R15, -INF , !P2 ;  /* 0xff8000000f0f1808 */ /* 0x000fe20005000000 */
[----:B------:R-:W-:Y:S01]  /*51a0*/  FFMA.FTZ R19, R87, -UR13, R19 ;  /* 0x8000000d57137c23 */ /* 0x000fe20008010013 */
[----:B------:R-:W-:Y:S01]  /*51b0*/  PLOP3.LUT P0, PT, PT, PT, UP1, 0x80, 0x8 ;  /* 0x000000000008781c */ /* 0x000fe20003f0f018 */
[--C-:B------:R-:W-:Y:S01]  /*51c0*/  FFMA.FTZ R12, R12, UR11, -R85.reuse ;  /* 0x0000000b0c0c7c23 */ /* 0x100fe20008010855 */
[----:B------:R-:W-:Y:S01]  /*51d0*/  PLOP3.LUT P1, PT, PT, PT, UP1, 0x80, 0x8 ;  /* 0x000000000008781c */ /* 0x000fe20003f2f018 */
[--C-:B------:R-:W-:Y:S01]  /*51e0*/  FFMA.FTZ R11, R11, UR11, -R84.reuse ;  /* 0x0000000b0b0b7c23 */ /* 0x100fe20008010854 */
[----:B------:R-:W-:Y:S03]  /*51f0*/  PLOP3.LUT P6, PT, PT, PT, UP1, 0x80, 0x8 ;  /* 0x000000000008781c */ /* 0x000fe60003fcf018 */
[----:B------:R-:W1:Y:S01]  /*5200*/  MUFU.EX2 R119, R4 ;  /* 0x0000000400777308 */ /* 0x000e620000000800 */
[----:B------:R-:W-:Y:S01]  /*5210*/  LOP3.LUT R9, R5, 0xffff, RZ, 0xc0, !PT ;  /* 0x0000ffff05097812 */ /* 0x000fe200078ec0ff */
[--C-:B------:R-:W-:Y:S01]  /*5220*/  FFMA.FTZ R14, R14, UR11, -R84.reuse ;  /* 0x0000000b0e0e7c23 */ /* 0x100fe20008010854 */
[----:B--2---:R-:W-:Y:S01]  /*5230*/  I2FP.F32.S32 R10, R8 ;  /* 0x00000008000a7245 */ /* 0x004fe20000201400 */
[----:B------:R-:W-:Y:S01]  /*5240*/  FFMA.FTZ R13, R13, UR11, -R85 ;  /* 0x0000000b0d0d7c23 */ /* 0x000fe20008010855 */
[----:B------:R-:W-:Y:S01]  /*5250*/  SHF.R.U32.HI R8, RZ, 0x8, R9 ;  /* 0x00000008ff087819 */ /* 0x000fe20000011609 */
[--C-:B------:R-:W-:Y:S01]  /*5260*/  FFMA.FTZ R15, R15, UR11, -R84.reuse ;  /* 0x0000000b0f0f7c23 */ /* 0x100fe20008010854 */
[C---:B------:R-:W-:Y:S03]  /*5270*/  LOP3.LUT R88, R5.reuse, 0xff, RZ, 0xc0, !PT ;  /* 0x000000ff05587812 */ /* 0x040fe600078ec0ff */
[----:B------:R2:W3:Y:S01]  /*5280*/  MUFU.EX2 R121, R6 ;  /* 0x0000000600797308 */ /* 0x0004e20000000800 */
[----:B------:R-:W-:Y:S01]  /*5290*/  @P0 FSEL R16, R16, -INF , !P5 ;  /* 0xff80000010100808 */ /* 0x000fe20006800000 */
[----:B------:R-:W-:Y:S01]  /*52a0*/  FFMA.FTZ R17, R10, -UR13, R17 ;  /* 0x8000000d0a117c23 */ /* 0x000fe20008010011 */
[----:B------:R-:W-:Y:S02]  /*52b0*/  @P1 FSEL R18, R18, -INF , !P5 ;  /* 0xff80000012121808 */ /* 0x000fe40006800000 */
[----:B------:R-:W-:Y:S01]  /*52c0*/  PLOP3.LUT P0, PT, PT, PT, UP1, 0x80, 0x8 ;  /* 0x000000000008781c */ /* 0x000fe20003f0f018 */
[----:B------:R-:W-:Y:S01]  /*52d0*/  FFMA.FTZ R16, R16, UR11, -R85 ;  /* 0x0000000b10107c23 */ /* 0x000fe20008010855 */
[----:B------:R-:W-:Y:S03]  /*52e0*/  PLOP3.LUT P1, PT, PT, PT, UP1, 0x80, 0x8 ;  /* 0x000000000008781c */ /* 0x000fe60003f2f018 */
[----:B------:R-:W4:Y:S01]  /*52f0*/  MUFU.EX2 R127, R12 ;  /* 0x0000000c007f7308 */ /* 0x000f220000000800 */
[----:B------:R-:W-:Y:S01]  /*5300*/  LOP3.LUT R8, R8, 0xffff, RZ, 0xc0, !PT ;  /* 0x0000ffff08087812 */ /* 0x000fe200078ec0ff */
[--C-:B------:R-:W-:Y:S01]  /*5310*/  FFMA.FTZ R18, R18, UR11, -R84.reuse ;  /* 0x0000000b12127c23 */ /* 0x100fe20008010854 */
[----:B------:R-:W-:Y:S02]  /*5320*/  ISETP.LE.U32.AND P2, PT, R88, UR10, PT ;  /* 0x0000000a58007c0c */ /* 0x000fe4000bf43070 */
[----:B------:R-:W-:Y:S02]  /*5330*/  LOP3.LUT R97, R102, UR38, R107, 0x96, !PT ;  /* 0x0000002666617c12 */ /* 0x000fe4000f8e966b */
[----:B------:R-:W-:Y:S03]  /*5340*/  @P6 ISETP.GE.AND P6, PT, R96, UR36, PT ;  /* 0x0000002460006c0c */ /* 0x000fe6000bfc6270 */
[----:B------:R-:W4:Y:S01]  /*5350*/  MUFU.EX2 R125, R11 ;  /* 0x0000000b007d7308 */ /* 0x000f220000000800 */
[----:B------:R-:W-:Y:S01]  /*5360*/  PRMT R9, R5, 0x7632, R9 ;  /* 0x0000763205097816 */ /* 0x000fe20000000009 */
[----:B------:R-:W-:Y:S01]  /*5370*/  IMAD.WIDE.U32 R96, R97, -0x2daee0ad, RZ ;  /* 0xd2511f5361607825 */ /* 0x000fe200078e00ff */
[----:B------:R-:W-:Y:S02]  /*5380*/  ISETP.LE.U32.AND P5, PT, R8, UR10, PT ;  /* 0x0000000a08007c0c */ /* 0x000fe4000bfa3070 */
[----:B------:R-:W-:Y:S02]  /*5390*/  SHF.R.U32.HI R5, RZ, 0x18, R5 ;  /* 0x00000018ff057819 */ /* 0x000fe40000011605 */
[----:B------:R-:W-:Y:S01]  /*53a0*/  LOP3.LUT R9, R9, 0xff, RZ, 0xc0, !PT ;  /* 0x000000ff09097812 */ /* 0x000fe200078ec0ff */
[----:B-1----:R-:W-:Y:S01]  /*53b0*/  @!P2 FADD.FTZ R119, -R119, -RZ ;  /* 0x800000ff7777a221 */ /* 0x002fe20000010100 */
[----:B------:R-:W-:Y:S01]  /*53c0*/  @P0 FSEL R17, R17, -INF , !P6 ;  /* 0xff80000011110808 */ /* 0x000fe20007000000 */
[----:B------:R-:W1:Y:S01]  /*53d0*/  MUFU.EX2 R198, R14 ;  /* 0x0000000e00c67308 */ /* 0x000e620000000800 */
[----:B------:R-:W-:Y:S02]  /*53e0*/  @P1 FSEL R19, R19, -INF , !P6 ;  /* 0xff80000013131808 */ /* 0x000fe40007000000 */
[----:B------:R-:W-:Y:S01]  /*53f0*/  ISETP.LE.U32.AND P6, PT, R5, UR10, PT ;  /* 0x0000000a05007c0c */ /* 0x000fe2000bfc3070 */
[----:B------:R-:W-:Y:S01]  /*5400*/  FFMA.FTZ R85, R17, UR11, -R85 ;  /* 0x0000000b11557c23 */ /* 0x000fe20008010855 */
[----:B------:R-:W-:Y:S01]  /*5410*/  PRMT R7, R98, 0x7771, RZ ;  /* 0x0000777162077816 */ /* 0x000fe200000000ff */
[----:B------:R-:W-:Y:S01]  /*5420*/  @!P5 FADD.FTZ R118, -R118, -RZ ;  /* 0x800000ff7676d221 */ /* 0x000fe20000010100 */
[----:B------:R-:W-:Y:S03]  /*5430*/  PRMT R86, R98, 0x7770, RZ ;  /* 0x0000777062567816 */ /* 0x000fe600000000ff */
[----:B------:R-:W1:Y:S01]  /*5440*/  MUFU.EX2 R203, R13 ;  /* 0x0000000d00cb7308 */ /* 0x000e620000000800 */
[----:B------:R-:W-:Y:S01]  /*5450*/  ISETP.LE.U32.AND P0, PT, R9, UR10, PT ;  /* 0x0000000a09007c0c */ /* 0x000fe2000bf03070 */
[----:B------:R-:W-:Y:S01]  /*5460*/  FFMA.FTZ R84, R19, UR11, -R84 ;  /* 0x0000000b13547c23 */ /* 0x000fe20008010854 */
[----:B------:R-:W-:Y:S02]  /*5470*/  LOP3.LUT R4, R100, UR23, R97, 0x96, !PT ;  /* 0x0000001764047c12 */ /* 0x000fe4000f8e9661 */
[----:B--2---:R-:W-:Y:S02]  /*5480*/  PRMT R6, R98, 0x7772, RZ ;  /* 0x0000777262067816 */ /* 0x004fe400000000ff */
[----:B------:R-:W-:Y:S01]  /*5490*/  ISETP.GT.U32.AND P2, PT, R7, UR10, PT ;  /* 0x0000000a07007c0c */ /* 0x000fe2000bf44070 */
[----:B------:R-:W-:Y:S01]  /*54a0*/  @!P6 FADD.FTZ R120, -R120, -RZ ;  /* 0x800000ff7878e221 */ /* 0x000fe20000010100 */
[----:B------:R-:W-:Y:S01]  /*54b0*/  ISETP.LE.U32.AND P1, PT, R86, UR10, PT ;  /* 0x0000000a56007c0c */ /* 0x000fe2000bf23070 */
[----:B------:R-:W-:Y:S01]  /*54c0*/  MUFU.EX2 R197, R15 ;  /* 0x0000000f00c57308 */ /* 0x000fe20000000800 */
[----:B------:R-:W-:Y:S02]  /*54d0*/  LOP3.LUT R5, R4, 0xffff, RZ, 0xc0, !PT ;  /* 0x0000ffff04057812 */ /* 0x000fe400078ec0ff */
[----:B------:R-:W-:Y:S01]  /*54e0*/  ISETP.GT.U32.AND P5, PT, R6, UR10, PT ;  /* 0x0000000a06007c0c */ /* 0x000fe2000bfa4070 */
[----:B---3--:R-:W-:Y:S01]  /*54f0*/  @!P0 FADD.FTZ R121, -R121, -RZ ;  /* 0x800000ff79798221 */ /* 0x008fe20000010100 */
[C---:B------:R-:W-:Y:S02]  /*5500*/  LOP3.LUT R6, R4.reuse, 0xff, RZ, 0xc0, !PT ;  /* 0x000000ff04067812 */ /* 0x040fe400078ec0ff */
[----:B------:R-:W-:Y:S03]  /*5510*/  PRMT R8, R4, 0x7632, R8 ;  /* 0x0000763204087816 */ /* 0x000fe60000000008 */
[----:B------:R-:W2:Y:S01]  /*5520*/  MUFU.EX2 R202, R16 ;  /* 0x0000001000ca7308 */ /* 0x000ea20000000800 */
[----:B------:R-:W-:Y:S01]  /*5530*/  PRMT R98, R98, 0x7773, RZ ;  /* 0x0000777362627816 */ /* 0x000fe200000000ff */
[----:B------:R-:W-:Y:S01]  /*5540*/  @P2 FADD.FTZ R123, -R123, -RZ ;  /* 0x800000ff7b7b2221 */ /* 0x000fe20000010100 */
[----:B------:R-:W-:Y:S01]  /*5550*/  SHF.R.U32.HI R5, RZ, 0x8, R5 ;  /* 0x00000008ff057819 */ /* 0x000fe20000011605 */
[----:B------:R-:W-:Y:S01]  /*5560*/  @!P1 FADD.FTZ R122, -R122, -RZ ;  /* 0x800000ff7a7a9221 */ /* 0x000fe20000010100 */
[----:B------:R-:W-:Y:S02]  /*5570*/  ISETP.LE.U32.AND P6, PT, R6, UR10, PT ;  /* 0x0000000a06007c0c */ /* 0x000fe4000bfc3070 */
[----:B------:R-:W-:Y:S01]  /*5580*/  LOP3.LUT R8, R8, 0xff, RZ, 0xc0, !PT ;  /* 0x000000ff08087812 */ /* 0x000fe200078ec0ff */
[----:B------:R-:W-:Y:S01]  /*5590*/  @P5 FADD.FTZ R126, -R126, -RZ ;  /* 0x800000ff7e7e5221 */ /* 0x000fe20000010100 */
[----:B------:R-:W-:Y:S01]  /*55a0*/  ISETP.GT.U32.AND P0, PT, R98, UR10, PT ;  /* 0x0000000a62007c0c */ /* 0x000fe2000bf04070 */
[----:B------:R-:W-:Y:S01]  /*55b0*/  MUFU.EX2 R199, R85 ;  /* 0x0000005500c77308 */ /* 0x000fe20000000800 */
[----:B------:R-:W-:Y:S02]  /*55c0*/  LOP3.LUT R5, R5, 0xffff, RZ, 0xc0, !PT ;  /* 0x0000ffff05057812 */ /* 0x000fe400078ec0ff */
[----:B------:R-:W-:Y:S02]  /*55d0*/  ISETP.LE.U32.AND P2, PT, R8, UR10, PT ;  /* 0x0000000a08007c0c */ /* 0x000fe4000bf43070 */
[----:B------:R-:W-:Y:S02]  /*55e0*/  ISETP.LE.U32.AND P1, PT, R5, UR10, PT ;  /* 0x0000000a05007c0c */ /* 0x000fe4000bf23070 */
[C---:B------:R-:W-:Y:S01]  /*55f0*/  PRMT R5, R96.reuse, 0x7772, RZ ;  /* 0x0000777260057816 */ /* 0x040fe200000000ff */
[----:B----4-:R-:W-:Y:S01]  /*5600*/  @!P6 FADD.FTZ R127, -R127, -RZ ;  /* 0x800000ff7f7fe221 */ /* 0x010fe20000010100 */
[C---:B------:R-:W-:Y:S01]  /*5610*/  PRMT R7, R96.reuse, 0x7770, RZ ;  /* 0x0000777060077816 */ /* 0x040fe200000000ff */
[----:B------:R-:W3:Y:S01]  /*5620*/  MUFU.EX2 R196, R18 ;  /* 0x0000001200c47308 */ /* 0x000ee20000000800 */
[----:B------:R-:W-:Y:S01]  /*5630*/  ISETP.GT.U32.AND P6, PT, R5, UR10, PT ;  /* 0x0000000a05007c0c */ /* 0x000fe2000bfc4070 */
[----:B------:R-:W-:Y:S01]  /*5640*/  @P0 FADD.FTZ R125, -R125, -RZ ;  /* 0x800000ff7d7d0221 */ /* 0x000fe20000010100 */
[----:B------:R-:W-:Y:S02]  /*5650*/  SHF.R.U32.HI R5, RZ, 0x18, R4 ;  /* 0x00000018ff057819 */ /* 0x000fe40000011604 */
[----:B------:R-:W-:Y:S01]  /*5660*/  PRMT R6, R96, 0x7771, RZ ;  /* 0x0000777160067816 */ /* 0x000fe200000000ff */
[----:B-1----:R-:W-:Y:S01]  /*5670*/  @!P2 FADD.FTZ R198, -R198, -RZ ;  /* 0x800000ffc6c6a221 */ /* 0x002fe20000010100 */
[----:B------:R-:W-:Y:S01]  /*5680*/  ISETP.LE.U32.AND P5, PT, R7, UR10, PT ;  /* 0x0000000a07007c0c */ /* 0x000fe2000bfa3070 */
[----:B------:R-:W-:Y:S01]  /*5690*/  @!P1 FADD.FTZ R203, -R203, -RZ ;  /* 0x800000ffcbcb9221 */ /* 0x000fe20000010100 */
[----:B------:R-:W-:Y:S01]  /*56a0*/  LEA R4, R240, UR5, 0x1 ;  /* 0x00000005f0047c11 */ /* 0x000fe2000f8e08ff */
[----:B------:R-:W1:Y:S01]  /*56b0*/  MUFU.EX2 R131, R84 ;  /* 0x0000005400837308 */ /* 0x000e620000000800 */
[----:B------:R-:W-:Y:S02]  /*56c0*/  F2FP.RELU.BF16.F32.PACK_AB R8, R118, R119 ;  /* 0x000000777608723e */ /* 0x000fe400000018ff */
[----:B------:R-:W-:Y:S01]  /*56d0*/  F2FP.RELU.BF16.F32.PACK_AB R7, R120, R121 ;  /* 0x000000797807723e */ /* 0x000fe200000018ff */
[----:B------:R-:W-:Y:S01]  /*56e0*/  IMAD.IADD R130, R4, 0x1, R245 ;  /* 0x0000000104827824 */ /* 0x000fe200078e02f5 */
[----:B------:R-:W-:Y:S01]  /*56f0*/  ISETP.GT.U32.AND P0, PT, R6, UR10, PT ;  /* 0x0000000a06007c0c */ /* 0x000fe2000bf04070 */
[----:B------:R-:W-:Y:S01]  /*5700*/  STS [R128+0x22000], R8 ;  /* 0x0220000880007388 */ /* 0x000fe20000000800 */
[----:B------:R-:W-:Y:S01]  /*5710*/  ISETP.LE.U32.AND P2, PT, R5, UR10, PT ;  /* 0x0000000a05007c0c */ /* 0x000fe2000bf43070 */
[C---:B------:R-:W-:Y:S01]  /*5720*/  VIADD R129, R4.reuse, 0x20 ;  /* 0x0000002004817836 */ /* 0x040fe20000000000 */
[----:B------:R-:W-:Y:S03]  /*5730*/  F2FP.RELU.BF16.F32.PACK_AB R6, R123, R122 ;  /* 0x0000007a7b06723e */ /* 0x000fe600000018ff */
[----:B------:R-:W-:Y:S01]  /*5740*/  STS [R128+0x22400], R7 ;  /* 0x0224000780007388 */ /* 0x000fe20000000800 */
[----:B------:R-:W-:Y:S01]  /*5750*/  F2FP.RELU.BF16.F32.PACK_AB R5, R125, R126 ;  /* 0x0000007e7d05723e */ /* 0x000fe200000018ff */
[----:B------:R-:W-:Y:S01]  /*5760*/  @P4 VIADD R129, R4, 0xffffffe0 ;  /* 0xffffffe004814836 */ /* 0x000fe20000000000 */
[----:B------:R-:W-:Y:S03]  /*5770*/  F2FP.RELU.BF16.F32.PACK_AB R4, R203, R127 ;  /* 0x0000007fcb04723e */ /* 0x000fe600000018ff */
[----:B------:R4:W-:Y:S01]  /*5780*/  STS [R130], R6 ;  /* 0x0000000682007388 */ /* 0x0009e20000000800 */
[----:B------:R-:W-:Y:S01]  /*5790*/  PRMT R96, R96, 0x7773, RZ ;  /* 0x0000777360607816 */ /* 0x000fe200000000ff */
[----:B--2---:R-:W-:Y:S01]  /*57a0*/  @!P5 FADD.FTZ R202, -R202, -RZ ;  /* 0x800000ffcacad221 */ /* 0x004fe20000010100 */
[----:B---3--:R-:W-:Y:S03]  /*57b0*/  @P6 FADD.FTZ R196, -R196, -RZ ;  /* 0x800000ffc4c46221 */ /* 0x008fe60000010100 */
[----:B------:R2:W-:Y:S01]  /*57c0*/  STS [R130+0x400], R5 ;  /* 0x0004000582007388 */ /* 0x0005e20000000800 */
[----:B------:R-:W-:Y:S01]  /*57d0*/  ISETP.GT.U32.AND P1, PT, R96, UR10, PT ;  /* 0x0000000a60007c0c */ /* 0x000fe2000bf24070 */
[----:B------:R-:W-:Y:S01]  /*57e0*/  @!P2 FADD.FTZ R197, -R197, -RZ ;  /* 0x800000ffc5c5a221 */ /* 0x000fe20000010100 */
[----:B------:R-:W-:Y:S03]  /*57f0*/  @P0 FADD.FTZ R199, -R199, -RZ ;  /* 0x800000ffc7c70221 */ /* 0x000fe60000010100 */
[----:B------:R3:W-:Y:S01]  /*5800*/  STS [R129], R4 ;  /* 0x0000000481007388 */ /* 0x0007e20000000800 */
[----:B------:R-:W-:Y:S01]  /*5810*/  IMAD.IADD R124, R245, 0x1, R129 ;  /* 0x00000001f57c7824 */ /* 0x000fe200078e0281 */
[C---:B------:R-:W-:Y:S02]  /*5820*/  LEA R204, P0, R234.reuse, R116, 0x2 ;  /* 0x00000074eacc7211 */ /* 0x040fe400078010ff */
[----:B------:R-:W-:Y:S02]  /*5830*/  FSETP.GE.FTZ.AND P2, PT, R123, RZ, PT ;  /* 0x000000ff7b00720b */ /* 0x000fe40003f56000 */
[----:B------:R-:W-:Y:S02]  /*5840*/  LEA.HI.X R205, R234, R117, RZ, 0x2, P0 ;  /* 0x00000075eacd7211 */ /* 0x000fe400000f14ff */
[----:B------:R-:W-:Y:S01]  /*5850*/  FSETP.GE.FTZ.AND P0, PT, R118, RZ, PT ;  /* 0x000000ff7600720b */ /* 0x000fe20003f16000 */
[----:B-1----:R-:W-:Y:S02]  /*5860*/  @P1 FADD.FTZ R131, -R131, -RZ ;  /* 0x800000ff83831221 */ /* 0x002fe40000010100 */
[----:B------:R-:W3:Y:S01]  /*5870*/  LDG.E R116, desc[UR34][R204.64] ;  /* 0x00000022cc747981 */ /* 0x000ee2000c1e1900 */
[----:B------:R-:W-:Y:S02]  /*5880*/  FSETP.GE.FTZ.AND P1, PT, R119, RZ, PT ;  /* 0x000000ff7700720b */ /* 0x000fe40003f36000 */
[----:B------:R-:W-:Y:S03]  /*5890*/  FSETP.GE.FTZ.AND P5, PT, R122, RZ, PT ;  /* 0x000000ff7a00720b */ /* 0x000fe60003fb6000 */
[----:B------:R-:W3:Y:S01]  /*58a0*/  LDG.E R117, desc[UR34][R204.64+0x20] ;  /* 0x00002022cc757981 */ /* 0x000ee2000c1e1900 */
[----:B------:R-:W-:Y:S02]  /*58b0*/  FSETP.GE.FTZ.AND P6, PT, R125, RZ, PT ;  /* 0x000000ff7d00720b */ /* 0x000fe40003fd6000 */
[----:B----4-:R-:W-:Y:S02]  /*58c0*/  F2FP.RELU.BF16.F32.PACK_AB R6, R197, R198 ;  /* 0x000000c6c506723e */ /* 0x010fe400000018ff */
[----:B--2---:R-:W-:Y:S03]  /*58d0*/  F2FP.RELU.BF16.F32.PACK_AB R5, R199, R202 ;  /* 0x000000cac705723e */ /* 0x004fe600000018ff */
[----:B------:R-:W-:Y:S01]  /*58e0*/  STS [R129+0x400], R6 ;  /* 0x0004000681007388 */ /* 0x000fe20000000800 */
[----:B---3--:R-:W-:Y:S05]  /*58f0*/  F2FP.RELU.BF16.F32.PACK_AB R4, R131, R196 ;  /* 0x000000c48304723e */ /* 0x008fea00000018ff */
[----:B------:R-:W-:Y:S06]  /*5900*/  STS [R124], R5 ;  /* 0x000000057c007388 */ /* 0x000fec0000000800 */
[----:B------:R-:W-:Y:S06]  /*5910*/  STS [R124+0x400], R4 ;  /* 0x000400047c007388 */ /* 0x000fec0000000800 */
[----:B------:R-:W-:Y:S06]  /*5920*/  LDSM.16.M88.4 R16, [R224+0x8000] ;  /* 0x00800000e010783b */ /* 0x000fec0000000200 */
        /* <DEDUP_REMOVED lines=16> */
[----:B------:R-:W2:Y:S07]  /*5a30*/  LDSM.16.M88.4 R92, [R219+0x8000] ;  /* 0x00800000db5c783b */ /* 0x000eae0000000200 */
        /* <DEDUP_REMOVED lines=98> */
[----:B------:R-:W-:Y:S02]  /*6060*/  FADD.FTZ R7, -R117, R7 ;  /* 0x0000000775077221 */ /* 0x000fe40000010100 */
[----:B------:R-:W-:Y:S03]  /*6070*/  HMMA.16816.F32.BF16 R16, R92, R90, R16 ;  /* 0x0000005a5c10723c */ /* 0x000fe60000041810 */
[-C--:B------:R-:W-:Y:S01]  /*6080*/  FSEL R4, R4, R116.reuse, P0 ;  /* 0x0000007404047208 */ /* 0x080fe20000000000 */
[C---:B------:R-:W-:Y:S01]  /*6090*/  FADD.FTZ R9, -R116.reuse, R9 ;  /* 0x0000000974097221 */ /* 0x040fe20000010100 */
[----:B------:R-:W-:Y:S01]  /*60a0*/  FSETP.GE.FTZ.AND P0, PT, R199, RZ, PT ;  /* 0x000000ffc700720b */ /* 0x000fe20003f16000 */
[----:B------:R-:W-:Y:S01]  /*60b0*/  FADD.FTZ R8, -R116, R8 ;  /* 0x0000000874087221 */ /* 0x000fe20000010100 */
[-C--:B------:R-:W-:Y:S01]  /*60c0*/  FSEL R5, R84, R116.reuse, P1 ;  /* 0x0000007454057208 */ /* 0x080fe20000800000 */
[----:B------:R-:W-:Y:S01]  /*60d0*/  FADD.FTZ R10, -R117, R10 ;  /* 0x0000000a750a7221 */ /* 0x000fe20000010100 */
        /* <DEDUP_REMOVED lines=217> */
.L_x_1520:
[----:B------:R-:W-:Y:S01]  /*6e70*/  LDSM.16.M88.4 R128, [R208+0x20000] ;  /* 0x02000000d080783b */ /* 0x000fe20000000200 */
[----:B------:R-:W-:Y:S01]  /*6e80*/  PLOP3.LUT P1, PT, PT, PT, UP2, 0x80, 0x8 ;  /* 0x000000000008781c */ /* 0x000fe20003f2f028 */
[----:B------:R-:W-:Y:S01]  /*6e90*/  IMAD R247, R235, UR9, RZ ;  /* 0x00000009ebf77c24 */ /* 0x000fe2000f8e02ff */
[----:B------:R-:W-:Y:S01]  /*6ea0*/  PLOP3.LUT P0, PT, PT, PT, UP2, 0x80, 0x8 ;  /* 0x000000000008781c */ /* 0x000fe20003f0f028 */
[----:B------:R-:W1:Y:S01]  /*6eb0*/  LDSM.16.MT88.4 R16, [R225+0x10000] ;  /* 0x01000000e110783b */ /* 0x000e620000004200 */
[----:B------:R-:W-:Y:S01]  /*6ec0*/  IMAD.IADD R204, R2, 0x1, R208 ;  /* 0x0000000102cc7824 */ /* 0x000fe200078e02d0 */
[----:B------:R-:W-:Y:S01]  /*6ed0*/  PLOP3.LUT P2, PT, PT, PT, UP2, 0x80, 0x8 ;  /* 0x000000000008781c */ /* 0x000fe20003f4f028 */
[----:B------:R-:W-:Y:S01]  /*6ee0*/  IMAD.U32 R251, R247, -0x40, RZ ;  /* 0xffffffc0f7fb7824 */ /* 0x000fe200078e00ff */
[----:B------:R2:W3:Y:S01]  /*6ef0*/  LDSM.16.M88.4 R124, [R208+0x21000] ;  /* 0x02100000d07c783b */ /* 0x0004e20000000200 */
[--C-:B------:R-:W-:Y:S02]  /*6f00*/  SHF.R.U32.HI R121, RZ, 0x1, R214.reuse ;  /* 0x00000001ff797819 */ /* 0x100fe400000116d6 */
[----:B------:R-:W-:Y:S01]  /*6f10*/  SHF.R.U32.HI R120, RZ, 0x2, R214 ;  /* 0x00000002ff787819 */ /* 0x000fe200000116d6 */
[----:B------:R-:W4:Y:S01]  /*6f20*/  LDSM.16.MT88.4 R96, [R225+0x12000] ;  /* 0x01200000e160783b */ /* 0x000f220000004200 */
[----:B------:R-:W-:Y:S02]  /*6f30*/  LEA R250, P5, R251, R200, 0x2 ;  /* 0x000000c8fbfa7211 */ /* 0x000fe400078a10ff */
[----:B------:R-:W-:Y:S01]  /*6f40*/  @P1 LOP3.LUT R121, R121, 0x30, RZ, 0xc0, !PT ;  /* 0x0000003079791812 */ /* 0x000fe200078ec0ff */
[----:B------:R-:W4:Y:S01]  /*6f50*/  LDSM.16.MT88.4 R112, [R225+0x14000] ;  /* 0x01400000e170783b */ /* 0x000f220000004200 */
[----:B------:R-:W-:Y:S02]  /*6f60*/  LEA.HI.X.SX32 R251, R251, R201, 0x2, P5 ;  /* 0x000000c9fbfb7211 */ /* 0x000fe400028f16ff */
[----:B------:R-:W-:Y:S01]  /*6f70*/  PLOP3.LUT P1, PT, PT, PT, UP2, 0x80, 0x8 ;  /* 0x000000000008781c */ /* 0x000fe20003f2f028 */
[----:B------:R-:W4:Y:S01]  /*6f80*/  LDSM.16.MT88.4 R196, [R225+0x16000] ;  /* 0x01600000e1c4783b */ /* 0x000f220000004200 */
[----:B------:R-:W-:Y:S02]  /*6f90*/  @P0 LOP3.LUT R234, R121, 0x7, R120, 0xf8, !PT ;  /* 0x0000000779ea0812 */ /* 0x000fe400078ef878 */
[----:B------:R-:W-:Y:S01]  /*6fa0*/  PLOP3.LUT P0, PT, PT, PT, UP2, 0x80, 0x8 ;  /* 0x000000000008781c */ /* 0x000fe20003f0f028 */
[----:B------:R-:W-:Y:S01]  /*6fb0*/  LDSM.16.MT88.4 R200, [R225+0x10800] ;  /* 0x01080000e1c8783b */ /* 0x000fe20000004200 */
[----:B--2---:R-:W-:Y:S01]  /*6fc0*/  IMAD.IADD R208, R212, 0x1, R208 ;  /* 0x00000001d4d07824 */ /* 0x004fe200078e02d0 */
        /* <DEDUP_REMOVED lines=13> */
[C---:B------:R-:W-:Y:S01]  /*70a0*/  HMMA.16816.F32.BF16 R120, R124.reuse, R196, RZ ;  /* 0x000000c47c78723c */ /* 0x040fe200000418ff */
[----:B------:R-:W-:Y:S04]  /*70b0*/  IMAD.MOV.U32 R196, RZ, RZ, 0x4 ;  /* 0x00000004ffc47424 */ /* 0x000fe800078e00ff */
[----:B------:R-:W-:Y:S01]  /*70c0*/  @P2 IMAD.WIDE.U32 R196, R234, R196, UR52 ;  /* 0x00000034eac42e25 */ /* 0x000fe2000f8e00c4 */
[----:B------:R-:W-:Y:S01]  /*70d0*/  @UP2 UMOV UR52, UR15 ;  /* 0x0000000f00342c82 */ /* 0x000fe20008000000 */
[----:B------:R-:W-:Y:S01]  /*70e0*/  @UP2 UMOV UR53, UR14 ;  /* 0x0000000e00352c82 */ /* 0x000fe20008000000 */
[-C--:B------:R-:W-:Y:S02]  /*70f0*/  HMMA.16816.F32.BF16 R124, R124, R198.reuse, RZ ;  /* 0x000000c67c7c723c */ /* 0x080fe400000418ff */
[----:B------:R-:W5:Y:S04]  /*7100*/  @P1 LDG.E R233, desc[UR34][R196.64+-0x100] ;  /* 0xffff0022c4e91981 */ /* 0x000f68000c1e1900 */
[----:B------:R1:W5:Y:S02]  /*7110*/  @P0 LDG.E R232, desc[UR34][R196.64+-0xe0] ;  /* 0xffff2022c4e80981 */ /* 0x000364000c1e1900 */
[----:B------:R-:W-:Y:S02]  /*7120*/  HMMA.16816.F32.BF16 R128, R128, R198, RZ ;  /* 0x000000c68080723c */ /* 0x000fe400000418ff */
[----:B-1----:R-:W1:Y:S04]  /*7130*/  LDSM.16.M88.4 R196, [R204+0x20000] ;  /* 0x02000000ccc4783b */ /* 0x002e680000000200 */
[----:B------:R-:W2:Y:S02]  /*7140*/  LDSM.16.M88.4 R204, [R204+0x21000] ;  /* 0x02100000cccc783b */ /* 0x000ea40000000200 */
        /* <DEDUP_REMOVED lines=43> */
[----:B------:R-:W-:Y:S04]  /*7400*/  LDSM.16.M88.4 R196, [R204+0x20000] ;  /* 0x02000000ccc4783b */ /* 0x000fe80000000200 */
[----:B------:R-:W1:Y:S04]  /*7410*/  LDSM.16.MT88.4 R200, [R225+0x11800] ;  /* 0x01180000e1c8783b */ /* 0x000e680000004200 */
[----:B------:R-:W2:Y:S01]  /*7420*/  LDSM.16.M88.4 R204, [R204+0x21000] ;  /* 0x02100000cccc783b */ /* 0x000ea20000000200 */
        /* <DEDUP_REMOVED lines=11> */
[C---:B------:R-:W-:Y:S04]  /*74e0*/  HMMA.16816.F32.BF16 R104, R204.reuse, R200, R104 ;  /* 0x000000c8cc68723c */ /* 0x040fe80000041868 */
[----:B------:R-:W-:Y:S02]  /*74f0*/  IMAD.MOV.U32 R200, RZ, RZ, R250 ;  /* 0x000000ffffc87224 */ /* 0x000fe400078e00fa */
[----:B------:R-:W-:Y:S02]  /*7500*/  IMAD.MOV.U32 R201, RZ, RZ, R251 ;  /* 0x000000ffffc97224 */ /* 0x000fe400078e00fb */
[-C--:B------:R-:W-:Y:S03]  /*7510*/  HMMA.16816.F32.BF16 R108, R204, R202.reuse, R108 ;  /* 0x000000cacc6c723c */ /* 0x080fe6000004186c */
[----:B------:R-:W-:Y:S05]  /*7520*/  REDG.E.ADD.F32.FTZ.RN.STRONG.GPU desc[UR34][R200.64], R4 ;  /* 0x00000004c80079a6 */ /* 0x000fea000c12f322 */
[C---:B------:R-:W-:Y:S04]  /*7530*/  HMMA.16816.F32.BF16 R112, R196.reuse, R202, R112 ;  /* 0x000000cac470723c */ /* 0x040fe80000041870 */
[----:B------:R-:W-:Y:S04]  /*7540*/  IMAD.SHL.U32 R203, R247, 0x8, RZ ;  /* 0x00000008f7cb7824 */ /* 0x000fe800078e00ff */
[-C--:B--2---:R-:W-:Y:S03]  /*7550*/  HMMA.16816.F32.BF16 R116, R196, R208.reuse, R116 ;  /* 0x000000d0c474723c */ /* 0x084fe60000041874 */
[C---:B------:R-:W-:Y:S04]  /*7560*/  LEA R202, P0, R203.reuse, R200, 0x2 ;  /* 0x000000c8cbca7211 */ /* 0x040fe800078010ff */
[----:B------:R-:W-:Y:S01]  /*7570*/  LEA.HI.X.SX32 R203, R203, R201, 0x2, P0 ;  /* 0x000000c9cbcb7211 */ /* 0x000fe200000f16ff */
[C---:B------:R-:W-:Y:S04]  /*7580*/  HMMA.16816.F32.BF16 R120, R204.reuse, R208, R120 ;  /* 0x000000d0cc78723c */ /* 0x040fe80000041878 */
[C---:B------:R-:W-:Y:S01]  /*7590*/  LEA R208, P0, R247.reuse, R202, 0x5 ;  /* 0x000000caf7d07211 */ /* 0x040fe200078028ff */
[----:B------:R1:W-:Y:S03]  /*75a0*/  REDG.E.ADD.F32.FTZ.RN.STRONG.GPU desc[UR34][R202.64], R5 ;  /* 0x00000005ca0079a6 */ /* 0x0003e6000c12f322 */
        /* <DEDUP_REMOVED lines=21> */
[----:B------:R1:W-:Y:S01]  /*7700*/  REDG.E.ADD.F32.FTZ.RN.STRONG.GPU desc[UR34][R200.64+0x80], R16 ;  /* 0x00008010c80079a6 */ /* 0x0003e2000c12f322 */
[C---:B------:R-:W-:Y:S03]  /*7710*/  LEA.HI.X.SX32 R5, R247.reuse, R203, 0x5, P0 ;  /* 0x000000cbf7057211 */ /* 0x040fe600000f2eff */
[----:B------:R1:W-:Y:S01]  /*7720*/  REDG.E.ADD.F32.FTZ.RN.STRONG.GPU desc[UR34][R202.64+0x80], R17 ;  /* 0x00008011ca0079a6 */ /* 0x0003e2000c12f322 */
        /* <DEDUP_REMOVED lines=23> */
[C---:B-1----:R-:W-:Y:S02]  /*78a0*/  LEA.HI.X.SX32 R11, R247.reuse, R199, 0x5, P0 ;  /* 0x000000c7f70b7211 */ /* 0x042fe400000f2eff */
        /* <DEDUP_REMOVED lines=26> */
[C---:B----4-:R-:W-:Y:S02]  /*7a50*/  LEA.HI.X.SX32 R13, R247.reuse, R7, 0x5, P0 ;  /* 0x00000007f70d7211 */ /* 0x050fe400000f2eff */
        /* <DEDUP_REMOVED lines=20> */
[C---:B-1----:R-:W-:Y:S02]  /*7ba0*/  LEA.HI.X.SX32 R87, R247.reuse, R199, 0x5, P0 ;  /* 0x000000c7f7577211 */ /* 0x042fe400000f2eff */
        /* <DEDUP_REMOVED lines=27> */
[C---:B------:R-:W-:Y:S01]  /*7d60*/  LEA R208, P0, R247.reuse, R96, 0x5 ;  /* 0x00000060f7d07211 */ /* 0x040fe200078028ff */
[C---:B-1----:R-:W-:Y:S02]  /*7d70*/  VIADD R112, R226.reuse, 0x40 ;  /* 0x00000040e2707836 */ /* 0x042fe40000000000 */
[----:B------:R-:W-:Y:S01]  /*7d80*/  REDG.E.ADD.F32.FTZ.RN.STRONG.GPU desc[UR34][R96.64+0x280], R110 ;  /* 0x0002806e600079a6 */ /* 0x000fe2000c12f322 */
[C---:B------:R-:W-:Y:S01]  /*7d90*/  LEA.HI.X.SX32 R209, R247.reuse, R97, 0x5, P0 ;  /* 0x00000061f7d17211 */ /* 0x040fe200000f2eff */
[----:B------:R-:W-:Y:S02]  /*7da0*/  @P3 VIADD R112, R226, 0xffffffc0 ;  /* 0xffffffc0e2703836 */ /* 0x000fe40000000000 */
        /* <DEDUP_REMOVED lines=113> */
[----:B------:R-:W-:Y:S02]  /*84c0*/  LOP3.LUT R7, R244, 0x40, RZ, 0xfc, !PT ;  /* 0x00000040f4077812 */ /* 0x000fe400078efcff */
        /* <DEDUP_REMOVED lines=79> */
.L_x_1521:
[----:B------:R-:W-:Y:S01]  /*89c0*/  UISETP.GT.AND UP0, UPT, UR45, URZ, UPT ;  /* 0x000000ff2d00728c */ /* 0x000fe2000bf04270 */
[----:B------:R-:W-:Y:S01]  /*89d0*/  IADD3 R231, PT, PT, R231, -0x40, RZ ;  /* 0xffffffc0e7e77810 */ /* 0x000fe20007ffe0ff */
        /* <DEDUP_REMOVED lines=293> */
.L_x_1523:
[----:B------:R-:W3:Y:S01]  /*9c30*/  LDCU.64 UR10, c[0x0][0x5c0] ;  /* 0x0000b800ff0a77ac */ /* 0x000ee20008000a00 */
[----:B------:R-:W-:-:S04]  /*9c40*/  UIADD3 UR8, UPT, UPT, UR37, UR39, URZ ;  /* 0x0000002725087290 */ /* 0x000fc8000fffe0ff */
[----:B---3--:R-:W-:Y:S02]  /*9c50*/  UIMAD.WIDE.U32 UR16, UR8, UR10, URZ ;  /* 0x0000000a081072a5 */ /* 0x008fe4000f8e00ff */
[----:B------:R-:W-:-:S04]  /*9c60*/  UIMAD UR8, UR8, UR11, URZ ;  /* 0x0000000b080872a4 */ /* 0x000fc8000f8e02ff */
[----:B------:R-:W-:-:S06]  /*9c70*/  UIADD3 UR8, UPT, UPT, UR17, UR8, URZ ;  /* 0x0000000811087290 */ /* 0x000fcc000fffe0ff */
[----:B-1----:R-:W-:Y:S02]  /*9c80*/  MOV R11, UR8 ;  /* 0x00000008000b7c02 */ /* 0x002fe40008000f00 */
.L_x_1524:
[----:B------:R-:W-:Y:S05]  /*9c90*/  BRA.U UP0, `(.L_x_1525) ;  /* 0x0000000100347547 */ /* 0x000fea000b800000 */
[----:B------:R-:W1:Y:S01]  /*9ca0*/  LDCU.64 UR8, c[0x0][0x5c8] ;  /* 0x0000b900ff0877ac */ /* 0x000e620008000a00 */
[----:B------:R-:W3:Y:S01]  /*9cb0*/  LDCU.64 UR12, c[0x0][0x5b0] ;  /* 0x0000b600ff0c77ac */ /* 0x000ee20008000a00 */
[----:B------:R-:W-:-:S04]  /*9cc0*/  USHF.R.S32.HI UR14, URZ, 0x1f, UR37 ;  /* 0x0000001fff0e7899 */ /* 0x000fc80008011425 */
[----:B-1----:R-:W-:Y:S02]  /*9cd0*/  UIMAD UR14, UR14, UR8, URZ ;  /* 0x000000080e0e72a4 */ /* 0x002fe4000f8e02ff */
        /* <DEDUP_REMOVED lines=9> */
.L_x_1525:
[----:B------:R-:W1:Y:S01]  /*9d70*/  LDCU.64 UR8, c[0x0][0x5c8] ;  /* 0x0000b900ff0877ac */ /* 0x000e620008000a00 */
[----:B------:R-:W-:-:S04]  /*9d80*/  UIADD3 UR12, UPT, UPT, UR37, UR39, URZ ;  /* 0x00000027250c7290 */ /* 0x000fc8000fffe0ff */
[----:B-1----:R-:W-:Y:S02]  /*9d90*/  UIMAD.WIDE.U32 UR14, UR12, UR8, URZ ;  /* 0x000000080c0e72a5 */ /* 0x002fe4000f8e00ff */
[----:B------:R-:W-:-:S04]  /*9da0*/  UIMAD UR12, UR12, UR9, URZ ;  /* 0x000000090c0c72a4 */ /* 0x000fc8000f8e02ff */
[----:B------:R-:W-:Y:S01]  /*9db0*/  UIADD3 UR12, UPT, UPT, UR15, UR12, URZ ;  /* 0x0000000c0f0c7290 */ /* 0x000fe2000fffe0ff */
[----:B------:R-:W-:-:S05]  /*9dc0*/  UMOV UR30, UR14 ;  /* 0x0000000e001e7c82 */ /* 0x000fca0008000000 */
[----:B------:R-:W-:-:S07]  /*9dd0*/  MOV R10, UR12 ;  /* 0x0000000c000a7c02 */ /* 0x000fce0008000f00 */
.L_x_1526:
        /* <DEDUP_REMOVED lines=57> */
.L_x_1528:
[----:B------:R-:W-:Y:S05]  /*a170*/  BSYNC.RECONVERGENT B0 ;  /* 0x0000000000007941 */ /* 0x000fea0003800200 */
.L_x_1527:
        /* <DEDUP_REMOVED lines=21> */
.L_x_1530:
[----:B------:R-:W-:Y:S05]  /*a2d0*/  BSYNC.RECONVERGENT B0 ;  /* 0x0000000000007941 */ /* 0x000fea0003800200 */
.L_x_1529:
        /* <DEDUP_REMOVED lines=26> */
.L_x_1532:
[----:B------:R-:W-:Y:S05]  /*a480*/  BSYNC.RECONVERGENT B0 ;  /* 0x0000000000007941 */ /* 0x000fea0003800200 */
.L_x_1531:
        /* <DEDUP_REMOVED lines=18> */
.L_x_1499:
[----:B------:R-:W-:Y:S05]  /*a5b0*/  BSYNC.RECONVERGENT B1 ;  /* 0x0000000000017941 */ /* 0x000fea0003800200 */
.L_x_1477:
[----:B------:R-:W3:Y:S01]  /*a5c0*/  LDCU UR9, c[0x0][0x438] ;  /* 0x00008700ff0977ac */ /* 0x000ee20008000800 */
[----:B------:R-:W4:Y:S01]  /*a5d0*/  LDCU UR10, c[0x0][0x370] ;  /* 0x00006e00ff0a77ac */ /* 0x000f220008000800 */
[----:B---3--:R-:W-:-:S04]  /*a5e0*/  UIADD3 UR9, UPT, UPT, UR9, 0x3f, URZ ;  /* 0x0000003f09097890 */ /* 0x008fc8000fffe0ff */
        /* <DEDUP_REMOVED lines=8> */
.L_x_1534:
        /* <DEDUP_REMOVED lines=9> */
.L_x_2517:


//--------------------- .text._ZN5flash44flash_bwd_dq_dk_dv_loop_seqk_parallel_kernelI23Flash_bwd_kernel_traitsILi256ELi64ELi64ELi8ELi4ELi2ELi2ELb0ELb1EN7cutlass10bfloat16_tE19Flash_kernel_traitsILi256ELi64ELi64ELi8ES3_EELb0ELb0ELb0ELb1ELb0ELb0ELb1EEEvNS_16Flash_bwd_paramsE --------------------------
	.section	.text._ZN5flash44flash_bwd_dq_dk_dv_loop_seqk_parallel_kernelI23Flash_bwd_kernel_traitsILi256ELi64ELi64ELi8ELi4ELi2ELi2ELb0ELb1EN7cutlass10bfloat16_tE19Flash_kernel_traitsILi256ELi64ELi64ELi8ES3_EELb0ELb0ELb0ELb1ELb0ELb0ELb1EEEvNS_16Flash_bwd_paramsE,"ax",@progbits
	.align	128
        .global         _ZN5flash44flash_bwd_dq_dk_dv_loop_seqk_parallel_kernelI23Flash_bwd_kernel_traitsILi256ELi64ELi64ELi8ELi4ELi2ELi2ELb0ELb1EN7cutlass10bfloat16_tE19Flash_kernel_traitsILi256ELi64ELi64ELi8ES3_EELb0ELb0ELb0ELb1ELb0ELb0ELb1EEEvNS_16Flash_bwd_paramsE
        .type           _ZN5flash44flash_bwd_dq_dk_dv_loop_seqk_parallel_kernelI23Flash_bwd_kernel_traitsILi256ELi64ELi64ELi8ELi4ELi2ELi2ELb0ELb1EN7cutlass10bfloat16_tE19Flash_kernel_traitsILi256ELi64ELi64ELi8ES3_EELb0ELb0ELb0ELb1ELb0ELb0ELb1EEEvNS_16Flash_bwd_paramsE,@function
        .size           _ZN5flash44flash_bwd_dq_dk_dv_loop_seqk_parallel_kernelI23Flash_bwd_kernel_traitsILi256ELi64ELi64ELi8ELi4ELi2ELi2ELb0ELb1EN7cutlass10bfloat16_tE19Flash_kernel_traitsILi256ELi64ELi64ELi8ES3_EELb0ELb0ELb0ELb1ELb0ELb0ELb1EEEvNS_16Flash_bwd_paramsE,(.L_x_2518 - _ZN5flash44flash_bwd_dq_dk_dv_loop_seqk_parallel_kernelI23Flash_bwd_kernel_traitsILi256ELi64ELi64ELi8ELi4ELi2ELi2ELb0ELb1EN7cutlass10bfloat16_tE19Flash_kernel_traitsILi256ELi64ELi64ELi8ES3_EELb0ELb0ELb0ELb1ELb0ELb0ELb1EEEvNS_16Flash_bwd_paramsE)
        .other          _ZN5flash44flash_bwd_dq_dk_dv_loop_seqk_parallel_kernelI23Flash_bwd_kernel_traitsILi256ELi64ELi64ELi8ELi4ELi2ELi2ELb0ELb1EN7cutlass10bfloat16_tE19Flash_kernel_traitsILi256ELi64ELi64ELi8ES3_EELb0ELb0ELb0ELb1ELb0ELb0ELb1EEEvNS_16Flash_bwd_paramsE,@"STO_CUDA_ENTRY STV_DEFAULT"
_ZN5flash44flash_bwd_dq_dk_dv_loop_seqk_parallel_kernelI23Flash_bwd_kernel_traitsILi256ELi64ELi64ELi8ELi4ELi2ELi2ELb0ELb1EN7cutlass10bfloat16_tE19Flash_kernel_traitsILi256ELi64ELi64ELi8ES3_EELb0ELb0ELb0ELb1ELb0ELb0ELb1EEEvNS_16Flash_bwd_paramsE:
.text._ZN5flash44flash_bwd_dq_dk_dv_loop_seqk_parallel_kernelI23Flash_bwd_kernel_traitsILi256ELi64ELi64ELi8ELi4ELi2ELi2ELb0ELb1EN7cutlass10bfloat16_tE19Flash_kernel_traitsILi256ELi64ELi64ELi8ES3_EELb0ELb0ELb0ELb1ELb0ELb0ELb1EEEvNS_16Flash_bwd_paramsE:
        /* <DEDUP_REMOVED lines=49> */
.L_x_1592:
        /* <DEDUP_REMOVED lines=54> */
.L_x_1535:
        /* <DEDUP_REMOVED lines=34> */
.L_x_1537:
[----:B------:R-:W1:Y:S01]  /*0890*/  LDCU.64 UR14, c[0x0][0x3b8] ;  /* 0x00007700ff0e77ac */ /* 0x000e620008000a00 */
[----:B------:R-:W-:-:S04]  /*08a0*/  UIADD3 UR8, UPT, UPT, UR38, UR40, URZ ;  /* 0x0000002826087290 */ /* 0x000fc8000fffe0ff */
[----:B-1----:R-:W-:Y:S02]  /*08b0*/  UIMAD.WIDE.U32 UR10, UR8, UR14, URZ ;  /* 0x0000000e080a72a5 */ /* 0x002fe4000f8e00ff */
[----:B------:R-:W-:-:S04]  /*08c0*/  UIMAD UR8, UR8, UR15, URZ ;  /* 0x0000000f080872a4 */ /* 0x000fc8000f8e02ff */
[----:B------:R-:W-:Y:S01]  /*08d0*/  UIADD3 UR8, UPT, UPT, UR11, UR8, URZ ;  /* 0x000000080b087290 */ /* 0x000fe2000fffe0ff */
[----:B------:R-:W-:-:S05]  /*08e0*/  UMOV UR50, UR10 ;  /* 0x0000000a00327c82 */ /* 0x000fca0008000000 */
[----:B------:R-:W-:Y:S02]  /*08f0*/  MOV R7, UR8 ;  /* 0x0000000800077c02 */ /* 0x000fe40008000f00 */
.L_x_1538:
        /* <DEDUP_REMOVED lines=41> */
.L_x_1539:
[----:B------:R-:W1:Y:S01]  /*0b90*/  LDCU.64 UR12, c[0x0][0x3c0] ;  /* 0x00007800ff0c77ac */ /* 0x000e620008000a00 */
[----:B------:R-:W-:-:S04]  /*0ba0*/  UIADD3 UR8, UPT, UPT, UR38, UR40, URZ ;  /* 0x0000002826087290 */ /* 0x000fc8000fffe0ff */
[----:B-1----:R-:W-:Y:S02]  /*0bb0*/  UIMAD.WIDE.U32 UR10, UR8, UR12, URZ ;  /* 0x0000000c080a72a5 */ /* 0x002fe4000f8e00ff */
[----:B------:R-:W-:-:S04]  /*0bc0*/  UIMAD UR8, UR8, UR13, URZ ;  /* 0x0000000d080872a4 */ /* 0x000fc8000f8e02ff */
[----:B------:R-:W-:Y:S01]  /*0bd0*/  UIADD3 UR8, UPT, UPT, UR11, UR8, URZ ;  /* 0x000000080b087290 */ /* 0x000fe2000fffe0ff */
[----:B------:R-:W-:-:S05]  /*0be0*/  UMOV UR48, UR10 ;  /* 0x0000000a00307c82 */ /* 0x000fca0008000000 */
[----:B------:R-:W-:-:S07]  /*0bf0*/  MOV R8, UR8 ;  /* 0x0000000800087c02 */ /* 0x000fce0008000f00 */
.L_x_1540:
        /* <DEDUP_REMOVED lines=27> */
.L_x_1541:
[----:B------:R-:W-:Y:S02]  /*0db0*/  UIMAD.WIDE.U32 UR54, UR64, UR16, URZ ;  /* 0x00000010403672a5 */ /* 0x000fe4000f8e00ff */
[----:B------:R-:W-:-:S04]  /*0dc0*/  UIMAD UR8, UR65, UR16, URZ ;  /* 0x00000010410872a4 */ /* 0x000fc8000f8e02ff */
[----:B------:R-:W-:-:S12]  /*0dd0*/  UIADD3 UR8, UPT, UPT, UR55, UR8, URZ ;  /* 0x0000000837087290 */ /* 0x000fd8000fffe0ff */
.L_x_1542:
        /* <DEDUP_REMOVED lines=21> */
.L_x_1543:
[----:B------:R-:W1:Y:S01]  /*0f30*/  LDCU UR56, c[0x0][0x434] ;  /* 0x00008680ff3877ac */ /* 0x000e620008000800 */
[----:B------:R-:W-:-:S04]  /*0f40*/  UIMAD UR10, UR25, UR17, UR24 ;  /* 0x00000011190a72a4 */ /* 0x000fc8000f8e0218 */
[----:B-1----:R-:W-:Y:S02]  /*0f50*/  UIMAD UR56, UR10, UR56, URZ ;  /* 0x000000380a3872a4 */ /* 0x002fe4000f8e02ff */
.L_x_1544:
        /* <DEDUP_REMOVED lines=11> */
.L_x_1545:
[----:B------:R-:W1:Y:S01]  /*1010*/  LDCU UR55, c[0x0][0x444] ;  /* 0x00008880ff3777ac */ /* 0x000e620008000800 */
[----:B------:R-:W-:-:S04]  /*1020*/  UIMAD UR10, UR25, UR17, UR24 ;  /* 0x00000011190a72a4 */ /* 0x000fc8000f8e0218 */
[----:B-1----:R-:W-:-:S12]  /*1030*/  UIMAD UR55, UR10, UR55, URZ ;  /* 0x000000370a3772a4 */ /* 0x002fd8000f8e02ff */
.L_x_1546:
        /* <DEDUP_REMOVED lines=96> */
.L_x_1548:
[----:B------:R-:W1:Y:S01]  /*1640*/  LDCU.64 UR10, c[0x0][0x5c0] ;  /* 0x0000b800ff0a77ac */ /* 0x000e620008000a00 */
[----:B------:R-:W-:-:S04]  /*1650*/  UIADD3 UR8, UPT, UPT, UR38, UR40, URZ ;  /* 0x0000002826087290 */ /* 0x000fc8000fffe0ff */
[----:B-1----:R-:W-:Y:S02]  /*1660*/  UIMAD.WIDE.U32 UR16, UR8, UR10, URZ ;  /* 0x0000000a081072a5 */ /* 0x002fe4000f8e00ff */
[----:B------:R-:W-:-:S04]  /*1670*/  UIMAD UR8, UR8, UR11, URZ ;  /* 0x0000000b080872a4 */ /* 0x000fc8000f8e02ff */
[----:B------:R-:W-:-:S06]  /*1680*/  UIADD3 UR8, UPT, UPT, UR17, UR8, URZ ;  /* 0x0000000811087290 */ /* 0x000fcc000fffe0ff */
[----:B------:R-:W-:Y:S02]  /*1690*/  MOV R2, UR8 ;  /* 0x0000000800027c02 */ /* 0x000fe40008000f00 */
.L_x_1549:
        /* <DEDUP_REMOVED lines=13> */
.L_x_1550:
[----:B------:R-:W1:Y:S01]  /*1770*/  LDCU.64 UR8, c[0x0][0x5c8] ;  /* 0x0000b900ff0877ac */ /* 0x000e620008000a00 */
[----:B------:R-:W-:-:S04]  /*1780*/  UIADD3 UR38, UPT, UPT, UR38, UR40, URZ ;  /* 0x0000002826267290 */ /* 0x000fc8000fffe0ff */
[----:B-1----:R-:W-:Y:S02]  /*1790*/  UIMAD.WIDE.U32 UR14, UR38, UR8, URZ ;  /* 0x00000008260e72a5 */ /* 0x002fe4000f8e00ff */
[----:B------:R-:W-:-:S04]  /*17a0*/  UIMAD UR38, UR38, UR9, URZ ;  /* 0x00000009262672a4 */ /* 0x000fc8000f8e02ff */
[----:B------:R-:W-:-:S06]  /*17b0*/  UIADD3 UR38, UPT, UPT, UR15, UR38, URZ ;  /* 0x000000260f267290 */ /* 0x000fcc000fffe0ff */
[----:B------:R-:W-:-:S07]  /*17c0*/  MOV R0, UR38 ;  /* 0x0000002600007c02 */ /* 0x000fce0008000f00 */
.L_x_1551:
        /* <DEDUP_REMOVED lines=31> */
.L_x_1553:
[----:B------:R-:W-:Y:S05]  /*19c0*/  BSYNC.RECONVERGENT B0 ;  /* 0x0000000000007941 */ /* 0x000fea0003800200 */
.L_x_1552:
        /* <DEDUP_REMOVED lines=19> */
.L_x_1555:
[----:B------:R-:W-:Y:S05]  /*1b00*/  BSYNC.RECONVERGENT B0 ;  /* 0x0000000000007941 */ /* 0x000fea0003800200 */
.L_x_1554:
        /* <DEDUP_REMOVED lines=28> */
.L_x_1557:
[----:B------:R-:W-:Y:S05]  /*1cd0*/  BSYNC.RECONVERGENT B0 ;  /* 0x0000000000007941 */ /* 0x000fea0003800200 */
.L_x_1556:
        /* <DEDUP_REMOVED lines=20> */
.L_x_1547:
        /* <DEDUP_REMOVED lines=35> */
.L_x_1560:
[----:B------:R2:W-:Y:S04]  /*2050*/  STS.128 [R15+0x8000], RZ ;  /* 0x008000ff0f007388 */ /* 0x0005e80000000c00 */
[----:B------:R2:W-:Y:S04]  /*2060*/  STS.128 [R15+0xa000], RZ ;  /* 0x00a000ff0f007388 */ /* 0x0005e80000000c00 */
[----:B------:R2:W-:Y:S04]  /*2070*/  STS.128 [R15+0xc000], RZ ;  /* 0x00c000ff0f007388 */ /* 0x0005e80000000c00 */
[----:B------:R2:W-:Y:S02]  /*2080*/  STS.128 [R15+0xe000], RZ ;  /* 0x00e000ff0f007388 */ /* 0x0005e40000000c00 */
.L_x_1561:
[----:B------:R-:W-:Y:S05]  /*2090*/  BSYNC.RECONVERGENT B0 ;  /* 0x0000000000007941 */ /* 0x000fea0003800200 */
.L_x_1559:
        /* <DEDUP_REMOVED lines=37> */
.L_x_1563:
[----:B------:R-:W-:Y:S05]  /*22f0*/  BSYNC.RECONVERGENT B0 ;  /* 0x0000000000007941 */ /* 0x000fea0003800200 */
.L_x_1562:
        /* <DEDUP_REMOVED lines=28> */
.L_x_1565:
[----:B------:R1:W-:Y:S04]  /*24c0*/  STS.128 [R15], RZ ;  /* 0x000000ff0f007388 */ /* 0x0003e80000000c00 */
[----:B------:R1:W-:Y:S04]  /*24d0*/  STS.128 [R15+0x2000], RZ ;  /* 0x002000ff0f007388 */ /* 0x0003e80000000c00 */
[----:B------:R1:W-:Y:S04]  /*24e0*/  STS.128 [R15+0x4000], RZ ;  /* 0x004000ff0f007388 */ /* 0x0003e80000000c00 */
[----:B------:R1:W-:Y:S02]  /*24f0*/  STS.128 [R15+0x6000], RZ ;  /* 0x006000ff0f007388 */ /* 0x0003e40000000c00 */
.L_x_1566:
[----:B------:R-:W-:Y:S05]  /*2500*/  BSYNC.RECONVERGENT B0 ;  /* 0x0000000000007941 */ /* 0x000fea0003800200 */
.L_x_1564:
        /* <DEDUP_REMOVED lines=46> */
.L_x_1568:
[----:B------:R-:W-:Y:S05]  /*27f0*/  BSYNC.RECONVERGENT B0 ;  /* 0x0000000000007941 */ /* 0x000fea0003800200 */
.L_x_1567:
        /* <DEDUP_REMOVED lines=48> */
.L_x_1570:
[----:B------:R2:W-:Y:S04]  /*2b00*/  STS.128 [R15+0x10000], RZ ;  /* 0x010000ff0f007388 */ /* 0x0005e80000000c00 */
[----:B------:R2:W-:Y:S04]  /*2b10*/  STS.128 [R15+0x12000], RZ ;  /* 0x012000ff0f007388 */ /* 0x0005e80000000c00 */
[----:B------:R2:W-:Y:S04]  /*2b20*/  STS.128 [R15+0x14000], RZ ;  /* 0x014000ff0f007388 */ /* 0x0005e80000000c00 */
[----:B------:R2:W-:Y:S02]  /*2b30*/  STS.128 [R15+0x16000], RZ ;  /* 0x016000ff0f007388 */ /* 0x0005e40000000c00 */
.L_x_1571:
[----:B------:R-:W-:Y:S05]  /*2b40*/  BSYNC.RECONVERGENT B0 ;  /* 0x0000000000007941 */ /* 0x000fea0003800200 */
.L_x_1569:
        /* <DEDUP_REMOVED lines=40> */
.L_x_1573:
[----:B------:R-:W-:Y:S05]  /*2dd0*/  BSYNC.RECONVERGENT B0 ;  /* 0x0000000000007941 */ /* 0x000fea0003800200 */
.L_x_1572:
        /* <DEDUP_REMOVED lines=46> */
.L_x_1575:
[----:B------:R2:W-:Y:S04]  /*30c0*/  STS.128 [R15+0x18000], RZ ;  /* 0x018000ff0f007388 */ /* 0x0005e80000000c00 */
[----:B------:R2:W-:Y:S04]  /*30d0*/  STS.128 [R15+0x1a000], RZ ;  /* 0x01a000ff0f007388 */ /* 0x0005e80000000c00 */
[----:B------:R2:W-:Y:S04]  /*30e0*/  STS.128 [R15+0x1c000], RZ ;  /* 0x01c000ff0f007388 */ /* 0x0005e80000000c00 */
[----:B------:R2:W-:Y:S02]  /*30f0*/  STS.128 [R15+0x1e000], RZ ;  /* 0x01e000ff0f007388 */ /* 0x0005e40000000c00 */
.L_x_1576:
[----:B------:R-:W-:Y:S05]  /*3100*/  BSYNC.RECONVERGENT B0 ;  /* 0x0000000000007941 */ /* 0x000fea0003800200 */
.L_x_1574:
        /* <DEDUP_REMOVED lines=40> */
.L_x_1578:
[----:B------:R-:W-:Y:S05]  /*3390*/  BSYNC.RECONVERGENT B0 ;  /* 0x0000000000007941 */ /* 0x000fea0003800200 */
.L_x_1577:
[----:B------:R-:W2:Y:S01]  /*33a0*/  LDCU.64 UR10, c[0x0][0x538] ;  /* 0x0000a700ff0a77ac */ /* 0x000ea20008000a00 */
[----:B------:R-:W3:Y:S01]  /*33b0*/  S2R R217, SR_TID.X ;  /* 0x0000000000d97919 */ /* 0x000ee20000002100 */
[C---:B------:R-:W-:Y:S01]  /*33c0*/  IMAD.SHL.U32 R3, R0.reuse, 0x2, RZ ;  /* 0x0000000200037824 */ /* 0x040fe200078e00ff */
[----:B------:R-:W1:Y:S01]  /*33d0*/  LDC R239, c[0x0][0x44c] ;  /* 0x00011300ffef7b82 */ /* 0x000e620000000800 */
[----:B------:R-:W-:Y:S01]  /*33e0*/  IMAD.SHL.U32 R6, R0, 0x40, RZ ;  /* 0x0000004000067824 */ /* 0x000fe200078e00ff */
[----:B------:R-:W0:Y:S01]  /*33f0*/  LDGDEPBAR ;  /* 0x00000000000079af */ /* 0x000e220000000000 */
[----:B--2---:R-:W-:-:S04]  /*3400*/  UISETP.NE.U32.AND UP0, UPT, UR10, URZ, UPT ;  /* 0x000000ff0a00728c */ /* 0x004fc8000bf05070 */
[----:B------:R-:W-:-:S06]  /*3410*/  UISETP.NE.AND.EX UP0, UPT, UR11, URZ, UPT, UP0 ;  /* 0x000000ff0b00728c */ /* 0x000fcc000bf05300 */
        /* <DEDUP_REMOVED lines=10> */
[----:B------:R-:W-:Y:S01]  /*34c0*/  LOP3.LUT R3, R3, 0x6, RZ, 0xc0, !PT ;  /* 0x0000000603037812 */ /* 0x000fe200078ec0ff */
[----:B-1----:R-:W-:Y:S02]  /*34d0*/  VIADD R8, R238, UR37 ;  /* 0x00000025ee087c36 */ /* 0x002fe40008000000 */
[----:B------:R-:W-:Y:S02]  /*34e0*/  IMAD.U32 R235, RZ, RZ, UR30 ;  /* 0x0000001effeb7e24 */ /* 0x000fe4000f8e00ff */
[C---:B------:R-:W-:Y:S02]  /*34f0*/  IMAD.SHL.U32 R229, R0.reuse, 0x20, RZ ;  /* 0x0000002000e57824 */ /* 0x040fe400078e00ff */
[----:B------:R-:W-:-:S02]  /*3500*/  IMAD.SHL.U32 R227, R0, 0x10, RZ ;  /* 0x0000001000e37824 */ /* 0x000fc400078e00ff */
[C---:B---3--:R-:W-:Y:S02]  /*3510*/  IMAD.SHL.U32 R234, R217.reuse, 0x2, RZ ;  /* 0x00000002d9ea7824 */ /* 0x048fe400078e00ff */
[----:B------:R-:W-:Y:S01]  /*3520*/  IMAD.SHL.U32 R243, R217, 0x10, RZ ;  /* 0x00000010d9f37824 */ /* 0x000fe200078e00ff */
[----:B------:R-:W-:Y:S01]  /*3530*/  R2P PR, R0, 0x6 ;  /* 0x0000000600007804 */ /* 0x000fe20000000000 */
[----:B------:R-:W-:Y:S01]  /*3540*/  IMAD.U32 R13, RZ, RZ, UR11 ;  /* 0x0000000bff0d7e24 */ /* 0x000fe2000f8e00ff */
[----:B------:R-:W-:Y:S01]  /*3550*/  LOP3.LUT R10, R3, 0xe0, R10, 0xf8, !PT ;  /* 0x000000e0030a7812 */ /* 0x000fe200078ef80a */
[----:B------:R-:W-:Y:S01]  /*3560*/  IMAD R235, R235, 0x40, R8 ;  /* 0x00000040ebeb7824 */ /* 0x000fe200078e0208 */
[----:B------:R-:W-:Y:S01]  /*3570*/  SHF.R.U32.HI R233, RZ, 0x2, R217 ;  /* 0x00000002ffe97819 */ /* 0x000fe200000116d9 */
[----:B------:R-:W-:Y:S01]  /*3580*/  IMAD.SHL.U32 R218, R217, 0x40, RZ ;  /* 0x00000040d9da7824 */ /* 0x000fe200078e00ff */
[----:B------:R1:W3:Y:S01]  /*3590*/  @P0 LDG.E R5, desc[UR34][R12.64] ;  /* 0x000000220c050981 */ /* 0x0002e2000c1e1900 */
[C---:B------:R-:W-:Y:S01]  /*35a0*/  LOP3.LUT R3, R6.reuse, 0x1c0, RZ, 0xc0, !PT ;  /* 0x000001c006037812 */ /* 0x040fe200078ec0ff */
[----:B------:R-:W-:Y:S01]  /*35b0*/  IMAD.U32 R7, RZ, RZ, UR31 ;  /* 0x0000001fff077e24 */ /* 0x000fe2000f8e00ff */
[----:B------:R-:W-:Y:S01]  /*35c0*/  LOP3.LUT R8, R229, 0x200, RZ, 0xc0, !PT ;  /* 0x00000200e5087812 */ /* 0x000fe200078ec0ff */
[----:B------:R-:W-:Y:S01]  /*35d0*/  IMAD.SHL.U32 R232, R217, 0x8, RZ ;  /* 0x00000008d9e87824 */ /* 0x000fe200078e00ff */
[----:B------:R-:W-:Y:S01]  /*35e0*/  LOP3.LUT R3, R3, 0x38, R4, 0xf8, !PT ;  /* 0x0000003803037812 */ /* 0x000fe200078ef804 */
[----:B------:R-:W4:Y:S01]  /*35f0*/  LDCU UR12, c[0x0][0x590] ;  /* 0x0000b200ff0c77ac */ /* 0x000f220008000800 */
[----:B--2---:R-:W3:Y:S01]  /*3600*/  @P0 MUFU.RCP R4, UR8 ;  /* 0x0000000800040d08 */ /* 0x004ee20008001000 */
[----:B------:R-:W-:Y:S01]  /*3610*/  LOP3.LUT R6, R6, 0x200, RZ, 0xc0, !PT ;  /* 0x0000020006067812 */ /* 0x000fe200078ec0ff */
[----:B------:R-:W-:Y:S01]  /*3620*/  IMAD.MOV.U32 R222, RZ, RZ, 0x20 ;  /* 0x00000020ffde7424 */ /* 0x000fe200078e00ff */
[----:B------:R-:W-:Y:S01]  /*3630*/  LOP3.LUT R227, R8, 0x3800, R227, 0xf8, !PT ;  /* 0x0000380008e37812 */ /* 0x000fe200078ef8e3 */
[----:B------:R-:W-:Y:S01]  /*3640*/  IMAD.MOV.U32 R216, RZ, RZ, 0x40 ;  /* 0x00000040ffd87424 */ /* 0x000fe200078e00ff */
[----:B------:R-:W-:Y:S01]  /*3650*/  LOP3.LUT R229, R6, 0xc00, R229, 0xf8, !PT ;  /* 0x00000c0006e57812 */ /* 0x000fe200078ef8e5 */
[----:B------:R-:W-:Y:S01]  /*3660*/  IMAD.MOV.U32 R249, RZ, RZ, 0x10 ;  /* 0x00000010fff97424 */ /* 0x000fe200078e00ff */
[C---:B------:R-:W-:Y:S01]  /*3670*/  LOP3.LUT R8, R3.reuse, 0x8, R0, 0x78, !PT ;  /* 0x0000000803087812 */ /* 0x040fe200078e7800 */
[----:B------:R-:W-:Y:S01]  /*3680*/  UIADD3 UR31, UPT, UPT, UR31, 0x40, URZ ;  /* 0x000000401f1f7890 */ /* 0x000fe2000fffe0ff */
[----:B------:R-:W-:Y:S01]  /*3690*/  LOP3.LUT R6, R3, 0x8, R2, 0x78, !PT ;  /* 0x0000000803067812 */ /* 0x000fe200078e7802 */
[----:B------:R-:W-:Y:S01]  /*36a0*/  IMAD.SHL.U32 R3, R217, 0x20, RZ ;  /* 0x00000020d9037824 */ /* 0x000fe200078e00ff */
[----:B------:R-:W-:-:S02]  /*36b0*/  LOP3.LUT R0, R234, 0x38, RZ, 0xc0, !PT ;  /* 0x00000038ea007812 */ /* 0x000fc400078ec0ff */
[----:B------:R-:W-:Y:S02]  /*36c0*/  CS2R R190, SRZ ;  /* 0x0000000000be7805 */ /* 0x000fe4000001ff00 */
[----:B------:R-:W-:Y:S02]  /*36d0*/  LOP3.LUT R11, R218, 0x1c0, RZ, 0xc0, !PT ;  /* 0x000001c0da0b7812 */ /* 0x000fe400078ec0ff */
[----:B------:R-:W-:Y:S02]  /*36e0*/  CS2R R188, SRZ ;  /* 0x0000000000bc7805 */ /* 0x000fe4000001ff00 */
[----:B------:R-:W-:Y:S02]  /*36f0*/  LOP3.LUT R2, R3, 0x200, RZ, 0xc0, !PT ;  /* 0x0000020003027812 */ /* 0x000fe400078ec0ff */
[----:B------:R-:W-:Y:S02]  /*3700*/  CS2R R194, SRZ ;  /* 0x0000000000c27805 */ /* 0x000fe4000001ff00 */
[----:B------:R-:W-:-:S02]  /*3710*/  LOP3.LUT R0, R0, 0x20, R233, 0x78, !PT ;  /* 0x0000002000007812 */ /* 0x000fc400078e78e9 */
[----:B------:R-:W-:Y:S02]  /*3720*/  CS2R R192, SRZ ;  /* 0x0000000000c07805 */ /* 0x000fe4000001ff00 */
[----:B------:R-:W-:Y:S02]  /*3730*/  LOP3.LUT R9, R2, 0x3800, R243, 0xf8, !PT ;  /* 0x0000380002097812 */ /* 0x000fe400078ef8f3 */
[----:B------:R-:W-:Y:S02]  /*3740*/  CS2R R186, SRZ ;  /* 0x0000000000ba7805 */ /* 0x000fe4000001ff00 */
[----:B------:R-:W-:Y:S02]  /*3750*/  IADD3 R10, PT, PT, R10, UR39, R7 ;  /* 0x000000270a0a7c10 */ /* 0x000fe4000fffe007 */
[----:B------:R-:W-:Y:S02]  /*3760*/  CS2R R184, SRZ ;  /* 0x0000000000b87805 */ /* 0x000fe4000001ff00 */
[----:B------:R-:W-:-:S02]  /*3770*/  SHF.R.U32.HI R7, RZ, 0x3, R217 ;  /* 0x00000003ff077819 */ /* 0x000fc400000116d9 */
[----:B------:R-:W-:Y:S02]  /*3780*/  CS2R R182, SRZ ;  /* 0x0000000000b67805 */ /* 0x000fe4000001ff00 */
[----:B-1----:R-:W-:Y:S02]  /*3790*/  LOP3.LUT R12, R234, 0x20, RZ, 0xc0, !PT ;  /* 0x00000020ea0c7812 */ /* 0x002fe400078ec0ff */
[----:B------:R-:W-:Y:S02]  /*37a0*/  CS2R R180, SRZ ;  /* 0x0000000000b47805 */ /* 0x000fe4000001ff00 */
[----:B------:R-:W-:Y:S02]  /*37b0*/  LOP3.LUT R243, R0, 0x1c0, R243, 0xf8, !PT ;  /* 0x000001c000f37812 */ /* 0x000fe400078ef8f3 */
[----:B------:R-:W-:Y:S02]  /*37c0*/  CS2R R174, SRZ ;  /* 0x0000000000ae7805 */ /* 0x000fe4000001ff00 */
[----:B------:R-:W-:-:S02]  /*37d0*/  LOP3.LUT R13, R3, 0xc00, RZ, 0xc0, !PT ;  /* 0x00000c00030d7812 */ /* 0x000fc400078ec0ff */
        /* <DEDUP_REMOVED lines=9> */
[----:B------:R-:W-:Y:S02]  /*3870*/  LOP3.LUT R242, R0, 0x8, R217, 0x78, !PT ;  /* 0x0000000800f27812 */ /* 0x000fe400078e78d9 */
[----:B------:R-:W-:Y:S02]  /*3880*/  CS2R R166, SRZ ;  /* 0x0000000000a67805 */ /* 0x000fe4000001ff00 */
[----:B------:R-:W-:Y:S01]  /*3890*/  LOP3.LUT R243, R6, R243, RZ, 0xfc, !PT ;  /* 0x000000f306f37212 */ /* 0x000fe200078efcff */
[----:B------:R-:W-:Y:S01]  /*38a0*/  IMAD.MOV.U32 R6, RZ, RZ, 0x40 ;  /* 0x00000040ff067424 */ /* 0x000fe200078e00ff */
[----:B------:R-:W-:-:S02]  /*38b0*/  LOP3.LUT R227, R227, R8, RZ, 0xfc, !PT ;  /* 0x00000008e3e37212 */ /* 0x000fc400078efcff */
[----:B------:R-:W-:Y:S02]  /*38c0*/  CS2R R164, SRZ ;  /* 0x0000000000a47805 */ /* 0x000fe4000001ff00 */
[----:B------:R-:W-:Y:S02]  /*38d0*/  LEA R229, R229, UR36, 0x1 ;  /* 0x00000024e5e57c11 */ /* 0x000fe4000f8e08ff */
[----:B------:R-:W-:Y:S02]  /*38e0*/  CS2R R158, SRZ ;  /* 0x00000000009e7805 */ /* 0x000fe4000001ff00 */
[----:B------:R-:W-:Y:S02]  /*38f0*/  SEL R6, R6, 0xffffffc0, !P2 ;  /* 0xffffffc006067807 */ /* 0x000fe40005000000 */
[----:B------:R-:W-:Y:S02]  /*3900*/  CS2R R156, SRZ ;  /* 0x00000000009c7805 */ /* 0x000fe4000001ff00 */
[----:B------:R-:W-:-:S02]  /*3910*/  LEA R227, R227, UR36, 0x1 ;  /* 0x00000024e3e37c11 */ /* 0x000fc4000f8e08ff */
[----:B------:R-:W-:Y:S02]  /*3920*/  CS2R R162, SRZ ;  /* 0x0000000000a27805 */ /* 0x000fe4000001ff00 */
[----:B------:R-:W-:Y:S01]  /*3930*/  SEL R222, R222, 0xffffffe0, !P1 ;  /* 0xffffffe0dede7807 */ /* 0x000fe20004800000 */
[C---:B------:R-:W-:Y:S01]  /*3940*/  IMAD.IADD R225, R6.reuse, 0x1, R229 ;  /* 0x0000000106e17824 */ /* 0x040fe200078e02e5 */
[----:B------:R-:W-:Y:S01]  /*3950*/  LOP3.LUT P3, RZ, R217, 0x4, RZ, 0xc0, !PT ;  /* 0x00000004d9ff7812 */ /* 0x000fe2000786c0ff */
[----:B------:R-:W-:Y:S01]  /*3960*/  IMAD.IADD R223, R6, 0x1, R227 ;  /* 0x0000000106df7824 */ /* 0x000fe200078e02e3 */
[----:B------:R-:W-:Y:S01]  /*3970*/  IADD3 R235, PT, PT, R235, -0x59, -R10 ;  /* 0xffffffa7ebeb7810 */ /* 0x000fe20007ffe80a */
[----:B------:R-:W-:Y:S01]  /*3980*/  IMAD.IADD R224, R227, 0x1, R222 ;  /* 0x00000001e3e07824 */ /* 0x000fe200078e02de */
[----:B------:R-:W-:Y:S01]  /*3990*/  LOP3.LUT R242, R9, R242, RZ, 0xfc, !PT ;  /* 0x000000f209f27212 */ /* 0x000fe200078efcff */
        /* <DEDUP_REMOVED lines=47> */
[----:B------:R-:W-:Y:S01]  /*3c90*/  LOP3.LUT P4, RZ, R217, 0x8, RZ, 0xc0, !PT ;  /* 0x00000008d9ff7812 */ /* 0x000fe2000788c0ff */
[----:B------:R-:W-:Y:S01]  /*3ca0*/  IMAD.IADD R222, R222, 0x1, R225 ;  /* 0x00000001dede7824 */ /* 0x000fe200078e02e1 */
[----:B------:R-:W-:Y:S01]  /*3cb0*/  SEL R216, R216, 0xffffffc0, !P3 ;  /* 0xffffffc0d8d87807 */ /* 0x000fe20005800000 */
[----:B------:R-:W-:Y:S01]  /*3cc0*/  UMOV UR13, URZ ;  /* 0x000000ff000d7c82 */ /* 0x000fe20008000000 */
[----:B------:R-:W-:Y:S01]  /*3cd0*/  SEL R249, R249, 0xfffffff0, !P3 ;  /* 0xfffffff0f9f97807 */ /* 0x000fe20005800000 */
[----:B------:R-:W1:Y:S01]  /*3ce0*/  LDCU UR8, c[0x0][0x440] ;  /* 0x00008800ff0877ac */ /* 0x000e620008000800 */
[----:B------:R-:W-:Y:S01]  /*3cf0*/  LOP3.LUT R248, R232, 0x38, RZ, 0xc0, !PT ;  /* 0x00000038e8f87812 */ /* 0x000fe200078ec0ff */
[----:B------:R-:W2:Y:S01]  /*3d00*/  LDCU UR9, c[0x0][0x3e0] ;  /* 0x00007c00ff0977ac */ /* 0x000ea20008000800 */
[----:B------:R-:W1:Y:S01]  /*3d10*/  LDCU UR11, c[0x0][0x50c] ;  /* 0x0000a180ff0b77ac */ /* 0x000e620008000800 */
[----:B------:R-:W1:Y:S01]  /*3d20*/  LDCU UR10, c[0x0][0x45c] ;  /* 0x00008b80ff0a77ac */ /* 0x000e620008000800 */
[----:B----4-:R-:W-:-:S02]  /*3d30*/  USHF.L.U32 UR12, UR12, 0x6, URZ ;  /* 0x000000060c0c7899 */ /* 0x010fc400080006ff */
[----:B------:R-:W-:Y:S01]  /*3d40*/  UISETP.GE.AND UP1, UPT, UR31, UR37, UPT ;  /* 0x000000251f00728c */ /* 0x000fe2000bf26270 */
[----:B---3--:R-:W-:Y:S01]  /*3d50*/  @P0 FMUL.FTZ R2, R5, R4 ;  /* 0x0000000405020220 */ /* 0x008fe20000410000 */
[----:B------:R-:W-:-:S04]  /*3d60*/  SHF.R.U32.HI R5, RZ, 0x1, R217 ;  /* 0x00000001ff057819 */ /* 0x000fc800000116d9 */
[----:B------:R-:W-:Y:S02]  /*3d70*/  LOP3.LUT R4, R5, 0x10, RZ, 0xc0, !PT ;  /* 0x0000001005047812 */ /* 0x000fe400078ec0ff */
[----:B------:R-:W-:Y:S01]  /*3d80*/  @P0 R2UR UR14, R2 ;  /* 0x00000000020e02ca */ /* 0x000fe200000e0000 */
[----:B------:R-:W-:Y:S01]  /*3d90*/  IMAD.MOV.U32 R2, RZ, RZ, 0x20 ;  /* 0x00000020ff027424 */ /* 0x000fe200078e00ff */
[----:B------:R-:W-:Y:S02]  /*3da0*/  LOP3.LUT R11, R4, 0x8, R217, 0xf8, !PT ;  /* 0x00000008040b7812 */ /* 0x000fe400078ef8d9 */
[----:B------:R-:W-:Y:S02]  /*3db0*/  LOP3.LUT P0, RZ, R217, 0x2, RZ, 0xc0, !PT ;  /* 0x00000002d9ff7812 */ /* 0x000fe4000780c0ff */
[----:B------:R-:W-:Y:S02]  /*3dc0*/  LOP3.LUT R4, R11, R0, RZ, 0x3c, !PT ;  /* 0x000000000b047212 */ /* 0x000fe400078e3cff */
[----:B------:R-:W-:-:S02]  /*3dd0*/  LOP3.LUT R0, R0, 0x8, R5, 0x78, !PT ;  /* 0x0000000800007812 */ /* 0x000fc400078e7805 */
[----:B------:R-:W-:Y:S02]  /*3de0*/  LOP3.LUT R5, R7, 0x1c0, R218, 0xf8, !PT ;  /* 0x000001c007057812 */ /* 0x000fe400078ef8da */
[----:B------:R-:W-:Y:S01]  /*3df0*/  SEL R2, R2, 0xffffffe0, !P0 ;  /* 0xffffffe002027807 */ /* 0x000fe20004000000 */
[----:B------:R-:W-:Y:S01]  /*3e00*/  @UP0 UMOV UR13, UR14 ;  /* 0x0000000e000d0c82 */ /* 0x000fe20008000000 */
[----:B------:R-:W-:Y:S02]  /*3e10*/  LOP3.LUT R5, R5, 0x38, R232, 0x78, !PT ;  /* 0x0000003805057812 */ /* 0x000fe400078e78e8 */
[----:B------:R-:W-:Y:S02]  /*3e20*/  LOP3.LUT R219, R4, 0x200, R3, 0xf8, !PT ;  /* 0x0000020004db7812 */ /* 0x000fe400078ef803 */
[----:B------:R-:W-:Y:S02]  /*3e30*/  LOP3.LUT R220, R5, 0x200, R218, 0xf8, !PT ;  /* 0x0000020005dc7812 */ /* 0x000fe400078ef8da */
[----:B------:R-:W-:-:S04]  /*3e40*/  LOP3.LUT R218, R218, 0x200, RZ, 0xc0, !PT ;  /* 0x00000200dada7812 */ /* 0x000fc800078ec0ff */
[----:B------:R-:W-:-:S04]  /*3e50*/  LOP3.LUT R5, R218, 0xc00, R3, 0xf8, !PT ;  /* 0x00000c00da057812 */ /* 0x000fc800078ef803 */
[----:B-12---:R-:W-:-:S07]  /*3e60*/  LOP3.LUT R250, R5, R0, RZ, 0xfc, !PT ;  /* 0x0000000005fa7212 */ /* 0x006fce00078efcff */
.L_x_1581:
[----:B------:R-:W0:Y:S01]  /*3e70*/  LDGDEPBAR ;  /* 0x00000000000079af */ /* 0x000e220000000000 */
[----:B------:R-:W-:Y:S01]  /*3e80*/  MOV R116, UR16 ;  /* 0x0000001000747c02 */ /* 0x000fe20008000f00 */
[----:B------:R-:W-:Y:S01]  /*3e90*/  VIADD R197, R235, 0x21 ;  /* 0x00000021ebc57836 */ /* 0x000fe20000000000 */
[----:B------:R-:W-:Y:S01]  /*3ea0*/  MOV R117, UR17 ;  /* 0x0000001100757c02 */ /* 0x000fe20008000f00 */
[----:B-----5:R-:W-:Y:S01]  /*3eb0*/  FMUL.FTZ R200, R237, 1.4426950216293334961 ;  /* 0x3fb8aa3bedc87820 */ /* 0x020fe20000410000 */
[----:B------:R-:W-:Y:S01]  /*3ec0*/  PLOP3.LUT P1, PT, PT, PT, UP1, 0x80, 0x8 ;  /* 0x000000000008781c */ /* 0x000fe20003f2f018 */
[C---:B------:R-:W-:Y:S01]  /*3ed0*/  VIADD R204, R235.reuse, 0x10 ;  /* 0x00000010ebcc7836 */ /* 0x040fe20000000000 */
[C---:B------:R-:W-:Y:S01]  /*3ee0*/  IADD3 R196, PT, PT, R235.reuse, 0x19, RZ ;  /* 0x00000019ebc47810 */ /* 0x040fe20007ffe0ff */
[----:B------:R-:W-:Y:S01]  /*3ef0*/  UISETP.NE.AND UP2, UPT, UR45, URZ, UPT ;  /* 0x000000ff2d00728c */ /* 0x000fe2000bf45270 */
[----:B------:R-:W-:Y:S02]  /*3f00*/  PLOP3.LUT P2, PT, PT, PT, UP1, 0x80, 0x8 ;  /* 0x000000000008781c */ /* 0x000fe40003f4f018 */
[----:B------:R-:W-:Y:S02]  /*3f10*/  IABS R196, R196 ;  /* 0x000000c400c47213 */ /* 0x000fe40000000000 */
[----:B------:R-:W-:Y:S02]  /*3f20*/  IABS R204, R204 ;  /* 0x000000cc00cc7213 */ /* 0x000fe40000000000 */
[----:B------:R-:W-:Y:S02]  /*3f30*/  I2FP.F32.S32 R209, R196 ;  /* 0x000000c400d17245 */ /* 0x000fe40000201400 */
[----:B------:R-:W-:Y:S02]  /*3f40*/  PLOP3.LUT P6, PT, PT, PT, UP1, 0x80, 0x8 ;  /* 0x000000000008781c */ /* 0x000fe40003fcf018 */
[----:B------:R-:W-:Y:S01]  /*3f50*/  MOV R131, UR41 ;  /* 0x0000002900837c02 */ /* 0x000fe20008000f00 */
[----:B------:R-:W-:Y:S01]  /*3f60*/  @UP2 UIADD3 UR15, UP0, UPT, UR52, -0x100, URZ ;  /* 0xffffff00340f2890 */ /* 0x000fe2000ff1e0ff */
[C---:B------:R-:W-:Y:S02]  /*3f70*/  IADD3 R203, PT, PT, R235.reuse, 0x11, RZ ;  /* 0x00000011ebcb7810 */ /* 0x040fe40007ffe0ff */
[----:B------:R-:W-:Y:S01]  /*3f80*/  PLOP3.LUT P0, PT, PT, PT, UP1, 0x80, 0x8 ;  /* 0x000000000008781c */ /* 0x000fe20003f0f018 */
[----:B------:R-:W-:Y:S04]  /*3f90*/  DEPBAR.LE SB0, 0x0 ;  /* 0x000080000000791a */ /* 0x000fe80000000000 */
[----:B------:R-:W-:Y:S01]  /*3fa0*/  BAR.SYNC.DEFER_BLOCKING 0x0 ;  /* 0x0000000000007b1d */ /* 0x000fe20000010000 */
[----:B------:R-:W-:Y:S01]  /*3fb0*/  IABS R203, R203 ;  /* 0x000000cb00cb7213 */ /* 0x000fe20000000000 */
[----:B------:R-:W-:Y:S01]  /*3fc0*/  @UP2 UIADD3.X UR14, UPT, UPT, UR53, -0x1, URZ, UP0, !UPT ;  /* 0xffffffff350e2890 */ /* 0x000fe200087fe4ff */
[----:B------:R-:W-:Y:S01]  /*3fd0*/  PLOP3.LUT P5, PT, PT, PT, UP1, 0x80, 0x8 ;  /* 0x000000000008781c */ /* 0x000fe20003faf018 */
[----:B------:R-:W-:Y:S01]  /*3fe0*/  @UP2 UIADD3 UR16, UP0, UPT, UR16, -0x100, URZ ;  /* 0xffffff0010102890 */ /* 0x000fe2000ff1e0ff */
[----:B------:R-:W-:Y:S02]  /*3ff0*/  I2FP.F32.S32 R203, R203 ;  /* 0x000000cb00cb7245 */ /* 0x000fe40000201400 */
[----:B------:R-:W-:Y:S01]  /*4000*/  IADD3 R198, PT, PT, R235, 0x20, RZ ;  /* 0x00000020ebc67810 */ /* 0x000fe20007ffe0ff */
[----:B------:R-:W-:Y:S01]  /*4010*/  @UP2 UIADD3.X UR17, UPT, UPT, UR17, -0x1, URZ, UP0, !UPT ;  /* 0xffffffff11112890 */ /* 0x000fe200087fe4ff */
[----:B------:R-:W-:Y:S02]  /*4020*/  @P0 LOP3.LUT R126, R234, 0x6, RZ, 0xc0, !PT ;  /* 0x00000006ea7e0812 */ /* 0x000fe400078ec0ff */
[----:B------:R-:W-:Y:S02]  /*4030*/  PLOP3.LUT P0, PT, PT, PT, UP1, 0x80, 0x8 ;  /* 0x000000000008781c */ /* 0x000fe40003f0f018 */
[----:B------:R-:W-:Y:S02]  /*4040*/  @P2 LOP3.LUT R126, R126, 0xe0, R233, 0xf8, !PT ;  /* 0x000000e07e7e2812 */ /* 0x000fe400078ef8e9 */
[----:B------:R-:W-:Y:S02]  /*4050*/  PLOP3.LUT P2, PT, PT, PT, UP1, 0x80, 0x8 ;  /* 0x000000000008781c */ /* 0x000fe40003f4f018 */
[----:B------:R-:W-:Y:S01]  /*4060*/  IABS R198, R198 ;  /* 0x000000c600c67213 */ /* 0x000fe20000000000 */
[----:B------:R-:W-:Y:S01]  /*4070*/  @P6 IMAD R131, R131, 0x40, R126 ;  /* 0x0000004083836824 */ /* 0x000fe200078e027e */
[----:B------:R-:W-:Y:S02]  /*4080*/  PLOP3.LUT P6, PT, PT, PT, UP1, 0x80, 0x8 ;  /* 0x000000000008781c */ /* 0x000fe40003fcf018 */
[----:B------:R-:W-:Y:S02]  /*4090*/  I2FP.F32.S32 R198, R198 ;  /* 0x000000c600c67245 */ /* 0x000fe40000201400 */
[C---:B------:R-:W-:Y:S01]  /*40a0*/  @P1 IADD3 R128, PT, PT, R131.reuse, 0x8, RZ ;  /* 0x0000000883801810 */ /* 0x040fe20007ffe0ff */
[----:B------:R-:W-:Y:S01]  /*40b0*/  LDSM.16.M88.4 R84, [R229] ;  /* 0x00000000e554783b */ /* 0x000fe20000000200 */
[----:B------:R-:W-:Y:S02]  /*40c0*/  @P0 IADD3 R127, PT, PT, R131, 0x1, RZ ;  /* 0x00000001837f0810 */ /* 0x000fe40007ffe0ff */
[----:B------:R-:W-:Y:S02]  /*40d0*/  PLOP3.LUT P0, PT, PT, PT, UP1, 0x80, 0x8 ;  /* 0x000000000008781c */ /* 0x000fe40003f0f018 */
[----:B------:R-:W-:Y:S01]  /*40e0*/  @P2 ISETP.GE.AND P2, PT, R128, UR37, PT ;  /* 0x0000002580002c0c */ /* 0x000fe2000bf46270 */
[----:B-1----:R-:W1:Y:S01]  /*40f0*/  LDSM.16.M88.4 R88, [R227+0x10000] ;  /* 0x01000000e358783b */ /* 0x002e620000000200 */
[----:B------:R-:W-:Y:S02]  /*4100*/  @P5 ISETP.GE.AND P5, PT, R127, UR37, PT ;  /* 0x000000257f005c0c */ /* 0x000fe4000bfa6270 */
[----:B------:R-:W-:Y:S02]  /*4110*/  @P6 ISETP.GE.AND P6, PT, R131, UR37, PT ;  /* 0x0000002583006c0c */ /* 0x000fe4000bfc6270 */
[----:B------:R-:W-:Y:S01]  /*4120*/  PLOP3.LUT P1, PT, PT, PT, UP1, 0x80, 0x8 ;  /* 0x000000000008781c */ /* 0x000fe20003f2f018 */
[----:B------:R-:W2:Y:S01]  /*4130*/  LDSM.16.M88.4 R92, [R227+0x10800] ;  /* 0x01080000e35c783b */ /* 0x000ea20000000200 */
[----:B------:R-:W-:Y:S04]  /*4140*/  IADD3 R205, PT, PT, R235, 0x18, RZ ;  /* 0x00000018ebcd7810 */ /* 0x000fe80007ffe0ff */
[----:B------:R-:W-:Y:S01]  /*4150*/  IABS R205, R205 ;  /* 0x000000cd00cd7213 */ /* 0x000fe20000000000 */
[----:B------:R-:W-:Y:S03]  /*4160*/  LDSM.16.M88.4 R96, [R226] ;  /* 0x00000000e260783b */ /* 0x000fe60000000200 */
[----:B------:R-:W-:Y:S03]  /*4170*/  I2FP.F32.S32 R205, R205 ;  /* 0x000000cd00cd7245 */ /* 0x000fe60000201400 */
        /* <DEDUP_REMOVED lines=87> */
[-C--:B----4-:R-:W-:Y:S03]  /*46f0*/  IADD3 R226, PT, PT, R2, R229.reuse, RZ ;  /* 0x000000e502e27210 */ /* 0x090fe60007ffe0ff */
[----:B------:R-:W-:Y:S01]  /*4700*/  HMMA.16816.F32.BF16 R16, R108, R90, R16 ;  /* 0x0000005a6c10723c */ /* 0x000fe20000041810 */
[----:B------:R1:W2:Y:S06]  /*4710*/  LDSM.16.M88.4 R88, [R224+0x16800] ;  /* 0x01680000e058783b */ /* 0x0002ac0000000200 */
[----:B------:R4:W2:Y:S01]  /*4720*/  LDSM.16.M88.4 R108, [R225+0x6000] ;  /* 0x00600000e16c783b */ /* 0x0008a20000000200 */
[C---:B------:R-:W-:Y:S08]  /*4730*/  HMMA.16816.F32.BF16 R4, R92.reuse, R96, R4 ;  /* 0x000000605c04723c */ /* 0x040ff00000041804 */
[C---:B------:R-:W-:Y:S01]  /*4740*/  HMMA.16816.F32.BF16 R8, R92.reuse, R98, R8 ;  /* 0x000000625c08723c */ /* 0x040fe20000041808 */
[----:B------:R-:W-:Y:S07]  /*4750*/  LDSM.16.M88.4 R96, [R221+0x16000] ;  /* 0x01600000dd60783b */ /* 0x000fee0000000200 */
[C---:B---3--:R-:W-:Y:S03]  /*4760*/  HMMA.16816.F32.BF16 R12, R92.reuse, R84, R12 ;  /* 0x000000545c0c723c */ /* 0x048fe6000004180c */
[----:B-1----:R-:W-:Y:S02]  /*4770*/  IADD3 R224, PT, PT, R227, R2, RZ ;  /* 0x00000002e3e07210 */ /* 0x002fe40007ffe0ff */
[C---:B----4-:R-:W-:Y:S03]  /*4780*/  IADD3 R225, PT, PT, R216.reuse, R229, RZ ;  /* 0x000000e5d8e17210 */ /* 0x050fe60007ffe0ff */
[----:B------:R-:W-:Y:S01]  /*4790*/  HMMA.16816.F32.BF16 R16, R92, R86, R16 ;  /* 0x000000565c10723c */ /* 0x000fe20000041810 */
[----:B------:R1:W3:Y:S06]  /*47a0*/  LDSM.16.M88.4 R84, [R223+0x16800] ;  /* 0x01680000df54783b */ /* 0x0002ec0000000200 */
[----:B------:R4:W3:Y:S01]  /*47b0*/  LDSM.16.M88.4 R92, [R222+0x6000] ;  /* 0x00600000de5c783b */ /* 0x0008e20000000200 */
[C---:B------:R-:W-:Y:S08]  /*47c0*/  HMMA.16816.F32.BF16 R4, R100.reuse, R104, R4 ;  /* 0x000000686404723c */ /* 0x040ff00000041804 */
[C---:B------:R-:W-:Y:S08]  /*47d0*/  HMMA.16816.F32.BF16 R8, R100.reuse, R106, R8 ;  /* 0x0000006a6408723c */ /* 0x040ff00000041808 */
[C---:B--2---:R-:W-:Y:S03]  /*47e0*/  HMMA.16816.F32.BF16 R12, R100.reuse, R88, R12 ;  /* 0x00000058640c723c */ /* 0x044fe6000004180c */
[----:B-1----:R-:W-:Y:S01]  /*47f0*/  IMAD.IADD R223, R216, 0x1, R227 ;  /* 0x00000001d8df7824 */ /* 0x002fe200078e02e3 */
[----:B----4-:R-:W-:Y:S04]  /*4800*/  LEA R222, R243, UR5, 0x1 ;  /* 0x00000005f3de7c11 */ /* 0x010fe8000f8e08ff */
        /* <DEDUP_REMOVED lines=8> */
[----:B-1----:R-:W-:Y:S08]  /*4890*/  I2FP.F32.S32 R221, R204 ;  /* 0x000000cc00dd7245 */ /* 0x002ff00000201400 */
[----:B------:R-:W-:Y:S01]  /*48a0*/  FMUL.FTZ R119, R6, UR11 ;  /* 0x0000000b06777c20 */ /* 0x000fe20008410000 */
[----:B------:R-:W-:Y:S01]  /*48b0*/  FMUL.FTZ R118, R4, UR11 ;  /* 0x0000000b04767c20 */ /* 0x000fe20008410000 */
[----:B------:R-:W-:Y:S01]  /*48c0*/  FMUL.FTZ R121, R7, UR11 ;  /* 0x0000000b07797c20 */ /* 0x000fe20008410000 */
[----:B------:R-:W-:Y:S03]  /*48d0*/  FMUL.FTZ R120, R5, UR11 ;  /* 0x0000000b05787c20 */ /* 0x000fe60008410000 */
[----:B------:R-:W-:Y:S02]  /*48e0*/  MUFU.TANH R119, R119 ;  /* 0x0000007700777308 */ /* 0x000fe40000002400 */
[----:B------:R-:W-:Y:S01]  /*48f0*/  FMUL.FTZ R122, R8, UR11 ;  /* 0x0000000b087a7c20 */ /* 0x000fe20008410000 */
[----:B------:R-:W-:Y:S01]  /*4900*/  FMUL.FTZ R123, R10, UR11 ;  /* 0x0000000b0a7b7c20 */ /* 0x000fe20008410000 */
[----:B------:R-:W-:Y:S01]  /*4910*/  FMUL.FTZ R124, R9, UR11 ;  /* 0x0000000b097c7c20 */ /* 0x000fe20008410000 */
[----:B------:R-:W-:Y:S01]  /*4920*/  FMUL.FTZ R125, R11, UR11 ;  /* 0x0000000b0b7d7c20 */ /* 0x000fe20008410000 */
[C---:B--2---:R-:W-:Y:S04]  /*4930*/  HMMA.16816.F32.BF16 R12, R92.reuse, R84, R12 ;  /* 0x000000545c0c723c */ /* 0x044fe8000004180c */
[----:B------:R-:W-:Y:S04]  /*4940*/  MUFU.TANH R118, R118 ;  /* 0x0000007600767308 */ /* 0x000fe80000002400 */
[----:B------:R-:W-:Y:S06]  /*4950*/  HMMA.16816.F32.BF16 R16, R92, R86, R16 ;  /* 0x000000565c10723c */ /* 0x000fec0000041810 */
[----:B------:R-:W1:Y:S10]  /*4960*/  MUFU.TANH R121, R121 ;  /* 0x0000007900797308 */ /* 0x000e740000002400 */
[----:B------:R-:W2:Y:S01]  /*4970*/  MUFU.TANH R120, R120 ;  /* 0x0000007800787308 */ /* 0x000ea20000002400 */
[----:B------:R-:W-:Y:S01]  /*4980*/  FMUL.FTZ R130, R13, UR11 ;  /* 0x0000000b0d827c20 */ /* 0x000fe20008410000 */
[----:B------:R-:W-:Y:S01]  /*4990*/  FMUL.FTZ R129, R12, UR11 ;  /* 0x0000000b0c817c20 */ /* 0x000fe20008410000 */
[----:B------:R-:W-:Y:S01]  /*49a0*/  FMUL.FTZ R199, R14, UR11 ;  /* 0x0000000b0ec77c20 */ /* 0x000fe20008410000 */
[----:B------:R-:W-:Y:S06]  /*49b0*/  FMUL.FTZ R128, R15, UR11 ;  /* 0x0000000b0f807c20 */ /* 0x000fec0008410000 */
[----:B------:R3:W-:Y:S01]  /*49c0*/  MUFU.TANH R127, R130 ;  /* 0x00000082007f7308 */ /* 0x0007e20000002400 */
[----:B-1----:R-:W-:Y:S01]  /*49d0*/  FFMA.FTZ R211, R198, -UR13, R121 ;  /* 0x8000000dc6d37c23 */ /* 0x002fe20008010079 */
[----:B------:R-:W-:Y:S01]  /*49e0*/  FMUL.FTZ R198, R236, 1.4426950216293334961 ;  /* 0x3fb8aa3becc67820 */ /* 0x000fe20000410000 */
[----:B------:R-:W-:Y:S01]  /*49f0*/  FMUL.FTZ R196, R17, UR11 ;  /* 0x0000000b11c47c20 */ /* 0x000fe20008410000 */
[----:B------:R-:W-:Y:S01]  /*4a00*/  FMUL.FTZ R230, R19, UR11 ;  /* 0x0000000b13e67c20 */ /* 0x000fe20008410000 */
[----:B------:R-:W-:Y:S05]  /*4a10*/  FFMA.FTZ R121, -R121, R121, 1 ;  /* 0x3f80000079797423 */ /* 0x000fea0000010179 */
[----:B------:R-:W-:Y:S01]  /*4a20*/  MUFU.TANH R126, R129 ;  /* 0x00000081007e7308 */ /* 0x000fe20000002400 */
[----:B--2---:R-:W-:Y:S01]  /*4a30*/  FFMA.FTZ R215, R205, -UR13, R120 ;  /* 0x8000000dcdd77c23 */ /* 0x004fe20008010078 */
[----:B------:R-:W-:Y:S01]  /*4a40*/  FMUL.FTZ R121, R121, UR11 ;  /* 0x0000000b79797c20 */ /* 0x000fe20008410000 */
[----:B------:R-:W-:Y:S07]  /*4a50*/  FFMA.FTZ R120, -R120, R120, 1 ;  /* 0x3f80000078787423 */ /* 0x000fee0000010178 */
[----:B------:R1:W-:Y:S01]  /*4a60*/  MUFU.TANH R129, R199 ;  /* 0x000000c700817308 */ /* 0x0003e20000002400 */
[----:B---3--:R-:W-:Y:S01]  /*4a70*/  IABS R130, R197 ;  /* 0x000000c500827213 */ /* 0x008fe20000000000 */
[----:B------:R-:W-:Y:S03]  /*4a80*/  FMUL.FTZ R197, R16, UR11 ;  /* 0x0000000b10c57c20 */ /* 0x000fe60008410000 */
[----:B------:R-:W-:Y:S05]  /*4a90*/  I2FP.F32.S32 R130, R130 ;  /* 0x0000008200827245 */ /* 0x000fea0000201400 */
[----:B------:R-:W2:Y:S01]  /*4aa0*/  MUFU.TANH R123, R123 ;  /* 0x0000007b007b7308 */ /* 0x000ea20000002400 */
[----:B------:R-:W-:Y:S01]  /*4ab0*/  FFMA.FTZ R207, R130, -UR13, R119 ;  /* 0x8000000d82cf7c23 */ /* 0x000fe20008010077 */
[----:B------:R-:W-:Y:S04]  /*4ac0*/  FFMA.FTZ R119, -R119, R119, 1 ;  /* 0x3f80000077777423 */ /* 0x000fe80000010177 */
[----:B------:R-:W-:Y:S04]  /*4ad0*/  @P0 FSEL R207, R207, -INF , !P6 ;  /* 0xff800000cfcf0808 */ /* 0x000fe80007000000 */
[----:B------:R-:W3:Y:S01]  /*4ae0*/  MUFU.TANH R122, R122 ;  /* 0x0000007a007a7308 */ /* 0x000ee20000002400 */
[----:B------:R-:W-:Y:S01]  /*4af0*/  PLOP3.LUT P0, PT, PT, PT, UP1, 0x80, 0x8 ;  /* 0x000000000008781c */ /* 0x000fe20003f0f018 */
[----:B-1----:R-:W-:Y:S01]  /*4b00*/  FFMA.FTZ R199, R209, -UR13, R118 ;  /* 0x8000000dd1c77c23 */ /* 0x002fe20008010076 */
[----:B------:R-:W-:Y:S04]  /*4b10*/  FFMA.FTZ R118, -R118, R118, 1 ;  /* 0x3f80000076767423 */ /* 0x000fe80000010176 */
[----:B------:R-:W-:Y:S03]  /*4b20*/  @P1 FSEL R199, R199, -INF , !P6 ;  /* 0xff800000c7c71808 */ /* 0x000fe60007000000 */
[----:B------:R-:W1:Y:S01]  /*4b30*/  MUFU.TANH R124, R124 ;  /* 0x0000007c007c7308 */ /* 0x000e620000002400 */
[----:B------:R-:W-:Y:S01]  /*4b40*/  PLOP3.LUT P6, PT, PT, PT, UP1, 0x80, 0x8 ;  /* 0x000000000008781c */ /* 0x000fe20003fcf018 */
[----:B--2---:R-:W-:Y:S01]  /*4b50*/  FFMA.FTZ R209, R209, -UR13, R123 ;  /* 0x8000000dd1d17c23 */ /* 0x004fe2000801007b */
[----:B------:R-:W-:Y:S01]  /*4b60*/  FSETP.NEU.FTZ.AND P1, PT, R237, -INF , PT ;  /* 0xff800000ed00780b */ /* 0x000fe20003f3d000 */
[----:B------:R-:W-:Y:S01]  /*4b70*/  FFMA.FTZ R123, -R123, R123, 1 ;  /* 0x3f8000007b7b7423 */ /* 0x000fe2000001017b */
[----:B------:R-:W-:Y:S01]  /*4b80*/  FMUL.FTZ R118, R118, UR11 ;  /* 0x0000000b76767c20 */ /* 0x000fe20008410000 */
[----:B------:R-:W-:Y:S02]  /*4b90*/  @P0 FSEL R211, R211, -INF , !P5 ;  /* 0xff800000d3d30808 */ /* 0x000fe40006800000 */
[----:B------:R-:W-:Y:S02]  /*4ba0*/  PLOP3.LUT P0, PT, PT, PT, UP1, 0x80, 0x8 ;  /* 0x000000000008781c */ /* 0x000fe40003f0f018 */
[----:B------:R-:W2:Y:S01]  /*4bb0*/  MUFU.TANH R125, R125 ;  /* 0x0000007d007d7308 */ /* 0x000ea20000002400 */
[----:B------:R-:W-:Y:S02]  /*4bc0*/  FSEL R200, R200, RZ, P1 ;  /* 0x000000ffc8c87208 */ /* 0x000fe40000800000 */
[----:B------:R-:W-:Y:S02]  /*4bd0*/  FSETP.NEU.FTZ.AND P1, PT, R236, -INF , PT ;  /* 0xff800000ec00780b */ /* 0x000fe40003f3d000 */
[----:B------:R-:W-:Y:S01]  /*4be0*/  @P6 FSEL R215, R215, -INF , !P5 ;  /* 0xff800000d7d76808 */ /* 0x000fe20006800000 */
[----:B------:R-:W-:Y:S01]  /*4bf0*/  FFMA.FTZ R228, R199, UR10, -R200 ;  /* 0x0000000ac7e47c23 */ /* 0x000fe200080108c8 */
[----:B------:R-:W-:Y:S01]  /*4c00*/  PLOP3.LUT P5, PT, PT, PT, UP1, 0x80, 0x8 ;  /* 0x000000000008781c */ /* 0x000fe20003faf018 */
[C---:B---3--:R-:W-:Y:S01]  /*4c10*/  FFMA.FTZ R199, R203.reuse, -UR13, R122 ;  /* 0x8000000dcbc77c23 */ /* 0x048fe2000801007a */
[----:B------:R-:W-:Y:S01]  /*4c20*/  PLOP3.LUT P6, PT, PT, PT, UP1, 0x80, 0x8 ;  /* 0x000000000008781c */ /* 0x000fe20003fcf018 */
[----:B------:R-:W3:Y:S01]  /*4c30*/  MUFU.TANH R128, R128 ;  /* 0x0000008000807308 */ /* 0x000ee20000002400 */
[----:B------:R-:W-:Y:S01]  /*4c40*/  FSEL R198, R198, RZ, P1 ;  /* 0x000000ffc6c67208 */ /* 0x000fe20000800000 */
[----:B------:R-:W-:Y:S01]  /*4c50*/  FFMA.FTZ R203, R203, -UR13, R129 ;  /* 0x8000000dcbcb7c23 */ /* 0x000fe20008010081 */
[----:B------:R-:W-:Y:S01]  /*4c60*/  @P0 IADD3 R202, PT, PT, R131, 0x10, RZ ;  /* 0x0000001083ca0810 */ /* 0x000fe20007ffe0ff */
[----:B------:R-:W-:Y:S01]  /*4c70*/  FFMA.FTZ R215, R215, UR10, -R200 ;  /* 0x0000000ad7d77c23 */ /* 0x000fe200080108c8 */
[----:B------:R-:W-:Y:S01]  /*4c80*/  PLOP3.LUT P0, PT, PT, PT, UP1, 0x80, 0x8 ;  /* 0x000000000008781c */ /* 0x000fe20003f0f018 */
[--C-:B------:R-:W-:Y:S01]  /*4c90*/  FFMA.FTZ R208, R207, UR10, -R198.reuse ;  /* 0x0000000acfd07c23 */ /* 0x100fe200080108c6 */
[----:B------:R-:W-:Y:S01]  /*4ca0*/  PLOP3.LUT P1, PT, PT, PT, UP1, 0x80, 0x8 ;  /* 0x000000000008781c */ /* 0x000fe20003f2f018 */
[----:B------:R-:W-:Y:S01]  /*4cb0*/  FFMA.FTZ R207, R211, UR10, -R198 ;  /* 0x0000000ad3cf7c23 */ /* 0x000fe200080108c6 */
[----:B-1----:R-:W-:Y:S01]  /*4cc0*/  FFMA.FTZ R211, R221, -UR13, R124 ;  /* 0x8000000dddd37c23 */ /* 0x002fe2000801007c */
[----:B------:R-:W-:Y:S01]  /*4cd0*/  @P5 FSEL R199, R199, -INF , !P2 ;  /* 0xff800000c7c75808 */ /* 0x000fe20005000000 */
[----:B--2---:R-:W-:Y:S01]  /*4ce0*/  FFMA.FTZ R205, R205, -UR13, R125 ;  /* 0x8000000dcdcd7c23 */ /* 0x004fe2000801007d */
[----:B------:R-:W-:Y:S01]  /*4cf0*/  PLOP3.LUT P5, PT, PT, PT, UP1, 0x80, 0x8 ;  /* 0x000000000008781c */ /* 0x000fe20003faf018 */
[----:B------:R1:W-:Y:S01]  /*4d00*/  MUFU.TANH R130, R197 ;  /* 0x000000c500827308 */ /* 0x0003e20000002400 */
[----:B------:R-:W-:Y:S01]  /*4d10*/  @P6 IADD3 R201, PT, PT, R131, 0x9, RZ ;  /* 0x0000000983c96810 */ /* 0x000fe20007ffe0ff */
[----:B------:R-:W-:Y:S01]  /*4d20*/  FFMA.FTZ R214, R199, UR10, -R200 ;  /* 0x0000000ac7d67c23 */ /* 0x000fe200080108c8 */
[----:B------:R-:W-:Y:S01]  /*4d30*/  PLOP3.LUT P6, PT, PT, PT, UP1, 0x80, 0x8 ;  /* 0x000000000008781c */ /* 0x000fe20003fcf018 */
[----:B------:R-:W-:Y:S01]  /*4d40*/  VIADD R199, R235, 0x8 ;  /* 0x00000008ebc77836 */ /* 0x000fe20000000000 */
[----:B------:R-:W-:Y:S01]  /*4d50*/  @P0 FSEL R209, R209, -INF , !P2 ;  /* 0xff800000d1d10808 */ /* 0x000fe20005000000 */
[----:B---3--:R-:W-:Y:S01]  /*4d60*/  FFMA.FTZ R221, R221, -UR13, R128 ;  /* 0x8000000ddddd7c23 */ /* 0x008fe20008010080 */
[----:B------:R-:W-:Y:S03]  /*4d70*/  PLOP3.LUT P0, PT, PT, PT, UP1, 0x80, 0x8 ;  /* 0x000000000008781c */ /* 0x000fe60003f0f018 */
[----:B------:R-:W-:Y:S01]  /*4d80*/  MUFU.TANH R196, R196 ;  /* 0x000000c400c47308 */ /* 0x000fe20000002400 */
[----:B------:R-:W-:Y:S01]  /*4d90*/  @P1 ISETP.GE.AND P1, PT, R201, UR37, PT ;  /* 0x00000025c9001c0c */ /* 0x000fe2000bf26270 */
[----:B------:R-:W-:Y:S01]  /*4da0*/  FFMA.FTZ R206, R209, UR10, -R198 ;  /* 0x0000000ad1ce7c23 */ /* 0x000fe200080108c6 */
[----:B------:R-:W-:Y:S01]  /*4db0*/  PLOP3.LUT P2, PT, PT, PT, UP1, 0x80, 0x8 ;  /* 0x000000000008781c */ /* 0x000fe20003f4f018 */
[----:B------:R-:W-:Y:S01]  /*4dc0*/  FFMA.FTZ R129, -R129, R129, 1 ;  /* 0x3f80000081817423 */ /* 0x000fe20000010181 */
[----:B------:R-:W-:Y:S01]  /*4dd0*/  IADD3 R201, PT, PT, R235, 0x9, RZ ;  /* 0x00000009ebc97810 */ /* 0x000fe20007ffe0ff */
[----:B------:R-:W-:Y:S01]  /*4de0*/  FFMA.FTZ R128, -R128, R128, 1 ;  /* 0x3f80000080807423 */ /* 0x000fe20000010180 */
[----:B------:R-:W-:Y:S03]  /*4df0*/  @P5 FSEL R211, R211, -INF , !P1 ;  /* 0xff800000d3d35808 */ /* 0x000fe60004800000 */
[----:B------:R-:W2:Y:S01]  /*4e00*/  MUFU.TANH R230, R230 ;  /* 0x000000e600e67308 */ /* 0x000ea20000002400 */
[----:B------:R-:W-:Y:S01]  /*4e10*/  IABS R201, R201 ;  /* 0x000000c900c97213 */ /* 0x000fe20000000000 */
[----:B-1----:R-:W-:Y:S01]  /*4e20*/  FMUL.FTZ R197, R18, UR11 ;  /* 0x0000000b12c57c20 */ /* 0x002fe20008410000 */
[----:B------:R-:W-:Y:S01]  /*4e30*/  PLOP3.LUT P5, PT, PT, PT, UP1, 0x80, 0x8 ;  /* 0x000000000008781c */ /* 0x000fe20003faf018 */
[----:B------:R-:W-:Y:S01]  /*4e40*/  FFMA.FTZ R213, R211, UR10, -R200 ;  /* 0x0000000ad3d57c23 */ /* 0x000fe200080108c8 */
[----:B------:R-:W-:Y:S01]  /*4e50*/  @P0 FSEL R205, R205, -INF , !P1 ;  /* 0xff800000cdcd0808 */ /* 0x000fe20004800000 */
[----:B------:R-:W-:Y:S01]  /*4e60*/  FFMA.FTZ R125, -R125, R125, 1 ;  /* 0x3f8000007d7d7423 */ /* 0x000fe2000001017d */
[----:B------:R-:W-:Y:S03]  /*4e70*/  PLOP3.LUT P1, PT, PT, PT, UP1, 0x80, 0x8 ;  /* 0x000000000008781c */ /* 0x000fe60003f2f018 */
[----:B------:R-:W1:Y:S01]  /*4e80*/  MUFU.TANH R197, R197 ;  /* 0x000000c500c57308 */ /* 0x000e620000002400 */
[----:B------:R-:W-:Y:S01]  /*4e90*/  I2FP.F32.S32 R201, R201 ;  /* 0x000000c900c97245 */ /* 0x000fe20000201400 */
[----:B------:R-:W-:Y:S01]  /*4ea0*/  FFMA.FTZ R205, R205, UR10, -R198 ;  /* 0x0000000acdcd7c23 */ /* 0x000fe200080108c6 */
[----:B------:R-:W-:Y:S01]  /*4eb0*/  IABS R199, R199 ;  /* 0x000000c700c77213 */ /* 0x000fe20000000000 */
[----:B------:R-:W-:Y:S01]  /*4ec0*/  FMUL.FTZ R125, R125, UR11 ;  /* 0x0000000b7d7d7c20 */ /* 0x000fe20008410000 */
[----:B------:R-:W-:Y:S01]  /*4ed0*/  PLOP3.LUT P0, PT, PT, PT, UP1, 0x80, 0x8 ;  /* 0x000000000008781c */ /* 0x000fe20003f0f018 */
[----:B------:R-:W-:Y:S01]  /*4ee0*/  FFMA.FTZ R209, R201, -UR13, R126 ;  /* 0x8000000dc9d17c23 */ /* 0x000fe2000801007e */
[----:B------:R-:W-:Y:S03]  /*4ef0*/  I2FP.F32.S32 R199, R199 ;  /* 0x000000c700c77245 */ /* 0x000fe60000201400 */
[----:B------:R-:W-:Y:S01]  /*4f00*/  MUFU.EX2 R228, R228 ;  /* 0x000000e400e47308 */ /* 0x000fe20000000800 */
[----:B------:R-:W-:Y:S01]  /*4f10*/  @P6 ISETP.GE.AND P6, PT, R202, UR37, PT ;  /* 0x00000025ca006c0c */ /* 0x000fe2000bfc6270 */
[----:B------:R-:W-:Y:S01]  /*4f20*/  FFMA.FTZ R122, -R122, R122, 1 ;  /* 0x3f8000007a7a7423 */ /* 0x000fe2000001017a */
[----:B------:R-:W-:Y:S01]  /*4f30*/  @P2 IADD3 R202, PT, PT, R131, 0x11, RZ ;  /* 0x0000001183ca2810 */ /* 0x000fe20007ffe0ff */
[C---:B------:R-:W-:Y:S01]  /*4f40*/  FFMA.FTZ R211, R199.reuse, -UR13, R127 ;  /* 0x8000000dc7d37c23 */ /* 0x040fe2000801007f */
[----:B------:R-:W-:Y:S01]  /*4f50*/  PLOP3.LUT P2, PT, PT, PT, UP1, 0x80, 0x8 ;  /* 0x000000000008781c */ /* 0x000fe20003f4f018 */
[----:B--2---:R-:W-:Y:S01]  /*4f60*/  FFMA.FTZ R199, R199, -UR13, R230 ;  /* 0x8000000dc7c77c23 */ /* 0x004fe200080100e6 */
[----:B------:R-:W-:Y:S03]  /*4f70*/  @P5 ISETP.GE.AND P5, PT, R202, UR37, PT ;  /* 0x00000025ca005c0c */ /* 0x000fe6000bfa6270 */
[----:B------:R-:W2:Y:S01]  /*4f80*/  MUFU.EX2 R215, R215 ;  /* 0x000000d700d77308 */ /* 0x000ea20000000800 */
[----:B------:R-:W-:Y:S01]  /*4f90*/  @P1 FSEL R209, R209, -INF , !P6 ;  /* 0xff800000d1d11808 */ /* 0x000fe20007000000 */
[----:B-1----:R-:W-:Y:S01]  /*4fa0*/  FFMA.FTZ R201, R201, -UR13, R197 ;  /* 0x8000000dc9c97c23 */ /* 0x002fe200080100c5 */
[----:B------:R-:W-:Y:S01]  /*4fb0*/  PLOP3.LUT P1, PT, PT, PT, UP1, 0x80, 0x8 ;  /* 0x000000000008781c */ /* 0x000fe20003f2f018 */
[----:B------:R-:W-:Y:S01]  /*4fc0*/  FFMA.FTZ R197, -R197, R197, 1 ;  /* 0x3f800000c5c57423 */ /* 0x000fe200000101c5 */
[----:B------:R-:W-:Y:S01]  /*4fd0*/  @P0 FSEL R211, R211, -INF , !P5 ;  /* 0xff800000d3d30808 */ /* 0x000fe20006800000 */
[--C-:B------:R-:W-:Y:S01]  /*4fe0*/  FFMA.FTZ R212, R209, UR10, -R200.reuse ;  /* 0x0000000ad1d47c23 */ /* 0x100fe200080108c8 */
[----:B------:R-:W-:Y:S03]  /*4ff0*/  PLOP3.LUT P0, PT, PT, PT, UP1, 0x80, 0x8 ;  /* 0x000000000008781c */ /* 0x000fe60003f0f018 */
[----:B------:R-:W-:Y:S01]  /*5000*/  MUFU.EX2 R208, R208 ;  /* 0x000000d000d07308 */ /* 0x000fe20000000800 */
[----:B------:R-:W-:Y:S01]  /*5010*/  IADD3 R209, PT, PT, R235, 0x1, RZ ;  /* 0x00000001ebd17810 */ /* 0x000fe20007ffe0ff */
[----:B------:R-:W-:Y:S01]  /*5020*/  FFMA.FTZ R211, R211, UR10, -R200 ;  /* 0x0000000ad3d37c23 */ /* 0x000fe200080108c8 */
[----:B------:R-:W-:Y:S01]  /*5030*/  @P2 FSEL R203, R203, -INF , !P6 ;  /* 0xff800000cbcb2808 */ /* 0x000fe20007000000 */
[----:B------:R-:W-:Y:S01]  /*5040*/  FMUL.FTZ R197, R197, UR11 ;  /* 0x0000000bc5c57c20 */ /* 0x000fe20008410000 */
[----:B------:R-:W-:Y:S01]  /*5050*/  PLOP3.LUT P6, PT, PT, PT, UP1, 0x80, 0x8 ;  /* 0x000000000008781c */ /* 0x000fe20003fcf018 */
[----:B------:R-:W-:Y:S01]  /*5060*/  FMUL.FTZ R122, R122, UR11 ;  /* 0x0000000b7a7a7c20 */ /* 0x000fe20008410000 */
[----:B------:R-:W-:Y:S01]  /*5070*/  PLOP3.LUT P2, PT, PT, PT, UP1, 0x80, 0x8 ;  /* 0x000000000008781c */ /* 0x000fe20003f4f018 */
[--C-:B------:R-:W-:Y:S01]  /*5080*/  FFMA.FTZ R204, R203, UR10, -R198.reuse ;  /* 0x0000000acbcc7c23 */ /* 0x100fe200080108c6 */
[----:B------:R-:W-:Y:S01]  /*5090*/  @P1 FSEL R221, R221, -INF , !P5 ;  /* 0xff800000dddd1808 */ /* 0x000fe20006800000 */
[----:B------:R-:W1:Y:S01]  /*50a0*/  MUFU.EX2 R207, R207 ;  /* 0x000000cf00cf7308 */ /* 0x000e620000000800 */
[----:B------:R-:W-:Y:S01]  /*50b0*/  PLOP3.LUT P5, PT, PT, PT, UP1, 0x80, 0x8 ;  /* 0x000000000008781c */ /* 0x000fe20003faf018 */
[----:B------:R-:W-:Y:S01]  /*50c0*/  FFMA.FTZ R230, -R230, R230, 1 ;  /* 0x3f800000e6e67423 */ /* 0x000fe200000101e6 */
[----:B------:R-:W-:Y:S01]  /*50d0*/  IABS R209, R209 ;  /* 0x000000d100d17213 */ /* 0x000fe20000000000 */
[----:B------:R-:W-:Y:S01]  /*50e0*/  FFMA.FTZ R221, R221, UR10, -R198 ;  /* 0x0000000adddd7c23 */ /* 0x000fe200080108c6 */
[----:B------:R-:W-:Y:S01]  /*50f0*/  IABS R202, R235 ;  /* 0x000000eb00ca7213 */ /* 0x000fe20000000000 */
[----:B------:R-:W-:Y:S01]  /*5100*/  FMUL.FTZ R230, R230, UR11 ;  /* 0x0000000be6e67c20 */ /* 0x000fe20008410000 */
[C---:B------:R-:W-:Y:S01]  /*5110*/  @P0 IADD3 R203, PT, PT, R131.reuse, 0x18, RZ ;  /* 0x0000001883cb0810 */ /* 0x040fe20007ffe0ff */
[----:B------:R-:W-:Y:S01]  /*5120*/  @P6 VIADD R131, R131, 0x19 ;  /* 0x0000001983836836 */ /* 0x000fe20000000000 */
[----:B------:R-:W-:Y:S01]  /*5130*/  PLOP3.LUT P1, PT, PT, PT, UP1, 0x80, 0x8 ;  /* 0x000000000008781c */ /* 0x000fe20003f2f018 */
[----:B------:R-:W-:Y:S01]  /*5140*/  MUFU.EX2 R214, R214 ;  /* 0x000000d600d67308 */ /* 0x000fe20000000800 */
[----:B------:R-:W-:Y:S01]  /*5150*/  PLOP3.LUT P0, PT, PT, PT, UP1, 0x80, 0x8 ;  /* 0x000000000008781c */ /* 0x000fe20003f0f018 */
[----:B------:R-:W-:Y:S01]  /*5160*/  FFMA.FTZ R124, -R124, R124, 1 ;  /* 0x3f8000007c7c7423 */ /* 0x000fe2000001017c */
[----:B------:R-:W-:Y:S01]  /*5170*/  I2FP.F32.S32 R209, R209 ;  /* 0x000000d100d17245 */ /* 0x000fe20000201400 */
[----:B------:R-:W-:Y:S01]  /*5180*/  FFMA.FTZ R126, -R126, R126, 1 ;  /* 0x3f8000007e7e7423 */ /* 0x000fe2000001017e */
[----:B------:R-:W-:Y:S01]  /*5190*/  I2FP.F32.S32 R231, R202 ;  /* 0x000000ca00e77245 */ /* 0x000fe20000201400 */
[----:B------:R-:W-:Y:S01]  /*51a0*/  FMUL.FTZ R124, R124, UR11 ;  /* 0x0000000b7c7c7c20 */ /* 0x000fe20008410000 */
[----:B------:R-:W-:Y:S01]  /*51b0*/  @P2 ISETP.GE.AND P2, PT, R203, UR37, PT ;  /* 0x00000025cb002c0c */ /* 0x000fe2000bf46270 */
[----:B------:R-:W-:Y:S01]  /*51c0*/  FFMA.FTZ R209, R209, -UR13, R130 ;  /* 0x8000000dd1d17c23 */ /* 0x000fe20008010082 */
[----:B------:R-:W-:Y:S01]  /*51d0*/  @P5 ISETP.GE.AND P5, PT, R131, UR37, PT ;  /* 0x0000002583005c0c */ /* 0x000fe2000bfa6270 */
[----:B------:R-:W-:Y:S01]  /*51e0*/  FFMA.FTZ R231, R231, -UR13, R196 ;  /* 0x8000000de7e77c23 */ /* 0x000fe200080100c4 */
[----:B------:R-:W3:Y:S01]  /*51f0*/  MUFU.EX2 R213, R213 ;  /* 0x000000d500d57308 */ /* 0x000ee20000000800 */
[----:B--2---:R-:W-:Y:S01]  /*5200*/  F2FP.BF16.F32.PACK_AB R7, R215, R228 ;  /* 0x000000e4d707723e */ /* 0x004fe200000010ff */
[----:B------:R-:W-:Y:S01]  /*5210*/  FFMA.FTZ R196, -R196, R196, 1 ;  /* 0x3f800000c4c47423 */ /* 0x000fe200000101c4 */
[----:B------:R-:W-:Y:S01]  /*5220*/  @P1 FSEL R209, R209, -INF , !P2 ;  /* 0xff800000d1d11808 */ /* 0x000fe20005000000 */
[----:B------:R-:W-:Y:S01]  /*5230*/  FMUL.FTZ R126, R126, UR11 ;  /* 0x0000000b7e7e7c20 */ /* 0x000fe20008410000 */
[----:B------:R-:W-:Y:S01]  /*5240*/  @P0 FSEL R231, R231, -INF , !P5 ;  /* 0xff800000e7e70808 */ /* 0x000fe20006800000 */
[----:B------:R-:W-:Y:S01]  /*5250*/  FFMA.FTZ R127, -R127, R127, 1 ;  /* 0x3f8000007f7f7423 */ /* 0x000fe2000001017f */
[----:B------:R-:W-:Y:S01]  /*5260*/  PLOP3.LUT P1, PT, PT, PT, UP1, 0x80, 0x8 ;  /* 0x000000000008781c */ /* 0x000fe20003f2f018 */
[--C-:B------:R-:W-:Y:S01]  /*5270*/  FFMA.FTZ R210, R209, UR10, -R200.reuse ;  /* 0x0000000ad1d27c23 */ /* 0x100fe200080108c8 */
[----:B------:R-:W-:Y:S01]  /*5280*/  PLOP3.LUT P0, PT, PT, PT, UP1, 0x80, 0x8 ;  /* 0x000000000008781c */ /* 0x000fe20003f0f018 */
[----:B------:R-:W-:Y:S01]  /*5290*/  FFMA.FTZ R200, R231, UR10, -R200 ;  /* 0x0000000ae7c87c23 */ /* 0x000fe200080108c8 */
[----:B------:R-:W-:Y:S01]  /*52a0*/  MUFU.EX2 R206, R206 ;  /* 0x000000ce00ce7308 */ /* 0x000fe20000000800 */
[----:B-1----:R-:W-:Y:S01]  /*52b0*/  F2FP.BF16.F32.PACK_AB R5, R207, R208 ;  /* 0x000000d0cf05723e */ /* 0x002fe200000010ff */
[----:B------:R-:W-:Y:S01]  /*52c0*/  FMUL.FTZ R127, R127, UR11 ;  /* 0x0000000b7f7f7c20 */ /* 0x000fe20008410000 */
[----:B------:R-:W-:Y:S01]  /*52d0*/  IADD3 R202, PT, PT, R222, 0x20, RZ ;  /* 0x00000020deca7810 */ /* 0x000fe20007ffe0ff */
[----:B------:R-:W-:Y:S01]  /*52e0*/  FFMA.FTZ R130, -R130, R130, 1 ;  /* 0x3f80000082827423 */ /* 0x000fe20000010182 */
[----:B------:R-:W-:Y:S02]  /*52f0*/  @P4 IADD3 R202, PT, PT, R222, -0x20, RZ ;  /* 0xffffffe0deca4810 */ /* 0x000fe40007ffe0ff */
[----:B---3--:R-:W-:Y:S03]  /*5300*/  F2FP.BF16.F32.PACK_AB R6, R213, R214 ;  /* 0x000000d6d506723e */ /* 0x008fe600000010ff */
[----:B------:R-:W-:Y:S01]  /*5310*/  MUFU.EX2 R209, R200 ;  /* 0x000000c800d17308 */ /* 0x000fe20000000800 */
[----:B------:R-:W-:Y:S01]  /*5320*/  @P1 FSEL R201, R201, -INF , !P2 ;  /* 0xff800000c9c91808 */ /* 0x000fe20005000000 */
[----:B------:R-:W-:Y:S01]  /*5330*/  FMUL.FTZ R130, R130, UR11 ;  /* 0x0000000b82827c20 */ /* 0x000fe20008410000 */
[----:B------:R-:W-:Y:S02]  /*5340*/  @P0 FSEL R199, R199, -INF , !P5 ;  /* 0xff800000c7c70808 */ /* 0x000fe40006800000 */
[----:B------:R-:W-:Y:S01]  /*5350*/  LEA R112, P0, R238, R116, 0x2 ;  /* 0x00000074ee707211 */ /* 0x000fe200078010ff */
[--C-:B------:R-:W-:Y:S02]  /*5360*/  FFMA.FTZ R131, R201, UR10, -R198.reuse ;  /* 0x0000000ac9837c23 */ /* 0x100fe400080108c6 */
[----:B------:R-:W-:Y:S02]  /*5370*/  FFMA.FTZ R198, R199, UR10, -R198 ;  /* 0x0000000ac7c67c23 */ /* 0x000fe400080108c6 */
[----:B------:R-:W1:Y:S01]  /*5380*/  MUFU.EX2 R205, R205 ;  /* 0x000000cd00cd7308 */ /* 0x000e620000000800 */
[----:B------:R-:W-:Y:S02]  /*5390*/  IADD3 R199, PT, PT, R222, R249, RZ ;  /* 0x000000f9dec77210 */ /* 0x000fe40007ffe0ff */
[----:B------:R-:W-:Y:S07]  /*53a0*/  LEA.HI.X R113, R238, R117, RZ, 0x2, P0 ;  /* 0x00000075ee717211 */ /* 0x000fee00000f14ff */
[----:B------:R2:W-:Y:S01]  /*53b0*/  MUFU.EX2 R200, R198 ;  /* 0x000000c600c87308 */ /* 0x0005e20000000800 */
[----:B------:R3:W4:Y:S09]  /*53c0*/  LDG.E R116, desc[UR34][R112.64] ;  /* 0x0000002270747981 */ /* 0x000732000c1e1900 */
[----:B------:R-:W-:Y:S01]  /*53d0*/  MUFU.EX2 R212, R212 ;  /* 0x000000d400d47308 */ /* 0x000fe20000000800 */
[----:B-1----:R-:W-:Y:S09]  /*53e0*/  F2FP.BF16.F32.PACK_AB R251, R205, R206 ;  /* 0x000000cecdfb723e */ /* 0x002ff200000010ff */
[----:B------:R-:W1:Y:S01]  /*53f0*/  MUFU.EX2 R211, R211 ;  /* 0x000000d300d37308 */ /* 0x000e620000000800 */
[----:B--2---:R-:W-:Y:S05]  /*5400*/  LEA R198, R243, UR4, 0x1 ;  /* 0x00000004f3c67c11 */ /* 0x004fea000f8e08ff */
[----:B------:R-:W-:Y:S04]  /*5410*/  STS [R198+0x22000], R7 ;  /* 0x02200007c6007388 */ /* 0x000fe80000000800 */
[----:B------:R-:W-:Y:S02]  /*5420*/  MUFU.EX2 R204, R204 ;  /* 0x000000cc00cc7308 */ /* 0x000fe40000000800 */
[----:B------:R-:W-:Y:S06]  /*5430*/  STS [R198+0x22400], R5 ;  /* 0x02240005c6007388 */ /* 0x000fec0000000800 */
[----:B------:R-:W-:Y:S02]  /*5440*/  STS [R199], R6 ;  /* 0x00000006c7007388 */ /* 0x000fe40000000800 */
[----:B------:R-:W2:Y:S01]  /*5450*/  MUFU.EX2 R203, R221 ;  /* 0x000000dd00cb7308 */ /* 0x000ea20000000800 */
[----:B-1----:R-:W-:Y:S03]  /*5460*/  F2FP.BF16.F32.PACK_AB R231, R211, R212 ;  /* 0x000000d4d3e7723e */ /* 0x002fe600000010ff */
[----:B------:R1:W-:Y:S06]  /*5470*/  STS [R199+0x400], R251 ;  /* 0x000400fbc7007388 */ /* 0x0003ec0000000800 */
[----:B------:R-:W-:Y:S01]  /*5480*/  STS [R202], R231 ;  /* 0x000000e7ca007388 */ /* 0x000fe20000000800 */
[----:B------:R-:W3:Y:S10]  /*5490*/  MUFU.EX2 R210, R210 ;  /* 0x000000d200d27308 */ /* 0x000ef40000000800 */
[----:B------:R1:W1:Y:S01]  /*54a0*/  MUFU.EX2 R201, R131 ;  /* 0x0000008300c97308 */ /* 0x0002620000000800 */
[----:B--2---:R-:W-:Y:S05]  /*54b0*/  F2FP.BF16.F32.PACK_AB R221, R203, R204 ;  /* 0x000000cccbdd723e */ /* 0x004fea00000010ff */
[----:B------:R2:W-:Y:S01]  /*54c0*/  STS [R202+0x400], R221 ;  /* 0x000400ddca007388 */ /* 0x0005e20000000800 */
[----:B---3--:R-:W-:Y:S01]  /*54d0*/  F2FP.BF16.F32.PACK_AB R252, R209, R210 ;  /* 0x000000d2d1fc723e */ /* 0x008fe200000010ff */
[----:B-1----:R-:W-:Y:S01]  /*54e0*/  FMUL.FTZ R251, R120, UR11 ;  /* 0x0000000b78fb7c20 */ /* 0x002fe20008410000 */
[----:B------:R-:W-:Y:S01]  /*54f0*/  IMAD.IADD R131, R249, 0x1, R202 ;  /* 0x00000001f9837824 */ /* 0x000fe200078e02ca */
[----:B------:R-:W-:Y:S04]  /*5500*/  F2FP.BF16.F32.PACK_AB R222, R200, R201 ;  /* 0x000000c9c8de723e */ /* 0x000fe800000010ff */
[----:B------:R-:W-:Y:S06]  /*5510*/  STS [R131], R252 ;  /* 0x000000fc83007388 */ /* 0x000fec0000000800 */
[----:B------:R1:W-:Y:S06]  /*5520*/  STS [R131+0x400], R222 ;  /* 0x000400de83007388 */ /* 0x0003ec0000000800 */
[----:B------:R-:W-:Y:S01]  /*5530*/  LDSM.16.M88.4 R84, [R229+0x8000] ;  /* 0x00800000e554783b */ /* 0x000fe20000000200 */
[C---:B--2---:R-:W-:Y:S05]  /*5540*/  IADD3 R221, PT, PT, R2.reuse, R223, RZ ;  /* 0x000000df02dd7210 */ /* 0x044fea0007ffe0ff */
[----:B------:R-:W2:Y:S06]  /*5550*/  LDSM.16.M88.4 R88, [R227+0x18000] ;  /* 0x01800000e358783b */ /* 0x000eac0000000200 */
[----:B------:R-:W3:Y:S06]  /*5560*/  LDSM.16.M88.4 R92, [R227+0x18800] ;  /* 0x01880000e35c783b */ /* 0x000eec0000000200 */
[----:B------:R-:W-:Y:S01]  /*5570*/  LDSM.16.M88.4 R96, [R226+0x8000] ;  /* 0x00800000e260783b */ /* 0x000fe20000000200 */
[----:B-1----:R-:W-:Y:S05]  /*5580*/  IADD3 R222, PT, PT, R2, R225, RZ ;  /* 0x000000e102de7210 */ /* 0x002fea0007ffe0ff */
[----:B------:R-:W1:Y:S06]  /*5590*/  LDSM.16.M88.4 R100, [R224+0x18000] ;  /* 0x01800000e064783b */ /* 0x000e6c0000000200 */
[----:B------:R-:W1:Y:S06]  /*55a0*/  LDSM.16.M88.4 R104, [R224+0x18800] ;  /* 0x01880000e068783b */ /* 0x000e6c0000000200 */
[----:B------:R-:W-:Y:S01]  /*55b0*/  LDSM.16.M88.4 R108, [R223+0x18000] ;  /* 0x01800000df6c783b */ /* 0x000fe20000000200 */
[C---:B--2---:R-:W-:Y:S08]  /*55c0*/  HMMA.16816.F32.BF16 R4, R84.reuse, R88, RZ ;  /* 0x000000585404723c */ /* 0x044ff000000418ff */
[C---:B------:R-:W-:Y:S01]  /*55d0*/  HMMA.16816.F32.BF16 R8, R84.reuse, R90, RZ ;  /* 0x0000005a5408723c */ /* 0x040fe200000418ff */
[----:B------:R-:W2:Y:S07]  /*55e0*/  LDSM.16.M88.4 R88, [R225+0x8000] ;  /* 0x00800000e158783b */ /* 0x000eae0000000200 */
        /* <DEDUP_REMOVED lines=10> */
[----:B------:R-:W-:Y:S01]  /*5690*/  LDSM.16.M88.4 R104, [R229+0xa000] ;  /* 0x00a00000e568783b */ /* 0x000fe20000000200 */
[C---:B--2---:R-:W-:Y:S05]  /*56a0*/  HMMA.16816.F32.BF16 R4, R88.reuse, R108, R4 ;  /* 0x0000006c5804723c */ /* 0x044fea0000041804 */
[----:B------:R-:W-:Y:S01]  /*56b0*/  MOV R108, R112 ;  /* 0x00000070006c7202 */ /* 0x000fe20000000f00 */
[----:B------:R-:W-:Y:S02]  /*56c0*/  IMAD.MOV.U32 R109, RZ, RZ, R113 ;  /* 0x000000ffff6d7224 */ /* 0x000fe400078e0071 */
[C---:B------:R-:W-:Y:S01]  /*56d0*/  HMMA.16816.F32.BF16 R8, R88.reuse, R110, R8 ;  /* 0x0000006e5808723c */ /* 0x040fe20000041808 */
[----:B------:R-:W2:Y:S07]  /*56e0*/  LDSM.16.M88.4 R112, [R227+0x1a000] ;  /* 0x01a00000e370783b */ /* 0x000eae0000000200 */
[C---:B---3--:R-:W-:Y:S08]  /*56f0*/  HMMA.16816.F32.BF16 R12, R88.reuse, R84, R12 ;  /* 0x00000054580c723c */ /* 0x048ff0000004180c */
[----:B------:R-:W-:Y:S01]  /*5700*/  HMMA.16816.F32.BF16 R16, R88, R86, R16 ;  /* 0x000000565810723c */ /* 0x000fe20000041810 */
[----:B------:R-:W3:Y:S06]  /*5710*/  LDSM.16.M88.4 R84, [R227+0x1a800] ;  /* 0x01a80000e354783b */ /* 0x000eec0000000200 */
[----:B------:R-:W-:Y:S01]  /*5720*/  LDSM.16.M88.4 R88, [R226+0xa000] ;  /* 0x00a00000e258783b */ /* 0x000fe20000000200 */
[C---:B-1----:R-:W-:Y:S05]  /*5730*/  HMMA.16816.F32.BF16 R4, R92.reuse, R100, R4 ;  /* 0x000000645c04723c */ /* 0x042fea0000041804 */
[----:B------:R-:W-:Y:S02]  /*5740*/  MOV R100, R108 ;  /* 0x0000006c00647202 */ /* 0x000fe40000000f00 */
[----:B------:R-:W-:Y:S01]  /*5750*/  MOV R101, R109 ;  /* 0x0000006d00657202 */ /* 0x000fe20000000f00 */
[C---:B------:R-:W-:Y:S01]  /*5760*/  HMMA.16816.F32.BF16 R8, R92.reuse, R102, R8 ;  /* 0x000000665c08723c */ /* 0x040fe20000041808 */
[----:B------:R-:W1:Y:S06]  /*5770*/  LDSM.16.M88.4 R108, [R224+0x1a000] ;  /* 0x01a00000e06c783b */ /* 0x000e6c0000000200 */
[----:B------:R3:W4:Y:S01]  /*5780*/  LDG.E R117, desc[UR34][R100.64+0x20] ;  /* 0x0000202264757981 */ /* 0x000722000c1e1900 */
[C---:B------:R-:W-:Y:S08]  /*5790*/  HMMA.16816.F32.BF16 R12, R92.reuse, R96, R12 ;  /* 0x000000605c0c723c */ /* 0x040ff0000004180c */
[----:B------:R-:W-:Y:S01]  /*57a0*/  HMMA.16816.F32.BF16 R16, R92, R98, R16 ;  /* 0x000000625c10723c */ /* 0x000fe20000041810 */
[----:B------:R-:W1:Y:S06]  /*57b0*/  LDSM.16.M88.4 R92, [R224+0x1a800] ;  /* 0x01a80000e05c783b */ /* 0x000e6c0000000200 */
[----:B------:R-:W-:Y:S01]  /*57c0*/  LDSM.16.M88.4 R96, [R225+0xa000] ;  /* 0x00a00000e160783b */ /* 0x000fe20000000200 */
[C---:B--2---:R-:W-:Y:S08]  /*57d0*/  HMMA.16816.F32.BF16 R4, R104.reuse, R112, R4 ;  /* 0x000000706804723c */ /* 0x044ff00000041804 */
[C---:B------:R-:W-:Y:S01]  /*57e0*/  HMMA.16816.F32.BF16 R8, R104.reuse, R114, R8 ;  /* 0x000000726808723c */ /* 0x040fe20000041808 */
[----:B---3--:R-:W2:Y:S06]  /*57f0*/  LDSM.16.M88.4 R100, [R223+0x1a000] ;  /* 0x01a00000df64783b */ /* 0x008eac0000000200 */
[----:B------:R-:W-:Y:S01]  /*5800*/  LDSM.16.M88.4 R112, [R221+0x1a000] ;  /* 0x01a00000dd70783b */ /* 0x000fe20000000200 */
[C---:B------:R-:W-:Y:S08]  /*5810*/  HMMA.16816.F32.BF16 R12, R104.reuse, R84, R12 ;  /* 0x00000054680c723c */ /* 0x040ff0000004180c */
[----:B------:R-:W-:Y:S01]  /*5820*/  HMMA.16816.F32.BF16 R16, R104, R86, R16 ;  /* 0x000000566810723c */ /* 0x000fe20000041810 */
[----:B------:R-:W3:Y:S06]  /*5830*/  LDSM.16.M88.4 R84, [R223+0x1a800] ;  /* 0x01a80000df54783b */ /* 0x000eec0000000200 */
        /* <DEDUP_REMOVED lines=67> */
[C---:B---3--:R-:W-:Y:S08]  /*5c70*/  HMMA.16816.F32.BF16 R4, R96.reuse, R100, R4 ;  /* 0x000000646004723c */ /* 0x048ff00000041804 */
        /* <DEDUP_REMOVED lines=16> */
[----:B------:R-:W-:Y:S01]  /*5d80*/  F2FP.BF16.F32.PACK_AB R251, R251, R118 ;  /* 0x00000076fbfb723e */ /* 0x000fe200000010ff */
[----:B------:R-:W-:Y:S01]  /*5d90*/  FMUL.FTZ R213, R212, R213 ;  /* 0x000000d5d4d57220 */ /* 0x000fe20000410000 */
[----:B------:R-:W-:Y:S01]  /*5da0*/  FMUL.FTZ R120, R211, R120 ;  /* 0x00000078d3787220 */ /* 0x000fe20000410000 */
[----:B------:R-:W-:Y:S01]  /*5db0*/  FMUL.FTZ R211, R124, R228 ;  /* 0x000000e47cd37220 */ /* 0x000fe20000410000 */
[----:B------:R-:W-:Y:S01]  /*5dc0*/  FADD.FTZ R118, -R117, R11 ;  /* 0x0000000b75767221 */ /* 0x000fe20000010100 */
[C---:B------:R-:W-:Y:S01]  /*5dd0*/  FADD.FTZ R231, -R116.reuse, R16 ;  /* 0x0000001074e77221 */ /* 0x040fe20000010100 */
[----:B------:R-:W-:Y:S01]  /*5de0*/  FADD.FTZ R116, -R116, R17 ;  /* 0x0000001174747221 */ /* 0x000fe20000010100 */
[----:B------:R-:W-:Y:S01]  /*5df0*/  FMUL.FTZ R126, R126, R213 ;  /* 0x000000d57e7e7220 */ /* 0x000fe20000410000 */
[----:B------:R-:W-:Y:S01]  /*5e00*/  F2FP.BF16.F32.PACK_AB R122, R211, R122 ;  /* 0x0000007ad37a723e */ /* 0x000fe200000010ff */
[----:B------:R-:W-:Y:S01]  /*5e10*/  FADD.FTZ R211, -R117, R6 ;  /* 0x0000000675d37221 */ /* 0x000fe20000010100 */
[----:B------:R-:W-:Y:S01]  /*5e20*/  FMUL.FTZ R116, R209, R116 ;  /* 0x00000074d1747220 */ /* 0x000fe20000410000 */
[----:B------:R-:W-:Y:S01]  /*5e30*/  FMUL.FTZ R209, R196, UR11 ;  /* 0x0000000bc4d17c20 */ /* 0x000fe20008410000 */
[----:B------:R-:W-:Y:S01]  /*5e40*/  FMUL.FTZ R127, R127, R120 ;  /* 0x000000787f7f7220 */ /* 0x000fe20000410000 */
[----:B------:R-:W-:Y:S01]  /*5e50*/  FMUL.FTZ R211, R208, R211 ;  /* 0x000000d3d0d37220 */ /* 0x000fe20000410000 */
[----:B------:R-:W-:Y:S01]  /*5e60*/  FMUL.FTZ R120, R119, UR11 ;  /* 0x0000000b77787c20 */ /* 0x000fe20008410000 */
[----:B------:R-:W-:Y:S01]  /*5e70*/  FMUL.FTZ R209, R209, R116 ;  /* 0x00000074d1d17220 */ /* 0x000fe20000410000 */
[----:B------:R-:W-:Y:S01]  /*5e80*/  FADD.FTZ R116, -R117, R7 ;  /* 0x0000000775747221 */ /* 0x000fe20000010100 */
[----:B------:R-:W-:Y:S01]  /*5e90*/  F2FP.BF16.F32.PACK_AB R127, R127, R126 ;  /* 0x0000007e7f7f723e */ /* 0x000fe200000010ff */
[----:B------:R-:W-:Y:S01]  /*5ea0*/  FMUL.FTZ R118, R205, R118 ;  /* 0x00000076cd767220 */ /* 0x000fe20000410000 */
[----:B------:R-:W-:Y:S01]  /*5eb0*/  FMUL.FTZ R120, R120, R211 ;  /* 0x000000d378787220 */ /* 0x000fe20000410000 */
[----:B------:R-:W-:Y:S01]  /*5ec0*/  FMUL.FTZ R116, R207, R116 ;  /* 0x00000074cf747220 */ /* 0x000fe20000410000 */
[----:B------:R-:W-:Y:S01]  /*5ed0*/  FADD.FTZ R207, -R117, R10 ;  /* 0x0000000a75cf7221 */ /* 0x000fe20000010100 */
[----:B------:R-:W-:Y:S01]  /*5ee0*/  FMUL.FTZ R126, R123, UR11 ;  /* 0x0000000b7b7e7c20 */ /* 0x000fe20008410000 */
[----:B------:R-:W-:Y:S01]  /*5ef0*/  FADD.FTZ R119, -R117, R14 ;  /* 0x0000000e75777221 */ /* 0x000fe20000010100 */
[----:B------:R-:W-:Y:S01]  /*5f00*/  FMUL.FTZ R121, R121, R116 ;  /* 0x0000007479797220 */ /* 0x000fe20000410000 */
[----:B------:R-:W-:Y:S01]  /*5f10*/  FADD.FTZ R116, -R117, R15 ;  /* 0x0000000f75747221 */ /* 0x000fe20000010100 */
[----:B------:R-:W-:Y:S01]  /*5f20*/  FMUL.FTZ R207, R206, R207 ;  /* 0x000000cfcecf7220 */ /* 0x000fe20000410000 */
[----:B------:R-:W-:Y:S01]  /*5f30*/  FMUL.FTZ R125, R125, R118 ;  /* 0x000000767d7d7220 */ /* 0x000fe20000410000 */
[----:B------:R-:W-:Y:S01]  /*5f40*/  FADD.FTZ R124, -R117, R18 ;  /* 0x00000012757c7221 */ /* 0x000fe20000010100 */
[----:B------:R-:W-:Y:S01]  /*5f50*/  FMUL.FTZ R116, R203, R116 ;  /* 0x00000074cb747220 */ /* 0x000fe20000410000 */
[----:B------:R-:W-:Y:S01]  /*5f60*/  FMUL.FTZ R118, R129, UR11 ;  /* 0x0000000b81767c20 */ /* 0x000fe20008410000 */
[----:B------:R-:W-:Y:S01]  /*5f70*/  FMUL.FTZ R123, R128, UR11 ;  /* 0x0000000b807b7c20 */ /* 0x000fe20008410000 */
[----:B------:R-:W-:Y:S01]  /*5f80*/  FMUL.FTZ R119, R204, R119 ;  /* 0x00000077cc777220 */ /* 0x000fe20000410000 */
[----:B------:R-:W-:Y:S01]  /*5f90*/  FMUL.FTZ R126, R126, R207 ;  /* 0x000000cf7e7e7220 */ /* 0x000fe20000410000 */
[----:B------:R-:W-:Y:S01]  /*5fa0*/  FADD.FTZ R117, -R117, R19 ;  /* 0x0000001375757221 */ /* 0x000fe20000010100 */
[----:B------:R-:W-:Y:S01]  /*5fb0*/  F2FP.BF16.F32.PACK_AB R121, R121, R120 ;  /* 0x000000787979723e */ /* 0x000fe200000010ff */
[----:B------:R-:W-:Y:S01]  /*5fc0*/  FMUL.FTZ R118, R118, R119 ;  /* 0x0000007776767220 */ /* 0x000fe20000410000 */
        /* <DEDUP_REMOVED lines=14> */
[----:B------:R-:W-:Y:S03]  /*60b0*/  LEA R230, R219, UR4, 0x1 ;  /* 0x00000004dbe67c11 */ /* 0x000fe6000f8e08ff */
[----:B------:R-:W-:Y:S01]  /*60c0*/  STS [R199+-0x1c00], R126 ;  /* 0xffe4007ec7007388 */ /* 0x000fe20000000800 */
[----:B------:R-:W-:Y:S02]  /*60d0*/  LEA R228, R220, UR4, 0x1 ;  /* 0x00000004dce47c11 */ /* 0x000fe4000f8e08ff */
[----:B------:R-:W-:Y:S03]  /*60e0*/  IADD3 R200, PT, PT, R216, R93, RZ ;  /* 0x0000005dd8c87210 */ /* 0x000fe60007ffe0ff */
[----:B------:R-:W-:Y:S01]  /*60f0*/  STS [R202+-0x2000], R127 ;  /* 0xffe0007fca007388 */ /* 0x000fe20000000800 */
[----:B------:R-:W-:Y:S05]  /*6100*/  LOP3.LUT R231, R218, 0x400, R3, 0xf8, !PT ;  /* 0x00000400dae77812 */ /* 0x000fea00078ef803 */
[----:B------:R-:W-:Y:S01]  /*6110*/  STS [R202+-0x1c00], R119 ;  /* 0xffe40077ca007388 */ /* 0x000fe20000000800 */
[----:B------:R-:W-:Y:S05]  /*6120*/  LOP3.LUT R231, R231, R0, RZ, 0xfc, !PT ;  /* 0x00000000e7e77212 */ /* 0x000fea00078efcff */
[----:B------:R-:W-:Y:S01]  /*6130*/  STS [R131+-0x2000], R130 ;  /* 0xffe0008283007388 */ /* 0x000fe20000000800 */
[----:B------:R-:W-:Y:S05]  /*6140*/  LEA R231, R231, UR4, 0x1 ;  /* 0x00000004e7e77c11 */ /* 0x000fea000f8e08ff */
        /* <DEDUP_REMOVED lines=155> */
.L_x_1579:
        /* <DEDUP_REMOVED lines=435> */
.L_x_1580:
        /* <DEDUP_REMOVED lines=230> */
.L_x_1582:
[----:B------:R-:W2:Y:S01]  /*9490*/  LDCU.64 UR10, c[0x0][0x5c0] ;  /* 0x0000b800ff0a77ac */ /* 0x000ea20008000a00 */
[----:B------:R-:W-:-:S04]  /*94a0*/  UIADD3 UR8, UPT, UPT, UR38, UR40, URZ ;  /* 0x0000002826087290 */ /* 0x000fc8000fffe0ff */
[----:B--2---:R-:W-:Y:S02]  /*94b0*/  UIMAD.WIDE.U32 UR16, UR8, UR10, URZ ;  /* 0x0000000a081072a5 */ /* 0x004fe4000f8e00ff */
[----:B------:R-:W-:-:S04]  /*94c0*/  UIMAD UR8, UR8, UR11, URZ ;  /* 0x0000000b080872a4 */ /* 0x000fc8000f8e02ff */
[----:B------:R-:W-:-:S06]  /*94d0*/  UIADD3 UR8, UPT, UPT, UR17, UR8, URZ ;  /* 0x0000000811087290 */ /* 0x000fcc000fffe0ff */
[----:B------:R-:W-:Y:S02]  /*94e0*/  MOV R7, UR8 ;  /* 0x0000000800077c02 */ /* 0x000fe40008000f00 */
.L_x_1583:
        /* <DEDUP_REMOVED lines=12> */
.L_x_1584:
[----:B------:R-:W2:Y:S01]  /*95b0*/  LDCU.64 UR8, c[0x0][0x5c8] ;  /* 0x0000b900ff0877ac */ /* 0x000ea20008000a00 */
[----:B------:R-:W-:-:S04]  /*95c0*/  UIADD3 UR12, UPT, UPT, UR38, UR40, URZ ;  /* 0x00000028260c7290 */ /* 0x000fc8000fffe0ff */
[----:B--2---:R-:W-:Y:S02]  /*95d0*/  UIMAD.WIDE.U32 UR30, UR12, UR8, URZ ;  /* 0x000000080c1e72a5 */ /* 0x004fe4000f8e00ff */
[----:B------:R-:W-:-:S04]  /*95e0*/  UIMAD UR12, UR12, UR9, URZ ;  /* 0x000000090c0c72a4 */ /* 0x000fc8000f8e02ff */
[----:B------:R-:W-:-:S06]  /*95f0*/  UIADD3 UR12, UPT, UPT, UR31, UR12, URZ ;  /* 0x0000000c1f0c7290 */ /* 0x000fcc000fffe0ff */
[----:B-1----:R-:W-:-:S07]  /*9600*/  MOV R5, UR12 ;  /* 0x0000000c00057c02 */ /* 0x002fce0008000f00 */
.L_x_1585:
        /* <DEDUP_REMOVED lines=57> */
.L_x_1587:
[----:B------:R-:W-:Y:S05]  /*99a0*/  BSYNC.RECONVERGENT B0 ;  /* 0x0000000000007941 */ /* 0x000fea0003800200 */
.L_x_1586:
        /* <DEDUP_REMOVED lines=21> */
.L_x_1589:
[----:B------:R-:W-:Y:S05]  /*9b00*/  BSYNC.RECONVERGENT B0 ;  /* 0x0000000000007941 */ /* 0x000fea0003800200 */
.L_x_1588:
        /* <DEDUP_REMOVED lines=25> */
.L_x_1591:
[----:B------:R-:W-:Y:S05]  /*9ca0*/  BSYNC.RECONVERGENT B0 ;  /* 0x0000000000007941 */ /* 0x000fea0003800200 */
.L_x_1590:
        /* <DEDUP_REMOVED lines=18> */
.L_x_1558:
[----:B------:R-:W-:Y:S05]  /*9dd0*/  BSYNC.RECONVERGENT B1 ;  /* 0x0000000000017941 */ /* 0x000fea0003800200 */
.L_x_1536:
        /* <DEDUP_REMOVED lines=11> */
.L_x_1593:
        /* <DEDUP_REMOVED lines=15> */
.L_x_2518:


//--------------------- .text._ZN5flash44flash_bwd_dq_dk_dv_loop_seqk_parallel_kernelI23Flash_bwd_kernel_traitsILi256ELi64ELi64ELi8ELi4ELi2ELi2ELb0ELb1EN7cutlass10bfloat16_tE19Flash_kernel_traitsILi256ELi64ELi64ELi8ES3_EELb1ELb0ELb1ELb0ELb0ELb1ELb0EEEvNS_16Flash_bwd_paramsE --------------------------
	.section	.text._ZN5flash44flash_bwd_dq_dk_dv_loop_seqk_parallel_kernelI23Flash_bwd_kernel_traitsILi256ELi64ELi64ELi8ELi4ELi2ELi2ELb0ELb1EN7cutlass10bfloat16_tE19Flash_kernel_traitsILi256ELi64ELi64ELi8ES3_EELb1ELb0ELb1ELb0ELb0ELb1ELb0EEEvNS_16Flash_bwd_paramsE,"ax",@progbits
	.align	128
        .global         _ZN5flash44flash_bwd_dq_dk_dv_loop_seqk_parallel_kernelI23Flash_bwd_kernel_traitsILi256ELi64ELi64ELi8ELi4ELi2ELi2ELb0ELb1EN7cutlass10bfloat16_tE19Flash_kernel_traitsILi256ELi64ELi64ELi8ES3_EELb1ELb0ELb1ELb0ELb0ELb1ELb0EEEvNS_16Flash_bwd_paramsE
        .type           _ZN5flash44flash_bwd_dq_dk_dv_loop_seqk_parallel_kernelI23Flash_bwd_kernel_traitsILi256ELi64ELi64ELi8ELi4ELi2ELi2ELb0ELb1EN7cutlass10bfloat16_tE19Flash_kernel_traitsILi256ELi64ELi64ELi8ES3_EELb1ELb0ELb1ELb0ELb0ELb1ELb0EEEvNS_16Flash_bwd_paramsE,@function
        .size           _ZN5flash44flash_bwd_dq_dk_dv_loop_seqk_parallel_kernelI23Flash_bwd_kernel_traitsILi256ELi64ELi64ELi8ELi4ELi2ELi2ELb0ELb1EN7cutlass10bfloat16_tE19Flash_kernel_traitsILi256ELi64ELi64ELi8ES3_EELb1ELb0ELb1ELb0ELb0ELb1ELb0EEEvNS_16Flash_bwd_paramsE,(.L_x_2519 - _ZN5flash44flash_bwd_dq_dk_dv_loop_seqk_parallel_kernelI23Flash_bwd_kernel_traitsILi256ELi64ELi64ELi8ELi4ELi2ELi2ELb0ELb1EN7cutlass10bfloat16_tE19Flash_kernel_traitsILi256ELi64ELi64ELi8ES3_EELb1ELb0ELb1ELb0ELb0ELb1ELb0EEEvNS_16Flash_bwd_paramsE)
        .other          _ZN5flash44flash_bwd_dq_dk_dv_loop_seqk_parallel_kernelI23Flash_bwd_kernel_traitsILi256ELi64ELi64ELi8ELi4ELi2ELi2ELb0ELb1EN7cutlass10bfloat16_tE19Flash_kernel_traitsILi256ELi64ELi64ELi8ES3_EELb1ELb0ELb1ELb0ELb0ELb1ELb0EEEvNS_16Flash_bwd_paramsE,@"STO_CUDA_ENTRY STV_DEFAULT"
_ZN5flash44flash_bwd_dq_dk_dv_loop_seqk_parallel_kernelI23Flash_bwd_kernel_traitsILi256ELi64ELi64ELi8ELi4ELi2ELi2ELb0ELb1EN7cutlass10bfloat16_tE19Flash_kernel_traitsILi256ELi64ELi64ELi8ES3_EELb1ELb0ELb1ELb0ELb0ELb1ELb0EEEvNS_16Flash_bwd_paramsE:
.text._ZN5flash44flash_bwd_dq_dk_dv_loop_seqk_parallel_kernelI23Flash_bwd_kernel_traitsILi256ELi64ELi64ELi8ELi4ELi2ELi2ELb0ELb1EN7cutlass10bfloat16_tE19Flash_kernel_traitsILi256ELi64ELi64ELi8ES3_EELb1ELb0ELb1ELb0ELb0ELb1ELb0EEEvNS_16Flash_bwd_paramsE:
        /* <DEDUP_REMOVED lines=49> */
.L_x_1632:
        /* <DEDUP_REMOVED lines=52> */
.L_x_1594:
        /* <DEDUP_REMOVED lines=44> */
.L_x_1596:
[----:B------:R-:W1:Y:S01]  /*0910*/  LDCU.64 UR14, c[0x0][0x3b8] ;  /* 0x00007700ff0e77ac */ /* 0x000e620008000a00 */
[----:B------:R-:W-:-:S04]  /*0920*/  UIADD3 UR8, UPT, UPT, UR40, UR41, URZ ;  /* 0x0000002928087290 */ /* 0x000fc8000fffe0ff */
[----:B-1----:R-:W-:Y:S02]  /*0930*/  UIMAD.WIDE.U32 UR10, UR8, UR14, URZ ;  /* 0x0000000e080a72a5 */ /* 0x002fe4000f8e00ff */
[----:B------:R-:W-:-:S04]  /*0940*/  UIMAD UR8, UR8, UR15, URZ ;  /* 0x0000000f080872a4 */ /* 0x000fc8000f8e02ff */
[----:B------:R-:W-:Y:S01]  /*0950*/  UIADD3 UR8, UPT, UPT, UR11, UR8, URZ ;  /* 0x000000080b087290 */ /* 0x000fe2000fffe0ff */
[----:B------:R-:W-:-:S05]  /*0960*/  UMOV UR46, UR10 ;  /* 0x0000000a002e7c82 */ /* 0x000fca0008000000 */
[----:B------:R-:W-:Y:S02]  /*0970*/  MOV R7, UR8 ;  /* 0x0000000800077c02 */ /* 0x000fe40008000f00 */
.L_x_1597:
        /* <DEDUP_REMOVED lines=42> */
.L_x_1598:
[----:B------:R-:W1:Y:S01]  /*0c20*/  LDCU.64 UR12, c[0x0][0x3c0] ;  /* 0x00007800ff0c77ac */ /* 0x000e620008000a00 */
[----:B------:R-:W-:-:S04]  /*0c30*/  UIADD3 UR8, UPT, UPT, UR40, UR41, URZ ;  /* 0x0000002928087290 */ /* 0x000fc8000fffe0ff */
[----:B-1----:R-:W-:Y:S02]  /*0c40*/  UIMAD.WIDE.U32 UR48, UR8, UR12, URZ ;  /* 0x0000000c083072a5 */ /* 0x002fe4000f8e00ff */
[----:B------:R-:W-:-:S04]  /*0c50*/  UIMAD UR8, UR8, UR13, URZ ;  /* 0x0000000d080872a4 */ /* 0x000fc8000f8e02ff */
[----:B------:R-:W-:-:S06]  /*0c60*/  UIADD3 UR8, UPT, UPT, UR49, UR8, URZ ;  /* 0x0000000831087290 */ /* 0x000fcc000fffe0ff */
[----:B------:R-:W-:-:S07]  /*0c70*/  MOV R6, UR8 ;  /* 0x0000000800067c02 */ /* 0x000fce0008000f00 */
.L_x_1599:
        /* <DEDUP_REMOVED lines=27> */
.L_x_1600:
[----:B------:R-:W-:Y:S02]  /*0e30*/  UIMAD.WIDE.U32 UR56, UR50, UR16, URZ ;  /* 0x00000010323872a5 */ /* 0x000fe4000f8e00ff */
[----:B------:R-:W-:-:S04]  /*0e40*/  UIMAD UR8, UR51, UR16, URZ ;  /* 0x00000010330872a4 */ /* 0x000fc8000f8e02ff */
[----:B------:R-:W-:Y:S02]  /*0e50*/  UIADD3 UR8, UPT, UPT, UR57, UR8, URZ ;  /* 0x0000000839087290 */ /* 0x000fe4000fffe0ff */
.L_x_1601:
        /* <DEDUP_REMOVED lines=20> */
.L_x_1602:
[----:B------:R-:W1:Y:S01]  /*0fa0*/  LDCU UR58, c[0x0][0x434] ;  /* 0x00008680ff3a77ac */ /* 0x000e620008000800 */
[----:B------:R-:W-:-:S04]  /*0fb0*/  UIMAD UR10, UR24, UR45, UR23 ;  /* 0x0000002d180a72a4 */ /* 0x000fc8000f8e0217 */
[----:B-1----:R-:W-:Y:S02]  /*0fc0*/  UIMAD UR58, UR10, UR58, URZ ;  /* 0x0000003a0a3a72a4 */ /* 0x002fe4000f8e02ff */
.L_x_1603:
        /* <DEDUP_REMOVED lines=11> */
.L_x_1604:
[----:B------:R-:W1:Y:S01]  /*1080*/  LDCU UR57, c[0x0][0x444] ;  /* 0x00008880ff3977ac */ /* 0x000e620008000800 */
[----:B------:R-:W-:-:S04]  /*1090*/  UIMAD UR10, UR24, UR45, UR23 ;  /* 0x0000002d180a72a4 */ /* 0x000fc8000f8e0217 */
[----:B-1----:R-:W-:-:S12]  /*10a0*/  UIMAD UR57, UR10, UR57, URZ ;  /* 0x000000390a3972a4 */ /* 0x002fd8000f8e02ff */
.L_x_1605:
[----:B------:R-:W1:Y:S01]  /*10b0*/  LDCU UR50, c[0x0][0x508] ;  /* 0x0000a100ff3277ac */ /* 0x000e620008000800 */
[----:B------:R-:W2:Y:S01]  /*10c0*/  S2R R0, SR_TID.X ;  /* 0x0000000000007919 */ /* 0x000ea20000002100 */
[----:B------:R-:W3:Y:S01]  /*10d0*/  LDC.64 R2, c[0x0][0x3b0] ;  /* 0x0000ec00ff027b82 */ /* 0x000ee20000000a00 */
[----:B------:R-:W-:Y:S01]  /*10e0*/  MOV R23, RZ ;  /* 0x000000ff00177202 */ /* 0x000fe20000000f00 */
        /* <DEDUP_REMOVED lines=20> */
[----:B------:R-:W2:Y:S03]  /*1230*/  LDCU.64 UR62, c[0x0][0x5e8] ;  /* 0x0000bd00ff3e77ac */ /* 0x000ea60008000a00 */
[----:B------:R-:W-:Y:S01]  /*1240*/  IMAD.X R9, RZ, RZ, UR17, P0 ;  /* 0x00000011ff097e24 */ /* 0x000fe200080e06ff */
[----:B------:R-:W-:Y:S01]  /*1250*/  IADD3 R12, P0, PT, R12, UR54, RZ ;  /* 0x000000360c0c7c10 */ /* 0x000fe2000ff1e0ff */
[----:B------:R-:W-:-:S04]  /*1260*/  USEL UR49, URZ, UR49, !UP0 ;  /* 0x00000031ff317287 */ /* 0x000fc8000c000000 */
[----:B------:R-:W-:Y:S02]  /*1270*/  UISETP.GT.AND UP0, UPT, UR44, UR49, UPT ;  /* 0x000000312c00728c */ /* 0x000fe4000bf04270 */
[----:B-1----:R-:W-:Y:S01]  /*1280*/  UIMAD UR16, UR53, UR8, URZ ;  /* 0x00000008351072a4 */ /* 0x002fe2000f8e02ff */
[----:B------:R-:W-:Y:S02]  /*1290*/  IMAD.U32 R5, RZ, RZ, UR8 ;  /* 0x00000008ff057e24 */ /* 0x000fe4000f8e00ff */
[----:B------:R-:W-:Y:S01]  /*12a0*/  IMAD.U32 R14, RZ, RZ, UR10 ;  /* 0x0000000aff0e7e24 */ /* 0x000fe2000f8e00ff */
[----:B------:R-:W-:Y:S01]  /*12b0*/  UIMAD UR16, UR52, UR9, UR16 ;  /* 0x00000009341072a4 */ /* 0x000fe2000f8e0210 */
[----:B------:R-:W-:Y:S01]  /*12c0*/  IMAD.WIDE.U32 R8, R5, UR52, R8 ;  /* 0x0000003405087c25 */ /* 0x000fe2000f8e0008 */
[----:B--2---:R-:W-:-:S03]  /*12d0*/  UIMAD.WIDE UR62, UR57, 0x4, UR62 ;  /* 0x00000004393e78a5 */ /* 0x004fc6000f8e023e */
[----:B------:R-:W-:Y:S01]  /*12e0*/  IMAD.U32 R5, RZ, RZ, UR11 ;  /* 0x0000000bff057e24 */ /* 0x000fe2000f8e00ff */
[----:B------:R-:W-:Y:S01]  /*12f0*/  IADD3 R9, PT, PT, R9, UR16, RZ ;  /* 0x0000001009097c10 */ /* 0x000fe2000fffe0ff */
[----:B------:R-:W1:Y:S02]  /*1300*/  LDCU.64 UR10, c[0x0][0x550] ;  /* 0x0000aa00ff0a77ac */ /* 0x000e640008000a00 */
[----:B------:R-:W-:Y:S02]  /*1310*/  IMAD.WIDE.U32 R14, R14, UR23, R8 ;  /* 0x000000170e0e7c25 */ /* 0x000fe4000f8e0008 */
[----:B------:R-:W2:Y:S01]  /*1320*/  LDCU.64 UR16, c[0x0][0x3c8] ;  /* 0x00007900ff1077ac */ /* 0x000ea20008000a00 */
[----:B------:R-:W3:Y:S01]  /*1330*/  LDC.64 R8, c[0x0][0x5f8] ;  /* 0x00017e00ff087b82 */ /* 0x000ee20000000a00 */
[----:B------:R-:W-:Y:S01]  /*1340*/  IMAD R17, R5, UR23, R15 ;  /* 0x0000001705117c24 */ /* 0x000fe2000f8e020f */
[--C-:B------:R-:W-:Y:S01]  /*1350*/  SHF.R.U32.HI R15, RZ, 0x3, R0.reuse ;  /* 0x00000003ff0f7819 */ /* 0x100fe20000011600 */
[----:B------:R-:W-:Y:S01]  /*1360*/  IMAD R5, R3, UR52, R11 ;  /* 0x0000003403057c24 */ /* 0x000fe2000f8e020b */
[----:B------:R-:W-:Y:S01]  /*1370*/  SHF.R.U32.HI R11, RZ, 0x5, R0 ;  /* 0x00000005ff0b7819 */ /* 0x000fe20000011600 */
[----:B------:R-:W-:Y:S01]  /*1380*/  IMAD.MOV.U32 R16, RZ, RZ, R14 ;  /* 0x000000ffff107224 */ /* 0x000fe200078e000e */
[----:B------:R-:W-:-:S02]  /*1390*/  USHF.L.U32 UR52, UR8, 0x5, URZ ;  /* 0x0000000508347899 */ /* 0x000fc400080006ff */
[----:B------:R-:W-:Y:S01]  /*13a0*/  IADD3.X R13, PT, PT, R13, UR47, R5, P0, !PT ;  /* 0x0000002f0d0d7c10 */ /* 0x000fe200087fe405 */
[C---:B------:R-:W-:Y:S01]  /*13b0*/  IMAD.WIDE.U32 R16, R15.reuse, UR8, R16 ;  /* 0x000000080f107c25 */ /* 0x040fe2000f8e0010 */
[----:B------:R-:W-:Y:S01]  /*13c0*/  ISETP.NE.AND P0, PT, RZ, UR60, PT ;  /* 0x0000003cff007c0c */ /* 0x000fe2000bf05270 */
[----:B------:R-:W-:Y:S02]  /*13d0*/  USHF.L.U64.HI UR47, UR8, 0x5, UR9 ;  /* 0x00000005082f7899 */ /* 0x000fe40008010209 */
[----:B------:R-:W-:Y:S01]  /*13e0*/  IMAD R5, R15, UR9, R17 ;  /* 0x000000090f057c24 */ /* 0x000fe2000f8e0211 */
[----:B------:R-:W4:Y:S01]  /*13f0*/  LDCU.64 UR8, c[0x0][0x380] ;  /* 0x00007000ff0877ac */ /* 0x000f220008000a00 */
[C---:B-1----:R-:W-:Y:S01]  /*1400*/  LEA R248, P3, R16.reuse, UR10, 0x1 ;  /* 0x0000000a10f87c11 */ /* 0x042fe2000f8608ff */
[----:B--2---:R-:W-:Y:S01]  /*1410*/  IMAD.U32 R20, RZ, RZ, UR16 ;  /* 0x00000010ff147e24 */ /* 0x004fe2000f8e00ff */
[----:B------:R-:W1:Y:S02]  /*1420*/  LDCU.64 UR60, c[0x0][0x420] ;  /* 0x00008400ff3c77ac */ /* 0x000e640008000a00 */
[----:B------:R-:W-:Y:S01]  /*1430*/  LEA.HI.X R249, R16, UR11, R5, 0x1, P3 ;  /* 0x0000000b10f97c11 */ /* 0x000fe200098f0c05 */
[----:B------:R-:W-:Y:S01]  /*1440*/  IMAD.WIDE.U32 R20, R20, UR23, R12 ;  /* 0x0000001714147c25 */ /* 0x000fe2000f8e000c */
[----:B------:R-:W-:Y:S01]  /*1450*/  MOV R12, UR17 ;  /* 0x00000011000c7c02 */ /* 0x000fe20008000f00 */
[----:B------:R-:W2:Y:S02]  /*1460*/  LDCU.64 UR16, c[0x0][0x570] ;  /* 0x0000ae00ff1077ac */ /* 0x000ea40008000a00 */
[----:B---3--:R-:W-:-:S04]  /*1470*/  IMAD.WIDE.U32 R24, R8, UR21, RZ ;  /* 0x0000001508187c25 */ /* 0x008fc8000f8e00ff */
[----:B------:R-:W-:Y:S01]  /*1480*/  IMAD R8, R11, UR59, R242 ;  /* 0x0000003b0b087c24 */ /* 0x000fe2000f8e02f2 */
[----:B------:R-:W-:Y:S01]  /*1490*/  SEL R11, R24, RZ, P0 ;  /* 0x000000ff180b7207 */ /* 0x000fe20000000000 */
[----:B------:R-:W-:Y:S01]  /*14a0*/  IMAD R9, R9, UR21, R25 ;  /* 0x0000001509097c24 */ /* 0x000fe2000f8e0219 */
[----:B------:R-:W-:Y:S01]  /*14b0*/  USHF.L.U32 UR59, UR59, 0x6, URZ ;  /* 0x000000063b3b7899 */ /* 0x000fe200080006ff */
[----:B------:R-:W-:Y:S01]  /*14c0*/  IMAD R13, R12, UR23, R21 ;  /* 0x000000170c0d7c24 */ /* 0x000fe2000f8e0215 */
[----:B------:R-:W-:Y:S01]  /*14d0*/  IADD3 R11, P2, P1, R8, UR56, R11 ;  /* 0x00000038080b7c10 */ /* 0x000fe2000f95e00b */
[----:B------:R-:W-:Y:S01]  /*14e0*/  IMAD.MOV.U32 R12, RZ, RZ, R20 ;  /* 0x000000ffff0c7224 */ /* 0x000fe200078e0014 */
[----:B------:R-:W-:Y:S02]  /*14f0*/  SHF.R.S32.HI R8, RZ, 0x1f, R8 ;  /* 0x0000001fff087819 */ /* 0x000fe40000011408 */
[----:B------:R-:W-:Y:S01]  /*1500*/  SEL R9, R9, RZ, P0 ;  /* 0x000000ff09097207 */ /* 0x000fe20000000000 */
[----:B------:R-:W-:-:S03]  /*1510*/  IMAD.WIDE.U32 R12, R15, R2, R12 ;  /* 0x000000020f0c7225 */ /* 0x000fc600078e000c */
[----:B------:R-:W-:Y:S01]  /*1520*/  IADD3.X R9, PT, PT, R8, UR55, R9, P2, P1 ;  /* 0x0000003708097c10 */ /* 0x000fe200097e2409 */
[----:B------:R-:W-:Y:S01]  /*1530*/  IMAD.U32 R8, RZ, RZ, UR59 ;  /* 0x0000003bff087e24 */ /* 0x000fe2000f8e00ff */
[----:B------:R-:W-:Y:S01]  /*1540*/  IADD3 R11, P1, PT, R11, UR59, RZ ;  /* 0x0000003b0b0b7c10 */ /* 0x000fe2000ff3e0ff */
[----:B------:R-:W-:Y:S01]  /*1550*/  IMAD R5, R15, R3, R13 ;  /* 0x000000030f057224 */ /* 0x000fe200078e020d */
[----:B----4-:R-:W-:Y:S01]  /*1560*/  LEA R250, P2, R12, UR8, 0x1 ;  /* 0x000000080cfa7c11 */ /* 0x010fe2000f8408ff */
[----:B-1----:R-:W-:Y:S01]  /*1570*/  UIMAD.WIDE UR54, UR58, 0x4, UR60 ;  /* 0x000000043a3678a5 */ /* 0x002fe2000f8e023c */
[----:B------:R-:W-:Y:S02]  /*1580*/  LEA.HI.X.SX32 R8, R8, R9, 0x1, P1 ;  /* 0x0000000908087211 */ /* 0x000fe400008f0eff */
[----:B--2---:R-:W-:Y:S01]  /*1590*/  LEA R246, P1, R11, UR16, 0x2 ;  /* 0x000000100bf67c11 */ /* 0x004fe2000f8210ff */
[----:B------:R-:W-:Y:S01]  /*15a0*/  UMOV UR16, UR62 ;  /* 0x0000003e00107c82 */ /* 0x000fe20008000000 */
[----:B------:R-:W-:-:S02]  /*15b0*/  LEA.HI.X R251, R12, UR9, R5, 0x1, P2 ;  /* 0x000000090cfb7c11 */ /* 0x000fc400090f0c05 */
[----:B------:R-:W-:Y:S01]  /*15c0*/  LEA.HI.X R247, R11, UR17, R8, 0x2, P1 ;  /* 0x000000110bf77c11 */ /* 0x000fe200088f1408 */
[C---:B------:R-:W-:Y:S01]  /*15d0*/  VIADD R8, R15.reuse, 0x20 ;  /* 0x000000200f087836 */ /* 0x040fe20000000000 */
[----:B------:R-:W-:Y:S01]  /*15e0*/  IADD3 R16, P1, PT, R15, 0x20, RZ ;  /* 0x000000200f107810 */ /* 0x000fe20007f3e0ff */
[----:B------:R-:W-:Y:S01]  /*15f0*/  UMOV UR17, UR63 ;  /* 0x0000003f00117c82 */ /* 0x000fe20008000000 */
        /* <DEDUP_REMOVED lines=17> */
.L_x_1607:
[----:B------:R-:W1:Y:S01]  /*1710*/  LDCU.64 UR12, c[0x0][0x5c0] ;  /* 0x0000b800ff0c77ac */ /* 0x000e620008000a00 */
[----:B------:R-:W-:-:S04]  /*1720*/  UIADD3 UR8, UPT, UPT, UR40, UR41, URZ ;  /* 0x0000002928087290 */ /* 0x000fc8000fffe0ff */
[----:B-1----:R-:W-:Y:S02]  /*1730*/  UIMAD.WIDE.U32 UR16, UR8, UR12, URZ ;  /* 0x0000000c081072a5 */ /* 0x002fe4000f8e00ff */
[----:B------:R-:W-:-:S04]  /*1740*/  UIMAD UR8, UR8, UR13, URZ ;  /* 0x0000000d080872a4 */ /* 0x000fc8000f8e02ff */
[----:B------:R-:W-:-:S06]  /*1750*/  UIADD3 UR8, UPT, UPT, UR17, UR8, URZ ;  /* 0x0000000811087290 */ /* 0x000fcc000fffe0ff */
[----:B------:R-:W-:Y:S02]  /*1760*/  MOV R0, UR8 ;  /* 0x0000000800007c02 */ /* 0x000fe40008000f00 */
.L_x_1608:
        /* <DEDUP_REMOVED lines=13> */
.L_x_1609:
[----:B------:R-:W1:Y:S01]  /*1840*/  LDCU.64 UR10, c[0x0][0x5c8] ;  /* 0x0000b900ff0a77ac */ /* 0x000e620008000a00 */
[----:B------:R-:W-:-:S04]  /*1850*/  UIADD3 UR40, UPT, UPT, UR40, UR41, URZ ;  /* 0x0000002928287290 */ /* 0x000fc8000fffe0ff */
[----:B-1----:R-:W-:Y:S02]  /*1860*/  UIMAD.WIDE.U32 UR14, UR40, UR10, URZ ;  /* 0x0000000a280e72a5 */ /* 0x002fe4000f8e00ff */
[----:B------:R-:W-:-:S04]  /*1870*/  UIMAD UR40, UR40, UR11, URZ ;  /* 0x0000000b282872a4 */ /* 0x000fc8000f8e02ff */
[----:B------:R-:W-:-:S06]  /*1880*/  UIADD3 UR40, UPT, UPT, UR15, UR40, URZ ;  /* 0x000000280f287290 */ /* 0x000fcc000fffe0ff */
[----:B------:R-:W-:-:S07]  /*1890*/  MOV R3, UR40 ;  /* 0x0000002800037c02 */ /* 0x000fce0008000f00 */
.L_x_1610:
        /* <DEDUP_REMOVED lines=27> */
.L_x_1612:
[----:B------:R-:W-:Y:S05]  /*1a50*/  BSYNC.RECONVERGENT B0 ;  /* 0x0000000000007941 */ /* 0x000fea0003800200 */
.L_x_1611:
        /* <DEDUP_REMOVED lines=15> */
.L_x_1614:
[----:B------:R-:W-:Y:S05]  /*1b50*/  BSYNC.RECONVERGENT B0 ;  /* 0x0000000000007941 */ /* 0x000fea0003800200 */
.L_x_1613:
        /* <DEDUP_REMOVED lines=24> */
.L_x_1616:
[----:B------:R-:W-:Y:S05]  /*1ce0*/  BSYNC.RECONVERGENT B0 ;  /* 0x0000000000007941 */ /* 0x000fea0003800200 */
.L_x_1615:
        /* <DEDUP_REMOVED lines=14> */
.L_x_1606:
[----:B------:R-:W-:Y:S01]  /*1dd0*/  UIMAD UR53, UR51, -0x40, UR43 ;  /* 0xffffffc0333578a4 */ /* 0x000fe2000f8e022b */
[----:B------:R-:W-:Y:S01]  /*1de0*/  IMAD.U32 R9, RZ, RZ, UR14 ;  /* 0x0000000eff097e24 */ /* 0x000fe2000f8e00ff */
[----:B------:R-:W-:Y:S01]  /*1df0*/  UIMAD UR56, UR27, UR14, URZ ;  /* 0x0000000e1b3872a4 */ /* 0x000fe2000f8e02ff */
[----:B------:R-:W-:Y:S01]  /*1e00*/  IMAD.U32 R12, RZ, RZ, UR12 ;  /* 0x0000000cff0c7e24 */ /* 0x000fe2000f8e00ff */
[----:B------:R-:W1:Y:S01]  /*1e10*/  LDCU.64 UR10, c[0x0][0x3d0] ;  /* 0x00007a00ff0a77ac */ /* 0x000e620008000a00 */
[--C-:B------:R-:W-:Y:S01]  /*1e20*/  IMAD.WIDE.U32 R20, R9, UR30, R22.reuse ;  /* 0x0000001e09147c25 */ /* 0x100fe2000f8e0016 */
[----:B------:R-:W-:Y:S01]  /*1e30*/  ISETP.GE.AND P4, PT, R8, UR53, PT ;  /* 0x0000003508007c0c */ /* 0x000fe2000bf86270 */
[----:B------:R-:W2:Y:S02]  /*1e40*/  LDCU.64 UR8, c[0x0][0x3d8] ;  /* 0x00007b00ff0877ac */ /* 0x000ea40008000a00 */
[----:B------:R-:W-:Y:S01]  /*1e50*/  IMAD.WIDE.U32 R12, R12, UR30, R22 ;  /* 0x0000001e0c0c7c25 */ /* 0x000fe2000f8e0016 */
[----:B------:R-:W-:Y:S01]  /*1e60*/  IADD3 R20, P1, PT, R20, UR46, RZ ;  /* 0x0000002e14147c10 */ /* 0x000fe2000ff3e0ff */
[----:B------:R-:W-:-:S02]  /*1e70*/  UIMAD UR56, UR30, UR15, UR56 ;  /* 0x0000000f1e3872a4 */ /* 0x000fc4000f8e0238 */
[----:B------:R-:W-:Y:S01]  /*1e80*/  IMAD.U32 R26, RZ, RZ, UR52 ;  /* 0x00000034ff1a7e24 */ /* 0x000fe2000f8e00ff */
[----:B------:R-:W-:Y:S02]  /*1e90*/  UIMAD UR27, UR27, UR12, URZ ;  /* 0x0000000c1b1b72a4 */ /* 0x000fe4000f8e02ff */
[----:B------:R-:W-:Y:S02]  /*1ea0*/  UIADD3 UR44, UPT, UPT, -UR30, UR36, URZ ;  /* 0x000000241e2c7290 */ /* 0x000fe4000fffe1ff */
[----:B------:R-:W-:Y:S01]  /*1eb0*/  UIMAD UR27, UR30, UR13, UR27 ;  /* 0x0000000d1e1b72a4 */ /* 0x000fe2000f8e021b */
[----:B------:R-:W-:Y:S01]  /*1ec0*/  IADD3.X R21, PT, PT, R7, UR56, R21, P1, !PT ;  /* 0x0000003807157c10 */ /* 0x000fe20008ffe415 */
[----:B------:R-:W-:Y:S01]  /*1ed0*/  IMAD.U32 R7, RZ, RZ, UR47 ;  /* 0x0000002fff077e24 */ /* 0x000fe2000f8e00ff */
[----:B------:R-:W-:Y:S01]  /*1ee0*/  IADD3 R12, P1, PT, R12, UR48, RZ ;  /* 0x000000300c0c7c10 */ /* 0x000fe2000ff3e0ff */
[----:B-1----:R-:W-:Y:S01]  /*1ef0*/  IMAD R22, R18, UR10, RZ ;  /* 0x0000000a12167c24 */ /* 0x002fe2000f8e02ff */
[----:B------:R-:W-:Y:S01]  /*1f00*/  ISETP.GE.AND P2, PT, R8, UR44, PT ;  /* 0x0000002c08007c0c */ /* 0x000fe2000bf46270 */
[----:B------:R-:W-:Y:S01]  /*1f10*/  IMAD.U32 R8, RZ, RZ, UR52 ;  /* 0x00000034ff087e24 */ /* 0x000fe2000f8e00ff */
[----:B------:R-:W-:Y:S01]  /*1f20*/  IADD3.X R13, PT, PT, R6, UR27, R13, P1, !PT ;  /* 0x0000001b060d7c10 */ /* 0x000fe20008ffe40d */
[----:B--2---:R-:W-:Y:S01]  /*1f30*/  IMAD R18, R18, UR8, RZ ;  /* 0x0000000812127c24 */ /* 0x004fe2000f8e02ff */
[----:B------:R-:W-:Y:S01]  /*1f40*/  @!P4 LEA R24, P1, R5, R250, 0x1 ;  /* 0x000000fa0518c211 */ /* 0x000fe200078208ff */
[C---:B------:R-:W-:Y:S01]  /*1f50*/  IMAD R22, R4.reuse, UR11, R22 ;  /* 0x0000000b04167c24 */ /* 0x040fe2000f8e0216 */
[----:B------:R-:W-:Y:S01]  /*1f60*/  ISETP.GE.AND P3, PT, R15, UR44, PT ;  /* 0x0000002c0f007c0c */ /* 0x000fe2000bf66270 */
[----:B------:R-:W-:Y:S01]  /*1f70*/  IMAD.WIDE.U32 R20, R4, UR10, R20 ;  /* 0x0000000a04147c25 */ /* 0x000fe2000f8e0014 */
[----:B------:R-:W-:Y:S01]  /*1f80*/  @!P4 LEA R26, P5, R26, R248, 0x1 ;  /* 0x000000f81a1ac211 */ /* 0x000fe200078a08ff */
[----:B------:R-:W-:Y:S01]  /*1f90*/  @P0 BAR.SYNC.DEFER_BLOCKING 0x0 ;  /* 0x0000000000000b1d */ /* 0x000fe20000010000 */
[----:B------:R-:W-:Y:S01]  /*1fa0*/  @!P4 LEA.HI.X R25, R5, R251, R3, 0x1, P1 ;  /* 0x000000fb0519c211 */ /* 0x000fe200008f0c03 */
[----:B------:R-:W-:Y:S01]  /*1fb0*/  IMAD R18, R4, UR9, R18 ;  /* 0x0000000904127c24 */ /* 0x000fe2000f8e0212 */
[----:B------:R-:W-:Y:S01]  /*1fc0*/  LOP3.LUT R3, R10, 0x1f8, RZ, 0xc0, !PT ;  /* 0x000001f80a037812 */ /* 0x000fe200078ec0ff */
[----:B------:R-:W-:Y:S01]  /*1fd0*/  @!P2 IMAD R11, R2, UR12, RZ ;  /* 0x0000000c020bac24 */ /* 0x000fe2000f8e02ff */
[----:B------:R-:W-:Y:S01]  /*1fe0*/  @!P4 LEA.HI.X R27, R8, R249, R7, 0x1, P5 ;  /* 0x000000f9081bc211 */ /* 0x000fe200028f0c07 */
[----:B------:R-:W-:Y:S01]  /*1ff0*/  IMAD.WIDE.U32 R6, R4, UR8, R12 ;  /* 0x0000000804067c25 */ /* 0x000fe2000f8e000c */
[----:B------:R-:W-:Y:S01]  /*2000*/  LOP3.LUT R3, R3, 0x38, R0, 0x78, !PT ;  /* 0x0000003803037812 */ /* 0x000fe200078e7800 */
[----:B------:R-:W1:Y:S01]  /*2010*/  @!P2 LDC.64 R4, c[0x0][0x388] ;  /* 0x0000e200ff04ab82 */ /* 0x000e620000000a00 */
[----:B------:R-:W-:Y:S01]  /*2020*/  ISETP.GE.AND P5, PT, R15, UR53, PT ;  /* 0x000000350f007c0c */ /* 0x000fe2000bfa6270 */
[----:B------:R-:W-:Y:S01]  /*2030*/  @!P2 IMAD R12, R2, UR14, RZ ;  /* 0x0000000e020cac24 */ /* 0x000fe2000f8e02ff */
[----:B------:R-:W-:Y:S01]  /*2040*/  LOP3.LUT R14, R3, 0x1e00, R10, 0xf8, !PT ;  /* 0x00001e00030e7812 */ /* 0x000fe200078ef80a */
[----:B------:R-:W-:-:S02]  /*2050*/  IMAD.IADD R23, R21, 0x1, R22 ;  /* 0x0000000115177824 */ /* 0x000fc400078e0216 */
[----:B------:R-:W-:Y:S01]  /*2060*/  IMAD.MOV.U32 R244, RZ, RZ, 0x7f800000 ;  /* 0x7f800000fff47424 */ /* 0x000fe200078e00ff */
[----:B------:R-:W-:Y:S01]  /*2070*/  LEA R14, R14, UR33, 0x1 ;  /* 0x000000210e0e7c11 */ /* 0x000fe2000f8e08ff */
[----:B------:R-:W2:Y:S01]  /*2080*/  @!P3 LDC.64 R8, c[0x0][0x388] ;  /* 0x0000e200ff08bb82 */ /* 0x000ea20000000a00 */
[----:B------:R-:W-:Y:S02]  /*2090*/  @!P2 IMAD.MOV.U32 R21, RZ, RZ, R23 ;  /* 0x000000ffff15a224 */ /* 0x000fe400078e0017 */
[----:B------:R-:W-:Y:S02]  /*20a0*/  IMAD.MOV.U32 R243, RZ, RZ, 0x7f800000 ;  /* 0x7f800000fff37424 */ /* 0x000fe400078e00ff */
[C---:B------:R-:W-:Y:S02]  /*20b0*/  IMAD.SHL.U32 R232, R0.reuse, 0x40, RZ ;  /* 0x0000004000e87824 */ /* 0x040fe400078e00ff */
[----:B------:R-:W-:Y:S01]  /*20c0*/  IMAD.SHL.U32 R231, R0, 0x10, RZ ;  /* 0x0000001000e77824 */ /* 0x000fe200078e00ff */
[----:B------:R-:W3:Y:S01]  /*20d0*/  @!P2 LDC.64 R2, c[0x0][0x390] ;  /* 0x0000e400ff02ab82 */ /* 0x000ee20000000a00 */
[----:B------:R-:W-:Y:S01]  /*20e0*/  IMAD.IADD R19, R7, 0x1, R18 ;  /* 0x0000000107137824 */ /* 0x000fe200078e0212 */
[----:B------:R-:W-:Y:S01]  /*20f0*/  @!PT LDS RZ, [RZ] ;  /* 0x00000000fffff984 */ /* 0x000fe20000000800 */
[----:B------:R-:W-:Y:S01]  /*2100*/  @!PT LDS RZ, [RZ] ;  /* 0x00000000fffff984 */ /* 0x000fe20000000800 */
[----:B------:R-:W-:Y:S01]  /*2110*/  @!PT LDS RZ, [RZ] ;  /* 0x00000000fffff984 */ /* 0x000fe20000000800 */
[----:B------:R-:W-:Y:S01]  /*2120*/  @!P5 LDGSTS.E.BYPASS.LTC128B.128 [R14+0x8000], desc[UR34][R248.64] ;  /* 0x08000000f80edfae */ /* 0x000fe2000b981a22 */
[----:B------:R-:W-:-:S02]  /*2130*/  @!P3 IMAD.MOV.U32 R22, RZ, RZ, R20 ;  /* 0x000000ffff16b224 */ /* 0x000fc400078e0014 */
[----:B------:R-:W-:Y:S01]  /*2140*/  IMAD.MOV.U32 R228, RZ, RZ, 0x40 ;  /* 0x00000040ffe47424 */ /* 0x000fe200078e00ff */
[----:B------:R-:W-:Y:S01]  /*2150*/  @!P5 LDGSTS.E.BYPASS.LTC128B.128 [R14+0xa000], desc[UR34][R248.64+0x80] ;  /* 0x0a000080f80edfae */ /* 0x000fe2000b981a22 */
[C---:B------:R-:W-:Y:S02]  /*2160*/  @!P2 IMAD R12, R16.reuse, UR15, R12 ;  /* 0x0000000f100cac24 */ /* 0x040fe4000f8e020c */
[----:B------:R-:W-:Y:S01]  /*2170*/  IMAD.U32 R240, RZ, RZ, UR37 ;  /* 0x00000025fff07e24 */ /* 0x000fe2000f8e00ff */
[----:B------:R-:W-:Y:S01]  /*2180*/  @!P5 LDGSTS.E.BYPASS.LTC128B.128 [R14+0xc000], desc[UR34][R248.64+0x100] ;  /* 0x0c000100f80edfae */ /* 0x000fe2000b981a22 */
[----:B------:R-:W-:Y:S01]  /*2190*/  @!P2 IMAD.WIDE.U32 R20, R16, UR14, R20 ;  /* 0x0000000e1014ac25 */ /* 0x000fe2000f8e0014 */
[----:B------:R-:W-:Y:S02]  /*21a0*/  CS2R R190, SRZ ;  /* 0x0000000000be7805 */ /* 0x000fe4000001ff00 */
[----:B------:R-:W-:Y:S01]  /*21b0*/  CS2R R188, SRZ ;  /* 0x0000000000bc7805 */ /* 0x000fe2000001ff00 */
[----:B------:R-:W-:Y:S01]  /*21c0*/  @!P5 LDGSTS.E.BYPASS.LTC128B.128 [R14+0xe000], desc[UR34][R248.64+0x180] ;  /* 0x0e000180f80edfae */ /* 0x000fe2000b981a22 */
[----:B------:R-:W-:Y:S01]  /*21d0*/  @!P2 IMAD.MOV.U32 R7, RZ, RZ, R19 ;  /* 0x000000ffff07a224 */ /* 0x000fe200078e0013 */
[----:B-1----:R-:W-:Y:S01]  /*21e0*/  @!P2 LEA R4, P0, R20, R4, 0x1 ;  /* 0x000000041404a211 */ /* 0x002fe200078008ff */
[----:B------:R-:W-:Y:S01]  /*21f0*/  @!P2 IMAD R11, R16, UR13, R11 ;  /* 0x0000000d100bac24 */ /* 0x000fe2000f8e020b */
[----:B------:R1:W-:Y:S01]  /*2200*/  @P5 STS.128 [R14+0x8000], RZ ;  /* 0x008000ff0e005388 */ /* 0x0003e20000000c00 */
[----:B------:R-:W-:Y:S01]  /*2210*/  @!P3 IMAD.WIDE.U32 R22, R15, UR14, R22 ;  /* 0x0000000e0f16bc25 */ /* 0x000fe2000f8e0016 */
[----:B------:R-:W-:-:S02]  /*2220*/  CS2R R194, SRZ ;  /* 0x0000000000c27805 */ /* 0x000fc4000001ff00 */
[----:B------:R-:W-:Y:S01]  /*2230*/  CS2R R192, SRZ ;  /* 0x0000000000c07805 */ /* 0x000fe2000001ff00 */
[----:B------:R1:W-:Y:S01]  /*2240*/  @P5 STS.128 [R14+0xa000], RZ ;  /* 0x00a000ff0e005388 */ /* 0x0003e20000000c00 */
[----:B------:R-:W-:Y:S01]  /*2250*/  @!P2 IMAD.IADD R12, R21, 0x1, R12 ;  /* 0x00000001150ca824 */ /* 0x000fe200078e020c */
[----:B--2---:R-:W-:Y:S01]  /*2260*/  @!P3 LEA R8, P1, R22, R8, 0x1 ;  /* 0x000000081608b211 */ /* 0x004fe200078208ff */
[----:B------:R-:W-:Y:S01]  /*2270*/  @!P2 IMAD.WIDE.U32 R16, R16, UR12, R6 ;  /* 0x0000000c1010ac25 */ /* 0x000fe2000f8e0006 */
[----:B------:R1:W-:Y:S01]  /*2280*/  @P5 STS.128 [R14+0xc000], RZ ;  /* 0x00c000ff0e005388 */ /* 0x0003e20000000c00 */
[----:B------:R-:W-:Y:S02]  /*2290*/  CS2R R186, SRZ ;  /* 0x0000000000ba7805 */ /* 0x000fe4000001ff00 */
[----:B------:R-:W-:Y:S01]  /*22a0*/  @!P2 LEA.HI.X R5, R20, R5, R12, 0x1, P0 ;  /* 0x000000051405a211 */ /* 0x000fe200000f0c0c */
[----:B------:R-:W-:Y:S01]  /*22b0*/  @!P3 IMAD R13, R15, UR15, R23 ;  /* 0x0000000f0f0dbc24 */ /* 0x000fe2000f8e0217 */
[----:B---3--:R-:W-:Y:S01]  /*22c0*/  @!P2 LEA R12, P0, R16, R2, 0x1 ;  /* 0x00000002100ca211 */ /* 0x008fe200078008ff */
[----:B------:R-:W-:Y:S01]  /*22d0*/  @!P2 IMAD.IADD R11, R17, 0x1, R11 ;  /* 0x00000001110ba824 */ /* 0x000fe200078e020b */
[----:B------:R1:W-:Y:S01]  /*22e0*/  @P5 STS.128 [R14+0xe000], RZ ;  /* 0x00e000ff0e005388 */ /* 0x0003e20000000c00 */
[----:B------:R-:W-:Y:S01]  /*22f0*/  @!P3 IMAD.MOV.U32 R18, RZ, RZ, R6 ;  /* 0x000000ffff12b224 */ /* 0x000fe200078e0006 */
[----:B------:R-:W-:Y:S01]  /*2300*/  @!P3 LEA.HI.X R9, R22, R9, R13, 0x1, P1 ;  /* 0x000000091609b211 */ /* 0x000fe200008f0c0d */
[----:B------:R-:W2:Y:S01]  /*2310*/  @!P3 LDC.64 R6, c[0x0][0x390] ;  /* 0x0000e400ff06bb82 */ /* 0x000ea20000000a00 */
[----:B------:R-:W-:Y:S01]  /*2320*/  @!P2 LEA.HI.X R13, R16, R3, R11, 0x1, P0 ;  /* 0x00000003100da211 */ /* 0x000fe200000f0c0b */
[----:B------:R1:W-:Y:S01]  /*2330*/  @P4 STS.128 [R14+0x9000], RZ ;  /* 0x009000ff0e004388 */ /* 0x0003e20000000c00 */
[C---:B------:R-:W-:Y:S01]  /*2340*/  @!P3 IMAD.WIDE.U32 R18, R15.reuse, UR12, R18 ;  /* 0x0000000c0f12bc25 */ /* 0x040fe2000f8e0012 */
[----:B------:R-:W3:Y:S02]  /*2350*/  LDCU UR15, c[0x0][0x590] ;  /* 0x0000b200ff0f77ac */ /* 0x000ee40008000800 */
[----:B------:R1:W-:Y:S01]  /*2360*/  @P4 STS.128 [R14+0xb000], RZ ;  /* 0x00b000ff0e004388 */ /* 0x0003e20000000c00 */
[----:B------:R-:W-:Y:S01]  /*2370*/  @!P3 IMAD R15, R15, UR13, R19 ;  /* 0x0000000d0f0fbc24 */ /* 0x000fe2000f8e0213 */
[----:B------:R-:W4:Y:S01]  /*2380*/  LDC.64 R2, c[0x0][0x528] ;  /* 0x00014a00ff027b82 */ /* 0x000f220000000a00 */
[----:B------:R-:W-:Y:S01]  /*2390*/  CS2R R184, SRZ ;  /* 0x0000000000b87805 */ /* 0x000fe2000001ff00 */
[----:B------:R1:W-:Y:S01]  /*23a0*/  @P4 STS.128 [R14+0xd000], RZ ;  /* 0x00d000ff0e004388 */ /* 0x0003e20000000c00 */
[----:B------:R-:W-:-:S02]  /*23b0*/  CS2R R182, SRZ ;  /* 0x0000000000b67805 */ /* 0x000fc4000001ff00 */
[----:B------:R-:W-:Y:S02]  /*23c0*/  CS2R R180, SRZ ;  /* 0x0000000000b47805 */ /* 0x000fe4000001ff00 */
[----:B------:R-:W-:Y:S01]  /*23d0*/  CS2R R174, SRZ ;  /* 0x0000000000ae7805 */ /* 0x000fe2000001ff00 */
[----:B------:R1:W-:Y:S01]  /*23e0*/  @P4 STS.128 [R14+0xf000], RZ ;  /* 0x00f000ff0e004388 */ /* 0x0003e20000000c00 */
[----:B------:R-:W-:Y:S01]  /*23f0*/  UIMAD UR12, UR24, UR45, UR23 ;  /* 0x0000002d180c72a4 */ /* 0x000fe2000f8e0217 */
[----:B------:R-:W-:Y:S02]  /*2400*/  CS2R R172, SRZ ;  /* 0x0000000000ac7805 */ /* 0x000fe4000001ff00 */
[----:B------:R-:W-:Y:S01]  /*2410*/  CS2R R178, SRZ ;  /* 0x0000000000b27805 */ /* 0x000fe2000001ff00 */
[----:B------:R-:W-:Y:S01]  /*2420*/  @!PT LDS RZ, [RZ] ;  /* 0x00000000fffff984 */ /* 0x000fe20000000800 */
[----:B------:R-:W-:Y:S01]  /*2430*/  @!PT LDS RZ, [RZ] ;  /* 0x00000000fffff984 */ /* 0x000fe20000000800 */
[----:B------:R-:W-:Y:S01]  /*2440*/  @!PT LDS RZ, [RZ] ;  /* 0x00000000fffff984 */ /* 0x000fe20000000800 */
[----:B------:R-:W-:Y:S01]  /*2450*/  @!P4 LDGSTS.E.BYPASS.LTC128B.128 [R14+0x9000], desc[UR34][R26.64] ;  /* 0x090000001a0ecfae */ /* 0x000fe2000b981a22 */
[----:B------:R-:W-:Y:S02]  /*2460*/  CS2R R176, SRZ ;  /* 0x0000000000b07805 */ /* 0x000fe4000001ff00 */
[----:B------:R-:W-:-:S02]  /*2470*/  CS2R R170, SRZ ;  /* 0x0000000000aa7805 */ /* 0x000fc4000001ff00 */
[----:B------:R-:W-:Y:S01]  /*2480*/  CS2R R168, SRZ ;  /* 0x0000000000a87805 */ /* 0x000fe2000001ff00 */
[----:B------:R-:W-:Y:S01]  /*2490*/  @!P4 LDGSTS.E.BYPASS.LTC128B.128 [R14+0xb000], desc[UR34][R26.64+0x80] ;  /* 0x0b0000801a0ecfae */ /* 0x000fe2000b981a22 */
[----:B------:R-:W-:Y:S02]  /*24a0*/  CS2R R166, SRZ ;  /* 0x0000000000a67805 */ /* 0x000fe4000001ff00 */
[C---:B--2---:R-:W-:Y:S02]  /*24b0*/  @!P3 LEA R6, P1, R18.reuse, R6, 0x1 ;  /* 0x000000061206b211 */ /* 0x044fe400078208ff */
[----:B------:R-:W-:Y:S01]  /*24c0*/  CS2R R164, SRZ ;  /* 0x0000000000a47805 */ /* 0x000fe2000001ff00 */
[----:B------:R-:W-:Y:S01]  /*24d0*/  @!P4 LDGSTS.E.BYPASS.LTC128B.128 [R14+0xd000], desc[UR34][R26.64+0x100] ;  /* 0x0d0001001a0ecfae */ /* 0x000fe2000b981a22 */
[----:B------:R-:W-:Y:S02]  /*24e0*/  CS2R R158, SRZ ;  /* 0x00000000009e7805 */ /* 0x000fe4000001ff00 */
[----:B------:R-:W-:-:S02]  /*24f0*/  @!P3 LEA.HI.X R7, R18, R7, R15, 0x1, P1 ;  /* 0x000000071207b211 */ /* 0x000fc400008f0c0f */
[----:B------:R-:W-:Y:S01]  /*2500*/  CS2R R156, SRZ ;  /* 0x00000000009c7805 */ /* 0x000fe2000001ff00 */
[----:B------:R-:W-:Y:S01]  /*2510*/  @!P4 LDGSTS.E.BYPASS.LTC128B.128 [R14+0xf000], desc[UR34][R26.64+0x180] ;  /* 0x0f0001801a0ecfae */ /* 0x000fe2000b981a22 */
[----:B------:R-:W-:Y:S02]  /*2520*/  CS2R R162, SRZ ;  /* 0x0000000000a27805 */ /* 0x000fe4000001ff00 */
[----:B------:R-:W-:Y:S02]  /*2530*/  CS2R R160, SRZ ;  /* 0x0000000000a07805 */ /* 0x000fe4000001ff00 */
[----:B------:R-:W-:Y:S01]  /*2540*/  CS2R R154, SRZ ;  /* 0x00000000009a7805 */ /* 0x000fe2000001ff00 */
[----:B------:R-:W-:Y:S01]  /*2550*/  @!P5 LDGSTS.E.BYPASS.LTC128B.128 [R14], desc[UR34][R250.64] ;  /* 0x00000000fa0edfae */ /* 0x000fe2000b981a22 */
        /* <DEDUP_REMOVED lines=15> */
[----:B------:R1:W-:Y:S01]  /*2650*/  @P5 STS.128 [R14], RZ ;  /* 0x000000ff0e005388 */ /* 0x0003e20000000c00 */
        /* <DEDUP_REMOVED lines=40> */
[----:B------:R-:W-:Y:S01]  /*28e0*/  CS2R R20, SRZ ;  /* 0x0000000000147805 */ /* 0x000fe2000001ff00 */
[----:B------:R-:W-:Y:S01]  /*28f0*/  UIADD3 UR50, UPT, UPT, -UR50, UR42, URZ ;  /* 0x0000002a32327290 */ /* 0x000fe2000fffe1ff */
[----:B------:R-:W-:Y:S01]  /*2900*/  @!P4 LDGSTS.E.BYPASS.LTC128B.128 [R14+0x5000], desc[UR34][R24.64+0x100] ;  /* 0x05000100180ecfae */ /* 0x000fe2000b981a22 */
[----:B------:R-:W2:Y:S03]  /*2910*/  LDCU UR11, c[0x0][0x504] ;  /* 0x0000a080ff0b77ac */ /* 0x000ea60008000800 */
[----:B------:R-:W-:Y:S01]  /*2920*/  @!P4 LDGSTS.E.BYPASS.LTC128B.128 [R14+0x7000], desc[UR34][R24.64+0x180] ;  /* 0x07000180180ecfae */ /* 0x000fe2000b981a22 */
[----:B------:R-:W1:Y:S03]  /*2930*/  LDCU UR10, c[0x0][0x508] ;  /* 0x0000a100ff0a77ac */ /* 0x000e660008000800 */
[----:B------:R-:W-:Y:S01]  /*2940*/  @!P3 LDGSTS.E.BYPASS.LTC128B.128 [R14+0x10000], desc[UR34][R8.64] ;  /* 0x10000000080ebfae */ /* 0x000fe2000b981a22 */
[----:B------:R-:W1:Y:S03]  /*2950*/  LDCU UR9, c[0x0][0x3e0] ;  /* 0x00007c00ff0977ac */ /* 0x000e660008000800 */
[----:B------:R-:W-:Y:S01]  /*2960*/  @!P3 LDGSTS.E.BYPASS.LTC128B.128 [R14+0x12000], desc[UR34][R8.64+0x80] ;  /* 0x12000080080ebfae */ /* 0x000fe2000b981a22 */
[----:B------:R-:W1:Y:S03]  /*2970*/  LDCU UR14, c[0x0][0x45c] ;  /* 0x00008b80ff0e77ac */ /* 0x000e660008000800 */
[----:B------:R-:W-:Y:S01]  /*2980*/  @!P3 LDGSTS.E.BYPASS.LTC128B.128 [R14+0x14000], desc[UR34][R8.64+0x100] ;  /* 0x14000100080ebfae */ /* 0x000fe2000b981a22 */
[----:B------:R-:W1:Y:S03]  /*2990*/  LDCU.U8 UR13, c[0x0][0x4f8] ;  /* 0x00009f00ff0d77ac */ /* 0x000e660008000000 */
        /* <DEDUP_REMOVED lines=19> */
[----:B------:R3:W-:Y:S04]  /*2ad0*/  @!P3 LDGSTS.E.BYPASS.LTC128B.128 [R14+0x1e000], desc[UR34][R6.64+0x180] ;  /* 0x1e000180060ebfae */ /* 0x0007e8000b981a22 */
[----:B------:R1:W-:Y:S04]  /*2ae0*/  @P3 STS.128 [R14+0x18000], RZ ;  /* 0x018000ff0e003388 */ /* 0x0003e80000000c00 */
[----:B------:R1:W-:Y:S04]  /*2af0*/  @P3 STS.128 [R14+0x1a000], RZ ;  /* 0x01a000ff0e003388 */ /* 0x0003e80000000c00 */
[----:B------:R1:W-:Y:S04]  /*2b00*/  @P3 STS.128 [R14+0x1c000], RZ ;  /* 0x01c000ff0e003388 */ /* 0x0003e80000000c00 */
[----:B------:R1:W-:Y:S04]  /*2b10*/  @P3 STS.128 [R14+0x1e000], RZ ;  /* 0x01e000ff0e003388 */ /* 0x0003e80000000c00 */
[----:B------:R1:W-:Y:S04]  /*2b20*/  @P2 STS.128 [R14+0x19000], RZ ;  /* 0x019000ff0e002388 */ /* 0x0003e80000000c00 */
[----:B------:R1:W-:Y:S01]  /*2b30*/  @P2 STS.128 [R14+0x1b000], RZ ;  /* 0x01b000ff0e002388 */ /* 0x0003e20000000c00 */
[----:B---3--:R-:W-:-:S03]  /*2b40*/  SHF.R.U32.HI R7, RZ, 0x1, R0 ;  /* 0x00000001ff077819 */ /* 0x008fc60000011600 */
[----:B------:R3:W-:Y:S01]  /*2b50*/  @P2 STS.128 [R14+0x1d000], RZ ;  /* 0x01d000ff0e002388 */ /* 0x0007e20000000c00 */
[----:B------:R-:W-:Y:S02]  /*2b60*/  SHF.R.U32.HI R6, RZ, 0x2, R0 ;  /* 0x00000002ff067819 */ /* 0x000fe40000011600 */
[----:B------:R-:W-:Y:S01]  /*2b70*/  LOP3.LUT R245, R7, 0x30, RZ, 0xc0, !PT ;  /* 0x0000003007f57812 */ /* 0x000fe200078ec0ff */
[----:B------:R3:W-:Y:S03]  /*2b80*/  @P2 STS.128 [R14+0x1f000], RZ ;  /* 0x01f000ff0e002388 */ /* 0x0007e60000000c00 */
[----:B------:R-:W-:Y:S01]  /*2b90*/  LOP3.LUT R245, R245, 0x7, R6, 0xf8, !PT ;  /* 0x00000007f5f57812 */ /* 0x000fe200078ef806 */
[----:B------:R-:W-:Y:S01]  /*2ba0*/  @!PT LDS RZ, [RZ] ;  /* 0x00000000fffff984 */ /* 0x000fe20000000800 */
[----:B------:R-:W-:Y:S01]  /*2bb0*/  @!PT LDS RZ, [RZ] ;  /* 0x00000000fffff984 */ /* 0x000fe20000000800 */
[----:B------:R-:W-:Y:S01]  /*2bc0*/  @!PT LDS RZ, [RZ] ;  /* 0x00000000fffff984 */ /* 0x000fe20000000800 */
[----:B------:R-:W-:Y:S04]  /*2bd0*/  @!P2 LDGSTS.E.BYPASS.LTC128B.128 [R14+0x19000], desc[UR34][R12.64] ;  /* 0x190000000c0eafae */ /* 0x000fe8000b981a22 */
[C---:B------:R-:W-:Y:S01]  /*2be0*/  VIADD R8, R245.reuse, 0x8 ;  /* 0x00000008f5087836 */ /* 0x040fe20000000000 */
[C---:B------:R-:W-:Y:S01]  /*2bf0*/  ISETP.GE.AND P1, PT, R245.reuse, UR53, PT ;  /* 0x00000035f5007c0c */ /* 0x040fe2000bf26270 */
[----:B------:R-:W-:Y:S03]  /*2c00*/  @!P2 LDGSTS.E.BYPASS.LTC128B.128 [R14+0x1b000], desc[UR34][R12.64+0x80] ;  /* 0x1b0000800c0eafae */ /* 0x000fe6000b981a22 */
[----:B------:R-:W-:Y:S01]  /*2c10*/  ISETP.GE.AND P0, PT, R8, UR53, PT ;  /* 0x0000003508007c0c */ /* 0x000fe2000bf06270 */
[----:B------:R-:W-:Y:S01]  /*2c20*/  IMAD.MOV.U32 R8, RZ, RZ, 0x4 ;  /* 0x00000004ff087424 */ /* 0x000fe200078e00ff */
[----:B------:R-:W-:Y:S03]  /*2c30*/  @!P2 LDGSTS.E.BYPASS.LTC128B.128 [R14+0x1d000], desc[UR34][R12.64+0x100] ;  /* 0x1d0001000c0eafae */ /* 0x000fe6000b981a22 */
[----:B------:R-:W-:Y:S01]  /*2c40*/  IMAD.WIDE.U32 R8, R245, R8, UR54 ;  /* 0x00000036f5087e25 */ /* 0x000fe2000f8e0008 */
[----:B----4-:R-:W4:Y:S04]  /*2c50*/  LDG.E.64 R4, desc[UR34][R2.64+0x8] ;  /* 0x0000082202047981 */ /* 0x010f28000c1e1b00 */
[----:B------:R-:W5:Y:S04]  /*2c60*/  @!P1 LDG.E R244, desc[UR34][R8.64] ;  /* 0x0000002208f49981 */ /* 0x000f68000c1e1900 */
[----:B------:R2:W5:Y:S04]  /*2c70*/  @!P0 LDG.E R243, desc[UR34][R8.64+0x20] ;  /* 0x0000202208f38981 */ /* 0x000568000c1e1900 */
[----:B------:R3:W-:Y:S01]  /*2c80*/  @!P2 LDGSTS.E.BYPASS.LTC128B.128 [R14+0x1f000], desc[UR34][R12.64+0x180] ;  /* 0x1f0001800c0eafae */ /* 0x0007e2000b981a22 */
[----:B------:R-:W-:-:S03]  /*2c90*/  R2P PR, R0, 0x6 ;  /* 0x0000000600007804 */ /* 0x000fc60000000000 */
[----:B------:R-:W0:Y:S04]  /*2ca0*/  LDGDEPBAR ;  /* 0x00000000000079af */ /* 0x000e280000000000 */
[----:B------:R-:W3:Y:S01]  /*2cb0*/  LDG.E.64 R2, desc[UR34][R2.64] ;  /* 0x0000002202027981 */ /* 0x000ee2000c1e1b00 */
[----:B--2---:R-:W-:Y:S01]  /*2cc0*/  IMAD.SHL.U32 R9, R0, 0x20, RZ ;  /* 0x0000002000097824 */ /* 0x004fe200078e00ff */
[C---:B------:R-:W-:Y:S02]  /*2cd0*/  LOP3.LUT R8, R232.reuse, 0x1c0, RZ, 0xc0, !PT ;  /* 0x000001c0e8087812 */ /* 0x040fe400078ec0ff */
[----:B------:R-:W-:Y:S02]  /*2ce0*/  LOP3.LUT R232, R232, 0x200, RZ, 0xc0, !PT ;  /* 0x00000200e8e87812 */ /* 0x000fe400078ec0ff */
[----:B------:R-:W-:-:S02]  /*2cf0*/  LOP3.LUT R10, R8, 0x38, R10, 0xf8, !PT ;  /* 0x00000038080a7812 */ /* 0x000fc400078ef80a */
[----:B------:R-:W-:Y:S01]  /*2d00*/  LOP3.LUT R11, R9, 0x200, RZ, 0xc0, !PT ;  /* 0x00000200090b7812 */ /* 0x000fe200078ec0ff */
[----:B------:R-:W-:Y:S01]  /*2d10*/  IMAD.SHL.U32 R8, R0, 0x2, RZ ;  /* 0x0000000200087824 */ /* 0x000fe200078e00ff */
[----:B------:R-:W-:Y:S02]  /*2d20*/  LOP3.LUT R0, R10, 0x8, R0, 0x78, !PT ;  /* 0x000000080a007812 */ /* 0x000fe400078e7800 */
[----:B------:R-:W-:Y:S02]  /*2d30*/  LOP3.LUT R231, R11, 0x3800, R231, 0xf8, !PT ;  /* 0x000038000be77812 */ /* 0x000fe400078ef8e7 */
[----:B------:R-:W-:Y:S02]  /*2d40*/  LOP3.LUT R232, R232, 0xc00, R9, 0xf8, !PT ;  /* 0x00000c00e8e87812 */ /* 0x000fe400078ef809 */
[----:B------:R-:W-:Y:S02]  /*2d50*/  LOP3.LUT R7, R10, 0x8, R7, 0x78, !PT ;  /* 0x000000080a077812 */ /* 0x000fe400078e7807 */
[----:B------:R-:W-:-:S02]  /*2d60*/  LOP3.LUT R231, R231, R0, RZ, 0xfc, !PT ;  /* 0x00000000e7e77212 */ /* 0x000fc400078efcff */
[----:B------:R-:W-:Y:S01]  /*2d70*/  LOP3.LUT R232, R232, R7, RZ, 0xfc, !PT ;  /* 0x00000007e8e87212 */ /* 0x000fe200078efcff */
[----:B------:R-:W-:Y:S01]  /*2d80*/  USHF.L.U32 UR12, UR12, 0x5, URZ ;  /* 0x000000050c0c7899 */ /* 0x000fe200080006ff */
[----:B------:R-:W-:Y:S02]  /*2d90*/  SEL R228, R228, 0xffffffc0, !P2 ;  /* 0xffffffc0e4e47807 */ /* 0x000fe40005000000 */
[----:B------:R-:W-:Y:S02]  /*2da0*/  LEA R231, R231, UR33, 0x1 ;  /* 0x00000021e7e77c11 */ /* 0x000fe4000f8e08ff */
[----:B------:R-:W-:Y:S02]  /*2db0*/  LOP3.LUT R8, R8, 0x6, RZ, 0xc0, !PT ;  /* 0x0000000608087812 */ /* 0x000fe400078ec0ff */
[----:B------:R-:W-:Y:S01]  /*2dc0*/  LEA R232, R232, UR33, 0x1 ;  /* 0x00000021e8e87c11 */ /* 0x000fe2000f8e08ff */
[----:B------:R-:W-:Y:S01]  /*2dd0*/  USHF.R.S32.HI UR8, URZ, 0x1f, UR12 ;  /* 0x0000001fff087899 */ /* 0x000fe2000801140c */
[----:B------:R-:W-:-:S02]  /*2de0*/  LOP3.LUT R8, R8, 0xe0, R6, 0xf8, !PT ;  /* 0x000000e008087812 */ /* 0x000fc400078ef806 */
[----:B------:R-:W-:Y:S02]  /*2df0*/  CS2R R26, SRZ ;  /* 0x00000000001a7805 */ /* 0x000fe4000001ff00 */
[----:B------:R-:W-:Y:S01]  /*2e00*/  CS2R R24, SRZ ;  /* 0x0000000000187805 */ /* 0x000fe2000001ff00 */
[----:B------:R-:W-:Y:S01]  /*2e10*/  IMAD.U32 R240, R240, 0x40, R8 ;  /* 0x00000040f0f07824 */ /* 0x000fe200078e0008 */
[----:B------:R-:W-:Y:S01]  /*2e20*/  USHF.L.U32 UR15, UR15, 0x6, URZ ;  /* 0x000000060f0f7899 */ /* 0x000fe200080006ff */
[----:B----4-:R-:W-:-:S04]  /*2e30*/  IADD3 R242, P3, P0, R4, UR12, R242 ;  /* 0x0000000c04f27c10 */ /* 0x010fc8000f87e0f2 */
[----:B------:R-:W-:Y:S02]  /*2e40*/  IADD3.X R241, PT, PT, R5, UR8, RZ, P3, P0 ;  /* 0x0000000805f17c10 */ /* 0x000fe40009fe04ff */
[----:B---3--:R-:W-:Y:S01]  /*2e50*/  R2UR UR63, R2 ;  /* 0x00000000023f72ca */ /* 0x008fe200000e0000 */
[----:B------:R-:W-:Y:S01]  /*2e60*/  IMAD.MOV.U32 R2, RZ, RZ, 0x20 ;  /* 0x00000020ff027424 */ /* 0x000fe200078e00ff */
[----:B------:R-:W-:Y:S01]  /*2e70*/  R2UR UR62, R3 ;  /* 0x00000000033e72ca */ /* 0x000fe200000e0000 */
[----:B------:R-:W-:-:S03]  /*2e80*/  IMAD.IADD R3, R228, 0x1, R231 ;  /* 0x00000001e4037824 */ /* 0x000fc600078e02e7 */
[----:B------:R-:W-:Y:S01]  /*2e90*/  SEL R2, R2, 0xffffffe0, !P1 ;  /* 0xffffffe002027807 */ /* 0x000fe20004800000 */
[----:B------:R-:W-:-:S04]  /*2ea0*/  IMAD.IADD R228, R228, 0x1, R232 ;  /* 0x00000001e4e47824 */ /* 0x000fc800078e02e8 */
[C---:B------:R-:W-:Y:S02]  /*2eb0*/  IMAD.IADD R229, R2.reuse, 0x1, R231 ;  /* 0x0000000102e57824 */ /* 0x040fe400078e02e7 */
[C---:B------:R-:W-:Y:S02]  /*2ec0*/  IMAD.IADD R230, R2.reuse, 0x1, R232 ;  /* 0x0000000102e67824 */ /* 0x040fe400078e02e8 */
[C---:B------:R-:W-:Y:S02]  /*2ed0*/  IMAD.IADD R0, R2.reuse, 0x1, R3 ;  /* 0x0000000102007824 */ /* 0x040fe400078e0203 */
[----:B------:R-:W-:Y:S01]  /*2ee0*/  IMAD.IADD R2, R2, 0x1, R228 ;  /* 0x0000000102027824 */ /* 0x000fe200078e02e4 */
[----:B------:R-:W-:Y:S02]  /*2ef0*/  UIADD3 UR59, UPT, UPT, UR63, -0x61c88647, URZ ;  /* 0x9e3779b93f3b7890 */ /* 0x000fe4000fffe0ff */
[----:B------:R-:W-:Y:S02]  /*2f00*/  UIADD3 UR58, UPT, UPT, UR62, -0x4498517b, URZ ;  /* 0xbb67ae853e3a7890 */ /* 0x000fe4000fffe0ff */
[----:B------:R-:W-:-:S02]  /*2f10*/  UIADD3 UR57, UPT, UPT, UR63, 0x3c6ef372, URZ ;  /* 0x3c6ef3723f397890 */ /* 0x000fc4000fffe0ff */
[----:B------:R-:W-:Y:S02]  /*2f20*/  UIADD3 UR56, UPT, UPT, UR62, 0x76cf5d0a, URZ ;  /* 0x76cf5d0a3e387890 */ /* 0x000fe4000fffe0ff */
[----:B------:R-:W-:Y:S02]  /*2f30*/  UIADD3 UR53, UPT, UPT, UR63, -0x255992d5, URZ ;  /* 0xdaa66d2b3f357890 */ /* 0x000fe4000fffe0ff */
[----:B------:R-:W-:Y:S02]  /*2f40*/  UIADD3 UR48, UPT, UPT, UR62, 0x32370b8f, URZ ;  /* 0x32370b8f3e307890 */ /* 0x000fe4000fffe0ff */
[----:B------:R-:W-:Y:S02]  /*2f50*/  UIADD3 UR46, UPT, UPT, UR63, 0x78dde6e4, URZ ;  /* 0x78dde6e43f2e7890 */ /* 0x000fe4000fffe0ff */
[----:B------:R-:W-:Y:S02]  /*2f60*/  UIADD3 UR45, UPT, UPT, UR62, -0x126145ec, URZ ;  /* 0xed9eba143e2d7890 */ /* 0x000fe4000fffe0ff */
[----:B------:R-:W-:-:S02]  /*2f70*/  UIADD3 UR44, UPT, UPT, UR63, 0x1715609d, URZ ;  /* 0x1715609d3f2c7890 */ /* 0x000fc4000fffe0ff */
[----:B------:R-:W-:Y:S02]  /*2f80*/  UIADD3 UR30, UPT, UPT, UR62, -0x56f99767, URZ ;  /* 0xa90668993e1e7890 */ /* 0x000fe4000fffe0ff */
[----:B------:R-:W-:Y:S02]  /*2f90*/  UIADD3 UR27, UPT, UPT, UR63, -0x4ab325aa, URZ ;  /* 0xb54cda563f1b7890 */ /* 0x000fe4000fffe0ff */
[----:B-1----:R-:W-:-:S12]  /*2fa0*/  UIADD3 UR24, UPT, UPT, UR62, 0x646e171e, URZ ;  /* 0x646e171e3e187890 */ /* 0x002fd8000fffe0ff */
.L_x_1622:
        /* <DEDUP_REMOVED lines=136> */
.L_x_1618:
[----:B------:R-:W-:Y:S01]  /*3830*/  UIADD3 UR60, UPT, UPT, UR36, -UR11, -UR43 ;  /* 0x8000000b243c7290 */ /* 0x000fe2000fffe82b */
[----:B------:R-:W-:Y:S01]  /*3840*/  VIADD R85, R245, UR12 ;  /* 0x0000000cf5557c36 */ /* 0x000fe20008000000 */
[----:B------:R-:W-:Y:S01]  /*3850*/  UIADD3 UR8, UPT, UPT, UR36, UR10, -UR43 ;  /* 0x0000000a24087290 */ /* 0x000fe2000fffe82b */
[C---:B------:R-:W-:Y:S02]  /*3860*/  VIADD R2, R240.reuse, 0x9 ;  /* 0x00000009f0027836 */ /* 0x040fe40000000000 */
[----:B------:R-:W-:Y:S02]  /*3870*/  IMAD.MOV.U32 R84, RZ, RZ, 0x1 ;  /* 0x00000001ff547424 */ /* 0x000fe400078e00ff */
[C---:B------:R-:W-:Y:S02]  /*3880*/  VIADD R89, R85.reuse, UR60 ;  /* 0x0000003c55597c36 */ /* 0x040fe40008000000 */
[----:B------:R-:W-:Y:S02]  /*3890*/  IMAD.MOV.U32 R0, RZ, RZ, 0x9 ;  /* 0x00000009ff007424 */ /* 0x000fe400078e00ff */
[----:B------:R-:W-:Y:S01]  /*38a0*/  VIADD R85, R85, UR8 ;  /* 0x0000000855557c36 */ /* 0x000fe20008000000 */
[----:B------:R-:W-:Y:S01]  /*38b0*/  VIMNMX R91, PT, PT, RZ, R89, !PT ;  /* 0x00000059ff5b7248 */ /* 0x000fe20007fe0100 */
[C---:B------:R-:W-:Y:S01]  /*38c0*/  VIADD R3, R240.reuse, 0x8 ;  /* 0x00000008f0037836 */ /* 0x040fe20000000000 */
[----:B------:R-:W-:Y:S01]  /*38d0*/  VIADDMNMX R89, R89, 0x8, RZ, !PT ;  /* 0x0000000859597846 */ /* 0x000fe200078001ff */
[C---:B------:R-:W-:Y:S01]  /*38e0*/  VIADD R88, R240.reuse, 0x10 ;  /* 0x00000010f0587836 */ /* 0x040fe20000000000 */
[C---:B------:R-:W-:Y:S01]  /*38f0*/  VIADDMNMX R84, R85.reuse, R84, UR36, PT ;  /* 0x0000002455547e46 */ /* 0x040fe2000b800154 */
[----:B------:R-:W-:Y:S01]  /*3900*/  VIADD R87, R240, 0x11 ;  /* 0x00000011f0577836 */ /* 0x000fe20000000000 */
[----:B------:R-:W-:Y:S01]  /*3910*/  ISETP.GE.AND P0, PT, R2, R89, PT ;  /* 0x000000590200720c */ /* 0x000fe20003f06270 */
[C---:B------:R-:W-:Y:S01]  /*3920*/  VIADD R90, R240.reuse, 0x1 ;  /* 0x00000001f05a7836 */ /* 0x040fe20000000000 */
[----:B------:R-:W-:Y:S01]  /*3930*/  VIADDMNMX R0, R85, R0, UR36, PT ;  /* 0x0000002455007e46 */ /* 0x000fe2000b800100 */
[C---:B------:R-:W-:Y:S01]  /*3940*/  VIADD R85, R240.reuse, 0x19 ;  /* 0x00000019f0557836 */ /* 0x040fe20000000000 */
        /* <DEDUP_REMOVED lines=64> */
.L_x_1619:
        /* <DEDUP_REMOVED lines=191> */
[----:B------:R-:W-:Y:S04]  /*4940*/  LOP3.LUT R239, R122, 0x400, R120, 0xf8, !PT ;  /* 0x000004007aef7812 */ /* 0x000fe800078ef878 */
        /* <DEDUP_REMOVED lines=328> */
.L_x_1620:
[----:B------:R-:W-:Y:S01]  /*5dd0*/  LDSM.16.M88.4 R128, [R239+0x20000] ;  /* 0x02000000ef80783b */ /* 0x000fe20000000200 */
[--C-:B------:R-:W-:Y:S01]  /*5de0*/  IMAD.IADD R208, R236, 0x1, R239.reuse ;  /* 0x00000001ecd07824 */ /* 0x100fe200078e02ef */
[----:B------:R-:W-:Y:S02]  /*5df0*/  PLOP3.LUT P2, PT, PT, PT, UP0, 0x80, 0x8 ;  /* 0x000000000008781c */ /* 0x000fe40003f4f008 */
[----:B------:R-:W1:Y:S04]  /*5e00*/  LDSM.16.MT88.4 R16, [R237+0x10000] ;  /* 0x01000000ed10783b */ /* 0x000e680000004200 */
[----:B------:R2:W3:Y:S04]  /*5e10*/  LDSM.16.M88.4 R124, [R239+0x21000] ;  /* 0x02100000ef7c783b */ /* 0x0004e80000000200 */
[----:B------:R-:W4:Y:S03]  /*5e20*/  LDSM.16.MT88.4 R96, [R237+0x12000] ;  /* 0x01200000ed60783b */ /* 0x000f260000004200 */
[----:B------:R-:W-:Y:S01]  /*5e30*/  @P2 LOP3.LUT R235, R235, 0x30, RZ, 0xc0, !PT ;  /* 0x00000030ebeb2812 */ /* 0x000fe200078ec0ff */
        /* <DEDUP_REMOVED lines=9> */
[----:B------:R-:W-:Y:S04]  /*5ed0*/  LDSM.16.MT88.4 R220, [R237+0x11000] ;  /* 0x01100000eddc783b */ /* 0x000fe80000004200 */
[----:B------:R-:W-:Y:S01]  /*5ee0*/  LDSM.16.M88.4 R224, [R239+0x21000] ;  /* 0x02100000efe0783b */ /* 0x000fe20000000200 */
[C---:B---3--:R-:W-:Y:S03]  /*5ef0*/  HMMA.16816.F32.BF16 R8, R124.reuse, R16, RZ ;  /* 0x000000107c08723c */ /* 0x048fe600000418ff */
[----:B------:R-:W-:Y:S04]  /*5f00*/  STL.64 [R1+0x8], R20 ;  /* 0x0000081401007387 */ /* 0x000fe80000100a00 */
[----:B------:R-:W-:Y:S01]  /*5f10*/  STL.64 [R1], R2 ;  /* 0x0000000201007387 */ /* 0x000fe20000100a00 */
        /* <DEDUP_REMOVED lines=19> */
[----:B------:R-:W2:Y:S07]  /*6050*/  LDSM.16.M88.4 R204, [R239+0x20000] ;  /* 0x02000000efcc783b */ /* 0x000eae0000000200 */
[-C--:B------:R-:W-:Y:S08]  /*6060*/  HMMA.16816.F32.BF16 R84, R200, R212.reuse, R84 ;  /* 0x000000d4c854723c */ /* 0x080ff00000041854 */
[C---:B------:R-:W-:Y:S08]  /*6070*/  HMMA.16816.F32.BF16 R88, R208.reuse, R212, R88 ;  /* 0x000000d4d058723c */ /* 0x040ff00000041858 */
        /* <DEDUP_REMOVED lines=8> */
[-C--:B-1----:R-:W-:Y:S08]  /*6100*/  HMMA.16816.F32.BF16 R116, R200, R196.reuse, R116 ;  /* 0x000000c4c874723c */ /* 0x082ff00000041874 */
[C---:B------:R-:W-:Y:S08]  /*6110*/  HMMA.16816.F32.BF16 R120, R208.reuse, R196, R120 ;  /* 0x000000c4d078723c */ /* 0x040ff00000041878 */
[-C--:B------:R-:W-:Y:S08]  /*6120*/  HMMA.16816.F32.BF16 R124, R208, R198.reuse, R124 ;  /* 0x000000c6d07c723c */ /* 0x080ff0000004187c */
[----:B------:R-:W-:Y:S01]  /*6130*/  HMMA.16816.F32.BF16 R128, R200, R198, R128 ;  /* 0x000000c6c880723c */ /* 0x000fe20000041880 */
[----:B------:R-:W1:Y:S04]  /*6140*/  LDSM.16.MT88.4 R196, [R237+0x15000] ;  /* 0x01500000edc4783b */ /* 0x000e680000004200 */
[----:B------:R-:W4:Y:S03]  /*6150*/  LDSM.16.MT88.4 R200, [R237+0x17000] ;  /* 0x01700000edc8783b */ /* 0x000f260000004200 */
[-C--:B--2---:R-:W-:Y:S08]  /*6160*/  HMMA.16816.F32.BF16 R4, R204, R220.reuse, R4 ;  /* 0x000000dccc04723c */ /* 0x084ff00000041804 */
[C---:B------:R-:W-:Y:S04]  /*6170*/  HMMA.16816.F32.BF16 R8, R224.reuse, R220, R8 ;  /* 0x000000dce008723c */ /* 0x040fe80000041808 */
[----:B------:R-:W-:Y:S02]  /*6180*/  IMAD.IADD R220, R236, 0x1, R239 ;  /* 0x00000001ecdc7824 */ /* 0x000fe400078e02ef */
[----:B------:R-:W2:Y:S02]  /*6190*/  LDC R236, c[0x0][0x44c] ;  /* 0x00011300ffec7b82 */ /* 0x000ea40000000800 */
[-C--:B------:R-:W-:Y:S01]  /*61a0*/  HMMA.16816.F32.BF16 R12, R224, R222.reuse, R12 ;  /* 0x000000dee00c723c */ /* 0x080fe2000004180c */
[----:B------:R-:W4:Y:S07]  /*61b0*/  LDSM.16.M88.4 R208, [R220+0x20000] ;  /* 0x02000000dcd0783b */ /* 0x000f2e0000000200 */
[C---:B------:R-:W-:Y:S01]  /*61c0*/  HMMA.16816.F32.BF16 R16, R204.reuse, R222, R16 ;  /* 0x000000decc10723c */ /* 0x040fe20000041810 */
[----:B------:R-:W4:Y:S07]  /*61d0*/  LDSM.16.M88.4 R220, [R220+0x21000] ;  /* 0x02100000dcdc783b */ /* 0x000f2e0000000200 */
[-C--:B---3--:R-:W-:Y:S08]  /*61e0*/  HMMA.16816.F32.BF16 R84, R204, R212.reuse, R84 ;  /* 0x000000d4cc54723c */ /* 0x088ff00000041854 */
[C---:B------:R-:W-:Y:S04]  /*61f0*/  HMMA.16816.F32.BF16 R88, R224.reuse, R212, R88 ;  /* 0x000000d4e058723c */ /* 0x040fe80000041858 */
[----:B--2---:R-:W-:Y:S04]  /*6200*/  IMAD R212, R236, UR9, RZ ;  /* 0x00000009ecd47c24 */ /* 0x004fe8000f8e02ff */
        /* <DEDUP_REMOVED lines=8> */
[C---:B------:R-:W-:Y:S04]  /*6290*/  HMMA.16816.F32.BF16 R120, R224.reuse, R200, R120 ;  /* 0x000000c8e078723c */ /* 0x040fe80000041878 */
[----:B------:R-:W-:Y:S04]  /*62a0*/  IMAD.U32 R200, R212, -0x40, RZ ;  /* 0xffffffc0d4c87824 */ /* 0x000fe800078e00ff */
[-C--:B------:R-:W-:Y:S03]  /*62b0*/  HMMA.16816.F32.BF16 R124, R224, R202.reuse, R124 ;  /* 0x000000cae07c723c */ /* 0x080fe6000004187c */
[C---:B------:R-:W-:Y:S04]  /*62c0*/  LEA R246, P0, R200.reuse, R246, 0x2 ;  /* 0x000000f6c8f67211 */ /* 0x040fe800078010ff */
[----:B------:R-:W-:Y:S01]  /*62d0*/  LEA.HI.X.SX32 R247, R200, R247, 0x2, P0 ;  /* 0x000000f7c8f77211 */ /* 0x000fe200000f16ff */
[----:B------:R-:W-:Y:S01]  /*62e0*/  HMMA.16816.F32.BF16 R128, R204, R202, R128 ;  /* 0x000000cacc80723c */ /* 0x000fe20000041880 */
[----:B------:R-:W-:Y:S03]  /*62f0*/  LDSM.16.MT88.4 R204, [R237+0x17800] ;  /* 0x01780000edcc783b */ /* 0x000fe60000004200 */
[----:B------:R-:W-:Y:S04]  /*6300*/  IMAD.SHL.U32 R200, R212, 0x8, RZ ;  /* 0x00000008d4c87824 */ /* 0x000fe800078e00ff */
[-C--:B------:R-:W-:Y:S05]  /*6310*/  HMMA.16816.F32.BF16 R4, R208, R216.reuse, R4 ;  /* 0x000000d8d004723c */ /* 0x080fea0000041804 */
[C---:B------:R-:W-:Y:S03]  /*6320*/  LEA R214, P0, R200.reuse, R246, 0x2 ;  /* 0x000000f6c8d67211 */ /* 0x040fe600078010ff */
[C---:B------:R-:W-:Y:S04]  /*6330*/  HMMA.16816.F32.BF16 R8, R220.reuse, R216, R8 ;  /* 0x000000d8dc08723c */ /* 0x040fe80000041808 */
[----:B------:R-:W-:Y:S02]  /*6340*/  LEA.HI.X.SX32 R215, R200, R247, 0x2, P0 ;  /* 0x000000f7c8d77211 */ /* 0x000fe400000f16ff */
[----:B------:R-:W2:Y:S01]  /*6350*/  LDSM.16.MT88.4 R200, [R237+0x15800] ;  /* 0x01580000edc8783b */ /* 0x000ea20000004200 */
[C---:B------:R-:W-:Y:S01]  /*6360*/  LEA R216, P0, R212.reuse, R214, 0x5 ;  /* 0x000000d6d4d87211 */ /* 0x040fe200078028ff */
        /* <DEDUP_REMOVED lines=144> */
[----:B-1----:R-:W-:Y:S01]  /*6c70*/  LEA.HI.X.SX32 R87, R212, R207, 0x5, P0 ;  /* 0x000000cfd4577211 */ /* 0x002fe200000f2eff */
        /* <DEDUP_REMOVED lines=57> */
[----:B------:R3:W5:Y:S04]  /*7010*/  LDL.LU.64 R20, [R1+0x8] ;  /* 0x0000080001147983 */ /* 0x0007680000300a00 */
        /* <DEDUP_REMOVED lines=44> */
[----:B------:R-:W1:Y:S07]  /*72e0*/  LDSM.16.MT88.4 R8, [R237+0x7800] ;  /* 0x00780000ed08783b */ /* 0x000e6e0000004200 */
        /* <DEDUP_REMOVED lines=16> */
[----:B------:R-:W-:Y:S04]  /*73f0*/  LOP3.LUT R6, R234, 0x1f8, RZ, 0xc0, !PT ;  /* 0x000001f8ea067812 */ /* 0x000fe800078ec0ff */
[-C--:B----4-:R-:W-:Y:S05]  /*7400*/  HMMA.16816.F32.BF16 R132, R104, R108.reuse, R132 ;  /* 0x0000006c6884723c */ /* 0x090fea0000041884 */
        /* <DEDUP_REMOVED lines=43> */
.L_x_1621:
        /* <DEDUP_REMOVED lines=299> */
.L_x_1623:
        /* <DEDUP_REMOVED lines=13> */
.L_x_1624:
[----:B------:R-:W3:Y:S01]  /*8a40*/  LDCU.64 UR8, c[0x0][0x5c8] ;  /* 0x0000b900ff0877ac */ /* 0x000ee20008000a00 */
[----:B------:R-:W-:-:S04]  /*8a50*/  UIADD3 UR12, UPT, UPT, UR40, UR41, URZ ;  /* 0x00000029280c7290 */ /* 0x000fc8000fffe0ff */
[----:B---3--:R-:W-:Y:S02]  /*8a60*/  UIMAD.WIDE.U32 UR40, UR12, UR8, URZ ;  /* 0x000000080c2872a5 */ /* 0x008fe4000f8e00ff */
[----:B------:R-:W-:-:S04]  /*8a70*/  UIMAD UR12, UR12, UR9, URZ ;  /* 0x000000090c0c72a4 */ /* 0x000fc8000f8e02ff */
[----:B------:R-:W-:-:S06]  /*8a80*/  UIADD3 UR12, UPT, UPT, UR41, UR12, URZ ;  /* 0x0000000c290c7290 */ /* 0x000fcc000fffe0ff */
[----:B------:R-:W-:-:S07]  /*8a90*/  MOV R5, UR12 ;  /* 0x0000000c00057c02 */ /* 0x000fce0008000f00 */
.L_x_1625:
        /* <DEDUP_REMOVED lines=56> */
.L_x_1627:
[----:B------:R-:W-:Y:S05]  /*8e20*/  BSYNC.RECONVERGENT B0 ;  /* 0x0000000000007941 */ /* 0x000fea0003800200 */
.L_x_1626:
        /* <DEDUP_REMOVED lines=16> */
.L_x_1629:
[----:B------:R-:W-:Y:S05]  /*8f30*/  BSYNC.RECONVERGENT B0 ;  /* 0x0000000000007941 */ /* 0x000fea0003800200 */
.L_x_1628:
        /* <DEDUP_REMOVED lines=22> */
.L_x_1631:
[----:B------:R-:W-:Y:S05]  /*90a0*/  BSYNC.RECONVERGENT B0 ;  /* 0x0000000000007941 */ /* 0x000fea0003800200 */
.L_x_1630:
        /* <DEDUP_REMOVED lines=13> */
.L_x_1617:
[----:B------:R-:W-:Y:S05]  /*9180*/  BSYNC.RECONVERGENT B1 ;  /* 0x0000000000017941 */ /* 0x000fea0003800200 */
.L_x_1595:
        /* <DEDUP_REMOVED lines=11> */
.L_x_1633:
        /* <DEDUP_REMOVED lines=12> */
.L_x_2519:


//--------------------- .text._ZN5flash44flash_bwd_dq_dk_dv_loop_seqk_parallel_kernelI23Flash_bwd_kernel_traitsILi256ELi64ELi64ELi8ELi4ELi2ELi2ELb0ELb1EN7cutlass10bfloat16_tE19Flash_kernel_traitsILi256ELi64ELi64ELi8ES3_EELb0ELb0ELb1ELb0ELb0ELb1ELb1EEEvNS_16Flash_bwd_paramsE --------------------------
	.section	.text._ZN5flash44flash_bwd_dq_dk_dv_loop_seqk_parallel_kernelI23Flash_bwd_kernel_traitsILi256ELi64ELi64ELi8ELi4ELi2ELi2ELb0ELb1EN7cutlass10bfloat16_tE19Flash_kernel_traitsILi256ELi64ELi64ELi8ES3_EELb0ELb0ELb1ELb0ELb0ELb1ELb1EEEvNS_16Flash_bwd_paramsE,"ax",@progbits
	.align	128
        .global         _ZN5flash44flash_bwd_dq_dk_dv_loop_seqk_parallel_kernelI23Flash_bwd_kernel_traitsILi256ELi64ELi64ELi8ELi4ELi2ELi2ELb0ELb1EN7cutlass10bfloat16_tE19Flash_kernel_traitsILi256ELi64ELi64ELi8ES3_EELb0ELb0ELb1ELb0ELb0ELb1ELb1EEEvNS_16Flash_bwd_paramsE
        .type           _ZN5flash44flash_bwd_dq_dk_dv_loop_seqk_parallel_kernelI23Flash_bwd_kernel_traitsILi256ELi64ELi64ELi8ELi4ELi2ELi2ELb0ELb1EN7cutlass10bfloat16_tE19Flash_kernel_traitsILi256ELi64ELi64ELi8ES3_EELb0ELb0ELb1ELb0ELb0ELb1ELb1EEEvNS_16Flash_bwd_paramsE,@function
        .size           _ZN5flash44flash_bwd_dq_dk_dv_loop_seqk_parallel_kernelI23Flash_bwd_kernel_traitsILi256ELi64ELi64ELi8ELi4ELi2ELi2ELb0ELb1EN7cutlass10bfloat16_tE19Flash_kernel_traitsILi256ELi64ELi64ELi8ES3_EELb0ELb0ELb1ELb0ELb0ELb1ELb1EEEvNS_16Flash_bwd_paramsE,(.L_x_2520 - _ZN5flash44flash_bwd_dq_dk_dv_loop_seqk_parallel_kernelI23Flash_bwd_kernel_traitsILi256ELi64ELi64ELi8ELi4ELi2ELi2ELb0ELb1EN7cutlass10bfloat16_tE19Flash_kernel_traitsILi256ELi64ELi64ELi8ES3_EELb0ELb0ELb1ELb0ELb0ELb1ELb1EEEvNS_16Flash_bwd_paramsE)
        .other          _ZN5flash44flash_bwd_dq_dk_dv_loop_seqk_parallel_kernelI23Flash_bwd_kernel_traitsILi256ELi64ELi64ELi8ELi4ELi2ELi2ELb0ELb1EN7cutlass10bfloat16_tE19Flash_kernel_traitsILi256ELi64ELi64ELi8ES3_EELb0ELb0ELb1ELb0ELb0ELb1ELb1EEEvNS_16Flash_bwd_paramsE,@"STO_CUDA_ENTRY STV_DEFAULT"
_ZN5flash44flash_bwd_dq_dk_dv_loop_seqk_parallel_kernelI23Flash_bwd_kernel_traitsILi256ELi64ELi64ELi8ELi4ELi2ELi2ELb0ELb1EN7cutlass10bfloat16_tE19Flash_kernel_traitsILi256ELi64ELi64ELi8ES3_EELb0ELb0ELb1ELb0ELb0ELb1ELb1EEEvNS_16Flash_bwd_paramsE:
.text._ZN5flash44flash_bwd_dq_dk_dv_loop_seqk_parallel_kernelI23Flash_bwd_kernel_traitsILi256ELi64ELi64ELi8ELi4ELi2ELi2ELb0ELb1EN7cutlass10bfloat16_tE19Flash_kernel_traitsILi256ELi64ELi64ELi8ES3_EELb0ELb0ELb1ELb0ELb0ELb1ELb1EEEvNS_16Flash_bwd_paramsE:
        /* <DEDUP_REMOVED lines=49> */
.L_x_1672:
        /* <DEDUP_REMOVED lines=52> */
.L_x_1634:
        /* <DEDUP_REMOVED lines=44> */
.L_x_1636:
[----:B------:R-:W1:Y:S01]  /*0910*/  LDCU.64 UR14, c[0x0][0x3b8] ;  /* 0x00007700ff0e77ac */ /* 0x000e620008000a00 */
[----:B------:R-:W-:-:S04]  /*0920*/  UIADD3 UR8, UPT, UPT, UR40, UR41, URZ ;  /* 0x0000002928087290 */ /* 0x000fc8000fffe0ff */
[----:B-1----:R-:W-:Y:S02]  /*0930*/  UIMAD.WIDE.U32 UR10, UR8, UR14, URZ ;  /* 0x0000000e080a72a5 */ /* 0x002fe4000f8e00ff */
[----:B------:R-:W-:-:S04]  /*0940*/  UIMAD UR8, UR8, UR15, URZ ;  /* 0x0000000f080872a4 */ /* 0x000fc8000f8e02ff */
[----:B------:R-:W-:Y:S01]  /*0950*/  UIADD3 UR8, UPT, UPT, UR11, UR8, URZ ;  /* 0x000000080b087290 */ /* 0x000fe2000fffe0ff */
[----:B------:R-:W-:-:S05]  /*0960*/  UMOV UR46, UR10 ;  /* 0x0000000a002e7c82 */ /* 0x000fca0008000000 */
[----:B------:R-:W-:Y:S02]  /*0970*/  MOV R7, UR8 ;  /* 0x0000000800077c02 */ /* 0x000fe40008000f00 */
.L_x_1637:
        /* <DEDUP_REMOVED lines=42> */
.L_x_1638:
[----:B------:R-:W1:Y:S01]  /*0c20*/  LDCU.64 UR12, c[0x0][0x3c0] ;  /* 0x00007800ff0c77ac */ /* 0x000e620008000a00 */
[----:B------:R-:W-:-:S04]  /*0c30*/  UIADD3 UR8, UPT, UPT, UR40, UR41, URZ ;  /* 0x0000002928087290 */ /* 0x000fc8000fffe0ff */
[----:B-1----:R-:W-:Y:S02]  /*0c40*/  UIMAD.WIDE.U32 UR48, UR8, UR12, URZ ;  /* 0x0000000c083072a5 */ /* 0x002fe4000f8e00ff */
[----:B------:R-:W-:-:S04]  /*0c50*/  UIMAD UR8, UR8, UR13, URZ ;  /* 0x0000000d080872a4 */ /* 0x000fc8000f8e02ff */
[----:B------:R-:W-:-:S06]  /*0c60*/  UIADD3 UR8, UPT, UPT, UR49, UR8, URZ ;  /* 0x0000000831087290 */ /* 0x000fcc000fffe0ff */
[----:B------:R-:W-:-:S07]  /*0c70*/  MOV R6, UR8 ;  /* 0x0000000800067c02 */ /* 0x000fce0008000f00 */
.L_x_1639:
        /* <DEDUP_REMOVED lines=27> */
.L_x_1640:
[----:B------:R-:W-:Y:S02]  /*0e30*/  UIMAD.WIDE.U32 UR56, UR52, UR17, URZ ;  /* 0x00000011343872a5 */ /* 0x000fe4000f8e00ff */
[----:B------:R-:W-:-:S04]  /*0e40*/  UIMAD UR8, UR53, UR17, URZ ;  /* 0x00000011350872a4 */ /* 0x000fc8000f8e02ff */
[----:B------:R-:W-:Y:S02]  /*0e50*/  UIADD3 UR8, UPT, UPT, UR57, UR8, URZ ;  /* 0x0000000839087290 */ /* 0x000fe4000fffe0ff */
.L_x_1641:
        /* <DEDUP_REMOVED lines=20> */
.L_x_1642:
[----:B------:R-:W1:Y:S01]  /*0fa0*/  LDCU UR58, c[0x0][0x434] ;  /* 0x00008680ff3a77ac */ /* 0x000e620008000800 */
[----:B------:R-:W-:-:S04]  /*0fb0*/  UIMAD UR10, UR39, UR16, UR23 ;  /* 0x00000010270a72a4 */ /* 0x000fc8000f8e0217 */
[----:B-1----:R-:W-:Y:S02]  /*0fc0*/  UIMAD UR58, UR10, UR58, URZ ;  /* 0x0000003a0a3a72a4 */ /* 0x002fe4000f8e02ff */
.L_x_1643:
        /* <DEDUP_REMOVED lines=11> */
.L_x_1644:
[----:B------:R-:W1:Y:S01]  /*1080*/  LDCU UR57, c[0x0][0x444] ;  /* 0x00008880ff3977ac */ /* 0x000e620008000800 */
[----:B------:R-:W-:-:S04]  /*1090*/  UIMAD UR10, UR39, UR16, UR23 ;  /* 0x00000010270a72a4 */ /* 0x000fc8000f8e0217 */
[----:B-1----:R-:W-:-:S12]  /*10a0*/  UIMAD UR57, UR10, UR57, URZ ;  /* 0x000000390a3972a4 */ /* 0x002fd8000f8e02ff */
.L_x_1645:
        /* <DEDUP_REMOVED lines=102> */
.L_x_1647:
[----:B------:R-:W1:Y:S01]  /*1710*/  LDCU.64 UR12, c[0x0][0x5c0] ;  /* 0x0000b800ff0c77ac */ /* 0x000e620008000a00 */
[----:B------:R-:W-:-:S04]  /*1720*/  UIADD3 UR8, UPT, UPT, UR40, UR41, URZ ;  /* 0x0000002928087290 */ /* 0x000fc8000fffe0ff */
[----:B-1----:R-:W-:Y:S02]  /*1730*/  UIMAD.WIDE.U32 UR16, UR8, UR12, URZ ;  /* 0x0000000c081072a5 */ /* 0x002fe4000f8e00ff */
[----:B------:R-:W-:-:S04]  /*1740*/  UIMAD UR8, UR8, UR13, URZ ;  /* 0x0000000d080872a4 */ /* 0x000fc8000f8e02ff */
[----:B------:R-:W-:-:S06]  /*1750*/  UIADD3 UR8, UPT, UPT, UR17, UR8, URZ ;  /* 0x0000000811087290 */ /* 0x000fcc000fffe0ff */
[----:B------:R-:W-:Y:S02]  /*1760*/  MOV R0, UR8 ;  /* 0x0000000800007c02 */ /* 0x000fe40008000f00 */
.L_x_1648:
        /* <DEDUP_REMOVED lines=13> */
.L_x_1649:
[----:B------:R-:W1:Y:S01]  /*1840*/  LDCU.64 UR10, c[0x0][0x5c8] ;  /* 0x0000b900ff0a77ac */ /* 0x000e620008000a00 */
[----:B------:R-:W-:-:S04]  /*1850*/  UIADD3 UR40, UPT, UPT, UR40, UR41, URZ ;  /* 0x0000002928287290 */ /* 0x000fc8000fffe0ff */
[----:B-1----:R-:W-:Y:S02]  /*1860*/  UIMAD.WIDE.U32 UR14, UR40, UR10, URZ ;  /* 0x0000000a280e72a5 */ /* 0x002fe4000f8e00ff */
[----:B------:R-:W-:-:S04]  /*1870*/  UIMAD UR40, UR40, UR11, URZ ;  /* 0x0000000b282872a4 */ /* 0x000fc8000f8e02ff */
[----:B------:R-:W-:-:S06]  /*1880*/  UIADD3 UR40, UPT, UPT, UR15, UR40, URZ ;  /* 0x000000280f287290 */ /* 0x000fcc000fffe0ff */
[----:B------:R-:W-:-:S07]  /*1890*/  MOV R3, UR40 ;  /* 0x0000002800037c02 */ /* 0x000fce0008000f00 */
.L_x_1650:
        /* <DEDUP_REMOVED lines=27> */
.L_x_1652:
[----:B------:R-:W-:Y:S05]  /*1a50*/  BSYNC.RECONVERGENT B0 ;  /* 0x0000000000007941 */ /* 0x000fea0003800200 */
.L_x_1651:
        /* <DEDUP_REMOVED lines=15> */
.L_x_1654:
[----:B------:R-:W-:Y:S05]  /*1b50*/  BSYNC.RECONVERGENT B0 ;  /* 0x0000000000007941 */ /* 0x000fea0003800200 */
.L_x_1653:
        /* <DEDUP_REMOVED lines=24> */
.L_x_1656:
[----:B------:R-:W-:Y:S05]  /*1ce0*/  BSYNC.RECONVERGENT B0 ;  /* 0x0000000000007941 */ /* 0x000fea0003800200 */
.L_x_1655:
        /* <DEDUP_REMOVED lines=14> */
.L_x_1646:
        /* <DEDUP_REMOVED lines=32> */
[----:B------:R-:W-:Y:S01]  /*1fd0*/  IMAD.U32 R239, RZ, RZ, UR34 ;  /* 0x00000022ffef7e24 */ /* 0x000fe2000f8e00ff */
[----:B------:R-:W-:Y:S01]  /*1fe0*/  ISETP.GE.AND P3, PT, R13, UR35, PT ;  /* 0x000000230d007c0c */ /* 0x000fe2000bf66270 */
[----:B------:R-:W-:Y:S01]  /*1ff0*/  VIADD R3, R242, 0x8 ;  /* 0x00000008f2037836 */ /* 0x000fe20000000000 */
[----:B------:R-:W-:Y:S01]  /*2000*/  @!P4 LEA R26, P1, R26, R246, 0x1 ;  /* 0x000000f61a1ac211 */ /* 0x000fe200078208ff */
[----:B--2---:R-:W-:Y:S02]  /*2010*/  IMAD R5, R5, UR8, RZ ;  /* 0x0000000805057c24 */ /* 0x004fe4000f8e02ff */
[----:B------:R-:W-:Y:S01]  /*2020*/  IMAD.MOV.U32 R228, RZ, RZ, 0x40 ;  /* 0x00000040ffe47424 */ /* 0x000fe200078e00ff */
        /* <DEDUP_REMOVED lines=141> */
[----:B------:R-:W-:Y:S01]  /*2900*/  @!P4 LDGSTS.E.BYPASS.LTC128B.128 [R10+0x5000], desc[UR30][R24.64+0x100] ;  /* 0x05000100180acfae */ /* 0x000fe2000b981a1e */
[----:B------:R-:W2:Y:S03]  /*2910*/  LDCU UR12, c[0x0][0x45c] ;  /* 0x00008b80ff0c77ac */ /* 0x000ea60008000800 */
        /* <DEDUP_REMOVED lines=32> */
[----:B-1----:R-:W-:-:S03]  /*2b20*/  IMAD.MOV.U32 R2, RZ, RZ, 0x4 ;  /* 0x00000004ff027424 */ /* 0x002fc600078e00ff */
        /* <DEDUP_REMOVED lines=14> */
[----:B-1----:R-:W-:-:S03]  /*2c10*/  IMAD.SHL.U32 R2, R0, 0x40, RZ ;  /* 0x0000004000027824 */ /* 0x002fc600078e00ff */
[----:B------:R-:W-:Y:S02]  /*2c20*/  @!P2 LDGSTS.E.BYPASS.LTC128B.128 [R10+0x1d000], desc[UR30][R6.64+0x100] ;  /* 0x1d000100060aafae */ /* 0x000fe4000b981a1e */
[----:B------:R-:W-:Y:S02]  /*2c30*/  LOP3.LUT R3, R2, 0x1c0, RZ, 0xc0, !PT ;  /* 0x000001c002037812 */ /* 0x000fe400078ec0ff */
[----:B------:R1:W-:Y:S02]  /*2c40*/  @!P2 LDGSTS.E.BYPASS.LTC128B.128 [R10+0x1f000], desc[UR30][R6.64+0x180] ;  /* 0x1f000180060aafae */ /* 0x0003e4000b981a1e */
[----:B------:R-:W-:Y:S01]  /*2c50*/  LOP3.LUT R11, R3, 0x38, R11, 0xf8, !PT ;  /* 0x00000038030b7812 */ /* 0x000fe200078ef80b */
[C---:B------:R-:W-:Y:S02]  /*2c60*/  IMAD.SHL.U32 R3, R0.reuse, 0x2, RZ ;  /* 0x0000000200037824 */ /* 0x040fe400078e00ff */
[----:B------:R-:W-:Y:S01]  /*2c70*/  IMAD.SHL.U32 R4, R0, 0x10, RZ ;  /* 0x0000001000047824 */ /* 0x000fe200078e00ff */
[----:B------:R-:W-:Y:S01]  /*2c80*/  LOP3.LUT R2, R2, 0x200, RZ, 0xc0, !PT ;  /* 0x0000020002027812 */ /* 0x000fe200078ec0ff */
[----:B------:R-:W0:Y:S01]  /*2c90*/  LDGDEPBAR ;  /* 0x00000000000079af */ /* 0x000e220000000000 */
[----:B------:R-:W-:-:S02]  /*2ca0*/  LOP3.LUT R3, R3, 0x6, RZ, 0xc0, !PT ;  /* 0x0000000603037812 */ /* 0x000fc400078ec0ff */
[----:B------:R-:W-:Y:S02]  /*2cb0*/  LOP3.LUT R231, R11, 0x8, R0, 0x78, !PT ;  /* 0x000000080be77812 */ /* 0x000fe400078e7800 */
[----:B------:R-:W-:Y:S02]  /*2cc0*/  LOP3.LUT R3, R3, 0xe0, R8, 0xf8, !PT ;  /* 0x000000e003037812 */ /* 0x000fe400078ef808 */
[----:B------:R-:W-:Y:S01]  /*2cd0*/  LOP3.LUT R232, R11, 0x8, R9, 0x78, !PT ;  /* 0x000000080be87812 */ /* 0x000fe200078e7809 */
[----:B-1----:R-:W-:-:S05]  /*2ce0*/  IMAD.SHL.U32 R6, R0, 0x20, RZ ;  /* 0x0000002000067824 */ /* 0x002fca00078e00ff */
[----:B------:R-:W-:Y:S02]  /*2cf0*/  LOP3.LUT R5, R6, 0x200, RZ, 0xc0, !PT ;  /* 0x0000020006057812 */ /* 0x000fe400078ec0ff */
[----:B------:R-:W-:Y:S02]  /*2d00*/  LOP3.LUT R2, R2, 0xc00, R6, 0xf8, !PT ;  /* 0x00000c0002027812 */ /* 0x000fe400078ef806 */
[----:B------:R-:W-:Y:S02]  /*2d10*/  LOP3.LUT R4, R5, 0x3800, R4, 0xf8, !PT ;  /* 0x0000380005047812 */ /* 0x000fe400078ef804 */
[----:B------:R-:W-:Y:S02]  /*2d20*/  R2P PR, R0, 0x6 ;  /* 0x0000000600007804 */ /* 0x000fe40000000000 */
[----:B------:R-:W-:Y:S01]  /*2d30*/  LOP3.LUT R231, R4, R231, RZ, 0xfc, !PT ;  /* 0x000000e704e77212 */ /* 0x000fe200078efcff */
[----:B------:R-:W-:Y:S01]  /*2d40*/  IMAD.U32 R239, R239, 0x40, R3 ;  /* 0x00000040efef7824 */ /* 0x000fe200078e0003 */
[----:B------:R-:W-:Y:S01]  /*2d50*/  LOP3.LUT R232, R2, R232, RZ, 0xfc, !PT ;  /* 0x000000e802e87212 */ /* 0x000fe200078efcff */
[----:B------:R-:W-:Y:S01]  /*2d60*/  IMAD.MOV.U32 R3, RZ, RZ, 0x20 ;  /* 0x00000020ff037424 */ /* 0x000fe200078e00ff */
[----:B------:R-:W-:-:S02]  /*2d70*/  SEL R228, R228, 0xffffffc0, !P2 ;  /* 0xffffffc0e4e47807 */ /* 0x000fc40005000000 */
[----:B------:R-:W-:Y:S02]  /*2d80*/  LEA R231, R231, UR32, 0x1 ;  /* 0x00000020e7e77c11 */ /* 0x000fe4000f8e08ff */
[----:B------:R-:W-:Y:S02]  /*2d90*/  LEA R232, R232, UR32, 0x1 ;  /* 0x00000020e8e87c11 */ /* 0x000fe4000f8e08ff */
[----:B------:R-:W-:Y:S01]  /*2da0*/  SEL R3, R3, 0xffffffe0, !P1 ;  /* 0xffffffe003037807 */ /* 0x000fe20004800000 */
[C---:B------:R-:W-:Y:S02]  /*2db0*/  IMAD.IADD R2, R228.reuse, 0x1, R231 ;  /* 0x00000001e4027824 */ /* 0x040fe400078e02e7 */
[--C-:B------:R-:W-:Y:S01]  /*2dc0*/  IMAD.IADD R228, R228, 0x1, R232.reuse ;  /* 0x00000001e4e47824 */ /* 0x100fe200078e02e8 */
[----:B------:R-:W-:Y:S01]  /*2dd0*/  CS2R R26, SRZ ;  /* 0x00000000001a7805 */ /* 0x000fe2000001ff00 */
[----:B------:R-:W-:Y:S01]  /*2de0*/  IMAD.IADD R229, R231, 0x1, R3 ;  /* 0x00000001e7e57824 */ /* 0x000fe200078e0203 */
[----:B------:R-:W-:Y:S01]  /*2df0*/  CS2R R24, SRZ ;  /* 0x0000000000187805 */ /* 0x000fe2000001ff00 */
[C---:B------:R-:W-:Y:S01]  /*2e00*/  IMAD.IADD R230, R3.reuse, 0x1, R232 ;  /* 0x0000000103e67824 */ /* 0x040fe200078e02e8 */
[----:B------:R-:W-:Y:S01]  /*2e10*/  CS2R R22, SRZ ;  /* 0x0000000000167805 */ /* 0x000fe2000001ff00 */
[C---:B------:R-:W-:Y:S01]  /*2e20*/  IMAD.IADD R0, R3.reuse, 0x1, R2 ;  /* 0x0000000103007824 */ /* 0x040fe200078e0202 */
[----:B------:R-:W-:Y:S01]  /*2e30*/  CS2R R20, SRZ ;  /* 0x0000000000147805 */ /* 0x000fe2000001ff00 */
[----:B------:R-:W-:Y:S01]  /*2e40*/  IMAD.IADD R3, R3, 0x1, R228 ;  /* 0x0000000103037824 */ /* 0x000fe200078e02e4 */
[----:B--234-:R-:W-:-:S12]  /*2e50*/  USHF.L.U32 UR14, UR14, 0x6, URZ ;  /* 0x000000060e0e7899 */ /* 0x01cfd800080006ff */
.L_x_1662:
[----:B------:R-:W0:Y:S01]  /*2e60*/  LDGDEPBAR ;  /* 0x00000000000079af */ /* 0x000e220000000000 */
[----:B------:R-:W-:Y:S04]  /*2e70*/  USHF.L.U32 UR11, UR53, 0x6, URZ ;  /* 0x00000006350b7899 */ /* 0x000fe800080006ff */
[----:B------:R-:W-:Y:S01]  /*2e80*/  UISETP.GE.AND UP0, UPT, UR11, UR52, UPT ;  /* 0x000000340b00728c */ /* 0x000fe2000bf06270 */
        /* <DEDUP_REMOVED lines=159> */
[----:B------:R-:W-:Y:S01]  /*3880*/  MOV R9, R196 ;  /* 0x000000c400097202 */ /* 0x000fe20000000f00 */
[----:B------:R-:W-:Y:S01]  /*3890*/  IMAD.MOV.U32 R6, RZ, RZ, R199 ;  /* 0x000000ffff067224 */ /* 0x000fe200078e00c7 */
[----:B------:R-:W-:Y:S01]  /*38a0*/  MOV R11, R130 ;  /* 0x00000082000b7202 */ /* 0x000fe20000000f00 */
[----:B------:R-:W-:Y:S01]  /*38b0*/  IMAD.MOV.U32 R8, RZ, RZ, R197 ;  /* 0x000000ffff087224 */ /* 0x000fe200078e00c5 */
[----:B------:R-:W-:Y:S01]  /*38c0*/  UIADD3 UR15, UPT, UPT, UR15, 0x40, URZ ;  /* 0x000000400f0f7890 */ /* 0x000fe2000fffe0ff */
[----:B------:R-:W-:Y:S01]  /*38d0*/  MOV R13, R128 ;  /* 0x00000080000d7202 */ /* 0x000fe20000000f00 */
[----:B------:R-:W-:Y:S01]  /*38e0*/  IMAD.MOV.U32 R10, RZ, RZ, R131 ;  /* 0x000000ffff0a7224 */ /* 0x000fe200078e0083 */
[----:B------:R-:W-:Y:S01]  /*38f0*/  UIADD3 UR35, UPT, UPT, UR11, 0x40, URZ ;  /* 0x000000400b237890 */ /* 0x000fe2000fffe0ff */
[----:B------:R-:W-:Y:S01]  /*3900*/  MOV R15, R126 ;  /* 0x0000007e000f7202 */ /* 0x000fe20000000f00 */
[----:B------:R-:W-:Y:S02]  /*3910*/  IMAD.MOV.U32 R12, RZ, RZ, R129 ;  /* 0x000000ffff0c7224 */ /* 0x000fe400078e0081 */
[----:B------:R-:W-:Y:S01]  /*3920*/  IMAD.U32 R0, RZ, RZ, UR15 ;  /* 0x0000000fff007e24 */ /* 0x000fe2000f8e00ff */
[----:B------:R-:W-:Y:S01]  /*3930*/  UIADD3 UR15, UPT, UPT, UR42, UR10, -UR33 ;  /* 0x0000000a2a0f7290 */ /* 0x000fe2000fffe821 */
[----:B------:R-:W-:Y:S02]  /*3940*/  IMAD.MOV.U32 R14, RZ, RZ, R127 ;  /* 0x000000ffff0e7224 */ /* 0x000fe400078e007f */
[----:B------:R-:W-:Y:S01]  /*3950*/  IMAD.MOV.U32 R16, RZ, RZ, R125 ;  /* 0x000000ffff107224 */ /* 0x000fe200078e007d */
[----:B------:R-:W-:Y:S01]  /*3960*/  ISETP.LT.AND P0, PT, R0, UR33, PT ;  /* 0x0000002100007c0c */ /* 0x000fe2000bf01270 */
[----:B------:R-:W-:Y:S01]  /*3970*/  UIADD3 UR15, UPT, UPT, UR15, -0x40, URZ ;  /* 0xffffffc00f0f7890 */ /* 0x000fe2000fffe0ff */
[----:B------:R-:W-:Y:S03]  /*3980*/  MOV R0, R203 ;  /* 0x000000cb00007202 */ /* 0x000fe60000000f00 */
[----:B------:R-:W-:Y:S06]  /*3990*/  UISETP.GE.AND UP0, UPT, UR35, UR15, UPT ;  /* 0x0000000f2300728c */ /* 0x000fec000bf06270 */
[----:B------:R-:W-:Y:S11]  /*39a0*/  PLOP3.LUT P1, PT, PT, PT, UP0, 0x80, 0x8 ;  /* 0x000000000008781c */ /* 0x000ff60003f2f008 */
[----:B------:R-:W-:Y:S02]  /*39b0*/  @!UPT UIADD3 URZ, UPT, UPT, URZ, URZ, URZ ;  /* 0x000000fffffff290 */ /* 0x000fe4000fffe0ff */
[----:B------:R-:W-:Y:S05]  /*39c0*/  @!P1 BRA P0, `(.L_x_1659) ;  /* 0x0000000400489947 */ /* 0x000fea0000000000 */
.L_x_1658:
[----:B------:R-:W-:Y:S01]  /*39d0*/  UIADD3 UR15, UPT, UPT, UR33, UR9, -UR43 ;  /* 0x00000009210f7290 */ /* 0x000fe2000fffe82b */
[----:B------:R-:W-:Y:S01]  /*39e0*/  VIADD R2, R242, UR11 ;  /* 0x0000000bf2027c36 */ /* 0x000fe20008000000 */
[----:B------:R-:W-:Y:S01]  /*39f0*/  UIADD3 UR11, UPT, UPT, UR33, -UR10, -UR43 ;  /* 0x8000000a210b7290 */ /* 0x000fe2000fffe82b */
[----:B------:R-:W-:Y:S02]  /*3a00*/  IMAD.MOV.U32 R89, RZ, RZ, 0x1 ;  /* 0x00000001ff597424 */ /* 0x000fe400078e00ff */
[----:B--2---:R-:W-:Y:S02]  /*3a10*/  IMAD.MOV.U32 R17, RZ, RZ, 0x9 ;  /* 0x00000009ff117424 */ /* 0x004fe400078e00ff */
[C---:B------:R-:W-:Y:S02]  /*3a20*/  VIADD R0, R2.reuse, UR15 ;  /* 0x0000000f02007c36 */ /* 0x040fe40008000000 */
[----:B------:R-:W-:Y:S02]  /*3a30*/  VIADD R2, R2, UR11 ;  /* 0x0000000b02027c36 */ /* 0x000fe40008000000 */
[C---:B------:R-:W-:Y:S01]  /*3a40*/  VIADD R88, R239.reuse, 0x1 ;  /* 0x00000001ef587836 */ /* 0x040fe20000000000 */
[C---:B------:R-:W-:Y:S01]  /*3a50*/  VIADDMNMX R89, R0.reuse, R89, UR33, PT ;  /* 0x0000002100597e46 */ /* 0x040fe2000b800159 */
[C---:B------:R-:W-:Y:S01]  /*3a60*/  VIADD R87, R239.reuse, 0x8 ;  /* 0x00000008ef577836 */ /* 0x040fe20000000000 */
[----:B------:R-:W-:Y:S01]  /*3a70*/  VIADDMNMX R17, R0, R17, UR33, PT ;  /* 0x0000002100117e46 */ /* 0x000fe2000b800111 */
[C---:B------:R-:W-:Y:S01]  /*3a80*/  VIADD R18, R239.reuse, 0x19 ;  /* 0x00000019ef127836 */ /* 0x040fe20000000000 */
[----:B------:R-:W-:Y:S01]  /*3a90*/  VIMNMX R0, PT, PT, RZ, R2, !PT ;  /* 0x00000002ff007248 */ /* 0x000fe20007fe0100 */
[C---:B------:R-:W-:Y:S01]  /*3aa0*/  VIADD R86, R239.reuse, 0x9 ;  /* 0x00000009ef567836 */ /* 0x040fe20000000000 */
[----:B------:R-:W-:Y:S01]  /*3ab0*/  VIADDMNMX R2, R2, 0x8, RZ, !PT ;  /* 0x0000000802027846 */ /* 0x000fe200078001ff */
[C---:B------:R-:W-:Y:S01]  /*3ac0*/  VIADD R85, R239.reuse, 0x10 ;  /* 0x00000010ef557836 */ /* 0x040fe20000000000 */
[CC--:B------:R-:W-:Y:S01]  /*3ad0*/  ISETP.GE.AND P1, PT, R239.reuse, R0.reuse, PT ;  /* 0x00000000ef00720c */ /* 0x0c0fe20003f26270 */
[C---:B------:R-:W-:Y:S01]  /*3ae0*/  VIADD R84, R239.reuse, 0x11 ;  /* 0x00000011ef547836 */ /* 0x040fe20000000000 */
[-C--:B------:R-:W-:Y:S01]  /*3af0*/  ISETP.GE.AND P0, PT, R88, R0.reuse, PT ;  /* 0x000000005800720c */ /* 0x080fe20003f06270 */
[----:B------:R-:W-:Y:S01]  /*3b00*/  VIADD R19, R239, 0x18 ;  /* 0x00000018ef137836 */ /* 0x000fe20000000000 */
        /* <DEDUP_REMOVED lines=62> */
.L_x_1659:
        /* <DEDUP_REMOVED lines=137> */
[----:B------:R-:W-:Y:S05]  /*4780*/  LOP3.LUT R238, R238, R120, RZ, 0xfc, !PT ;  /* 0x00000078eeee7212 */ /* 0x000fea00078efcff */
        /* <DEDUP_REMOVED lines=311> */
.L_x_1660:
        /* <DEDUP_REMOVED lines=399> */
.L_x_1661:
        /* <DEDUP_REMOVED lines=234> */
.L_x_1663:
        /* <DEDUP_REMOVED lines=13> */
.L_x_1664:
[----:B------:R-:W3:Y:S01]  /*8360*/  LDCU.64 UR8, c[0x0][0x5c8] ;  /* 0x0000b900ff0877ac */ /* 0x000ee20008000a00 */
[----:B------:R-:W-:-:S04]  /*8370*/  UIADD3 UR12, UPT, UPT, UR40, UR41, URZ ;  /* 0x00000029280c7290 */ /* 0x000fc8000fffe0ff */
[----:B---3--:R-:W-:Y:S02]  /*8380*/  UIMAD.WIDE.U32 UR40, UR12, UR8, URZ ;  /* 0x000000080c2872a5 */ /* 0x008fe4000f8e00ff */
[----:B------:R-:W-:-:S04]  /*8390*/  UIMAD UR12, UR12, UR9, URZ ;  /* 0x000000090c0c72a4 */ /* 0x000fc8000f8e02ff */
[----:B------:R-:W-:-:S06]  /*83a0*/  UIADD3 UR12, UPT, UPT, UR41, UR12, URZ ;  /* 0x0000000c290c7290 */ /* 0x000fcc000fffe0ff */
[----:B------:R-:W-:-:S07]  /*83b0*/  MOV R5, UR12 ;  /* 0x0000000c00057c02 */ /* 0x000fce0008000f00 */
.L_x_1665:
        /* <DEDUP_REMOVED lines=15> */
[C---:B------:R-:W-:Y:S01]  /*84b0*/  ISETP.GE.AND P1, PT, R4.reuse, UR33, PT ;  /* 0x0000002104007c0c */ /* 0x040fe2000bf26270 */
        /* <DEDUP_REMOVED lines=40> */
.L_x_1667:
[----:B------:R-:W-:Y:S05]  /*8740*/  BSYNC.RECONVERGENT B0 ;  /* 0x0000000000007941 */ /* 0x000fea0003800200 */
.L_x_1666:
        /* <DEDUP_REMOVED lines=16> */
.L_x_1669:
[----:B------:R-:W-:Y:S05]  /*8850*/  BSYNC.RECONVERGENT B0 ;  /* 0x0000000000007941 */ /* 0x000fea0003800200 */
.L_x_1668:
        /* <DEDUP_REMOVED lines=22> */
.L_x_1671:
[----:B------:R-:W-:Y:S05]  /*89c0*/  BSYNC.RECONVERGENT B0 ;  /* 0x0000000000007941 */ /* 0x000fea0003800200 */
.L_x_1670:
        /* <DEDUP_REMOVED lines=13> */
.L_x_1657:
[----:B------:R-:W-:Y:S05]  /*8aa0*/  BSYNC.RECONVERGENT B1 ;  /* 0x0000000000017941 */ /* 0x000fea0003800200 */
.L_x_1635:
        /* <DEDUP_REMOVED lines=11> */
.L_x_1673:
        /* <DEDUP_REMOVED lines=10> */
.L_x_2520:


//--------------------- .text._ZN5flash44flash_bwd_dq_dk_dv_loop_seqk_parallel_kernelI23Flash_bwd_kernel_traitsILi256ELi64ELi64ELi8ELi4ELi2ELi2ELb0ELb1EN7cutlass10bfloat16_tE19Flash_kernel_traitsILi256ELi64ELi64ELi8ES3_EELb1ELb0ELb1ELb1ELb0ELb0ELb0EEEvNS_16Flash_bwd_paramsE --------------------------
	.section	.text._ZN5flash44flash_bwd_dq_dk_dv_loop_seqk_parallel_kernelI23Flash_bwd_kernel_traitsILi256ELi64ELi64ELi8ELi4ELi2ELi2ELb0ELb1EN7cutlass10bfloat16_tE19Flash_kernel_traitsILi256ELi64ELi64ELi8ES3_EELb1ELb0ELb1ELb1ELb0ELb0ELb0EEEvNS_16Flash_bwd_paramsE,"ax",@progbits
	.align	128
        .global         _ZN5flash44flash_bwd_dq_dk_dv_loop_seqk_parallel_kernelI23Flash_bwd_kernel_traitsILi256ELi64ELi64ELi8ELi4ELi2ELi2ELb0ELb1EN7cutlass10bfloat16_tE19Flash_kernel_traitsILi256ELi64ELi64ELi8ES3_EELb1ELb0ELb1ELb1ELb0ELb0ELb0EEEvNS_16Flash_bwd_paramsE
        .type           _ZN5flash44flash_bwd_dq_dk_dv_loop_seqk_parallel_kernelI23Flash_bwd_kernel_traitsILi256ELi64ELi64ELi8ELi4ELi2ELi2ELb0ELb1EN7cutlass10bfloat16_tE19Flash_kernel_traitsILi256ELi64ELi64ELi8ES3_EELb1ELb0ELb1ELb1ELb0ELb0ELb0EEEvNS_16Flash_bwd_paramsE,@function
        .size           _ZN5flash44flash_bwd_dq_dk_dv_loop_seqk_parallel_kernelI23Flash_bwd_kernel_traitsILi256ELi64ELi64ELi8ELi4ELi2ELi2ELb0ELb1EN7cutlass10bfloat16_tE19Flash_kernel_traitsILi256ELi64ELi64ELi8ES3_EELb1ELb0ELb1ELb1ELb0ELb0ELb0EEEvNS_16Flash_bwd_paramsE,(.L_x_2521 - _ZN5flash44flash_bwd_dq_dk_dv_loop_seqk_parallel_kernelI23Flash_bwd_kernel_traitsILi256ELi64ELi64ELi8ELi4ELi2ELi2ELb0ELb1EN7cutlass10bfloat16_tE19Flash_kernel_traitsILi256ELi64ELi64ELi8ES3_EELb1ELb0ELb1ELb1ELb0ELb0ELb0EEEvNS_16Flash_bwd_paramsE)
        .other          _ZN5flash44flash_bwd_dq_dk_dv_loop_seqk_parallel_kernelI23Flash_bwd_kernel_traitsILi256ELi64ELi64ELi8ELi4ELi2ELi2ELb0ELb1EN7cutlass10bfloat16_tE19Flash_kernel_traitsILi256ELi64ELi64ELi8ES3_EELb1ELb0ELb1ELb1ELb0ELb0ELb0EEEvNS_16Flash_bwd_paramsE,@"STO_CUDA_ENTRY STV_DEFAULT"
_ZN5flash44flash_bwd_dq_dk_dv_loop_seqk_parallel_kernelI23Flash_bwd_kernel_traitsILi256ELi64ELi64ELi8ELi4ELi2ELi2ELb0ELb1EN7cutlass10bfloat16_tE19Flash_kernel_traitsILi256ELi64ELi64ELi8ES3_EELb1ELb0ELb1ELb1ELb0ELb0ELb0EEEvNS_16Flash_bwd_paramsE:
.text._ZN5flash44flash_bwd_dq_dk_dv_loop_seqk_parallel_kernelI23Flash_bwd_kernel_traitsILi256ELi64ELi64ELi8ELi4ELi2ELi2ELb0ELb1EN7cutlass10bfloat16_tE19Flash_kernel_traitsILi256ELi64ELi64ELi8ES3_EELb1ELb0ELb1ELb1ELb0ELb0ELb0EEEvNS_16Flash_bwd_paramsE:
        /* <DEDUP_REMOVED lines=49> */
.L_x_1732:
        /* <DEDUP_REMOVED lines=52> */
.L_x_1674:
        /* <DEDUP_REMOVED lines=44> */
.L_x_1676:
[----:B------:R-:W1:Y:S01]  /*0910*/  LDCU.64 UR14, c[0x0][0x3b8] ;  /* 0x00007700ff0e77ac */ /* 0x000e620008000a00 */
[----:B------:R-:W-:-:S04]  /*0920*/  UIADD3 UR8, UPT, UPT, UR36, UR38, URZ ;  /* 0x0000002624087290 */ /* 0x000fc8000fffe0ff */
[----:B-1----:R-:W-:Y:S02]  /*0930*/  UIMAD.WIDE.U32 UR10, UR8, UR14, URZ ;  /* 0x0000000e080a72a5 */ /* 0x002fe4000f8e00ff */
[----:B------:R-:W-:-:S04]  /*0940*/  UIMAD UR8, UR8, UR15, URZ ;  /* 0x0000000f080872a4 */ /* 0x000fc8000f8e02ff */
[----:B------:R-:W-:Y:S01]  /*0950*/  UIADD3 UR8, UPT, UPT, UR11, UR8, URZ ;  /* 0x000000080b087290 */ /* 0x000fe2000fffe0ff */
[----:B------:R-:W-:-:S05]  /*0960*/  UMOV UR52, UR10 ;  /* 0x0000000a00347c82 */ /* 0x000fca0008000000 */
[----:B------:R-:W-:Y:S02]  /*0970*/  MOV R6, UR8 ;  /* 0x0000000800067c02 */ /* 0x000fe40008000f00 */
.L_x_1677:
        /* <DEDUP_REMOVED lines=42> */
.L_x_1678:
[----:B------:R-:W1:Y:S01]  /*0c20*/  LDCU.64 UR12, c[0x0][0x3c0] ;  /* 0x00007800ff0c77ac */ /* 0x000e620008000a00 */
[----:B------:R-:W-:-:S04]  /*0c30*/  UIADD3 UR8, UPT, UPT, UR36, UR38, URZ ;  /* 0x0000002624087290 */ /* 0x000fc8000fffe0ff */
[----:B-1----:R-:W-:Y:S02]  /*0c40*/  UIMAD.WIDE.U32 UR10, UR8, UR12, URZ ;  /* 0x0000000c080a72a5 */ /* 0x002fe4000f8e00ff */
[----:B------:R-:W-:-:S04]  /*0c50*/  UIMAD UR8, UR8, UR13, URZ ;  /* 0x0000000d080872a4 */ /* 0x000fc8000f8e02ff */
[----:B------:R-:W-:Y:S01]  /*0c60*/  UIADD3 UR8, UPT, UPT, UR11, UR8, URZ ;  /* 0x000000080b087290 */ /* 0x000fe2000fffe0ff */
[----:B------:R-:W-:-:S05]  /*0c70*/  UMOV UR50, UR10 ;  /* 0x0000000a00327c82 */ /* 0x000fca0008000000 */
[----:B------:R-:W-:-:S07]  /*0c80*/  MOV R7, UR8 ;  /* 0x0000000800077c02 */ /* 0x000fce0008000f00 */
.L_x_1679:
        /* <DEDUP_REMOVED lines=17> */
[----:B------:R-:W-:-:S02]  /*0da0*/  UIADD3 UR8, UPT, UPT, UR45, UR8, URZ ;  /* 0x000000082d087290 */ /* 0x000fc4000fffe0ff */
[----:B------:R-:W-:Y:S02]  /*0db0*/  UIMAD.WIDE.U32 UR56, UR10, UR60, URZ ;  /* 0x0000003c0a3872a5 */ /* 0x000fe4000f8e00ff */
[----:B------:R-:W-:-:S04]  /*0dc0*/  UIMAD UR8, UR8, UR42, URZ ;  /* 0x0000002a080872a4 */ /* 0x000fc8000f8e02ff */
[----:B------:R-:W-:Y:S02]  /*0dd0*/  UIMAD UR8, UR9, UR44, UR8 ;  /* 0x0000002c090872a4 */ /* 0x000fe4000f8e0208 */
[----:B------:R-:W-:Y:S02]  /*0de0*/  USHF.R.S32.HI UR9, URZ, 0x1f, UR60 ;  /* 0x0000001fff097899 */ /* 0x000fe4000801143c */
[----:B------:R-:W-:-:S04]  /*0df0*/  UIADD3 UR8, UPT, UPT, UR11, UR8, URZ ;  /* 0x000000080b087290 */ /* 0x000fc8000fffe0ff */
[----:B------:R-:W-:-:S04]  /*0e00*/  UIMAD UR8, UR8, UR60, URZ ;  /* 0x0000003c080872a4 */ /* 0x000fc8000f8e02ff */
[----:B------:R-:W-:-:S04]  /*0e10*/  UIMAD UR8, UR9, UR10, UR8 ;  /* 0x0000000a090872a4 */ /* 0x000fc8000f8e0208 */
[----:B------:R-:W-:Y:S01]  /*0e20*/  UIADD3 UR8, UPT, UPT, UR57, UR8, URZ ;  /* 0x0000000839087290 */ /* 0x000fe2000fffe0ff */
[----:B------:R-:W-:Y:S11]  /*0e30*/  BRA `(.L_x_1681) ;  /* 0x00000000000c7947 */ /* 0x000ff60003800000 */
.L_x_1680:
[----:B------:R-:W-:Y:S02]  /*0e40*/  UIMAD.WIDE.U32 UR56, UR66, UR16, URZ ;  /* 0x00000010423872a5 */ /* 0x000fe4000f8e00ff */
[----:B------:R-:W-:-:S04]  /*0e50*/  UIMAD UR8, UR67, UR16, URZ ;  /* 0x00000010430872a4 */ /* 0x000fc8000f8e02ff */
[----:B------:R-:W-:Y:S02]  /*0e60*/  UIADD3 UR8, UPT, UPT, UR57, UR8, URZ ;  /* 0x0000000839087290 */ /* 0x000fe4000fffe0ff */
.L_x_1681:
        /* <DEDUP_REMOVED lines=20> */
.L_x_1682:
[----:B------:R-:W1:Y:S01]  /*0fb0*/  LDCU UR58, c[0x0][0x434] ;  /* 0x00008680ff3a77ac */ /* 0x000e620008000800 */
[----:B------:R-:W-:-:S04]  /*0fc0*/  UIMAD UR10, UR23, UR42, UR24 ;  /* 0x0000002a170a72a4 */ /* 0x000fc8000f8e0218 */
[----:B-1----:R-:W-:Y:S02]  /*0fd0*/  UIMAD UR58, UR10, UR58, URZ ;  /* 0x0000003a0a3a72a4 */ /* 0x002fe4000f8e02ff */
.L_x_1683:
        /* <DEDUP_REMOVED lines=11> */
.L_x_1684:
[----:B------:R-:W1:Y:S01]  /*1090*/  LDCU UR57, c[0x0][0x444] ;  /* 0x00008880ff3977ac */ /* 0x000e620008000800 */
[----:B------:R-:W-:-:S04]  /*10a0*/  UIMAD UR10, UR23, UR42, UR24 ;  /* 0x0000002a170a72a4 */ /* 0x000fc8000f8e0218 */
[----:B-1----:R-:W-:-:S12]  /*10b0*/  UIMAD UR57, UR10, UR57, URZ ;  /* 0x000000390a3972a4 */ /* 0x002fd8000f8e02ff */
.L_x_1685:
        /* <DEDUP_REMOVED lines=16> */
[----:B------:R-:W-:Y:S02]  /*11c0*/  IMAD R12, R3, UR51, R12 ;  /* 0x00000033030c7c24 */ /* 0x000fe4000f8e020c */
[C---:B--2---:R-:W-:Y:S01]  /*11d0*/  IMAD.SHL.U32 R9, R0.reuse, 0x8, RZ ;  /* 0x0000000800097824 */ /* 0x044fe200078e00ff */
[----:B------:R-:W-:Y:S01]  /*11e0*/  USHF.R.S32.HI UR44, URZ, 0x6, UR8 ;  /* 0x00000006ff2c7899 */ /* 0x000fe20008011408 */
[----:B------:R-:W-:Y:S02]  /*11f0*/  LOP3.LUT R238, R0, 0x1f, RZ, 0xc0, !PT ;  /* 0x0000001f00ee7812 */ /* 0x000fe400078ec0ff */
[----:B------:R-:W-:Y:S01]  /*1200*/  SHF.R.U32.HI R13, RZ, 0x5, R0 ;  /* 0x00000005ff0d7819 */ /* 0x000fe20000011600 */
[----:B------:R-:W-:Y:S01]  /*1210*/  UISETP.LT.AND UP0, UPT, URZ, UR44, UPT ;  /* 0x0000002cff00728c */ /* 0x000fe2000bf01270 */
[----:B------:R-:W-:Y:S02]  /*1220*/  LOP3.LUT R20, R9, 0x38, RZ, 0xc0, !PT ;  /* 0x0000003809147812 */ /* 0x000fe400078ec0ff */
[----:B------:R-:W1:Y:S02]  /*1230*/  LDCU.128 UR8, c[0x0][0x590] ;  /* 0x0000b200ff0877ac */ /* 0x000e640008000c00 */
[----:B------:R-:W-:Y:S01]  /*1240*/  IADD3 R10, P0, PT, R20, UR62, RZ ;  /* 0x0000003e140a7c10 */ /* 0x000fe2000ff1e0ff */
[----:B------:R-:W-:Y:S01]  /*1250*/  IMAD.WIDE.U32 R14, R2, UR51, R20 ;  /* 0x00000033020e7c25 */ /* 0x000fe2000f8e0014 */
[----:B------:R-:W-:Y:S01]  /*1260*/  USEL UR44, URZ, UR44, !UP0 ;  /* 0x0000002cff2c7287 */ /* 0x000fe2000c000000 */
[----:B------:R-:W2:Y:S02]  /*1270*/  LDCU.64 UR62, c[0x0][0x420] ;  /* 0x00008400ff3e77ac */ /* 0x000ea40008000a00 */
[----:B------:R-:W-:Y:S01]  /*1280*/  IMAD.X R11, RZ, RZ, UR17, P0 ;  /* 0x00000011ff0b7e24 */ /* 0x000fe200080e06ff */
[----:B------:R-:W-:Y:S01]  /*1290*/  IADD3 R14, P0, PT, R14, UR54, RZ ;  /* 0x000000360e0e7c10 */ /* 0x000fe2000ff1e0ff */
[----:B------:R-:W-:-:S03]  /*12a0*/  UISETP.GT.AND UP0, UPT, UR49, UR44, UPT ;  /* 0x0000002c3100728c */ /* 0x000fc6000bf04270 */
[----:B------:R-:W-:Y:S01]  /*12b0*/  IADD3.X R15, PT, PT, R15, UR48, R12, P0, !PT ;  /* 0x000000300f0f7c10 */ /* 0x000fe200087fe40c */
[----:B-1----:R-:W-:Y:S01]  /*12c0*/  UIMAD UR16, UR53, UR8, URZ ;  /* 0x00000008351072a4 */ /* 0x002fe2000f8e02ff */
[----:B------:R-:W-:Y:S01]  /*12d0*/  IMAD.U32 R8, RZ, RZ, UR8 ;  /* 0x00000008ff087e24 */ /* 0x000fe2000f8e00ff */
[----:B------:R-:W-:Y:S01]  /*12e0*/  MOV R16, UR10 ;  /* 0x0000000a00107c02 */ /* 0x000fe20008000f00 */
[----:B------:R-:W-:Y:S02]  /*12f0*/  UIMAD UR53, UR42, UR60, URZ ;  /* 0x0000003c2a3572a4 */ /* 0x000fe4000f8e02ff */
[----:B------:R-:W-:Y:S01]  /*1300*/  UIMAD UR16, UR51, UR9, UR16 ;  /* 0x00000009331072a4 */ /* 0x000fe2000f8e0210 */
[----:B------:R-:W-:Y:S01]  /*1310*/  IMAD.WIDE.U32 R10, R8, UR51, R10 ;  /* 0x00000033080a7c25 */ /* 0x000fe2000f8e000a */
[----:B------:R-:W-:Y:S02]  /*1320*/  USHF.L.U64.HI UR48, UR8, 0x5, UR9 ;  /* 0x0000000508307899 */ /* 0x000fe40008010209 */
[----:B------:R-:W-:Y:S01]  /*1330*/  USHF.L.U32 UR51, UR8, 0x5, URZ ;  /* 0x0000000508337899 */ /* 0x000fe200080006ff */
[----:B------:R-:W-:Y:S01]  /*1340*/  IMAD.U32 R8, RZ, RZ, UR11 ;  /* 0x0000000bff087e24 */ /* 0x000fe2000f8e00ff */
[----:B------:R-:W1:Y:S01]  /*1350*/  LDCU.64 UR10, c[0x0][0x550] ;  /* 0x0000aa00ff0a77ac */ /* 0x000e620008000a00 */
[----:B------:R-:W-:Y:S01]  /*1360*/  VIADD R11, R11, UR16 ;  /* 0x000000100b0b7c36 */ /* 0x000fe20008000000 */
[----:B------:R-:W3:Y:S01]  /*1370*/  LDCU.64 UR60, c[0x0][0x5e8] ;  /* 0x0000bd00ff3c77ac */ /* 0x000ee20008000a00 */
[----:B------:R-:W-:-:S04]  /*1380*/  IMAD.WIDE.U32 R16, R16, UR24, R10 ;  /* 0x0000001810107c25 */ /* 0x000fc8000f8e000a */
[----:B------:R-:W4:Y:S01]  /*1390*/  LDC.64 R10, c[0x0][0x5f8] ;  /* 0x00017e00ff0a7b82 */ /* 0x000f220000000a00 */
[----:B------:R-:W5:Y:S01]  /*13a0*/  LDCU.64 UR16, c[0x0][0x3c8] ;  /* 0x00007900ff1077ac */ /* 0x000f620008000a00 */
[----:B------:R-:W-:Y:S01]  /*13b0*/  IMAD R17, R8, UR24, R17 ;  /* 0x0000001808117c24 */ /* 0x000fe2000f8e0211 */
[----:B------:R-:W-:-:S05]  /*13c0*/  SHF.R.U32.HI R8, RZ, 0x3, R0 ;  /* 0x00000003ff087819 */ /* 0x000fca0000011600 */
[----:B------:R-:W-:-:S04]  /*13d0*/  IMAD.WIDE.U32 R16, R8, UR8, R16 ;  /* 0x0000000808107c25 */ /* 0x000fc8000f8e0010 */
[----:B------:R-:W-:Y:S01]  /*13e0*/  IMAD R12, R8, UR9, R17 ;  /* 0x00000009080c7c24 */ /* 0x000fe2000f8e0211 */
[----:B------:R-:W2:Y:S01]  /*13f0*/  LDCU.64 UR8, c[0x0][0x380] ;  /* 0x00007000ff0877ac */ /* 0x000ea20008000a00 */
[----:B-1----:R-:W-:Y:S02]  /*1400*/  LEA R246, P2, R16, UR10, 0x1 ;  /* 0x0000000a10f67c11 */ /* 0x002fe4000f8408ff */
[----:B------:R-:W-:Y:S01]  /*1410*/  LOP3.LUT R17, R20, 0x40, RZ, 0xfc, !PT ;  /* 0x0000004014117812 */ /* 0x000fe200078efcff */
[----:B---3--:R-:W-:Y:S01]  /*1420*/  UIMAD.WIDE UR60, UR57, 0x4, UR60 ;  /* 0x00000004393c78a5 */ /* 0x008fe2000f8e023c */
[----:B------:R-:W-:Y:S01]  /*1430*/  LEA.HI.X R247, R16, UR11, R12, 0x1, P2 ;  /* 0x0000000b10f77c11 */ /* 0x000fe200090f0c0c */
[----:B-----5:R-:W-:Y:S01]  /*1440*/  IMAD.U32 R18, RZ, RZ, UR16 ;  /* 0x00000010ff127e24 */ /* 0x020fe2000f8e00ff */
[----:B------:R-:W-:-:S03]  /*1450*/  LOP3.LUT R16, R20, 0xc0, RZ, 0xfc, !PT ;  /* 0x000000c014107812 */ /* 0x000fc600078efcff */
[----:B------:R-:W-:Y:S01]  /*1460*/  IMAD.WIDE.U32 R18, R18, UR24, R14 ;  /* 0x0000001812127c25 */ /* 0x000fe2000f8e000e */
[----:B------:R-:W-:Y:S01]  /*1470*/  MOV R14, UR17 ;  /* 0x00000011000e7c02 */ /* 0x000fe20008000f00 */
[----:B------:R-:W1:Y:S02]  /*1480*/  LDCU.64 UR16, c[0x0][0x570] ;  /* 0x0000ae00ff1077ac */ /* 0x000e640008000a00 */
[----:B----4-:R-:W-:-:S04]  /*1490*/  IMAD.WIDE.U32 R22, R10, UR21, RZ ;  /* 0x000000150a167c25 */ /* 0x010fc8000f8e00ff */
        /* <DEDUP_REMOVED lines=14> */
[----:B--2---:R-:W-:Y:S01]  /*1580*/  LEA R248, P1, R14, UR8, 0x1 ;  /* 0x000000080ef87c11 */ /* 0x004fe2000f8208ff */
[----:B------:R-:W-:Y:S01]  /*1590*/  UIMAD.WIDE UR54, UR58, 0x4, UR62 ;  /* 0x000000043a3678a5 */ /* 0x000fe2000f8e023e */
[----:B------:R-:W-:Y:S01]  /*15a0*/  LEA.HI.X.SX32 R11, R11, R12, 0x1, P0 ;  /* 0x0000000c0b0b7211 */ /* 0x000fe200000f0eff */
[----:B------:R-:W-:Y:S01]  /*15b0*/  IMAD.SHL.U32 R12, R2, 0x20, RZ ;  /* 0x00000020020c7824 */ /* 0x000fe200078e00ff */
[----:B-1----:R-:W-:Y:S01]  /*15c0*/  LEA R244, P0, R13, UR16, 0x2 ;  /* 0x000000100df47c11 */ /* 0x002fe2000f8010ff */
[----:B------:R-:W-:Y:S01]  /*15d0*/  UMOV UR16, UR60 ;  /* 0x0000003c00107c82 */ /* 0x000fe20008000000 */
[----:B------:R-:W-:-:S02]  /*15e0*/  LEA.HI.X R249, R14, UR9, R10, 0x1, P1 ;  /* 0x000000090ef97c11 */ /* 0x000fc400088f0c0a */
[----:B------:R-:W-:Y:S01]  /*15f0*/  LEA.HI.X R245, R13, UR17, R11, 0x2, P0 ;  /* 0x000000110df57c11 */ /* 0x000fe200080f140b */
[----:B------:R-:W-:Y:S01]  /*1600*/  UMOV UR17, UR61 ;  /* 0x0000003d00117c82 */ /* 0x000fe20008000000 */
        /* <DEDUP_REMOVED lines=19> */
.L_x_1687:
[----:B------:R-:W1:Y:S01]  /*1740*/  LDCU.64 UR10, c[0x0][0x5c0] ;  /* 0x0000b800ff0a77ac */ /* 0x000e620008000a00 */
[----:B------:R-:W-:-:S04]  /*1750*/  UIADD3 UR8, UPT, UPT, UR36, UR38, URZ ;  /* 0x0000002624087290 */ /* 0x000fc8000fffe0ff */
[----:B-1----:R-:W-:Y:S02]  /*1760*/  UIMAD.WIDE.U32 UR16, UR8, UR10, URZ ;  /* 0x0000000a081072a5 */ /* 0x002fe4000f8e00ff */
[----:B------:R-:W-:-:S04]  /*1770*/  UIMAD UR8, UR8, UR11, URZ ;  /* 0x0000000b080872a4 */ /* 0x000fc8000f8e02ff */
[----:B------:R-:W-:-:S06]  /*1780*/  UIADD3 UR8, UPT, UPT, UR17, UR8, URZ ;  /* 0x0000000811087290 */ /* 0x000fcc000fffe0ff */
[----:B------:R-:W-:Y:S02]  /*1790*/  MOV R2, UR8 ;  /* 0x0000000800027c02 */ /* 0x000fe40008000f00 */
.L_x_1688:
        /* <DEDUP_REMOVED lines=13> */
.L_x_1689:
[----:B------:R-:W1:Y:S01]  /*1870*/  LDCU.64 UR8, c[0x0][0x5c8] ;  /* 0x0000b900ff0877ac */ /* 0x000e620008000a00 */
[----:B------:R-:W-:-:S04]  /*1880*/  UIADD3 UR36, UPT, UPT, UR36, UR38, URZ ;  /* 0x0000002624247290 */ /* 0x000fc8000fffe0ff */
[----:B-1----:R-:W-:Y:S02]  /*1890*/  UIMAD.WIDE.U32 UR14, UR36, UR8, URZ ;  /* 0x00000008240e72a5 */ /* 0x002fe4000f8e00ff */
[----:B------:R-:W-:-:S04]  /*18a0*/  UIMAD UR36, UR36, UR9, URZ ;  /* 0x00000009242472a4 */ /* 0x000fc8000f8e02ff */
[----:B------:R-:W-:-:S06]  /*18b0*/  UIADD3 UR36, UPT, UPT, UR15, UR36, URZ ;  /* 0x000000240f247290 */ /* 0x000fcc000fffe0ff */
[----:B------:R-:W-:-:S07]  /*18c0*/  MOV R0, UR36 ;  /* 0x0000002400007c02 */ /* 0x000fce0008000f00 */
.L_x_1690:
        /* <DEDUP_REMOVED lines=32> */
.L_x_1692:
[----:B------:R-:W-:Y:S05]  /*1ad0*/  BSYNC.RECONVERGENT B0 ;  /* 0x0000000000007941 */ /* 0x000fea0003800200 */
.L_x_1691:
        /* <DEDUP_REMOVED lines=19> */
.L_x_1694:
[----:B------:R-:W-:Y:S05]  /*1c10*/  BSYNC.RECONVERGENT B0 ;  /* 0x0000000000007941 */ /* 0x000fea0003800200 */
.L_x_1693:
        /* <DEDUP_REMOVED lines=29> */
.L_x_1696:
[----:B------:R-:W-:Y:S05]  /*1df0*/  BSYNC.RECONVERGENT B0 ;  /* 0x0000000000007941 */ /* 0x000fea0003800200 */
.L_x_1695:
        /* <DEDUP_REMOVED lines=20> */
.L_x_1686:
        /* <DEDUP_REMOVED lines=35> */
.L_x_1699:
[----:B------:R2:W-:Y:S04]  /*2170*/  STS.128 [R13+0x8000], RZ ;  /* 0x008000ff0d007388 */ /* 0x0005e80000000c00 */
[----:B------:R2:W-:Y:S04]  /*2180*/  STS.128 [R13+0xa000], RZ ;  /* 0x00a000ff0d007388 */ /* 0x0005e80000000c00 */
[----:B------:R2:W-:Y:S04]  /*2190*/  STS.128 [R13+0xc000], RZ ;  /* 0x00c000ff0d007388 */ /* 0x0005e80000000c00 */
[----:B------:R2:W-:Y:S02]  /*21a0*/  STS.128 [R13+0xe000], RZ ;  /* 0x00e000ff0d007388 */ /* 0x0005e40000000c00 */
.L_x_1700:
[----:B------:R-:W-:Y:S05]  /*21b0*/  BSYNC.RECONVERGENT B0 ;  /* 0x0000000000007941 */ /* 0x000fea0003800200 */
.L_x_1698:
        /* <DEDUP_REMOVED lines=37> */
.L_x_1702:
[----:B------:R-:W-:Y:S05]  /*2410*/  BSYNC.RECONVERGENT B0 ;  /* 0x0000000000007941 */ /* 0x000fea0003800200 */
.L_x_1701:
        /* <DEDUP_REMOVED lines=28> */
.L_x_1704:
[----:B------:R1:W-:Y:S04]  /*25e0*/  STS.128 [R13], RZ ;  /* 0x000000ff0d007388 */ /* 0x0003e80000000c00 */
[----:B------:R1:W-:Y:S04]  /*25f0*/  STS.128 [R13+0x2000], RZ ;  /* 0x002000ff0d007388 */ /* 0x0003e80000000c00 */
[----:B------:R1:W-:Y:S04]  /*2600*/  STS.128 [R13+0x4000], RZ ;  /* 0x004000ff0d007388 */ /* 0x0003e80000000c00 */
[----:B------:R1:W-:Y:S02]  /*2610*/  STS.128 [R13+0x6000], RZ ;  /* 0x006000ff0d007388 */ /* 0x0003e40000000c00 */
.L_x_1705:
[----:B------:R-:W-:Y:S05]  /*2620*/  BSYNC.RECONVERGENT B0 ;  /* 0x0000000000007941 */ /* 0x000fea0003800200 */
.L_x_1703:
        /* <DEDUP_REMOVED lines=46> */
.L_x_1707:
[----:B------:R-:W-:Y:S05]  /*2910*/  BSYNC.RECONVERGENT B0 ;  /* 0x0000000000007941 */ /* 0x000fea0003800200 */
.L_x_1706:
        /* <DEDUP_REMOVED lines=48> */
.L_x_1709:
[----:B------:R2:W-:Y:S04]  /*2c20*/  STS.128 [R13+0x10000], RZ ;  /* 0x010000ff0d007388 */ /* 0x0005e80000000c00 */
[----:B------:R2:W-:Y:S04]  /*2c30*/  STS.128 [R13+0x12000], RZ ;  /* 0x012000ff0d007388 */ /* 0x0005e80000000c00 */
[----:B------:R2:W-:Y:S04]  /*2c40*/  STS.128 [R13+0x14000], RZ ;  /* 0x014000ff0d007388 */ /* 0x0005e80000000c00 */
[----:B------:R2:W-:Y:S02]  /*2c50*/  STS.128 [R13+0x16000], RZ ;  /* 0x016000ff0d007388 */ /* 0x0005e40000000c00 */
.L_x_1710:
[----:B------:R-:W-:Y:S05]  /*2c60*/  BSYNC.RECONVERGENT B0 ;  /* 0x0000000000007941 */ /* 0x000fea0003800200 */
.L_x_1708:
        /* <DEDUP_REMOVED lines=40> */
.L_x_1712:
[----:B------:R-:W-:Y:S05]  /*2ef0*/  BSYNC.RECONVERGENT B0 ;  /* 0x0000000000007941 */ /* 0x000fea0003800200 */
.L_x_1711:
        /* <DEDUP_REMOVED lines=46> */
.L_x_1714:
[----:B------:R2:W-:Y:S04]  /*31e0*/  STS.128 [R13+0x18000], RZ ;  /* 0x018000ff0d007388 */ /* 0x0005e80000000c00 */
[----:B------:R2:W-:Y:S04]  /*31f0*/  STS.128 [R13+0x1a000], RZ ;  /* 0x01a000ff0d007388 */ /* 0x0005e80000000c00 */
[----:B------:R2:W-:Y:S04]  /*3200*/  STS.128 [R13+0x1c000], RZ ;  /* 0x01c000ff0d007388 */ /* 0x0005e80000000c00 */
[----:B------:R2:W-:Y:S02]  /*3210*/  STS.128 [R13+0x1e000], RZ ;  /* 0x01e000ff0d007388 */ /* 0x0005e40000000c00 */
.L_x_1715:
[----:B------:R-:W-:Y:S05]  /*3220*/  BSYNC.RECONVERGENT B0 ;  /* 0x0000000000007941 */ /* 0x000fea0003800200 */
.L_x_1713:
        /* <DEDUP_REMOVED lines=40> */
.L_x_1717:
[----:B------:R-:W-:Y:S05]  /*34b0*/  BSYNC.RECONVERGENT B0 ;  /* 0x0000000000007941 */ /* 0x000fea0003800200 */
.L_x_1716:
[----:B------:R-:W3:Y:S01]  /*34c0*/  LDCU.64 UR10, c[0x0][0x538] ;  /* 0x0000a700ff0a77ac */ /* 0x000ee20008000a00 */
[----:B------:R-:W4:Y:S01]  /*34d0*/  LDC.64 R4, c[0x0][0x528] ;  /* 0x00014a00ff047b82 */ /* 0x000f220000000a00 */
[----:B------:R-:W-:Y:S01]  /*34e0*/  IMAD.SHL.U32 R12, R0, 0x20, RZ ;  /* 0x00000020000c7824 */ /* 0x000fe200078e00ff */
[----:B------:R-:W0:Y:S01]  /*34f0*/  LDGDEPBAR ;  /* 0x00000000000079af */ /* 0x000e220000000000 */
[----:B---3--:R-:W-:-:S04]  /*3500*/  UISETP.NE.U32.AND UP0, UPT, UR10, URZ, UPT ;  /* 0x000000ff0a00728c */ /* 0x008fc8000bf05070 */
[----:B------:R-:W-:Y:S01]  /*3510*/  UISETP.NE.AND.EX UP0, UPT, UR11, URZ, UPT, UP0 ;  /* 0x000000ff0b00728c */ /* 0x000fe2000bf05300 */
[----:B----4-:R-:W3:Y:S05]  /*3520*/  LDG.E.64 R14, desc[UR32][R4.64+0x8] ;  /* 0x00000820040e7981 */ /* 0x010eea000c1e1b00 */
[----:B------:R-:W-:-:S05]  /*3530*/  PLOP3.LUT P0, PT, PT, PT, UP0, 0x80, 0x8 ;  /* 0x000000000008781c */ /* 0x000fca0003f0f008 */
[----:B------:R-:W4:Y:S01]  /*3540*/  @UP0 LDCU.64 UR8, c[0x0][0x540] ;  /* 0x0000a800ff0807ac */ /* 0x000f220008000a00 */
[----:B------:R-:W-:Y:S01]  /*3550*/  @UP0 UMOV UR12, UR24 ;  /* 0x00000018000c0c82 */ /* 0x000fe20008000000 */
[----:B------:R-:W-:Y:S01]  /*3560*/  @UP0 UMOV UR13, URZ ;  /* 0x000000ff000d0c82 */ /* 0x000fe20008000000 */
[----:B------:R-:W3:Y:S01]  /*3570*/  LDG.E.64 R4, desc[UR32][R4.64] ;  /* 0x0000002004047981 */ /* 0x000ee2000c1e1b00 */
[----:B----4-:R-:W-:Y:S01]  /*3580*/  @UP0 UIMAD.WIDE.U32 UR12, UR23, UR8, UR12 ;  /* 0x00000008170c02a5 */ /* 0x010fe2000f8e000c */
[----:B------:R-:W-:Y:S01]  /*3590*/  IMAD.SHL.U32 R10, R0, 0x10, RZ ;  /* 0x00000010000a7824 */ /* 0x000fe200078e00ff */
[----:B------:R-:W-:Y:S01]  /*35a0*/  LOP3.LUT R11, R12, 0x200, RZ, 0xc0, !PT ;  /* 0x000002000c0b7812 */ /* 0x000fe200078ec0ff */
[----:B------:R-:W-:Y:S01]  /*35b0*/  IMAD.MOV.U32 R224, RZ, RZ, 0x40 ;  /* 0x00000040ffe07424 */ /* 0x000fe200078e00ff */
[----:B------:R-:W-:Y:S02]  /*35c0*/  @UP0 UIMAD UR9, UR23, UR9, UR13 ;  /* 0x00000009170902a4 */ /* 0x000fe4000f8e020d */
[----:B------:R-:W-:Y:S01]  /*35d0*/  @UP0 ULEA UR10, UP1, UR12, UR10, 0x2 ;  /* 0x0000000a0c0a0291 */ /* 0x000fe2000f8210ff */
[C---:B------:R-:W-:Y:S01]  /*35e0*/  R2P PR, R0.reuse, 0x6 ;  /* 0x0000000600007804 */ /* 0x040fe20000000000 */
[----:B------:R-:W-:Y:S01]  /*35f0*/  IMAD.SHL.U32 R8, R0, 0x2, RZ ;  /* 0x0000000200087824 */ /* 0x000fe200078e00ff */
[----:B------:R-:W-:Y:S01]  /*3600*/  CS2R R190, SRZ ;  /* 0x0000000000be7805 */ /* 0x000fe2000001ff00 */
[----:B------:R-:W-:-:S02]  /*3610*/  @UP0 ULEA.HI.X UR11, UR12, UR11, UR9, 0x2, UP1 ;  /* 0x0000000b0c0b0291 */ /* 0x000fc400088f1409 */
[----:B--2---:R-:W-:Y:S01]  /*3620*/  IMAD.U32 R6, RZ, RZ, UR10 ;  /* 0x0000000aff067e24 */ /* 0x004fe2000f8e00ff */
[----:B------:R-:W-:Y:S02]  /*3630*/  LOP3.LUT R10, R11, 0x3800, R10, 0xf8, !PT ;  /* 0x000038000b0a7812 */ /* 0x000fe400078ef80a */
[----:B------:R-:W-:Y:S01]  /*3640*/  CS2R R188, SRZ ;  /* 0x0000000000bc7805 */ /* 0x000fe2000001ff00 */
[----:B------:R-:W2:Y:S01]  /*3650*/  @UP0 LDCU UR9, c[0x0][0x458] ;  /* 0x00008b00ff0907ac */ /* 0x000ea20008000800 */
[----:B------:R-:W-:Y:S01]  /*3660*/  IMAD.U32 R7, RZ, RZ, UR11 ;  /* 0x0000000bff077e24 */ /* 0x000fe2000f8e00ff */
[----:B------:R-:W-:-:S04]  /*3670*/  UIMAD UR12, UR23, UR42, UR24 ;  /* 0x0000002a170c72a4 */ /* 0x000fc8000f8e0218 */
[----:B------:R4:W3:Y:S01]  /*3680*/  @P0 LDG.E R3, desc[UR32][R6.64] ;  /* 0x0000002006030981 */ /* 0x0008e2000c1e1900 */
[----:B------:R-:W-:Y:S01]  /*3690*/  SEL R224, R224, 0xffffffc0, !P2 ;  /* 0xffffffc0e0e07807 */ /* 0x000fe20005000000 */
[----:B------:R-:W-:Y:S01]  /*36a0*/  USHF.L.U32 UR12, UR12, 0x5, URZ ;  /* 0x000000050c0c7899 */ /* 0x000fe200080006ff */
[----:B------:R-:W-:Y:S02]  /*36b0*/  LOP3.LUT R8, R8, 0x6, RZ, 0xc0, !PT ;  /* 0x0000000608087812 */ /* 0x000fe400078ec0ff */
[----:B------:R-:W-:Y:S02]  /*36c0*/  CS2R R194, SRZ ;  /* 0x0000000000c27805 */ /* 0x000fe4000001ff00 */
[----:B------:R-:W-:Y:S01]  /*36d0*/  CS2R R192, SRZ ;  /* 0x0000000000c07805 */ /* 0x000fe2000001ff00 */
[----:B------:R-:W-:Y:S01]  /*36e0*/  USHF.R.S32.HI UR14, URZ, 0x1f, UR12 ;  /* 0x0000001fff0e7899 */ /* 0x000fe2000801140c */
        /* <DEDUP_REMOVED lines=23> */
[----:B------:R-:W-:Y:S02]  /*3860*/  LOP3.LUT R6, R7, 0x1c0, RZ, 0xc0, !PT ;  /* 0x000001c007067812 */ /* 0x000fe400078ec0ff */
[----:B------:R-:W-:Y:S02]  /*3870*/  CS2R R146, SRZ ;  /* 0x0000000000927805 */ /* 0x000fe4000001ff00 */
[----:B------:R-:W-:Y:S02]  /*3880*/  CS2R R144, SRZ ;  /* 0x0000000000907805 */ /* 0x000fe4000001ff00 */
[----:B------:R-:W-:-:S02]  /*3890*/  CS2R R138, SRZ ;  /* 0x00000000008a7805 */ /* 0x000fc4000001ff00 */
[----:B------:R-:W-:Y:S02]  /*38a0*/  LOP3.LUT R9, R6, 0x38, R9, 0xf8, !PT ;  /* 0x0000003806097812 */ /* 0x000fe400078ef809 */
[----:B------:R-:W-:Y:S01]  /*38b0*/  CS2R R136, SRZ ;  /* 0x0000000000887805 */ /* 0x000fe2000001ff00 */
[----:B--2---:R-:W2:Y:S01]  /*38c0*/  @P0 MUFU.RCP R6, UR9 ;  /* 0x0000000900060d08 */ /* 0x004ea20008001000 */
[----:B------:R-:W-:Y:S02]  /*38d0*/  LOP3.LUT R7, R7, 0x200, RZ, 0xc0, !PT ;  /* 0x0000020007077812 */ /* 0x000fe400078ec0ff */
[----:B------:R-:W-:Y:S02]  /*38e0*/  CS2R R134, SRZ ;  /* 0x0000000000867805 */ /* 0x000fe4000001ff00 */
[----:B------:R-:W-:Y:S02]  /*38f0*/  LOP3.LUT R227, R9, 0x8, R0, 0x78, !PT ;  /* 0x0000000809e37812 */ /* 0x000fe400078e7800 */
[----:B------:R-:W-:-:S02]  /*3900*/  CS2R R132, SRZ ;  /* 0x0000000000847805 */ /* 0x000fc4000001ff00 */
[----:B------:R-:W-:Y:S02]  /*3910*/  LOP3.LUT R7, R7, 0xc00, R12, 0xf8, !PT ;  /* 0x00000c0007077812 */ /* 0x000fe400078ef80c */
[----:B------:R-:W-:Y:S02]  /*3920*/  CS2R R78, SRZ ;  /* 0x00000000004e7805 */ /* 0x000fe4000001ff00 */
[----:B------:R-:W-:Y:S02]  /*3930*/  LOP3.LUT R228, R9, 0x8, R2, 0x78, !PT ;  /* 0x0000000809e47812 */ /* 0x000fe400078e7802 */
[----:B------:R-:W-:Y:S02]  /*3940*/  CS2R R76, SRZ ;  /* 0x00000000004c7805 */ /* 0x000fe4000001ff00 */
[----:B------:R-:W-:Y:S02]  /*3950*/  LOP3.LUT R227, R10, R227, RZ, 0xfc, !PT ;  /* 0x000000e30ae37212 */ /* 0x000fe400078efcff */
[----:B------:R-:W-:-:S02]  /*3960*/  CS2R R82, SRZ ;  /* 0x0000000000527805 */ /* 0x000fc4000001ff00 */
[----:B------:R-:W-:Y:S01]  /*3970*/  LOP3.LUT R228, R7, R228, RZ, 0xfc, !PT ;  /* 0x000000e407e47212 */ /* 0x000fe200078efcff */
[----:B------:R-:W-:Y:S01]  /*3980*/  IMAD.MOV.U32 R2, RZ, RZ, 0x20 ;  /* 0x00000020ff027424 */ /* 0x000fe200078e00ff */
[----:B------:R-:W-:Y:S02]  /*3990*/  LEA R227, R227, UR34, 0x1 ;  /* 0x00000022e3e37c11 */ /* 0x000fe4000f8e08ff */
[----:B------:R-:W-:Y:S02]  /*39a0*/  CS2R R80, SRZ ;  /* 0x0000000000507805 */ /* 0x000fe4000001ff00 */
[----:B------:R-:W-:Y:S02]  /*39b0*/  LEA R228, R228, UR34, 0x1 ;  /* 0x00000022e4e47c11 */ /* 0x000fe4000f8e08ff */
[----:B------:R-:W-:Y:S02]  /*39c0*/  CS2R R74, SRZ ;  /* 0x00000000004a7805 */ /* 0x000fe4000001ff00 */
[----:B------:R-:W-:-:S02]  /*39d0*/  SEL R2, R2, 0xffffffe0, !P1 ;  /* 0xffffffe002027807 */ /* 0x000fc40004800000 */
[----:B------:R-:W-:Y:S02]  /*39e0*/  CS2R R72, SRZ ;  /* 0x0000000000487805 */ /* 0x000fe4000001ff00 */
[----:B------:R-:W-:Y:S02]  /*39f0*/  LOP3.LUT R239, R8, 0xe0, R239, 0xf8, !PT ;  /* 0x000000e008ef7812 */ /* 0x000fe400078ef8ef */
[----:B------:R-:W-:Y:S02]  /*3a00*/  CS2R R70, SRZ ;  /* 0x0000000000467805 */ /* 0x000fe4000001ff00 */
        /* <DEDUP_REMOVED lines=25> */
[----:B-1----:R-:W-:Y:S02]  /*3ba0*/  CS2R R22, SRZ ;  /* 0x0000000000167805 */ /* 0x002fe4000001ff00 */
[----:B------:R-:W-:Y:S01]  /*3bb0*/  CS2R R20, SRZ ;  /* 0x0000000000147805 */ /* 0x000fe2000001ff00 */
[----:B------:R-:W-:Y:S01]  /*3bc0*/  UMOV UR15, URZ ;  /* 0x000000ff000f7c82 */ /* 0x000fe20008000000 */
[----:B------:R-:W-:Y:S01]  /*3bd0*/  UIADD3 UR27, UPT, UPT, UR27, -UR45, -UR35 ;  /* 0x8000002d1b1b7290 */ /* 0x000fe2000fffe823 */
[----:B------:R-:W1:Y:S01]  /*3be0*/  LDCU UR8, c[0x0][0x440] ;  /* 0x00008800ff0877ac */ /* 0x000e620008000800 */
[----:B------:R-:W4:Y:S01]  /*3bf0*/  LDCU UR10, c[0x0][0x504] ;  /* 0x0000a080ff0a77ac */ /* 0x000f220008000800 */
[----:B------:R-:W1:Y:S01]  /*3c00*/  LDCU UR9, c[0x0][0x508] ;  /* 0x0000a100ff0977ac */ /* 0x000e620008000800 */
[----:B------:R-:W1:Y:S01]  /*3c10*/  LDCU UR11, c[0x0][0x3e0] ;  /* 0x00007c00ff0b77ac */ /* 0x000e620008000800 */
[----:B------:R-:W1:Y:S01]  /*3c20*/  LDCU UR13, c[0x0][0x45c] ;  /* 0x00008b80ff0d77ac */ /* 0x000e620008000800 */
[----:B---3--:R-:W-:Y:S01]  /*3c30*/  IADD3 R238, P4, P3, R14, UR12, R238 ;  /* 0x0000000c0eee7c10 */ /* 0x008fe2000fb9e0ee */
[----:B------:R-:W3:Y:S03]  /*3c40*/  LDCU.U8 UR12, c[0x0][0x4f8] ;  /* 0x00009f00ff0c77ac */ /* 0x000ee60008000000 */
[----:B------:R-:W-:Y:S01]  /*3c50*/  IADD3.X R237, PT, PT, R15, UR14, RZ, P4, P3 ;  /* 0x0000000e0fed7c10 */ /* 0x000fe2000a7e64ff */
[----:B------:R-:W2:Y:S01]  /*3c60*/  LDCU UR14, c[0x0][0x590] ;  /* 0x0000b200ff0e77ac */ /* 0x000ea20008000800 */
[----:B------:R-:W-:-:S02]  /*3c70*/  R2UR UR64, R4 ;  /* 0x00000000044072ca */ /* 0x000fc400000e0000 */
[----:B------:R-:W-:Y:S01]  /*3c80*/  R2UR UR65, R5 ;  /* 0x00000000054172ca */ /* 0x000fe200000e0000 */
[----:B--2---:R-:W-:Y:S01]  /*3c90*/  USHF.L.U32 UR14, UR14, 0x6, URZ ;  /* 0x000000060e0e7899 */ /* 0x004fe200080006ff */
[----:B------:R-:W-:-:S05]  /*3ca0*/  @P0 FMUL.FTZ R3, R3, R6 ;  /* 0x0000000603030220 */ /* 0x000fca0000410000 */
[----:B------:R-:W-:Y:S01]  /*3cb0*/  @P0 R2UR UR23, R3 ;  /* 0x00000000031702ca */ /* 0x000fe200000e0000 */
[C---:B------:R-:W-:Y:S02]  /*3cc0*/  IMAD.IADD R3, R224.reuse, 0x1, R227 ;  /* 0x00000001e0037824 */ /* 0x040fe400078e02e3 */
[----:B------:R-:W-:Y:S02]  /*3cd0*/  IMAD.IADD R224, R224, 0x1, R228 ;  /* 0x00000001e0e07824 */ /* 0x000fe400078e02e4 */
[C---:B------:R-:W-:Y:S02]  /*3ce0*/  IMAD.IADD R0, R2.reuse, 0x1, R3 ;  /* 0x0000000102007824 */ /* 0x040fe400078e0203 */
[----:B------:R-:W-:Y:S01]  /*3cf0*/  IMAD.IADD R2, R2, 0x1, R224 ;  /* 0x0000000102027824 */ /* 0x000fe200078e02e0 */
[----:B------:R-:W-:Y:S02]  /*3d00*/  UIADD3 UR59, UPT, UPT, UR64, -0x61c88647, URZ ;  /* 0x9e3779b9403b7890 */ /* 0x000fe4000fffe0ff */
[----:B------:R-:W-:-:S02]  /*3d10*/  UIADD3 UR58, UPT, UPT, UR65, -0x4498517b, URZ ;  /* 0xbb67ae85413a7890 */ /* 0x000fc4000fffe0ff */
[----:B------:R-:W-:Y:S02]  /*3d20*/  UIADD3 UR57, UPT, UPT, UR64, 0x3c6ef372, URZ ;  /* 0x3c6ef37240397890 */ /* 0x000fe4000fffe0ff */
[----:B------:R-:W-:Y:S02]  /*3d30*/  UIADD3 UR56, UPT, UPT, UR65, 0x76cf5d0a, URZ ;  /* 0x76cf5d0a41387890 */ /* 0x000fe4000fffe0ff */
[----:B------:R-:W-:Y:S02]  /*3d40*/  UIADD3 UR53, UPT, UPT, UR64, -0x255992d5, URZ ;  /* 0xdaa66d2b40357890 */ /* 0x000fe4000fffe0ff */
[----:B------:R-:W-:Y:S02]  /*3d50*/  UIADD3 UR52, UPT, UPT, UR65, 0x32370b8f, URZ ;  /* 0x32370b8f41347890 */ /* 0x000fe4000fffe0ff */
[----:B------:R-:W-:Y:S02]  /*3d60*/  UIADD3 UR50, UPT, UPT, UR64, 0x78dde6e4, URZ ;  /* 0x78dde6e440327890 */ /* 0x000fe4000fffe0ff */
[----:B------:R-:W-:-:S02]  /*3d70*/  UIADD3 UR49, UPT, UPT, UR65, -0x126145ec, URZ ;  /* 0xed9eba1441317890 */ /* 0x000fc4000fffe0ff */
[----:B------:R-:W-:Y:S02]  /*3d80*/  UIADD3 UR47, UPT, UPT, UR64, 0x1715609d, URZ ;  /* 0x1715609d402f7890 */ /* 0x000fe4000fffe0ff */
[----:B------:R-:W-:Y:S02]  /*3d90*/  UIADD3 UR45, UPT, UPT, UR65, -0x56f99767, URZ ;  /* 0xa9066899412d7890 */ /* 0x000fe4000fffe0ff */
[----:B------:R-:W-:Y:S02]  /*3da0*/  UIADD3 UR43, UPT, UPT, UR64, -0x4ab325aa, URZ ;  /* 0xb54cda56402b7890 */ /* 0x000fe4000fffe0ff */
[----:B------:R-:W-:Y:S01]  /*3db0*/  UIADD3 UR42, UPT, UPT, UR65, 0x646e171e, URZ ;  /* 0x646e171e412a7890 */ /* 0x000fe2000fffe0ff */
[----:B-1-34-:R-:W-:-:S11]  /*3dc0*/  @UP0 UMOV UR15, UR23 ;  /* 0x00000017000f0c82 */ /* 0x01afd60008000000 */
.L_x_1722:
        /* <DEDUP_REMOVED lines=188> */
.L_x_1718:
        /* <DEDUP_REMOVED lines=82> */
.L_x_1719:
[----:B------:R-:W1:Y:S01]  /*4eb0*/  S2R R230, SR_TID.X ;  /* 0x0000000000e67919 */ /* 0x000e620000002100 */
[----:B------:R-:W-:Y:S01]  /*4ec0*/  IMAD.U32 R0, RZ, RZ, UR39 ;  /* 0x00000027ff007e24 */ /* 0x000fe2000f8e00ff */
[----:B------:R-:W-:Y:S01]  /*4ed0*/  FSETP.NEU.FTZ.AND P0, PT, R241, -INF , PT ;  /* 0xff800000f100780b */ /* 0x000fe20003f1d000 */
[----:B------:R-:W-:Y:S01]  /*4ee0*/  IMAD.U32 R2, RZ, RZ, UR46 ;  /* 0x0000002eff027e24 */ /* 0x000fe2000f8e00ff */
[----:B------:R-:W-:Y:S01]  /*4ef0*/  UISETP.GT.AND UP0, UPT, UR46, UR44, UPT ;  /* 0x0000002c2e00728c */ /* 0x000fe2000bf04270 */
[----:B------:R-:W-:Y:S04]  /*4f00*/  IMAD.WIDE.U32 R90, R238, -0x2daee0ad, RZ ;  /* 0xd2511f53ee5a7825 */ /* 0x000fe800078e00ff */
[----:B------:R-:W-:Y:S02]  /*4f10*/  IMAD.MOV.U32 R124, RZ, RZ, 0x10 ;  /* 0x00000010ff7c7424 */ /* 0x000fe400078e00ff */
[----:B------:R-:W-:Y:S02]  /*4f20*/  IMAD.MOV.U32 R232, RZ, RZ, 0x20 ;  /* 0x00000020ffe87424 */ /* 0x000fe400078e00ff */
[----:B------:R-:W-:Y:S02]  /*4f30*/  IMAD.MOV.U32 R233, RZ, RZ, 0x40 ;  /* 0x00000040ffe97424 */ /* 0x000fe400078e00ff */
[----:B------:R-:W-:Y:S04]  /*4f40*/  @UP0 UIADD3 UR60, UP1, UPT, UR54, -0x100, URZ ;  /* 0xffffff00363c0890 */ /* 0x000fe8000ff3e0ff */
[----:B------:R-:W-:Y:S02]  /*4f50*/  @UP0 UIADD3.X UR23, UPT, UPT, UR55, -0x1, URZ, UP1, !UPT ;  /* 0xffffffff37170890 */ /* 0x000fe40008ffe4ff */
[----:B------:R-:W-:Y:S04]  /*4f60*/  @UP0 UIADD3 UR16, UP1, UPT, UR16, -0x100, URZ ;  /* 0xffffff0010100890 */ /* 0x000fe8000ff3e0ff */
[----:B------:R-:W-:Y:S01]  /*4f70*/  @UP0 UIADD3.X UR17, UPT, UPT, UR17, -0x1, URZ, UP1, !UPT ;  /* 0xffffffff11110890 */ /* 0x000fe20008ffe4ff */
[--C-:B-1----:R-:W-:Y:S01]  /*4f80*/  SHF.R.U32.HI R84, RZ, 0x5, R230.reuse ;  /* 0x00000005ff547819 */ /* 0x102fe200000116e6 */
[C---:B------:R-:W-:Y:S01]  /*4f90*/  IMAD.SHL.U32 R118, R230.reuse, 0x2, RZ ;  /* 0x00000002e6767824 */ /* 0x040fe200078e00ff */
[----:B------:R-:W-:Y:S01]  /*4fa0*/  SHF.R.U32.HI R3, RZ, 0x7, R230 ;  /* 0x00000007ff037819 */ /* 0x000fe200000116e6 */
[----:B------:R-:W-:Y:S01]  /*4fb0*/  IMAD.SHL.U32 R121, R230, 0x20, RZ ;  /* 0x00000020e6797824 */ /* 0x000fe200078e00ff */
[----:B------:R-:W-:Y:S01]  /*4fc0*/  LOP3.LUT R84, R84, 0x3, RZ, 0xc0, !PT ;  /* 0x0000000354547812 */ /* 0x000fe200078ec0ff */
[C---:B------:R-:W-:Y:S01]  /*4fd0*/  IMAD.SHL.U32 R196, R230.reuse, 0x10, RZ ;  /* 0x00000010e6c47824 */ /* 0x040fe200078e00ff */
[----:B------:R-:W-:Y:S01]  /*4fe0*/  LOP3.LUT P2, RZ, R230, 0x8, RZ, 0xc0, !PT ;  /* 0x00000008e6ff7812 */ /* 0x000fe2000784c0ff */
[----:B------:R-:W-:Y:S01]  /*4ff0*/  IMAD R0, R0, 0x2, R3 ;  /* 0x0000000200007824 */ /* 0x000fe200078e0203 */
[----:B------:R-:W-:Y:S01]  /*5000*/  LOP3.LUT R227, R121, 0x200, RZ, 0xc0, !PT ;  /* 0x0000020079e37812 */ /* 0x000fe200078ec0ff */
[----:B------:R-:W-:Y:S02]  /*5010*/  IMAD R2, R2, 0x4, R84 ;  /* 0x0000000402027824 */ /* 0x000fe400078e0254 */
[----:B------:R-:W-:Y:S01]  /*5020*/  FMUL.FTZ R84, R241, 1.4426950216293334961 ;  /* 0x3fb8aa3bf1547820 */ /* 0x000fe20000410000 */
[----:B------:R-:W-:Y:S01]  /*5030*/  IMAD.SHL.U32 R117, R230, 0x40, RZ ;  /* 0x00000040e6757824 */ /* 0x000fe200078e00ff */
[----:B------:R-:W-:Y:S01]  /*5040*/  LOP3.LUT R0, R0, UR65, R91, 0x96, !PT ;  /* 0x0000004100007c12 */ /* 0x000fe2000f8e965b */
[----:B------:R-:W-:Y:S01]  /*5050*/  IMAD.WIDE.U32 R2, R2, -0x326172a9, RZ ;  /* 0xcd9e8d5702027825 */ /* 0x000fe200078e00ff */
[----:B------:R-:W-:Y:S02]  /*5060*/  LOP3.LUT R227, R227, 0x3800, R196, 0xf8, !PT ;  /* 0x00003800e3e37812 */ /* 0x000fe400078ef8c4 */
[----:B------:R-:W-:Y:S01]  /*5070*/  FSEL R84, R84, RZ, P0 ;  /* 0x000000ff54547208 */ /* 0x000fe20000000000 */
[----:B------:R-:W-:Y:S01]  /*5080*/  IMAD.WIDE.U32 R88, R0, -0x326172a9, RZ ;  /* 0xcd9e8d5700587825 */ /* 0x000fe200078e00ff */
[----:B------:R-:W-:Y:S02]  /*5090*/  LOP3.LUT R0, R237, UR64, R3, 0x96, !PT ;  /* 0x00000040ed007c12 */ /* 0x000fe4000f8e9603 */
[----:B------:R-:W-:Y:S01]  /*50a0*/  FSETP.NEU.FTZ.AND P0, PT, R240, -INF , PT ;  /* 0xff800000f000780b */ /* 0x000fe20003f1d000 */
[--C-:B------:R-:W-:Y:S01]  /*50b0*/  FFMA.FTZ R8, R8, UR13, -R84.reuse ;  /* 0x0000000d08087c23 */ /* 0x100fe20008010854 */
[----:B------:R-:W-:Y:S01]  /*50c0*/  LOP3.LUT R86, R2, UR59, R89, 0x96, !PT ;  /* 0x0000003b02567c12 */ /* 0x000fe2000f8e9659 */
[----:B------:R-:W-:Y:S04]  /*50d0*/  IMAD.WIDE.U32 R2, R0, -0x2daee0ad, RZ ;  /* 0xd2511f5300027825 */ /* 0x000fe800078e00ff */
[--C-:B------:R-:W-:Y:S01]  /*50e0*/  FFMA.FTZ R12, R12, UR13, -R84.reuse ;  /* 0x0000000d0c0c7c23 */ /* 0x100fe20008010854 */
[----:B------:R1:W-:Y:S01]  /*50f0*/  MUFU.EX2 R131, R8 ;  /* 0x0000000800837308 */ /* 0x0003e20000000800 */
[--C-:B------:R-:W-:Y:S01]  /*5100*/  FFMA.FTZ R130, R9, UR13, -R84.reuse ;  /* 0x0000000d09827c23 */ /* 0x100fe20008010854 */
[----:B------:R-:W-:Y:S01]  /*5110*/  IMAD.WIDE.U32 R86, R86, -0x2daee0ad, RZ ;  /* 0xd2511f5356567825 */ /* 0x000fe200078e00ff */
[----:B------:R-:W-:Y:S03]  /*5120*/  LOP3.LUT R0, R90, UR58, R3, 0x96, !PT ;  /* 0x0000003a5a007c12 */ /* 0x000fe6000f8e9603 */
[--C-:B------:R-:W-:Y:S01]  /*5130*/  FFMA.FTZ R4, R4, UR13, -R84.reuse ;  /* 0x0000000d04047c23 */ /* 0x100fe20008010854 */
[--C-:B------:R-:W-:Y:S01]  /*5140*/  FFMA.FTZ R13, R13, UR13, -R84.reuse ;  /* 0x0000000d0d0d7c23 */ /* 0x100fe20008010854 */
[----:B------:R-:W-:Y:S01]  /*5150*/  LOP3.LUT R2, R2, UR56, R87, 0x96, !PT ;  /* 0x0000003802027c12 */ /* 0x000fe2000f8e9657 */
[----:B------:R-:W-:Y:S04]  /*5160*/  IMAD.WIDE.U32 R90, R0, -0x326172a9, RZ ;  /* 0xcd9e8d57005a7825 */ /* 0x000fe800078e00ff */
[----:B------:R-:W-:Y:S01]  /*5170*/  FMUL.FTZ R0, R240, 1.4426950216293334961 ;  /* 0x3fb8aa3bf0007820 */ /* 0x000fe20000410000 */
[----:B------:R2:W3:Y:S01]  /*5180*/  MUFU.EX2 R129, R12 ;  /* 0x0000000c00817308 */ /* 0x0004e20000000800 */
[--C-:B------:R-:W-:Y:S01]  /*5190*/  FFMA.FTZ R16, R16, UR13, -R84.reuse ;  /* 0x0000000d10107c23 */ /* 0x100fe20008010854 */
[----:B------:R-:W-:Y:S01]  /*51a0*/  IMAD.WIDE.U32 R2, R2, -0x326172a9, RZ ;  /* 0xcd9e8d5702027825 */ /* 0x000fe200078e00ff */
[----:B------:R-:W-:Y:S02]  /*51b0*/  LOP3.LUT R9, R88, UR57, R91, 0x96, !PT ;  /* 0x0000003958097c12 */ /* 0x000fe4000f8e965b */
[----:B------:R-:W-:Y:S01]  /*51c0*/  FSEL R0, R0, RZ, P0 ;  /* 0x000000ff00007208 */ /* 0x000fe20000000000 */
[----:B------:R-:W-:Y:S01]  /*51d0*/  FFMA.FTZ R17, R17, UR13, -R84 ;  /* 0x0000000d11117c23 */ /* 0x000fe20008010854 */
[----:B-1----:R-:W-:Y:S01]  /*51e0*/  LOP3.LUT R8, R90, UR53, R3, 0x96, !PT ;  /* 0x000000355a087c12 */ /* 0x002fe2000f8e9603 */
[----:B------:R-:W-:Y:S02]  /*51f0*/  IMAD.WIDE.U32 R88, R9, -0x2daee0ad, RZ ;  /* 0xd2511f5309587825 */ /* 0x000fe400078e00ff */
[----:B------:R1:W-:Y:S02]  /*5200*/  MUFU.EX2 R206, R4 ;  /* 0x0000000400ce7308 */ /* 0x0003e40000000800 */
[--C-:B------:R-:W-:Y:S01]  /*5210*/  FFMA.FTZ R10, R10, UR13, -R0.reuse ;  /* 0x0000000d0a0a7c23 */ /* 0x100fe20008010800 */
[--C-:B------:R-:W-:Y:S01]  /*5220*/  FFMA.FTZ R126, R11, UR13, -R0.reuse ;  /* 0x0000000d0b7e7c23 */ /* 0x100fe20008010800 */
[--C-:B------:R-:W-:Y:S01]  /*5230*/  FFMA.FTZ R7, R7, UR13, -R0.reuse ;  /* 0x0000000d07077c23 */ /* 0x100fe20008010800 */
[----:B------:R-:W-:Y:S01]  /*5240*/  LOP3.LUT R86, R86, UR52, R89, 0x96, !PT ;  /* 0x0000003456567c12 */ /* 0x000fe2000f8e9659 */
[----:B------:R-:W-:Y:S01]  /*5250*/  FFMA.FTZ R6, R6, UR13, -R0 ;  /* 0x0000000d06067c23 */ /* 0x000fe20008010800 */
[----:B------:R-:W-:Y:S03]  /*5260*/  SHF.R.U32.HI R3, RZ, 0x2, R230 ;  /* 0x00000002ff037819 */ /* 0x000fe600000116e6 */
[----:B------:R4:W3:Y:S01]  /*5270*/  MUFU.EX2 R127, R10 ;  /* 0x0000000a007f7308 */ /* 0x0008e20000000800 */
[----:B--2---:R-:W-:Y:S01]  /*5280*/  LOP3.LUT R12, R118, 0x38, RZ, 0xc0, !PT ;  /* 0x00000038760c7812 */ /* 0x004fe200078ec0ff */
[----:B------:R-:W-:Y:S04]  /*5290*/  IMAD.WIDE.U32 R86, R86, -0x326172a9, RZ ;  /* 0xcd9e8d5756567825 */ /* 0x000fe800078e00ff */
[----:B------:R-:W-:Y:S01]  /*52a0*/  FFMA.FTZ R5, R5, UR13, -R84 ;  /* 0x0000000d05057c23 */ /* 0x000fe20008010854 */
[----:B------:R-:W-:Y:S01]  /*52b0*/  LOP3.LUT R3, R12, 0x20, R3, 0x78, !PT ;  /* 0x000000200c037812 */ /* 0x000fe200078e7803 */
[----:B------:R-:W-:Y:S01]  /*52c0*/  IMAD.SHL.U32 R229, R230, 0x8, RZ ;  /* 0x00000008e6e57824 */ /* 0x000fe200078e00ff */
[----:B------:R-:W-:Y:S01]  /*52d0*/  LOP3.LUT R116, R117, 0x1c0, RZ, 0xc0, !PT ;  /* 0x000001c075747812 */ /* 0x000fe200078ec0ff */
[----:B------:R2:W-:Y:S01]  /*52e0*/  MUFU.EX2 R128, R7 ;  /* 0x0000000700807308 */ /* 0x0005e20000000800 */
[----:B------:R-:W-:Y:S01]  /*52f0*/  LOP3.LUT R196, R3, 0x1c0, R196, 0xf8, !PT ;  /* 0x000001c003c47812 */ /* 0x000fe200078ef8c4 */
[--C-:B------:R-:W-:Y:S01]  /*5300*/  FFMA.FTZ R18, R18, UR13, -R0.reuse ;  /* 0x0000000d12127c23 */ /* 0x100fe20008010800 */
[----:B------:R-:W-:Y:S01]  /*5310*/  LOP3.LUT R3, R2, UR50, R87, 0x96, !PT ;  /* 0x0000003202037c12 */ /* 0x000fe2000f8e9657 */
[--C-:B------:R-:W-:Y:S01]  /*5320*/  FFMA.FTZ R15, R15, UR13, -R0.reuse ;  /* 0x0000000d0f0f7c23 */ /* 0x100fe20008010800 */
[----:B-1----:R-:W-:Y:S01]  /*5330*/  LOP3.LUT R4, R121, 0xc00, RZ, 0xc0, !PT ;  /* 0x00000c0079047812 */ /* 0x002fe200078ec0ff */
[--C-:B------:R-:W-:Y:S01]  /*5340*/  FFMA.FTZ R14, R14, UR13, -R0.reuse ;  /* 0x0000000d0e0e7c23 */ /* 0x100fe20008010800 */
[----:B------:R-:W-:Y:S03]  /*5350*/  LOP3.LUT R116, R116, 0x38, R229, 0xf8, !PT ;  /* 0x0000003874747812 */ /* 0x000fe600078ef8e5 */
[----:B------:R1:W-:Y:S01]  /*5360*/  MUFU.EX2 R205, R13 ;  /* 0x0000000d00cd7308 */ /* 0x0003e20000000800 */
[----:B----4-:R-:W-:Y:S04]  /*5370*/  IMAD.WIDE.U32 R10, R8, -0x2daee0ad, RZ ;  /* 0xd2511f53080a7825 */ /* 0x010fe800078e00ff */
[----:B------:R-:W-:Y:S01]  /*5380*/  FFMA.FTZ R0, R19, UR13, -R0 ;  /* 0x0000000d13007c23 */ /* 0x000fe20008010800 */
[----:B------:R-:W-:Y:S01]  /*5390*/  LOP3.LUT R122, R117, 0x200, RZ, 0xc0, !PT ;  /* 0x00000200757a7812 */ /* 0x000fe200078ec0ff */
[----:B------:R-:W-:Y:S01]  /*53a0*/  IMAD.WIDE.U32 R84, R3, -0x2daee0ad, RZ ;  /* 0xd2511f5303547825 */ /* 0x000fe200078e00ff */
[----:B------:R-:W-:Y:S02]  /*53b0*/  LOP3.LUT R8, R88, UR49, R11, 0x96, !PT ;  /* 0x0000003158087c12 */ /* 0x000fe4000f8e960b */
[----:B------:R4:W-:Y:S01]  /*53c0*/  MUFU.EX2 R202, R6 ;  /* 0x0000000600ca7308 */ /* 0x0009e20000000800 */
[----:B--2---:R-:W-:Y:S02]  /*53d0*/  LOP3.LUT R7, R4, 0x6, R118, 0xf8, !PT ;  /* 0x0000000604077812 */ /* 0x004fe400078ef876 */
[----:B------:R-:W-:Y:S01]  /*53e0*/  IMAD.WIDE.U32 R8, R8, -0x326172a9, RZ ;  /* 0xcd9e8d5708087825 */ /* 0x000fe200078e00ff */
[----:B------:R-:W-:Y:S02]  /*53f0*/  LOP3.LUT R10, R10, UR45, R85, 0x96, !PT ;  /* 0x0000002d0a0a7c12 */ /* 0x000fe4000f8e9655 */
[----:B------:R-:W-:Y:S02]  /*5400*/  LOP3.LUT R196, R7, R196, RZ, 0xfc, !PT ;  /* 0x000000c407c47212 */ /* 0x000fe400078efcff */
[----:B------:R-:W-:Y:S02]  /*5410*/  LOP3.LUT R2, R86, UR47, R9, 0x96, !PT ;  /* 0x0000002f56027c12 */ /* 0x000fe4000f8e9609 */
[----:B------:R2:W-:Y:S01]  /*5420*/  MUFU.EX2 R207, R5 ;  /* 0x0000000500cf7308 */ /* 0x0005e20000000800 */
[----:B------:R-:W-:Y:S01]  /*5430*/  IMAD.WIDE.U32 R10, R10, -0x326172a9, RZ ;  /* 0xcd9e8d570a0a7825 */ /* 0x000fe200078e00ff */
[C---:B------:R-:W-:Y:S02]  /*5440*/  LEA R197, R196.reuse, UR5, 0x1 ;  /* 0x00000005c4c57c11 */ /* 0x040fe4000f8e08ff */
[----:B------:R-:W-:Y:S01]  /*5450*/  LEA R196, R196, UR4, 0x1 ;  /* 0x00000004c4c47c11 */ /* 0x000fe2000f8e08ff */
[----:B-1----:R-:W-:Y:S01]  /*5460*/  IMAD.WIDE.U32 R12, R2, -0x2daee0ad, RZ ;  /* 0xd2511f53020c7825 */ /* 0x002fe200078e00ff */
[----:B------:R-:W-:Y:S02]  /*5470*/  PRMT R9, R10, 0x7770, RZ ;  /* 0x000077700a097816 */ /* 0x000fe400000000ff */
[----:B------:R-:W-:Y:S01]  /*5480*/  LOP3.LUT R8, R8, UR43, R11, 0x96, !PT ;  /* 0x0000002b08087c12 */ /* 0x000fe2000f8e960b */
[C---:B------:R-:W-:Y:S01]  /*5490*/  VIADD R125, R197.reuse, 0x20 ;  /* 0x00000020c57d7836 */ /* 0x040fe20000000000 */
[----:B------:R-:W-:Y:S01]  /*54a0*/  PRMT R7, R12, 0x7770, RZ ;  /* 0x000077700c077816 */ /* 0x000fe200000000ff */
[----:B------:R-:W-:Y:S01]  /*54b0*/  @P2 VIADD R125, R197, 0xffffffe0 ;  /* 0xffffffe0c57d2836 */ /* 0x000fe20000000000 */
[----:B------:R-:W-:Y:S01]  /*54c0*/  LOP3.LUT R2, R84, UR42, R13, 0x96, !PT ;  /* 0x0000002a54027c12 */ /* 0x000fe2000f8e960d */
[----:B------:R-:W1:Y:S01]  /*54d0*/  MUFU.EX2 R126, R126 ;  /* 0x0000007e007e7308 */ /* 0x000e620000000800 */
[----:B------:R-:W-:Y:S02]  /*54e0*/  ISETP.LE.U32.AND P0, PT, R7, UR12, PT ;  /* 0x0000000c07007c0c */ /* 0x000fe4000bf03070 */
[----:B------:R-:W-:Y:S02]  /*54f0*/  LOP3.LUT R7, R2, 0xff, RZ, 0xc0, !PT ;  /* 0x000000ff02077812 */ /* 0x000fe400078ec0ff */
[----:B----4-:R-:W-:Y:S02]  /*5500*/  PRMT R6, R12, 0x7771, RZ ;  /* 0x000077710c067816 */ /* 0x010fe400000000ff */
[----:B------:R-:W-:Y:S03]  /*5510*/  ISETP.LE.U32.AND P3, PT, R7, UR12, PT ;  /* 0x0000000c07007c0c */ /* 0x000fe6000bf63070 */
[----:B------:R-:W4:Y:S01]  /*5520*/  MUFU.EX2 R130, R130 ;  /* 0x0000008200827308 */ /* 0x000f220000000800 */
[----:B------:R-:W-:Y:S02]  /*5530*/  ISETP.GT.U32.AND P6, PT, R6, UR12, PT ;  /* 0x0000000c06007c0c */ /* 0x000fe4000bfc4070 */
[C---:B------:R-:W-:Y:S02]  /*5540*/  PRMT R6, R10.reuse, 0x7772, RZ ;  /* 0x000077720a067816 */ /* 0x040fe400000000ff */
[----:B------:R-:W-:Y:S02]  /*5550*/  ISETP.LE.U32.AND P4, PT, R9, UR12, PT ;  /* 0x0000000c09007c0c */ /* 0x000fe4000bf83070 */
[----:B--2---:R-:W-:Y:S03]  /*5560*/  PRMT R5, R10, 0x7773, RZ ;  /* 0x000077730a057816 */ /* 0x004fe600000000ff */
[----:B------:R-:W-:Y:S01]  /*5570*/  MUFU.EX2 R198, R0 ;  /* 0x0000000000c67308 */ /* 0x000fe20000000800 */
[----:B------:R-:W-:Y:S02]  /*5580*/  ISETP.GT.U32.AND P5, PT, R6, UR12, PT ;  /* 0x0000000c06007c0c */ /* 0x000fe4000bfa4070 */
[--C-:B------:R-:W-:Y:S01]  /*5590*/  SHF.R.U32.HI R6, RZ, 0x18, R8.reuse ;  /* 0x00000018ff067819 */ /* 0x100fe20000011608 */
[----:B---3--:R-:W-:Y:S01]  /*55a0*/  @!P3 FADD.FTZ R129, -R129, -RZ ;  /* 0x800000ff8181b221 */ /* 0x008fe20000010100 */
[----:B------:R-:W-:Y:S02]  /*55b0*/  ISETP.GT.U32.AND P2, PT, R5, UR12, PT ;  /* 0x0000000c05007c0c */ /* 0x000fe4000bf44070 */
[----:B------:R-:W-:Y:S03]  /*55c0*/  LOP3.LUT R5, R2, 0xffff, RZ, 0xc0, !PT ;  /* 0x0000ffff02057812 */ /* 0x000fe600078ec0ff */
[----:B------:R-:W-:Y:S01]  /*55d0*/  MUFU.EX2 R200, R15 ;  /* 0x0000000f00c87308 */ /* 0x000fe20000000800 */
[----:B------:R-:W-:Y:S01]  /*55e0*/  ISETP.LE.U32.AND P3, PT, R6, UR12, PT ;  /* 0x0000000c06007c0c */ /* 0x000fe2000bf63070 */
[----:B------:R-:W-:Y:S01]  /*55f0*/  @!P4 FADD.FTZ R131, -R131, -RZ ;  /* 0x800000ff8383c221 */ /* 0x000fe20000010100 */
[----:B------:R-:W-:Y:S02]  /*5600*/  LOP3.LUT R6, R8, 0xff, RZ, 0xc0, !PT ;  /* 0x000000ff08067812 */ /* 0x000fe400078ec0ff */
[----:B------:R-:W-:Y:S01]  /*5610*/  SHF.R.U32.HI R5, RZ, 0x8, R5 ;  /* 0x00000008ff057819 */ /* 0x000fe20000011605 */
[----:B------:R-:W-:Y:S01]  /*5620*/  @P5 FADD.FTZ R127, -R127, -RZ ;  /* 0x800000ff7f7f5221 */ /* 0x000fe20000010100 */
[----:B------:R-:W-:Y:S03]  /*5630*/  ISETP.LE.U32.AND P4, PT, R6, UR12, PT ;  /* 0x0000000c06007c0c */ /* 0x000fe6000bf83070 */
[----:B------:R-:W-:Y:S01]  /*5640*/  MUFU.EX2 R201, R14 ;  /* 0x0000000e00c97308 */ /* 0x000fe20000000800 */
[----:B------:R-:W-:Y:S01]  /*5650*/  LOP3.LUT R6, R5, 0xffff, RZ, 0xc0, !PT ;  /* 0x0000ffff05067812 */ /* 0x000fe200078ec0ff */
[----:B-1----:R-:W-:Y:S01]  /*5660*/  @P2 FADD.FTZ R126, -R126, -RZ ;  /* 0x800000ff7e7e2221 */ /* 0x002fe20000010100 */
[C---:B------:R-:W-:Y:S02]  /*5670*/  LOP3.LUT R5, R8.reuse, 0xffff, RZ, 0xc0, !PT ;  /* 0x0000ffff08057812 */ /* 0x040fe400078ec0ff */
[----:B------:R-:W-:Y:S01]  /*5680*/  PRMT R8, R8, 0x7632, R8 ;  /* 0x0000763208087816 */ /* 0x000fe20000000008 */
[----:B------:R-:W-:Y:S01]  /*5690*/  @!P3 FADD.FTZ R128, -R128, -RZ ;  /* 0x800000ff8080b221 */ /* 0x000fe20000010100 */
[----:B------:R-:W-:Y:S03]  /*56a0*/  PRMT R7, R10, 0x7771, RZ ;  /* 0x000077710a077816 */ /* 0x000fe600000000ff */
[----:B------:R-:W1:Y:S01]  /*56b0*/  MUFU.EX2 R204, R16 ;  /* 0x0000001000cc7308 */ /* 0x000e620000000800 */
[----:B------:R-:W-:Y:S02]  /*56c0*/  LOP3.LUT R8, R8, 0xff, RZ, 0xc0, !PT ;  /* 0x000000ff08087812 */ /* 0x000fe400078ec0ff */
[----:B------:R-:W-:Y:S01]  /*56d0*/  PRMT R3, R12, 0x7773, RZ ;  /* 0x000077730c037816 */ /* 0x000fe200000000ff */
[----:B------:R-:W-:Y:S01]  /*56e0*/  @!P4 FADD.FTZ R206, -R206, -RZ ;  /* 0x800000ffcecec221 */ /* 0x000fe20000010100 */
[----:B------:R-:W-:Y:S02]  /*56f0*/  ISETP.LE.U32.AND P2, PT, R8, UR12, PT ;  /* 0x0000000c08007c0c */ /* 0x000fe4000bf43070 */
[----:B------:R-:W-:Y:S03]  /*5700*/  ISETP.GT.U32.AND P1, PT, R7, UR12, PT ;  /* 0x0000000c07007c0c */ /* 0x000fe6000bf24070 */
[----:B------:R-:W2:Y:S01]  /*5710*/  MUFU.EX2 R203, R17 ;  /* 0x0000001100cb7308 */ /* 0x000ea20000000800 */
[----:B------:R-:W-:Y:S02]  /*5720*/  ISETP.GT.U32.AND P4, PT, R3, UR12, PT ;  /* 0x0000000c03007c0c */ /* 0x000fe4000bf84070 */
[----:B------:R-:W-:Y:S02]  /*5730*/  PRMT R3, R2, 0x7632, R3 ;  /* 0x0000763202037816 */ /* 0x000fe40000000003 */
[----:B------:R-:W-:Y:S02]  /*5740*/  SHF.R.U32.HI R2, RZ, 0x18, R2 ;  /* 0x00000018ff027819 */ /* 0x000fe40000011602 */
[----:B------:R-:W-:Y:S03]  /*5750*/  SHF.R.U32.HI R5, RZ, 0x8, R5 ;  /* 0x00000008ff057819 */ /* 0x000fe60000011605 */
[----:B------:R-:W3:Y:S01]  /*5760*/  MUFU.EX2 R199, R18 ;  /* 0x0000001200c77308 */ /* 0x000ee20000000800 */
[--C-:B------:R-:W-:Y:S01]  /*5770*/  LOP3.LUT R4, R116, 0x8, R230.reuse, 0x78, !PT ;  /* 0x0000000874047812 */ /* 0x100fe200078e78e6 */
[----:B------:R-:W-:Y:S01]  /*5780*/  @!P2 FADD.FTZ R202, -R202, -RZ ;  /* 0x800000ffcacaa221 */ /* 0x000fe20000010100 */
[----:B------:R-:W-:Y:S01]  /*5790*/  ISETP.LE.U32.AND P2, PT, R2, UR12, PT ;  /* 0x0000000c02007c0c */ /* 0x000fe2000bf43070 */
[----:B----4-:R-:W-:Y:S01]  /*57a0*/  @P1 FADD.FTZ R130, -R130, -RZ ;  /* 0x800000ff82821221 */ /* 0x010fe20000010100 */
[----:B------:R-:W-:Y:S01]  /*57b0*/  LOP3.LUT R5, R5, 0xffff, RZ, 0xc0, !PT ;  /* 0x0000ffff05057812 */ /* 0x000fe200078ec0ff */
[----:B-1----:R-:W-:Y:S01]  /*57c0*/  @!P0 FADD.FTZ R204, -R204, -RZ ;  /* 0x800000ffcccc8221 */ /* 0x002fe20000010100 */
[----:B------:R-:W-:Y:S01]  /*57d0*/  F2FP.RELU.BF16.F32.PACK_AB R2, R128, R202 ;  /* 0x000000ca8002723e */ /* 0x000fe200000018ff */
[----:B------:R-:W-:Y:S01]  /*57e0*/  @P4 FADD.FTZ R198, -R198, -RZ ;  /* 0x800000ffc6c64221 */ /* 0x000fe20000010100 */
[----:B------:R-:W-:Y:S01]  /*57f0*/  ISETP.LE.U32.AND P1, PT, R6, UR12, PT ;  /* 0x0000000c06007c0c */ /* 0x000fe2000bf23070 */
[----:B--2---:R-:W-:Y:S01]  /*5800*/  @P6 FADD.FTZ R203, -R203, -RZ ;  /* 0x800000ffcbcb6221 */ /* 0x004fe20000010100 */
[----:B------:R-:W-:Y:S01]  /*5810*/  ISETP.LE.U32.AND P3, PT, R5, UR12, PT ;  /* 0x0000000c05007c0c */ /* 0x000fe2000bf63070 */
[----:B------:R1:W-:Y:S01]  /*5820*/  STS [R196+0x22400], R2 ;  /* 0x02240002c4007388 */ /* 0x0003e20000000800 */
[----:B------:R-:W-:Y:S02]  /*5830*/  LOP3.LUT R227, R227, R4, RZ, 0xfc, !PT ;  /* 0x00000004e3e37212 */ /* 0x000fe400078efcff */
[----:B------:R-:W-:Y:S01]  /*5840*/  PRMT R4, R12, 0x7772, RZ ;  /* 0x000077720c047816 */ /* 0x000fe200000000ff */
[----:B------:R-:W-:Y:S01]  /*5850*/  @!P2 FADD.FTZ R200, -R200, -RZ ;  /* 0x800000ffc8c8a221 */ /* 0x000fe20000010100 */
[----:B------:R-:W-:Y:S02]  /*5860*/  LOP3.LUT R3, R3, 0xff, RZ, 0xc0, !PT ;  /* 0x000000ff03037812 */ /* 0x000fe400078ec0ff */
[----:B------:R-:W-:Y:S02]  /*5870*/  ISETP.GT.U32.AND P5, PT, R4, UR12, PT ;  /* 0x0000000c04007c0c */ /* 0x000fe4000bfa4070 */
[----:B------:R-:W-:Y:S01]  /*5880*/  SHF.R.U32.HI R231, RZ, 0x1, R230 ;  /* 0x00000001ffe77819 */ /* 0x000fe200000116e6 */
[----:B------:R-:W-:Y:S01]  /*5890*/  @!P1 FADD.FTZ R205, -R205, -RZ ;  /* 0x800000ffcdcd9221 */ /* 0x000fe20000010100 */
[----:B------:R-:W-:Y:S01]  /*58a0*/  LOP3.LUT P1, RZ, R230, 0x4, RZ, 0xc0, !PT ;  /* 0x00000004e6ff7812 */ /* 0x000fe2000782c0ff */
[----:B------:R-:W-:Y:S01]  /*58b0*/  @!P3 FADD.FTZ R207, -R207, -RZ ;  /* 0x800000ffcfcfb221 */ /* 0x000fe20000010100 */
[----:B------:R-:W-:Y:S02]  /*58c0*/  ISETP.LE.U32.AND P3, PT, R3, UR12, PT ;  /* 0x0000000c03007c0c */ /* 0x000fe4000bf63070 */
[----:B------:R-:W-:Y:S02]  /*58d0*/  SEL R124, R124, 0xfffffff0, !P1 ;  /* 0xfffffff07c7c7807 */ /* 0x000fe40004800000 */
[----:B------:R-:W-:Y:S02]  /*58e0*/  F2FP.RELU.BF16.F32.PACK_AB R4, R207, R206 ;  /* 0x000000cecf04723e */ /* 0x000fe400000018ff */
[----:B------:R-:W-:Y:S01]  /*58f0*/  F2FP.RELU.BF16.F32.PACK_AB R3, R130, R131 ;  /* 0x000000838203723e */ /* 0x000fe200000018ff */
[----:B------:R-:W-:Y:S01]  /*5900*/  IMAD.IADD R197, R197, 0x1, R124 ;  /* 0x00000001c5c57824 */ /* 0x000fe200078e027c */
[----:B------:R-:W-:Y:S01]  /*5910*/  F2FP.RELU.BF16.F32.PACK_AB R0, R205, R129 ;  /* 0x00000081cd00723e */ /* 0x000fe200000018ff */
[----:B------:R-:W-:Y:S01]  /*5920*/  STS [R196+0x22000], R4 ;  /* 0x02200004c4007388 */ /* 0x000fe20000000800 */
[----:B---3--:R-:W-:Y:S01]  /*5930*/  @P5 FADD.FTZ R199, -R199, -RZ ;  /* 0x800000ffc7c75221 */ /* 0x008fe20000010100 */
[----:B------:R-:W-:Y:S01]  /*5940*/  LOP3.LUT R228, R122, 0xc00, R121, 0xf8, !PT ;  /* 0x00000c007ae47812 */ /* 0x000fe200078ef879 */
[----:B------:R-:W-:Y:S01]  /*5950*/  IMAD.IADD R124, R124, 0x1, R125 ;  /* 0x000000017c7c7824 */ /* 0x000fe200078e027d */
[----:B-1----:R-:W-:Y:S01]  /*5960*/  F2FP.RELU.BF16.F32.PACK_AB R2, R126, R127 ;  /* 0x0000007f7e02723e */ /* 0x002fe200000018ff */
[----:B------:R1:W-:Y:S01]  /*5970*/  STS [R197], R3 ;  /* 0x00000003c5007388 */ /* 0x0003e20000000800 */
[----:B------:R-:W-:Y:S01]  /*5980*/  @!P3 FADD.FTZ R201, -R201, -RZ ;  /* 0x800000ffc9c9b221 */ /* 0x000fe20000010100 */
[----:B------:R-:W-:Y:S02]  /*5990*/  LOP3.LUT R120, R116, 0x8, R231, 0x78, !PT ;  /* 0x0000000874787812 */ /* 0x000fe400078e78e7 */
[----:B------:R2:W-:Y:S01]  /*59a0*/  STS [R197+0x400], R2 ;  /* 0x00040002c5007388 */ /* 0x0005e20000000800 */
[----:B------:R-:W-:Y:S02]  /*59b0*/  LEA R227, R227, UR4, 0x1 ;  /* 0x00000004e3e37c11 */ /* 0x000fe4000f8e08ff */
[----:B------:R-:W-:Y:S01]  /*59c0*/  LOP3.LUT R228, R228, R120, RZ, 0xfc, !PT ;  /* 0x00000078e4e47212 */ /* 0x000fe200078efcff */
[----:B------:R3:W-:Y:S01]  /*59d0*/  STS [R125], R0 ;  /* 0x000000007d007388 */ /* 0x0007e20000000800 */
[----:B------:R-:W-:Y:S02]  /*59e0*/  LOP3.LUT P0, RZ, R230, 0x2, RZ, 0xc0, !PT ;  /* 0x00000002e6ff7812 */ /* 0x000fe4000780c0ff */
[----:B------:R-:W-:Y:S02]  /*59f0*/  LEA R228, R228, UR4, 0x1 ;  /* 0x00000004e4e47c11 */ /* 0x000fe4000f8e08ff */
[----:B------:R-:W-:Y:S02]  /*5a00*/  SEL R232, R232, 0xffffffe0, !P0 ;  /* 0xffffffe0e8e87807 */ /* 0x000fe40004000000 */
[----:B------:R-:W-:Y:S02]  /*5a10*/  SEL R233, R233, 0xffffffc0, !P1 ;  /* 0xffffffc0e9e97807 */ /* 0x000fe40004800000 */
[----:B------:R-:W-:Y:S01]  /*5a20*/  LOP3.LUT R234, R118, 0x20, RZ, 0xc0, !PT ;  /* 0x0000002076ea7812 */ /* 0x000fe200078ec0ff */
[--C-:B------:R-:W-:Y:S01]  /*5a30*/  IMAD.IADD R226, R232, 0x1, R228.reuse ;  /* 0x00000001e8e27824 */ /* 0x100fe200078e02e4 */
[----:B------:R-:W-:Y:S01]  /*5a40*/  FSETP.GE.FTZ.AND P2, PT, R206, RZ, PT ;  /* 0x000000ffce00720b */ /* 0x000fe20003f56000 */
[----:B------:R-:W-:Y:S01]  /*5a50*/  IMAD.IADD R225, R232, 0x1, R227 ;  /* 0x00000001e8e17824 */ /* 0x000fe200078e02e3 */
[----:B------:R-:W-:Y:S01]  /*5a60*/  FSETP.GE.FTZ.AND P0, PT, R207, RZ, PT ;  /* 0x000000ffcf00720b */ /* 0x000fe20003f16000 */
[----:B------:R-:W-:Y:S01]  /*5a70*/  IMAD.IADD R224, R233, 0x1, R228 ;  /* 0x00000001e9e07824 */ /* 0x000fe200078e02e4 */
[----:B------:R-:W-:Y:S02]  /*5a80*/  FSETP.GE.FTZ.AND P3, PT, R130, RZ, PT ;  /* 0x000000ff8200720b */ /* 0x000fe40003f76000 */
[----:B-1----:R-:W-:Y:S02]  /*5a90*/  F2FP.RELU.BF16.F32.PACK_AB R3, R200, R201 ;  /* 0x000000c9c803723e */ /* 0x002fe400000018ff */
[----:B------:R-:W-:Y:S02]  /*5aa0*/  FSETP.GE.FTZ.AND P4, PT, R131, RZ, PT ;  /* 0x000000ff8300720b */ /* 0x000fe40003f96000 */
[----:B--2---:R-:W-:Y:S01]  /*5ab0*/  F2FP.RELU.BF16.F32.PACK_AB R2, R203, R204 ;  /* 0x000000cccb02723e */ /* 0x004fe200000018ff */
[----:B------:R1:W-:Y:S01]  /*5ac0*/  STS [R125+0x400], R3 ;  /* 0x000400037d007388 */ /* 0x0003e20000000800 */
[----:B------:R-:W-:Y:S02]  /*5ad0*/  LOP3.LUT R236, R122, 0x400, R121, 0xf8, !PT ;  /* 0x000004007aec7812 */ /* 0x000fe400078ef879 */
[----:B---3--:R-:W-:Y:S01]  /*5ae0*/  F2FP.RELU.BF16.F32.PACK_AB R0, R198, R199 ;  /* 0x000000c7c600723e */ /* 0x008fe200000018ff */
[----:B------:R2:W-:Y:S01]  /*5af0*/  STS [R124], R2 ;  /* 0x000000027c007388 */ /* 0x0005e20000000800 */
[----:B------:R-:W-:Y:S02]  /*5b00*/  LOP3.LUT R236, R236, R120, RZ, 0xfc, !PT ;  /* 0x00000078ecec7212 */ /* 0x000fe400078efcff */
[----:B------:R-:W-:Y:S01]  /*5b10*/  LOP3.LUT R243, R229, 0x38, RZ, 0xc0, !PT ;  /* 0x00000038e5f37812 */ /* 0x000fe200078ec0ff */
[----:B------:R3:W-:Y:S01]  /*5b20*/  STS [R124+0x400], R0 ;  /* 0x000400007c007388 */ /* 0x0007e20000000800 */
[----:B------:R-:W-:Y:S03]  /*5b30*/  LEA R236, R236, UR4, 0x1 ;  /* 0x00000004ecec7c11 */ /* 0x000fe6000f8e08ff */
        /* <DEDUP_REMOVED lines=113> */
[----:B------:R-:W-:Y:S02]  /*6250*/  LOP3.LUT R234, R234, 0x1c0, R117, 0xf8, !PT ;  /* 0x000001c0eaea7812 */ /* 0x000fe400078ef875 */
        /* <DEDUP_REMOVED lines=242> */
.L_x_1720:
        /* <DEDUP_REMOVED lines=433> */
.L_x_1721:
[----:B------:R-:W-:Y:S02]  /*8c90*/  UISETP.GT.AND UP0, UPT, UR46, UR44, UPT ;  /* 0x0000002c2e00728c */ /* 0x000fe4000bf04270 */
[----:B------:R-:W-:Y:S07]  /*8ca0*/  UIADD3 UR46, UPT, UPT, UR46, -0x1, URZ ;  /* 0xffffffff2e2e7890 */ /* 0x000fee000fffe0ff */
[----:B------:R-:W-:Y:S05]  /*8cb0*/  BRA.U UP0, `(.L_x_1722) ;  /* 0xffffffb100447547 */ /* 0x000fea000b83ffff */
[----:B------:R-:W2:Y:S01]  /*8cc0*/  S2R R0, SR_TID.X ;  /* 0x0000000000007919 */ /* 0x000ea20000002100 */
[C---:B-----5:R-:W-:Y:S01]  /*8cd0*/  SHF.L.U32 R2, R230.reuse, 0x4, RZ ;  /* 0x00000004e6027819 */ /* 0x060fe200000006ff */
        /* <DEDUP_REMOVED lines=266> */
[----:B------:R-:W-:-:S03]  /*9d80*/  @UP0 UIADD3 UR16, UPT, UPT, UR43, UR16, URZ ;  /* 0x000000102b100290 */ /* 0x000fc6000fffe0ff */
        /* <DEDUP_REMOVED lines=25> */
.L_x_1723:
        /* <DEDUP_REMOVED lines=12> */
[----:B------:R-:W-:Y:S06]  /*9fe0*/  BRA `(.L_x_1725) ;  /* 0x0000000000187947 */ /* 0x000fec0003800000 */
.L_x_1724:
[----:B------:R-:W3:Y:S01]  /*9ff0*/  LDCU.64 UR8, c[0x0][0x5c8] ;  /* 0x0000b900ff0877ac */ /* 0x000ee20008000a00 */
[----:B------:R-:W-:-:S04]  /*a000*/  UIADD3 UR12, UPT, UPT, UR36, UR38, URZ ;  /* 0x00000026240c7290 */ /* 0x000fc8000fffe0ff */
[----:B---3--:R-:W-:Y:S02]  /*a010*/  UIMAD.WIDE.U32 UR36, UR12, UR8, URZ ;  /* 0x000000080c2472a5 */ /* 0x008fe4000f8e00ff */
[----:B------:R-:W-:-:S04]  /*a020*/  UIMAD UR12, UR12, UR9, URZ ;  /* 0x000000090c0c72a4 */ /* 0x000fc8000f8e02ff */
[----:B------:R-:W-:-:S06]  /*a030*/  UIADD3 UR12, UPT, UPT, UR37, UR12, URZ ;  /* 0x0000000c250c7290 */ /* 0x000fcc000fffe0ff */
[----:B-1----:R-:W-:-:S07]  /*a040*/  MOV R10, UR12 ;  /* 0x0000000c000a7c02 */ /* 0x002fce0008000f00 */
.L_x_1725:
        /* <DEDUP_REMOVED lines=59> */
.L_x_1727:
[----:B------:R-:W-:Y:S05]  /*a400*/  BSYNC.RECONVERGENT B0 ;  /* 0x0000000000007941 */ /* 0x000fea0003800200 */
.L_x_1726:
        /* <DEDUP_REMOVED lines=21> */
.L_x_1729:
[----:B------:R-:W-:Y:S05]  /*a560*/  BSYNC.RECONVERGENT B0 ;  /* 0x0000000000007941 */ /* 0x000fea0003800200 */
.L_x_1728:
        /* <DEDUP_REMOVED lines=26> */
.L_x_1731:
[----:B------:R-:W-:Y:S05]  /*a710*/  BSYNC.RECONVERGENT B0 ;  /* 0x0000000000007941 */ /* 0x000fea0003800200 */
.L_x_1730:
        /* <DEDUP_REMOVED lines=18> */
.L_x_1697:
[----:B------:R-:W-:Y:S05]  /*a840*/  BSYNC.RECONVERGENT B1 ;  /* 0x0000000000017941 */ /* 0x000fea0003800200 */
.L_x_1675:
        /* <DEDUP_REMOVED lines=11> */
.L_x_1733:
        /* <DEDUP_REMOVED lines=16> */
.L_x_2521:


//--------------------- .text._ZN5flash44flash_bwd_dq_dk_dv_loop_seqk_parallel_kernelI23Flash_bwd_kernel_traitsILi256ELi64ELi64ELi8ELi4ELi2ELi2ELb0ELb1EN7cutlass10bfloat16_tE19Flash_kernel_traitsILi256ELi64ELi64ELi8ES3_EELb0ELb0ELb1ELb1ELb0ELb0ELb1EEEvNS_16Flash_bwd_paramsE --------------------------
	.section	.text._ZN5flash44flash_bwd_dq_dk_dv_loop_seqk_parallel_kernelI23Flash_bwd_kernel_traitsILi256ELi64ELi64ELi8ELi4ELi2ELi2ELb0ELb1EN7cutlass10bfloat16_tE19Flash_kernel_traitsILi256ELi64ELi64ELi8ES3_EELb0ELb0ELb1ELb1ELb0ELb0ELb1EEEvNS_16Flash_bwd_paramsE,"ax",@progbits
	.align	128
        .global         _ZN5flash44flash_bwd_dq_dk_dv_loop_seqk_parallel_kernelI23Flash_bwd_kernel_traitsILi256ELi64ELi64ELi8ELi4ELi2ELi2ELb0ELb1EN7cutlass10bfloat16_tE19Flash_kernel_traitsILi256ELi64ELi64ELi8ES3_EELb0ELb0ELb1ELb1ELb0ELb0ELb1EEEvNS_16Flash_bwd_paramsE
        .type           _ZN5flash44flash_bwd_dq_dk_dv_loop_seqk_parallel_kernelI23Flash_bwd_kernel_traitsILi256ELi64ELi64ELi8ELi4ELi2ELi2ELb0ELb1EN7cutlass10bfloat16_tE19Flash_kernel_traitsILi256ELi64ELi64ELi8ES3_EELb0ELb0ELb1ELb1ELb0ELb0ELb1EEEvNS_16Flash_bwd_paramsE,@function
        .size           _ZN5flash44flash_bwd_dq_dk_dv_loop_seqk_parallel_kernelI23Flash_bwd_kernel_traitsILi256ELi64ELi64ELi8ELi4ELi2ELi2ELb0ELb1EN7cutlass10bfloat16_tE19Flash_kernel_traitsILi256ELi64ELi64ELi8ES3_EELb0ELb0ELb1ELb1ELb0ELb0ELb1EEEvNS_16Flash_bwd_paramsE,(.L_x_2522 - _ZN5flash44flash_bwd_dq_dk_dv_loop_seqk_parallel_kernelI23Flash_bwd_kernel_traitsILi256ELi64ELi64ELi8ELi4ELi2ELi2ELb0ELb1EN7cutlass10bfloat16_tE19Flash_kernel_traitsILi256ELi64ELi64ELi8ES3_EELb0ELb0ELb1ELb1ELb0ELb0ELb1EEEvNS_16Flash_bwd_paramsE)
        .other          _ZN5flash44flash_bwd_dq_dk_dv_loop_seqk_parallel_kernelI23Flash_bwd_kernel_traitsILi256ELi64ELi64ELi8ELi4ELi2ELi2ELb0ELb1EN7cutlass10bfloat16_tE19Flash_kernel_traitsILi256ELi64ELi64ELi8ES3_EELb0ELb0ELb1ELb1ELb0ELb0ELb1EEEvNS_16Flash_bwd_paramsE,@"STO_CUDA_ENTRY STV_DEFAULT"
_ZN5flash44flash_bwd_dq_dk_dv_loop_seqk_parallel_kernelI23Flash_bwd_kernel_traitsILi256ELi64ELi64ELi8ELi4ELi2ELi2ELb0ELb1EN7cutlass10bfloat16_tE19Flash_kernel_traitsILi256ELi64ELi64ELi8ES3_EELb0ELb0ELb1ELb1ELb0ELb0ELb1EEEvNS_16Flash_bwd_paramsE:
.text._ZN5flash44flash_bwd_dq_dk_dv_loop_seqk_parallel_kernelI23Flash_bwd_kernel_traitsILi256ELi64ELi64ELi8ELi4ELi2ELi2ELb0ELb1EN7cutlass10bfloat16_tE19Flash_kernel_traitsILi256ELi64ELi64ELi8ES3_EELb0ELb0ELb1ELb1ELb0ELb0ELb1EEEvNS_16Flash_bwd_paramsE:
        /* <DEDUP_REMOVED lines=50> */
.L_x_1792:
        /* <DEDUP_REMOVED lines=52> */
.L_x_1734:
        /* <DEDUP_REMOVED lines=44> */
.L_x_1736:
[----:B------:R-:W1:Y:S01]  /*0920*/  LDCU.64 UR14, c[0x0][0x3b8] ;  /* 0x00007700ff0e77ac */ /* 0x000e620008000a00 */
[----:B------:R-:W-:-:S04]  /*0930*/  UIADD3 UR8, UPT, UPT, UR38, UR40, URZ ;  /* 0x0000002826087290 */ /* 0x000fc8000fffe0ff */
[----:B-1----:R-:W-:Y:S02]  /*0940*/  UIMAD.WIDE.U32 UR10, UR8, UR14, URZ ;  /* 0x0000000e080a72a5 */ /* 0x002fe4000f8e00ff */
[----:B------:R-:W-:-:S04]  /*0950*/  UIMAD UR8, UR8, UR15, URZ ;  /* 0x0000000f080872a4 */ /* 0x000fc8000f8e02ff */
[----:B------:R-:W-:Y:S01]  /*0960*/  UIADD3 UR8, UPT, UPT, UR11, UR8, URZ ;  /* 0x000000080b087290 */ /* 0x000fe2000fffe0ff */
[----:B------:R-:W-:-:S05]  /*0970*/  UMOV UR54, UR10 ;  /* 0x0000000a00367c82 */ /* 0x000fca0008000000 */
[----:B------:R-:W-:Y:S02]  /*0980*/  MOV R6, UR8 ;  /* 0x0000000800067c02 */ /* 0x000fe40008000f00 */
.L_x_1737:
        /* <DEDUP_REMOVED lines=42> */
.L_x_1738:
[----:B------:R-:W1:Y:S01]  /*0c30*/  LDCU.64 UR12, c[0x0][0x3c0] ;  /* 0x00007800ff0c77ac */ /* 0x000e620008000a00 */
[----:B------:R-:W-:-:S04]  /*0c40*/  UIADD3 UR8, UPT, UPT, UR38, UR40, URZ ;  /* 0x0000002826087290 */ /* 0x000fc8000fffe0ff */
[----:B-1----:R-:W-:Y:S02]  /*0c50*/  UIMAD.WIDE.U32 UR10, UR8, UR12, URZ ;  /* 0x0000000c080a72a5 */ /* 0x002fe4000f8e00ff */
[----:B------:R-:W-:-:S04]  /*0c60*/  UIMAD UR8, UR8, UR13, URZ ;  /* 0x0000000d080872a4 */ /* 0x000fc8000f8e02ff */
[----:B------:R-:W-:Y:S01]  /*0c70*/  UIADD3 UR8, UPT, UPT, UR11, UR8, URZ ;  /* 0x000000080b087290 */ /* 0x000fe2000fffe0ff */
[----:B------:R-:W-:-:S05]  /*0c80*/  UMOV UR52, UR10 ;  /* 0x0000000a00347c82 */ /* 0x000fca0008000000 */
[----:B------:R-:W-:-:S07]  /*0c90*/  MOV R7, UR8 ;  /* 0x0000000800077c02 */ /* 0x000fce0008000f00 */
.L_x_1739:
        /* <DEDUP_REMOVED lines=18> */
[----:B------:R-:W-:Y:S02]  /*0dc0*/  UIMAD UR8, UR8, UR16, URZ ;  /* 0x00000010080872a4 */ /* 0x000fe4000f8e02ff */
[----:B------:R-:W-:Y:S02]  /*0dd0*/  UIMAD.WIDE.U32 UR58, UR10, UR61, URZ ;  /* 0x0000003d0a3a72a5 */ /* 0x000fe4000f8e00ff */
[----:B------:R-:W-:Y:S02]  /*0de0*/  UIMAD UR8, UR9, UR46, UR8 ;  /* 0x0000002e090872a4 */ /* 0x000fe4000f8e0208 */
[----:B------:R-:W-:Y:S02]  /*0df0*/  USHF.R.S32.HI UR9, URZ, 0x1f, UR61 ;  /* 0x0000001fff097899 */ /* 0x000fe4000801143d */
[----:B------:R-:W-:-:S04]  /*0e00*/  UIADD3 UR8, UPT, UPT, UR11, UR8, URZ ;  /* 0x000000080b087290 */ /* 0x000fc8000fffe0ff */
[----:B------:R-:W-:-:S04]  /*0e10*/  UIMAD UR8, UR8, UR61, URZ ;  /* 0x0000003d080872a4 */ /* 0x000fc8000f8e02ff */
[----:B------:R-:W-:-:S04]  /*0e20*/  UIMAD UR8, UR9, UR10, UR8 ;  /* 0x0000000a090872a4 */ /* 0x000fc8000f8e0208 */
[----:B------:R-:W-:Y:S01]  /*0e30*/  UIADD3 UR8, UPT, UPT, UR59, UR8, URZ ;  /* 0x000000083b087290 */ /* 0x000fe2000fffe0ff */
[----:B------:R-:W-:Y:S11]  /*0e40*/  BRA `(.L_x_1741) ;  /* 0x00000000000c7947 */ /* 0x000ff60003800000 */
.L_x_1740:
[----:B------:R-:W-:Y:S02]  /*0e50*/  UIMAD.WIDE.U32 UR58, UR68, UR17, URZ ;  /* 0x00000011443a72a5 */ /* 0x000fe4000f8e00ff */
[----:B------:R-:W-:-:S04]  /*0e60*/  UIMAD UR8, UR69, UR17, URZ ;  /* 0x00000011450872a4 */ /* 0x000fc8000f8e02ff */
[----:B------:R-:W-:Y:S02]  /*0e70*/  UIADD3 UR8, UPT, UPT, UR59, UR8, URZ ;  /* 0x000000083b087290 */ /* 0x000fe4000fffe0ff */
.L_x_1741:
        /* <DEDUP_REMOVED lines=21> */
.L_x_1742:
[----:B------:R-:W1:Y:S01]  /*0fd0*/  LDCU UR60, c[0x0][0x434] ;  /* 0x00008680ff3c77ac */ /* 0x000e620008000800 */
[----:B------:R-:W-:-:S04]  /*0fe0*/  UIMAD UR10, UR25, UR16, UR24 ;  /* 0x00000010190a72a4 */ /* 0x000fc8000f8e0218 */
[----:B-1----:R-:W-:Y:S02]  /*0ff0*/  UIMAD UR60, UR10, UR60, URZ ;  /* 0x0000003c0a3c72a4 */ /* 0x002fe4000f8e02ff */
.L_x_1743:
        /* <DEDUP_REMOVED lines=11> */
.L_x_1744:
[----:B------:R-:W1:Y:S01]  /*10b0*/  LDCU UR59, c[0x0][0x444] ;  /* 0x00008880ff3b77ac */ /* 0x000e620008000800 */
[----:B------:R-:W-:-:S04]  /*10c0*/  UIMAD UR10, UR25, UR16, UR24 ;  /* 0x00000010190a72a4 */ /* 0x000fc8000f8e0218 */
[----:B-1----:R-:W-:-:S12]  /*10d0*/  UIMAD UR59, UR10, UR59, URZ ;  /* 0x0000003b0a3b72a4 */ /* 0x002fd8000f8e02ff */
.L_x_1745:
        /* <DEDUP_REMOVED lines=36> */
[----:B------:R-:W-:-:S02]  /*1320*/  USHF.L.U64.HI UR49, UR8, 0x5, UR9 ;  /* 0x0000000508317899 */ /* 0x000fc40008010209 */
[----:B--2---:R-:W-:Y:S01]  /*1330*/  UIMAD.WIDE UR64, UR59, 0x4, UR64 ;  /* 0x000000043b4078a5 */ /* 0x004fe2000f8e0240 */
[----:B------:R-:W-:Y:S01]  /*1340*/  IMAD.WIDE.U32 R12, R12, UR24, R10 ;  /* 0x000000180c0c7c25 */ /* 0x000fe2000f8e000a */
[----:B------:R-:W2:Y:S01]  /*1350*/  LDCU.64 UR16, c[0x0][0x3c8] ;  /* 0x00007900ff1077ac */ /* 0x000ea20008000a00 */
[----:B------:R-:W5:Y:S02]  /*1360*/  LDC.64 R10, c[0x0][0x5f8] ;  /* 0x00017e00ff0a7b82 */ /* 0x000f640000000a00 */
        /* <DEDUP_REMOVED lines=16> */
[----:B-----5:R-:W-:Y:S01]  /*1470*/  IMAD.WIDE.U32 R22, R10, UR22, RZ ;  /* 0x000000160a167c25 */ /* 0x020fe2000f8e00ff */
        /* <DEDUP_REMOVED lines=10> */
[----:B------:R-:W-:-:S02]  /*1520*/  SHF.R.S32.HI R13, RZ, 0x1f, R13 ;  /* 0x0000001fff0d7819 */ /* 0x000fc4000001140d */
[----:B------:R-:W-:Y:S01]  /*1530*/  SEL R11, R11, RZ, P3 ;  /* 0x000000ff0b0b7207 */ /* 0x000fe20001800000 */
[----:B------:R-:W-:Y:S02]  /*1540*/  IMAD.U32 R12, RZ, RZ, UR61 ;  /* 0x0000003dff0c7e24 */ /* 0x000fe4000f8e00ff */
[----:B------:R-:W-:Y:S01]  /*1550*/  IMAD R15, R14, UR24, R19 ;  /* 0x000000180e0f7c24 */ /* 0x000fe2000f8e0213 */
[----:B------:R-:W-:Y:S01]  /*1560*/  IADD3.X R13, PT, PT, R13, UR57, R11, P1, P0 ;  /* 0x000000390d0d7c10 */ /* 0x000fe20008fe040b */
[----:B------:R-:W-:Y:S01]  /*1570*/  IMAD.MOV.U32 R14, RZ, RZ, R18 ;  /* 0x000000ffff0e7224 */ /* 0x000fe200078e0012 */
[----:B------:R-:W-:Y:S01]  /*1580*/  IADD3 R11, P0, PT, R10, UR61, RZ ;  /* 0x0000003d0a0b7c10 */ /* 0x000fe2000ff1e0ff */
[----:B---3--:R-:W-:Y:S02]  /*1590*/  UIMAD.WIDE UR56, UR60, 0x4, UR62 ;  /* 0x000000043c3878a5 */ /* 0x008fe4000f8e023e */
[----:B------:R-:W-:Y:S01]  /*15a0*/  IMAD.WIDE.U32 R14, R8, R2, R14 ;  /* 0x00000002080e7225 */ /* 0x000fe200078e000e */
[----:B------:R-:W-:-:S02]  /*15b0*/  LEA.HI.X.SX32 R12, R12, R13, 0x1, P0 ;  /* 0x0000000d0c0c7211 */ /* 0x000fc400000f0eff */
[C---:B-1----:R-:W-:Y:S01]  /*15c0*/  LEA R244, P0, R11.reuse, UR16, 0x2 ;  /* 0x000000100bf47c11 */ /* 0x042fe2000f8010ff */
[----:B------:R-:W-:Y:S01]  /*15d0*/  IMAD R10, R8, R3, R15 ;  /* 0x00000003080a7224 */ /* 0x000fe200078e020f */
[----:B--2---:R-:W-:Y:S01]  /*15e0*/  LEA R248, P1, R14, UR8, 0x1 ;  /* 0x000000080ef87c11 */ /* 0x004fe2000f8208ff */
[----:B------:R-:W-:Y:S01]  /*15f0*/  UMOV UR16, UR64 ;  /* 0x0000004000107c82 */ /* 0x000fe20008000000 */
[----:B------:R-:W-:Y:S01]  /*1600*/  LEA.HI.X R245, R11, UR17, R12, 0x2, P0 ;  /* 0x000000110bf57c11 */ /* 0x000fe200080f140c */
[----:B------:R-:W-:Y:S01]  /*1610*/  IMAD.SHL.U32 R12, R2, 0x20, RZ ;  /* 0x00000020020c7824 */ /* 0x000fe200078e00ff */
[----:B------:R-:W-:Y:S01]  /*1620*/  IADD3 R11, P0, PT, R8, 0x20, RZ ;  /* 0x00000020080b7810 */ /* 0x000fe20007f1e0ff */
[----:B------:R-:W-:Y:S01]  /*1630*/  UMOV UR17, UR65 ;  /* 0x0000004100117c82 */ /* 0x000fe20008000000 */
[----:B------:R-:W-:Y:S02]  /*1640*/  LEA.HI.X R249, R14, UR9, R10, 0x1, P1 ;  /* 0x000000090ef97c11 */ /* 0x000fe400088f0c0a */
        /* <DEDUP_REMOVED lines=18> */
.L_x_1747:
[----:B------:R-:W1:Y:S01]  /*1770*/  LDCU.64 UR10, c[0x0][0x5c0] ;  /* 0x0000b800ff0a77ac */ /* 0x000e620008000a00 */
[----:B------:R-:W-:-:S04]  /*1780*/  UIADD3 UR8, UPT, UPT, UR38, UR40, URZ ;  /* 0x0000002826087290 */ /* 0x000fc8000fffe0ff */
[----:B-1----:R-:W-:Y:S02]  /*1790*/  UIMAD.WIDE.U32 UR16, UR8, UR10, URZ ;  /* 0x0000000a081072a5 */ /* 0x002fe4000f8e00ff */
[----:B------:R-:W-:-:S04]  /*17a0*/  UIMAD UR8, UR8, UR11, URZ ;  /* 0x0000000b080872a4 */ /* 0x000fc8000f8e02ff */
[----:B------:R-:W-:-:S06]  /*17b0*/  UIADD3 UR8, UPT, UPT, UR17, UR8, URZ ;  /* 0x0000000811087290 */ /* 0x000fcc000fffe0ff */
[----:B------:R-:W-:Y:S02]  /*17c0*/  MOV R2, UR8 ;  /* 0x0000000800027c02 */ /* 0x000fe40008000f00 */
.L_x_1748:
        /* <DEDUP_REMOVED lines=13> */
.L_x_1749:
[----:B------:R-:W1:Y:S01]  /*18a0*/  LDCU.64 UR8, c[0x0][0x5c8] ;  /* 0x0000b900ff0877ac */ /* 0x000e620008000a00 */
[----:B------:R-:W-:-:S04]  /*18b0*/  UIADD3 UR38, UPT, UPT, UR38, UR40, URZ ;  /* 0x0000002826267290 */ /* 0x000fc8000fffe0ff */
[----:B-1----:R-:W-:Y:S02]  /*18c0*/  UIMAD.WIDE.U32 UR14, UR38, UR8, URZ ;  /* 0x00000008260e72a5 */ /* 0x002fe4000f8e00ff */
[----:B------:R-:W-:-:S04]  /*18d0*/  UIMAD UR38, UR38, UR9, URZ ;  /* 0x00000009262672a4 */ /* 0x000fc8000f8e02ff */
[----:B------:R-:W-:-:S06]  /*18e0*/  UIADD3 UR38, UPT, UPT, UR15, UR38, URZ ;  /* 0x000000260f267290 */ /* 0x000fcc000fffe0ff */
[----:B------:R-:W-:-:S07]  /*18f0*/  MOV R0, UR38 ;  /* 0x0000002600007c02 */ /* 0x000fce0008000f00 */
.L_x_1750:
        /* <DEDUP_REMOVED lines=32> */
.L_x_1752:
[----:B------:R-:W-:Y:S05]  /*1b00*/  BSYNC.RECONVERGENT B0 ;  /* 0x0000000000007941 */ /* 0x000fea0003800200 */
.L_x_1751:
        /* <DEDUP_REMOVED lines=19> */
.L_x_1754:
[----:B------:R-:W-:Y:S05]  /*1c40*/  BSYNC.RECONVERGENT B0 ;  /* 0x0000000000007941 */ /* 0x000fea0003800200 */
.L_x_1753:
        /* <DEDUP_REMOVED lines=29> */
.L_x_1756:
[----:B------:R-:W-:Y:S05]  /*1e20*/  BSYNC.RECONVERGENT B0 ;  /* 0x0000000000007941 */ /* 0x000fea0003800200 */
.L_x_1755:
        /* <DEDUP_REMOVED lines=20> */
.L_x_1746:
        /* <DEDUP_REMOVED lines=35> */
.L_x_1759:
[----:B------:R2:W-:Y:S04]  /*21a0*/  STS.128 [R13+0x8000], RZ ;  /* 0x008000ff0d007388 */ /* 0x0005e80000000c00 */
[----:B------:R2:W-:Y:S04]  /*21b0*/  STS.128 [R13+0xa000], RZ ;  /* 0x00a000ff0d007388 */ /* 0x0005e80000000c00 */
[----:B------:R2:W-:Y:S04]  /*21c0*/  STS.128 [R13+0xc000], RZ ;  /* 0x00c000ff0d007388 */ /* 0x0005e80000000c00 */
[----:B------:R2:W-:Y:S02]  /*21d0*/  STS.128 [R13+0xe000], RZ ;  /* 0x00e000ff0d007388 */ /* 0x0005e40000000c00 */
.L_x_1760:
[----:B------:R-:W-:Y:S05]  /*21e0*/  BSYNC.RECONVERGENT B0 ;  /* 0x0000000000007941 */ /* 0x000fea0003800200 */
.L_x_1758:
        /* <DEDUP_REMOVED lines=37> */
.L_x_1762:
[----:B------:R-:W-:Y:S05]  /*2440*/  BSYNC.RECONVERGENT B0 ;  /* 0x0000000000007941 */ /* 0x000fea0003800200 */
.L_x_1761:
        /* <DEDUP_REMOVED lines=28> */
.L_x_1764:
[----:B------:R1:W-:Y:S04]  /*2610*/  STS.128 [R13], RZ ;  /* 0x000000ff0d007388 */ /* 0x0003e80000000c00 */
[----:B------:R1:W-:Y:S04]  /*2620*/  STS.128 [R13+0x2000], RZ ;  /* 0x002000ff0d007388 */ /* 0x0003e80000000c00 */
[----:B------:R1:W-:Y:S04]  /*2630*/  STS.128 [R13+0x4000], RZ ;  /* 0x004000ff0d007388 */ /* 0x0003e80000000c00 */
[----:B------:R1:W-:Y:S02]  /*2640*/  STS.128 [R13+0x6000], RZ ;  /* 0x006000ff0d007388 */ /* 0x0003e40000000c00 */
.L_x_1765:
[----:B------:R-:W-:Y:S05]  /*2650*/  BSYNC.RECONVERGENT B0 ;  /* 0x0000000000007941 */ /* 0x000fea0003800200 */
.L_x_1763:
        /* <DEDUP_REMOVED lines=46> */
.L_x_1767:
[----:B------:R-:W-:Y:S05]  /*2940*/  BSYNC.RECONVERGENT B0 ;  /* 0x0000000000007941 */ /* 0x000fea0003800200 */
.L_x_1766:
        /* <DEDUP_REMOVED lines=48> */
.L_x_1769:
[----:B------:R2:W-:Y:S04]  /*2c50*/  STS.128 [R13+0x10000], RZ ;  /* 0x010000ff0d007388 */ /* 0x0005e80000000c00 */
[----:B------:R2:W-:Y:S04]  /*2c60*/  STS.128 [R13+0x12000], RZ ;  /* 0x012000ff0d007388 */ /* 0x0005e80000000c00 */
[----:B------:R2:W-:Y:S04]  /*2c70*/  STS.128 [R13+0x14000], RZ ;  /* 0x014000ff0d007388 */ /* 0x0005e80000000c00 */
[----:B------:R2:W-:Y:S02]  /*2c80*/  STS.128 [R13+0x16000], RZ ;  /* 0x016000ff0d007388 */ /* 0x0005e40000000c00 */
.L_x_1770:
[----:B------:R-:W-:Y:S05]  /*2c90*/  BSYNC.RECONVERGENT B0 ;  /* 0x0000000000007941 */ /* 0x000fea0003800200 */
.L_x_1768:
        /* <DEDUP_REMOVED lines=40> */
.L_x_1772:
[----:B------:R-:W-:Y:S05]  /*2f20*/  BSYNC.RECONVERGENT B0 ;  /* 0x0000000000007941 */ /* 0x000fea0003800200 */
.L_x_1771:
        /* <DEDUP_REMOVED lines=46> */
.L_x_1774:
[----:B------:R2:W-:Y:S04]  /*3210*/  STS.128 [R13+0x18000], RZ ;  /* 0x018000ff0d007388 */ /* 0x0005e80000000c00 */
[----:B------:R2:W-:Y:S04]  /*3220*/  STS.128 [R13+0x1a000], RZ ;  /* 0x01a000ff0d007388 */ /* 0x0005e80000000c00 */
[----:B------:R2:W-:Y:S04]  /*3230*/  STS.128 [R13+0x1c000], RZ ;  /* 0x01c000ff0d007388 */ /* 0x0005e80000000c00 */
[----:B------:R2:W-:Y:S02]  /*3240*/  STS.128 [R13+0x1e000], RZ ;  /* 0x01e000ff0d007388 */ /* 0x0005e40000000c00 */
.L_x_1775:
[----:B------:R-:W-:Y:S05]  /*3250*/  BSYNC.RECONVERGENT B0 ;  /* 0x0000000000007941 */ /* 0x000fea0003800200 */
.L_x_1773:
        /* <DEDUP_REMOVED lines=40> */
.L_x_1777:
[----:B------:R-:W-:Y:S05]  /*34e0*/  BSYNC.RECONVERGENT B0 ;  /* 0x0000000000007941 */ /* 0x000fea0003800200 */
.L_x_1776:
[----:B------:R-:W3:Y:S01]  /*34f0*/  LDCU.64 UR10, c[0x0][0x538] ;  /* 0x0000a700ff0a77ac */ /* 0x000ee20008000a00 */
[C---:B------:R-:W-:Y:S01]  /*3500*/  IMAD.SHL.U32 R10, R0.reuse, 0x20, RZ ;  /* 0x00000020000a7824 */ /* 0x040fe200078e00ff */
[----:B------:R-:W0:Y:S01]  /*3510*/  LDGDEPBAR ;  /* 0x00000000000079af */ /* 0x000e220000000000 */
[----:B--2---:R-:W-:Y:S01]  /*3520*/  IMAD.SHL.U32 R7, R0, 0x10, RZ ;  /* 0x0000001000077824 */ /* 0x004fe200078e00ff */
[----:B------:R-:W2:Y:S01]  /*3530*/  LDCU UR14, c[0x0][0x590] ;  /* 0x0000b200ff0e77ac */ /* 0x000ea20008000800 */
        /* <DEDUP_REMOVED lines=12> */
[----:B------:R-:W-:Y:S01]  /*3600*/  IMAD.U32 R239, RZ, RZ, UR30 ;  /* 0x0000001effef7e24 */ /* 0x000fe2000f8e00ff */
[----:B------:R-:W-:-:S02]  /*3610*/  CS2R R190, SRZ ;  /* 0x0000000000be7805 */ /* 0x000fc4000001ff00 */
[----:B------:R-:W-:Y:S01]  /*3620*/  CS2R R188, SRZ ;  /* 0x0000000000bc7805 */ /* 0x000fe2000001ff00 */
[----:B------:R-:W-:Y:S01]  /*3630*/  @UP0 ULEA.HI.X UR11, UR12, UR11, UR9, 0x2, UP1 ;  /* 0x0000000b0c0b0291 */ /* 0x000fe200088f1409 */
[----:B------:R-:W-:Y:S01]  /*3640*/  IMAD.U32 R4, RZ, RZ, UR10 ;  /* 0x0000000aff047e24 */ /* 0x000fe2000f8e00ff */
[----:B------:R-:W-:Y:S02]  /*3650*/  LOP3.LUT R7, R8, 0x3800, R7, 0xf8, !PT ;  /* 0x0000380008077812 */ /* 0x000fe400078ef807 */
[----:B------:R-:W-:Y:S01]  /*3660*/  CS2R R194, SRZ ;  /* 0x0000000000c27805 */ /* 0x000fe2000001ff00 */
[----:B------:R-:W3:Y:S01]  /*3670*/  @UP0 LDCU UR9, c[0x0][0x458] ;  /* 0x00008b00ff0907ac */ /* 0x000ee20008000800 */
[----:B------:R-:W-:Y:S01]  /*3680*/  IMAD.U32 R5, RZ, RZ, UR11 ;  /* 0x0000000bff057e24 */ /* 0x000fe2000f8e00ff */
[----:B------:R-:W-:Y:S02]  /*3690*/  SEL R228, R228, 0xffffffc0, !P2 ;  /* 0xffffffc0e4e47807 */ /* 0x000fe40005000000 */
[----:B------:R-:W-:-:S02]  /*36a0*/  CS2R R192, SRZ ;  /* 0x0000000000c07805 */ /* 0x000fc4000001ff00 */
[----:B------:R-:W-:Y:S02]  /*36b0*/  CS2R R186, SRZ ;  /* 0x0000000000ba7805 */ /* 0x000fe4000001ff00 */
[----:B------:R-:W-:Y:S01]  /*36c0*/  CS2R R184, SRZ ;  /* 0x0000000000b87805 */ /* 0x000fe2000001ff00 */
[----:B------:R4:W2:Y:S01]  /*36d0*/  @P0 LDG.E R4, desc[UR34][R4.64] ;  /* 0x0000002204040981 */ /* 0x0008a2000c1e1900 */
        /* <DEDUP_REMOVED lines=24> */
[----:B----4-:R-:W-:Y:S01]  /*3860*/  IMAD.SHL.U32 R5, R0, 0x40, RZ ;  /* 0x0000004000057824 */ /* 0x010fe200078e00ff */
[----:B------:R-:W-:Y:S02]  /*3870*/  CS2R R136, SRZ ;  /* 0x0000000000887805 */ /* 0x000fe4000001ff00 */
[----:B------:R-:W-:Y:S02]  /*3880*/  CS2R R134, SRZ ;  /* 0x0000000000867805 */ /* 0x000fe4000001ff00 */
[----:B------:R-:W-:Y:S02]  /*3890*/  CS2R R132, SRZ ;  /* 0x0000000000847805 */ /* 0x000fe4000001ff00 */
[----:B------:R-:W-:Y:S02]  /*38a0*/  CS2R R78, SRZ ;  /* 0x00000000004e7805 */ /* 0x000fe4000001ff00 */
[----:B------:R-:W-:-:S02]  /*38b0*/  LOP3.LUT R6, R5, 0x1c0, RZ, 0xc0, !PT ;  /* 0x000001c005067812 */ /* 0x000fc400078ec0ff */
[----:B------:R-:W-:Y:S02]  /*38c0*/  CS2R R76, SRZ ;  /* 0x00000000004c7805 */ /* 0x000fe4000001ff00 */
[----:B------:R-:W-:Y:S02]  /*38d0*/  LOP3.LUT R5, R5, 0x200, RZ, 0xc0, !PT ;  /* 0x0000020005057812 */ /* 0x000fe400078ec0ff */
[----:B------:R-:W-:Y:S02]  /*38e0*/  CS2R R82, SRZ ;  /* 0x0000000000527805 */ /* 0x000fe4000001ff00 */
[----:B------:R-:W-:Y:S01]  /*38f0*/  LOP3.LUT R9, R6, 0x38, R9, 0xf8, !PT ;  /* 0x0000003806097812 */ /* 0x000fe200078ef809 */
[----:B------:R-:W-:Y:S01]  /*3900*/  IMAD.SHL.U32 R6, R0, 0x2, RZ ;  /* 0x0000000200067824 */ /* 0x000fe200078e00ff */
[----:B------:R-:W-:Y:S02]  /*3910*/  LOP3.LUT R5, R5, 0xc00, R10, 0xf8, !PT ;  /* 0x00000c0005057812 */ /* 0x000fe400078ef80a */
[----:B------:R-:W-:-:S02]  /*3920*/  CS2R R80, SRZ ;  /* 0x0000000000507805 */ /* 0x000fc4000001ff00 */
[C---:B------:R-:W-:Y:S02]  /*3930*/  LOP3.LUT R231, R9.reuse, 0x8, R0, 0x78, !PT ;  /* 0x0000000809e77812 */ /* 0x040fe400078e7800 */
[----:B------:R-:W-:Y:S02]  /*3940*/  CS2R R74, SRZ ;  /* 0x00000000004a7805 */ /* 0x000fe4000001ff00 */
[----:B------:R-:W-:Y:S02]  /*3950*/  LOP3.LUT R232, R9, 0x8, R2, 0x78, !PT ;  /* 0x0000000809e87812 */ /* 0x000fe400078e7802 */
[----:B------:R-:W-:Y:S02]  /*3960*/  CS2R R72, SRZ ;  /* 0x0000000000487805 */ /* 0x000fe4000001ff00 */
[----:B------:R-:W-:Y:S02]  /*3970*/  LOP3.LUT R231, R7, R231, RZ, 0xfc, !PT ;  /* 0x000000e707e77212 */ /* 0x000fe400078efcff */
[----:B------:R-:W-:-:S02]  /*3980*/  CS2R R70, SRZ ;  /* 0x0000000000467805 */ /* 0x000fc4000001ff00 */
[----:B------:R-:W-:Y:S02]  /*3990*/  LOP3.LUT R232, R5, R232, RZ, 0xfc, !PT ;  /* 0x000000e805e87212 */ /* 0x000fe400078efcff */
[----:B------:R-:W-:Y:S02]  /*39a0*/  CS2R R68, SRZ ;  /* 0x0000000000447805 */ /* 0x000fe4000001ff00 */
[----:B------:R-:W-:Y:S02]  /*39b0*/  LEA R231, R231, UR36, 0x1 ;  /* 0x00000024e7e77c11 */ /* 0x000fe4000f8e08ff */
[----:B------:R-:W-:Y:S02]  /*39c0*/  CS2R R62, SRZ ;  /* 0x00000000003e7805 */ /* 0x000fe4000001ff00 */
[----:B------:R-:W-:Y:S02]  /*39d0*/  LEA R232, R232, UR36, 0x1 ;  /* 0x00000024e8e87c11 */ /* 0x000fe4000f8e08ff */
[----:B------:R-:W-:-:S02]  /*39e0*/  CS2R R60, SRZ ;  /* 0x00000000003c7805 */ /* 0x000fc4000001ff00 */
[----:B------:R-:W-:Y:S01]  /*39f0*/  LOP3.LUT R6, R6, 0x6, RZ, 0xc0, !PT ;  /* 0x0000000606067812 */ /* 0x000fe200078ec0ff */
[C---:B------:R-:W-:Y:S01]  /*3a00*/  IMAD.IADD R2, R228.reuse, 0x1, R231 ;  /* 0x00000001e4027824 */ /* 0x040fe200078e02e7 */
[----:B------:R-:W-:Y:S01]  /*3a10*/  CS2R R66, SRZ ;  /* 0x0000000000427805 */ /* 0x000fe2000001ff00 */
[----:B------:R-:W-:Y:S01]  /*3a20*/  IMAD.IADD R228, R228, 0x1, R232 ;  /* 0x00000001e4e47824 */ /* 0x000fe200078e02e8 */
[----:B------:R-:W-:Y:S02]  /*3a30*/  LOP3.LUT R240, R6, 0xe0, R240, 0xf8, !PT ;  /* 0x000000e006f07812 */ /* 0x000fe400078ef8f0 */
        /* <DEDUP_REMOVED lines=20> */
[----:B------:R-:W-:-:S02]  /*3b80*/  CS2R R20, SRZ ;  /* 0x0000000000147805 */ /* 0x000fc4000001ff00 */
[----:B------:R-:W-:Y:S01]  /*3b90*/  IADD3 R239, PT, PT, -R239, UR37, -R240 ;  /* 0x00000025efef7c10 */ /* 0x000fe2000fffe9f0 */
[----:B------:R-:W-:Y:S01]  /*3ba0*/  UMOV UR15, URZ ;  /* 0x000000ff000f7c82 */ /* 0x000fe20008000000 */
[----:B------:R-:W1:Y:S01]  /*3bb0*/  LDCU UR8, c[0x0][0x440] ;  /* 0x00008800ff0877ac */ /* 0x000e620008000800 */
[----:B------:R-:W4:Y:S01]  /*3bc0*/  LDCU UR11, c[0x0][0x504] ;  /* 0x0000a080ff0b77ac */ /* 0x000f220008000800 */
[----:B------:R-:W1:Y:S01]  /*3bd0*/  LDCU UR10, c[0x0][0x508] ;  /* 0x0000a100ff0a77ac */ /* 0x000e620008000800 */
[----:B------:R-:W1:Y:S01]  /*3be0*/  LDCU UR9, c[0x0][0x3e0] ;  /* 0x00007c00ff0977ac */ /* 0x000e620008000800 */
[----:B------:R-:W1:Y:S01]  /*3bf0*/  LDCU UR13, c[0x0][0x50c] ;  /* 0x0000a180ff0d77ac */ /* 0x000e620008000800 */
[----:B------:R-:W1:Y:S01]  /*3c00*/  LDCU UR12, c[0x0][0x45c] ;  /* 0x00008b80ff0c77ac */ /* 0x000e620008000800 */
[----:B--2---:R-:W-:Y:S02]  /*3c10*/  USHF.L.U32 UR14, UR14, 0x6, URZ ;  /* 0x000000060e0e7899 */ /* 0x004fe400080006ff */
[----:B------:R-:W-:Y:S01]  /*3c20*/  UIADD3 UR31, UPT, UPT, -UR47, 0x40, UR31 ;  /* 0x000000402f1f7890 */ /* 0x000fe2000fffe11f */
[----:B---3--:R-:W-:-:S05]  /*3c30*/  @P0 FMUL.FTZ R3, R4, R3 ;  /* 0x0000000304030220 */ /* 0x008fca0000410000 */
[----:B------:R-:W-:Y:S01]  /*3c40*/  @P0 R2UR UR25, R3 ;  /* 0x00000000031902ca */ /* 0x000fe200000e0000 */
[----:B------:R-:W-:-:S05]  /*3c50*/  IMAD.MOV.U32 R3, RZ, RZ, 0x20 ;  /* 0x00000020ff037424 */ /* 0x000fca00078e00ff */
[----:B------:R-:W-:-:S05]  /*3c60*/  SEL R3, R3, 0xffffffe0, !P1 ;  /* 0xffffffe003037807 */ /* 0x000fca0004800000 */
[C---:B------:R-:W-:Y:S02]  /*3c70*/  IMAD.IADD R229, R3.reuse, 0x1, R231 ;  /* 0x0000000103e57824 */ /* 0x040fe400078e02e7 */
[C---:B------:R-:W-:Y:S01]  /*3c80*/  IMAD.IADD R230, R3.reuse, 0x1, R232 ;  /* 0x0000000103e67824 */ /* 0x040fe200078e02e8 */
[----:B------:R-:W-:Y:S01]  /*3c90*/  @UP0 UMOV UR15, UR25 ;  /* 0x00000019000f0c82 */ /* 0x000fe20008000000 */
[C---:B------:R-:W-:Y:S02]  /*3ca0*/  IMAD.IADD R0, R3.reuse, 0x1, R2 ;  /* 0x0000000103007824 */ /* 0x040fe400078e0202 */
[----:B-1--4-:R-:W-:-:S07]  /*3cb0*/  IMAD.IADD R3, R3, 0x1, R228 ;  /* 0x0000000103037824 */ /* 0x012fce00078e02e4 */
.L_x_1782:
[----:B------:R-:W0:Y:S01]  /*3cc0*/  LDGDEPBAR ;  /* 0x00000000000079af */ /* 0x000e220000000000 */
[----:B------:R-:W-:Y:S02]  /*3cd0*/  USHF.L.U32 UR30, UR48, 0x6, URZ ;  /* 0x00000006301e7899 */ /* 0x000fe400080006ff */
[----:B------:R-:W-:Y:S02]  /*3ce0*/  USHF.L.U32 UR25, UR41, 0x6, URZ ;  /* 0x0000000629197899 */ /* 0x000fe400080006ff */
[----:B------:R-:W-:Y:S01]  /*3cf0*/  UISETP.GE.AND UP0, UPT, UR30, UR31, UPT ;  /* 0x0000001f1e00728c */ /* 0x000fe2000bf06270 */
[----:B------:R-:W-:Y:S04]  /*3d00*/  DEPBAR.LE SB0, 0x0 ;  /* 0x000080000000791a */ /* 0x000fe80000000000 */
[----:B------:R-:W-:Y:S06]  /*3d10*/  BAR.SYNC.DEFER_BLOCKING 0x0 ;  /* 0x0000000000007b1d */ /* 0x000fec0000010000 */
[----:B------:R-:W-:Y:S06]  /*3d20*/  LDSM.16.M88.4 R16, [R232] ;  /* 0x00000000e810783b */ /* 0x000fec0000000200 */
[----:B-1----:R-:W1:Y:S06]  /*3d30*/  LDSM.16.M88.4 R8, [R231+0x10000] ;  /* 0x01000000e708783b */ /* 0x002e6c0000000200 */
[----:B------:R-:W2:Y:S06]  /*3d40*/  LDSM.16.M88.4 R84, [R231+0x10800] ;  /* 0x01080000e754783b */ /* 0x000eac0000000200 */
[----:B------:R-:W-:Y:S06]  /*3d50*/  LDSM.16.M88.4 R88, [R230] ;  /* 0x00000000e658783b */ /* 0x000fec0000000200 */
[----:B------:R-:W3:Y:S06]  /*3d60*/  LDSM.16.M88.4 R92, [R229+0x10000] ;  /* 0x01000000e55c783b */ /* 0x000eec0000000200 */
[----:B------:R-:W4:Y:S06]  /*3d70*/  LDSM.16.M88.4 R96, [R229+0x10800] ;  /* 0x01080000e560783b */ /* 0x000f2c0000000200 */
[----:B------:R-:W-:Y:S06]  /*3d80*/  LDSM.16.M88.4 R100, [R228] ;  /* 0x00000000e464783b */ /* 0x000fec0000000200 */
[----:B-----5:R-:W4:Y:S01]  /*3d90*/  LDSM.16.M88.4 R104, [R2+0x10000] ;  /* 0x010000000268783b */ /* 0x020f220000000200 */
[C---:B-1----:R-:W-:Y:S05]  /*3da0*/  HMMA.16816.F32.BF16 R4, R16.reuse, R8, RZ ;  /* 0x000000081004723c */ /* 0x042fea00000418ff */
[----:B------:R-:W1:Y:S03]  /*3db0*/  LDSM.16.M88.4 R108, [R2+0x10800] ;  /* 0x01080000026c783b */ /* 0x000e660000000200 */
[C---:B------:R-:W-:Y:S03]  /*3dc0*/  HMMA.16816.F32.BF16 R8, R16.reuse, R10, RZ ;  /* 0x0000000a1008723c */ /* 0x040fe600000418ff */
[----:B------:R-:W-:Y:S05]  /*3dd0*/  LDSM.16.M88.4 R112, [R0+0x10800] ;  /* 0x010800000070783b */ /* 0x000fea0000000200 */
[C---:B--2---:R-:W-:Y:S08]  /*3de0*/  HMMA.16816.F32.BF16 R12, R16.reuse, R84, RZ ;  /* 0x00000054100c723c */ /* 0x044ff000000418ff */
[----:B------:R-:W-:Y:S01]  /*3df0*/  HMMA.16816.F32.BF16 R16, R16, R86, RZ ;  /* 0x000000561010723c */ /* 0x000fe200000418ff */
[----:B------:R-:W-:Y:S07]  /*3e00*/  LDSM.16.M88.4 R84, [R3] ;  /* 0x000000000354783b */ /* 0x000fee0000000200 */
[C---:B---3--:R-:W-:Y:S08]  /*3e10*/  HMMA.16816.F32.BF16 R4, R88.reuse, R92, R4 ;  /* 0x0000005c5804723c */ /* 0x048ff00000041804 */
[C---:B------:R-:W-:Y:S01]  /*3e20*/  HMMA.16816.F32.BF16 R8, R88.reuse, R94, R8 ;  /* 0x0000005e5808723c */ /* 0x040fe20000041808 */
[----:B------:R-:W2:Y:S07]  /*3e30*/  LDSM.16.M88.4 R92, [R0+0x10000] ;  /* 0x01000000005c783b */ /* 0x000eae0000000200 */
[C---:B----4-:R-:W-:Y:S08]  /*3e40*/  HMMA.16816.F32.BF16 R12, R88.reuse, R96, R12 ;  /* 0x00000060580c723c */ /* 0x050ff0000004180c */
[----:B------:R-:W-:Y:S01]  /*3e50*/  HMMA.16816.F32.BF16 R16, R88, R98, R16 ;  /* 0x000000625810723c */ /* 0x000fe20000041810 */
[----:B------:R-:W-:Y:S06]  /*3e60*/  LDSM.16.M88.4 R88, [R232+0x2000] ;  /* 0x00200000e858783b */ /* 0x000fec0000000200 */
[----:B------:R-:W3:Y:S01]  /*3e70*/  LDSM.16.M88.4 R96, [R231+0x12000] ;  /* 0x01200000e760783b */ /* 0x000ee20000000200 */
[C---:B------:R-:W-:Y:S08]  /*3e80*/  HMMA.16816.F32.BF16 R4, R100.reuse, R104, R4 ;  /* 0x000000686404723c */ /* 0x040ff00000041804 */
[C---:B------:R-:W-:Y:S01]  /*3e90*/  HMMA.16816.F32.BF16 R8, R100.reuse, R106, R8 ;  /* 0x0000006a6408723c */ /* 0x040fe20000041808 */
[----:B------:R-:W4:Y:S07]  /*3ea0*/  LDSM.16.M88.4 R104, [R231+0x12800] ;  /* 0x01280000e768783b */ /* 0x000f2e0000000200 */
[C---:B-1----:R-:W-:Y:S08]  /*3eb0*/  HMMA.16816.F32.BF16 R12, R100.reuse, R108, R12 ;  /* 0x0000006c640c723c */ /* 0x042ff0000004180c */
[----:B------:R-:W-:Y:S01]  /*3ec0*/  HMMA.16816.F32.BF16 R16, R100, R110, R16 ;  /* 0x0000006e6410723c */ /* 0x000fe20000041810 */
[----:B------:R-:W-:Y:S06]  /*3ed0*/  LDSM.16.M88.4 R100, [R229+0x12000] ;  /* 0x01200000e564783b */ /* 0x000fec0000000200 */
[----:B------:R-:W-:Y:S01]  /*3ee0*/  LDSM.16.M88.4 R108, [R229+0x12800] ;  /* 0x01280000e56c783b */ /* 0x000fe20000000200 */
[C---:B--2---:R-:W-:Y:S08]  /*3ef0*/  HMMA.16816.F32.BF16 R4, R84.reuse, R92, R4 ;  /* 0x0000005c5404723c */ /* 0x044ff00000041804 */
[C---:B------:R-:W-:Y:S01]  /*3f00*/  HMMA.16816.F32.BF16 R8, R84.reuse, R94, R8 ;  /* 0x0000005e5408723c */ /* 0x040fe20000041808 */
[----:B------:R-:W1:Y:S07]  /*3f10*/  LDSM.16.M88.4 R92, [R230+0x2000] ;  /* 0x00200000e65c783b */ /* 0x000e6e0000000200 */
[C---:B------:R-:W-:Y:S08]  /*3f20*/  HMMA.16816.F32.BF16 R12, R84.reuse, R112, R12 ;  /* 0x00000070540c723c */ /* 0x040ff0000004180c */
        /* <DEDUP_REMOVED lines=20> */
[C---:B------:R-:W-:Y:S01]  /*4070*/  HMMA.16816.F32.BF16 R12, R84.reuse, R112, R12 ;  /* 0x00000070540c723c */ /* 0x040fe2000004180c */
[----:B------:R-:W-:Y:S02]  /*4080*/  MOV R112, UR16 ;  /* 0x0000001000707c02 */ /* 0x000fe40008000f00 */
[----:B------:R-:W-:Y:S05]  /*4090*/  MOV R113, UR17 ;  /* 0x0000001100717c02 */ /* 0x000fea0008000f00 */
[----:B------:R-:W-:Y:S01]  /*40a0*/  HMMA.16816.F32.BF16 R16, R84, R114, R16 ;  /* 0x000000725410723c */ /* 0x000fe20000041810 */
[----:B------:R-:W-:Y:S07]  /*40b0*/  LDSM.16.M88.4 R84, [R230+0x4000] ;  /* 0x00400000e654783b */ /* 0x000fee0000000200 */
[C---:B-1----:R-:W-:Y:S08]  /*40c0*/  HMMA.16816.F32.BF16 R4, R88.reuse, R100, R4 ;  /* 0x000000645804723c */ /* 0x042ff00000041804 */
[C---:B------:R-:W-:Y:S01]  /*40d0*/  HMMA.16816.F32.BF16 R8, R88.reuse, R102, R8 ;  /* 0x000000665808723c */ /* 0x040fe20000041808 */
[----:B------:R-:W1:Y:S07]  /*40e0*/  LDSM.16.M88.4 R100, [R229+0x14000] ;  /* 0x01400000e564783b */ /* 0x000e6e0000000200 */
[C---:B------:R-:W-:Y:S08]  /*40f0*/  HMMA.16816.F32.BF16 R12, R88.reuse, R104, R12 ;  /* 0x00000068580c723c */ /* 0x040ff0000004180c */
[----:B------:R-:W-:Y:S01]  /*4100*/  HMMA.16816.F32.BF16 R16, R88, R106, R16 ;  /* 0x0000006a5810723c */ /* 0x000fe20000041810 */
[----:B------:R-:W3:Y:S06]  /*4110*/  LDSM.16.M88.4 R88, [R229+0x14800] ;  /* 0x01480000e558783b */ /* 0x000eec0000000200 */
[----:B------:R-:W-:Y:S01]  /*4120*/  LDSM.16.M88.4 R104, [R2+0x14000] ;  /* 0x014000000268783b */ /* 0x000fe20000000200 */
[C---:B--2---:R-:W-:Y:S08]  /*4130*/  HMMA.16816.F32.BF16 R4, R92.reuse, R96, R4 ;  /* 0x000000605c04723c */ /* 0x044ff00000041804 */
[C---:B------:R-:W-:Y:S01]  /*4140*/  HMMA.16816.F32.BF16 R8, R92.reuse, R98, R8 ;  /* 0x000000625c08723c */ /* 0x040fe20000041808 */
[----:B------:R-:W2:Y:S07]  /*4150*/  LDSM.16.M88.4 R96, [R228+0x4000] ;  /* 0x00400000e460783b */ /* 0x000eae0000000200 */
[C---:B------:R-:W-:Y:S03]  /*4160*/  HMMA.16816.F32.BF16 R12, R92.reuse, R108, R12 ;  /* 0x0000006c5c0c723c */ /* 0x040fe6000004180c */
[C---:B------:R-:W-:Y:S04]  /*4170*/  LEA R108, P0, R243.reuse, R112, 0x2 ;  /* 0x00000070f36c7211 */ /* 0x040fe800078010ff */
[----:B------:R-:W-:Y:S01]  /*4180*/  LEA.HI.X R109, R243, R113, RZ, 0x2, P0 ;  /* 0x00000071f36d7211 */ /* 0x000fe200000f14ff */
[----:B------:R-:W-:Y:S01]  /*4190*/  HMMA.16816.F32.BF16 R16, R92, R110, R16 ;  /* 0x0000006e5c10723c */ /* 0x000fe20000041810 */
[----:B------:R-:W4:Y:S06]  /*41a0*/  LDSM.16.M88.4 R92, [R2+0x14800] ;  /* 0x01480000025c783b */ /* 0x000f2c0000000200 */
[----:B-----5:R-:W5:Y:S01]  /*41b0*/  LDG.E R124, desc[UR34][R108.64] ;  /* 0x000000226c7c7981 */ /* 0x020f62000c1e1900 */
[C---:B-1----:R-:W-:Y:S05]  /*41c0*/  HMMA.16816.F32.BF16 R4, R84.reuse, R100, R4 ;  /* 0x000000645404723c */ /* 0x042fea0000041804 */
[----:B------:R1:W5:Y:S06]  /*41d0*/  LDG.E R123, desc[UR34][R108.64+0x20] ;  /* 0x000020226c7b7981 */ /* 0x00036c000c1e1900 */
[----:B------:R-:W-:Y:S01]  /*41e0*/  LDSM.16.M88.4 R112, [R0+0x14000] ;  /* 0x014000000070783b */ /* 0x000fe20000000200 */
[C---:B------:R-:W-:Y:S05]  /*41f0*/  HMMA.16816.F32.BF16 R8, R84.reuse, R102, R8 ;  /* 0x000000665408723c */ /* 0x040fea0000041808 */
[----:B------:R-:W-:Y:S03]  /*4200*/  LDSM.16.M88.4 R100, [R231+0x16000] ;  /* 0x01600000e764783b */ /* 0x000fe60000000200 */
[C---:B---3--:R-:W-:Y:S08]  /*4210*/  HMMA.16816.F32.BF16 R12, R84.reuse, R88, R12 ;  /* 0x00000058540c723c */ /* 0x048ff0000004180c */
[----:B------:R-:W-:Y:S01]  /*4220*/  HMMA.16816.F32.BF16 R16, R84, R90, R16 ;  /* 0x0000005a5410723c */ /* 0x000fe20000041810 */
[----:B------:R-:W-:Y:S06]  /*4230*/  LDSM.16.M88.4 R84, [R0+0x14800] ;  /* 0x014800000054783b */ /* 0x000fec0000000200 */
[----:B-1----:R-:W1:Y:S01]  /*4240*/  LDSM.16.M88.4 R108, [R3+0x4000] ;  /* 0x00400000036c783b */ /* 0x002e620000000200 */
[C---:B--2---:R-:W-:Y:S05]  /*4250*/  HMMA.16816.F32.BF16 R4, R96.reuse, R104, R4 ;  /* 0x000000686004723c */ /* 0x044fea0000041804 */
[----:B------:R-:W2:Y:S03]  /*4260*/  LDSM.16.M88.4 R88, [R232+0x6000] ;  /* 0x00600000e858783b */ /* 0x000ea60000000200 */
[C---:B------:R-:W-:Y:S03]  /*4270*/  HMMA.16816.F32.BF16 R8, R96.reuse, R106, R8 ;  /* 0x0000006a6008723c */ /* 0x040fe60000041808 */
[----:B------:R-:W-:Y:S05]  /*4280*/  LDSM.16.M88.4 R104, [R229+0x16000] ;  /* 0x01600000e568783b */ /* 0x000fea0000000200 */
[C---:B----4-:R-:W-:Y:S08]  /*4290*/  HMMA.16816.F32.BF16 R12, R96.reuse, R92, R12 ;  /* 0x0000005c600c723c */ /* 0x050ff0000004180c */
[----:B------:R-:W-:Y:S01]  /*42a0*/  HMMA.16816.F32.BF16 R16, R96, R94, R16 ;  /* 0x0000005e6010723c */ /* 0x000fe20000041810 */
[----:B------:R-:W3:Y:S06]  /*42b0*/  LDSM.16.M88.4 R92, [R231+0x16800] ;  /* 0x01680000e75c783b */ /* 0x000eec0000000200 */
        /* <DEDUP_REMOVED lines=16> */
[C---:B------:R-:W-:Y:S08]  /*43c0*/  HMMA.16816.F32.BF16 R8, R96.reuse, R106, R8 ;  /* 0x0000006a6008723c */ /* 0x040ff00000041808 */
[C---:B-1----:R-:W-:Y:S08]  /*43d0*/  HMMA.16816.F32.BF16 R12, R96.reuse, R84, R12 ;  /* 0x00000054600c723c */ /* 0x042ff0000004180c */
[----:B------:R-:W-:Y:S01]  /*43e0*/  HMMA.16816.F32.BF16 R16, R96, R86, R16 ;  /* 0x000000566010723c */ /* 0x000fe20000041810 */
[----:B------:R-:W1:Y:S07]  /*43f0*/  LDSM.16.M88.4 R84, [R0+0x16800] ;  /* 0x016800000054783b */ /* 0x000e6e0000000200 */
[C---:B------:R-:W-:Y:S08]  /*4400*/  HMMA.16816.F32.BF16 R4, R108.reuse, R112, R4 ;  /* 0x000000706c04723c */ /* 0x040ff00000041804 */
[C---:B------:R-:W-:Y:S08]  /*4410*/  HMMA.16816.F32.BF16 R8, R108.reuse, R114, R8 ;  /* 0x000000726c08723c */ /* 0x040ff00000041808 */
[C---:B--2---:R-:W-:Y:S08]  /*4420*/  HMMA.16816.F32.BF16 R12, R108.reuse, R88, R12 ;  /* 0x000000586c0c723c */ /* 0x044ff0000004180c */
[----:B------:R-:W-:Y:S08]  /*4430*/  HMMA.16816.F32.BF16 R16, R108, R90, R16 ;  /* 0x0000005a6c10723c */ /* 0x000ff00000041810 */
[C---:B---3--:R-:W-:Y:S08]  /*4440*/  HMMA.16816.F32.BF16 R4, R92.reuse, R100, R4 ;  /* 0x000000645c04723c */ /* 0x048ff00000041804 */
[C---:B------:R-:W-:Y:S08]  /*4450*/  HMMA.16816.F32.BF16 R8, R92.reuse, R102, R8 ;  /* 0x000000665c08723c */ /* 0x040ff00000041808 */
[C---:B-1----:R-:W-:Y:S03]  /*4460*/  HMMA.16816.F32.BF16 R12, R92.reuse, R84, R12 ;  /* 0x000000545c0c723c */ /* 0x042fe6000004180c */
[----:B------:R-:W-:Y:S01]  /*4470*/  FMUL.FTZ R4, R4, UR13 ;  /* 0x0000000d04047c20 */ /* 0x000fe20008410000 */
[----:B------:R-:W-:Y:S01]  /*4480*/  FMUL.FTZ R3, R5, UR13 ;  /* 0x0000000d05037c20 */ /* 0x000fe20008410000 */
[----:B------:R-:W-:Y:S01]  /*4490*/  FMUL.FTZ R0, R6, UR13 ;  /* 0x0000000d06007c20 */ /* 0x000fe20008410000 */
[----:B------:R-:W-:Y:S01]  /*44a0*/  FMUL.FTZ R2, R7, UR13 ;  /* 0x0000000d07027c20 */ /* 0x000fe20008410000 */
[----:B------:R1:W2:Y:S01]  /*44b0*/  MUFU.TANH R88, R4 ;  /* 0x0000000400587308 */ /* 0x0002a20000002400 */
[----:B------:R-:W-:Y:S03]  /*44c0*/  HMMA.16816.F32.BF16 R16, R92, R86, R16 ;  /* 0x000000565c10723c */ /* 0x000fe60000041810 */
[----:B------:R-:W-:Y:S01]  /*44d0*/  FMUL.FTZ R10, R10, UR13 ;  /* 0x0000000d0a0a7c20 */ /* 0x000fe20008410000 */
[----:B------:R-:W-:Y:S01]  /*44e0*/  FMUL.FTZ R5, R8, UR13 ;  /* 0x0000000d08057c20 */ /* 0x000fe20008410000 */
[----:B------:R-:W-:Y:S01]  /*44f0*/  FMUL.FTZ R208, R11, UR13 ;  /* 0x0000000d0bd07c20 */ /* 0x000fe20008410000 */
[----:B------:R-:W-:Y:S03]  /*4500*/  FMUL.FTZ R11, R9, UR13 ;  /* 0x0000000d090b7c20 */ /* 0x000fe60008410000 */
[----:B------:R3:W-:Y:S01]  /*4510*/  MUFU.TANH R210, R10 ;  /* 0x0000000a00d27308 */ /* 0x0007e20000002400 */
[----:B------:R-:W-:Y:S01]  /*4520*/  LOP3.LUT R84, R243, UR30, RZ, 0xfc, !PT ;  /* 0x0000001ef3547c12 */ /* 0x000fe2000f8efcff */
[----:B------:R-:W-:Y:S01]  /*4530*/  FMUL.FTZ R8, R12, UR13 ;  /* 0x0000000d0c087c20 */ /* 0x000fe20008410000 */
[----:B------:R-:W-:Y:S01]  /*4540*/  FMUL.FTZ R206, R14, UR13 ;  /* 0x0000000d0ece7c20 */ /* 0x000fe20008410000 */
[----:B------:R-:W-:Y:S01]  /*4550*/  FMUL.FTZ R15, R15, UR13 ;  /* 0x0000000d0f0f7c20 */ /* 0x000fe20008410000 */
[----:B------:R-:W-:Y:S05]  /*4560*/  FMUL.FTZ R7, R13, UR13 ;  /* 0x0000000d0d077c20 */ /* 0x000fea0008410000 */
[----:B------:R-:W4:Y:S01]  /*4570*/  MUFU.TANH R12, R5 ;  /* 0x00000005000c7308 */ /* 0x000f220000002400 */
[----:B-1----:R-:W-:Y:S01]  /*4580*/  IADD3 R4, PT, PT, R84, R239, RZ ;  /* 0x000000ef54047210 */ /* 0x002fe20007ffe0ff */
[----:B--2---:R-:W-:Y:S01]  /*4590*/  FFMA.FTZ R215, -R88, R88, 1 ;  /* 0x3f80000058d77423 */ /* 0x004fe20000010158 */
[----:B------:R-:W-:Y:S01]  /*45a0*/  FMUL.FTZ R202, R18, UR13 ;  /* 0x0000000d12ca7c20 */ /* 0x000fe20008410000 */
[----:B------:R-:W-:Y:S01]  /*45b0*/  FMUL.FTZ R203, R16, UR13 ;  /* 0x0000000d10cb7c20 */ /* 0x000fe20008410000 */
[----:B------:R-:W-:Y:S01]  /*45c0*/  FMUL.FTZ R201, R17, UR13 ;  /* 0x0000000d11c97c20 */ /* 0x000fe20008410000 */
[----:B------:R-:W-:Y:S04]  /*45d0*/  FMUL.FTZ R19, R19, UR13 ;  /* 0x0000000d13137c20 */ /* 0x000fe80008410000 */
[----:B------:R-:W1:Y:S01]  /*45e0*/  MUFU.TANH R0, R0 ;  /* 0x0000000000007308 */ /* 0x000e620000002400 */
[C---:B------:R-:W-:Y:S01]  /*45f0*/  IADD3 R14, PT, PT, R4.reuse, 0x48, RZ ;  /* 0x00000048040e7810 */ /* 0x040fe20007ffe0ff */
[----:B------:R-:W-:Y:S01]  /*4600*/  FMUL.FTZ R215, R215, UR13 ;  /* 0x0000000dd7d77c20 */ /* 0x000fe20008410000 */
[C---:B------:R-:W-:Y:S02]  /*4610*/  IADD3 R13, PT, PT, R4.reuse, 0x47, RZ ;  /* 0x00000047040d7810 */ /* 0x040fe40007ffe0ff */
[C---:B---3--:R-:W-:Y:S02]  /*4620*/  IADD3 R10, PT, PT, R4.reuse, 0x40, RZ ;  /* 0x00000040040a7810 */ /* 0x048fe40007ffe0ff */
[C---:B------:R-:W-:Y:S03]  /*4630*/  IADD3 R9, PT, PT, R4.reuse, 0x3f, RZ ;  /* 0x0000003f04097810 */ /* 0x040fe60007ffe0ff */
[----:B------:R-:W2:Y:S01]  /*4640*/  MUFU.TANH R2, R2 ;  /* 0x0000000200027308 */ /* 0x000ea20000002400 */
[----:B------:R-:W-:Y:S01]  /*4650*/  IADD3 R6, PT, PT, R4, 0x38, RZ ;  /* 0x0000003804067810 */ /* 0x000fe20007ffe0ff */
[----:B----4-:R-:W-:Y:S01]  /*4660*/  FFMA.FTZ R211, -R12, R12, 1 ;  /* 0x3f8000000cd37423 */ /* 0x010fe2000001010c */
[C---:B------:R-:W-:Y:S02]  /*4670*/  IADD3 R18, PT, PT, R4.reuse, 0x37, RZ ;  /* 0x0000003704127810 */ /* 0x040fe40007ffe0ff */
[C---:B------:R-:W-:Y:S01]  /*4680*/  IADD3 R17, PT, PT, R4.reuse, 0x30, RZ ;  /* 0x0000003004117810 */ /* 0x040fe20007ffe0ff */
[----:B------:R-:W-:Y:S01]  /*4690*/  FMUL.FTZ R211, R211, UR13 ;  /* 0x0000000dd3d37c20 */ /* 0x000fe20008410000 */
[C---:B------:R-:W-:Y:S03]  /*46a0*/  IADD3 R16, PT, PT, R4.reuse, 0x2f, RZ ;  /* 0x0000002f04107810 */ /* 0x040fe60007ffe0ff */
[----:B------:R-:W3:Y:S01]  /*46b0*/  MUFU.TANH R3, R3 ;  /* 0x0000000300037308 */ /* 0x000ee20000002400 */
[----:B------:R-:W-:Y:S01]  /*46c0*/  IADD3 R5, PT, PT, R4, 0x28, RZ ;  /* 0x0000002804057810 */ /* 0x000fe20007ffe0ff */
[----:B-1----:R-:W-:Y:S01]  /*46d0*/  FFMA.FTZ R214, -R0, R0, 1 ;  /* 0x3f80000000d67423 */ /* 0x002fe20000010100 */
[----:B------:R-:W-:Y:S02]  /*46e0*/  IADD3 R4, PT, PT, R4, 0x27, RZ ;  /* 0x0000002704047810 */ /* 0x000fe40007ffe0ff */
[----:B------:R-:W-:Y:S01]  /*46f0*/  IABS R14, R14 ;  /* 0x0000000e000e7213 */ /* 0x000fe20000000000 */
[----:B------:R-:W-:Y:S01]  /*4700*/  FMUL.FTZ R214, R214, UR13 ;  /* 0x0000000dd6d67c20 */ /* 0x000fe20008410000 */
[----:B------:R-:W-:Y:S03]  /*4710*/  IABS R13, R13 ;  /* 0x0000000d000d7213 */ /* 0x000fe60000000000 */
[----:B------:R1:W-:Y:S01]  /*4720*/  MUFU.TANH R204, R15 ;  /* 0x0000000f00cc7308 */ /* 0x0003e20000002400 */
[----:B------:R-:W-:Y:S01]  /*4730*/  IABS R10, R10 ;  /* 0x0000000a000a7213 */ /* 0x000fe20000000000 */
[----:B--2---:R-:W-:Y:S01]  /*4740*/  FFMA.FTZ R212, -R2, R2, 1 ;  /* 0x3f80000002d47423 */ /* 0x004fe20000010102 */
[----:B------:R-:W-:Y:S02]  /*4750*/  IABS R9, R9 ;  /* 0x0000000900097213 */ /* 0x000fe40000000000 */
[----:B------:R-:W-:Y:S01]  /*4760*/  IABS R6, R6 ;  /* 0x0000000600067213 */ /* 0x000fe20000000000 */
[----:B------:R-:W-:Y:S01]  /*4770*/  FMUL.FTZ R212, R212, UR13 ;  /* 0x0000000dd4d47c20 */ /* 0x000fe20008410000 */
[----:B------:R-:W-:Y:S03]  /*4780*/  IABS R18, R18 ;  /* 0x0000001200127213 */ /* 0x000fe60000000000 */
[----:B------:R-:W2:Y:S01]  /*4790*/  MUFU.TANH R208, R208 ;  /* 0x000000d000d07308 */ /* 0x000ea20000002400 */
[----:B------:R-:W-:Y:S01]  /*47a0*/  IABS R17, R17 ;  /* 0x0000001100117213 */ /* 0x000fe20000000000 */
[----:B---3--:R-:W-:Y:S01]  /*47b0*/  FFMA.FTZ R213, -R3, R3, 1 ;  /* 0x3f80000003d57423 */ /* 0x008fe20000010103 */
[----:B------:R-:W-:Y:S02]  /*47c0*/  IABS R16, R16 ;  /* 0x0000001000107213 */ /* 0x000fe40000000000 */
[----:B------:R-:W-:Y:S01]  /*47d0*/  IABS R5, R5 ;  /* 0x0000000500057213 */ /* 0x000fe20000000000 */
[----:B------:R-:W-:Y:S01]  /*47e0*/  FMUL.FTZ R213, R213, UR13 ;  /* 0x0000000dd5d57c20 */ /* 0x000fe20008410000 */
[----:B------:R-:W-:Y:S03]  /*47f0*/  IABS R4, R4 ;  /* 0x0000000400047213 */ /* 0x000fe60000000000 */
[----:B------:R-:W3:Y:S01]  /*4800*/  MUFU.TANH R206, R206 ;  /* 0x000000ce00ce7308 */ /* 0x000ee20000002400 */
[----:B------:R-:W-:Y:S02]  /*4810*/  I2FP.F32.S32 R14, R14 ;  /* 0x0000000e000e7245 */ /* 0x000fe40000201400 */
[----:B------:R-:W-:Y:S02]  /*4820*/  I2FP.F32.S32 R13, R13 ;  /* 0x0000000d000d7245 */ /* 0x000fe40000201400 */
[----:B------:R-:W-:Y:S01]  /*4830*/  I2FP.F32.S32 R10, R10 ;  /* 0x0000000a000a7245 */ /* 0x000fe20000201400 */
[----:B------:R-:W-:Y:S01]  /*4840*/  FFMA.FTZ R14, R14, -UR15, R0 ;  /* 0x8000000f0e0e7c23 */ /* 0x000fe20008010000 */
[----:B------:R-:W-:Y:S03]  /*4850*/  I2FP.F32.S32 R9, R9 ;  /* 0x0000000900097245 */ /* 0x000fe60000201400 */
[----:B------:R-:W4:Y:S01]  /*4860*/  MUFU.TANH R202, R202 ;  /* 0x000000ca00ca7308 */ /* 0x000f220000002400 */
[----:B------:R-:W-:Y:S01]  /*4870*/  I2FP.F32.S32 R6, R6 ;  /* 0x0000000600067245 */ /* 0x000fe20000201400 */
[----:B------:R-:W-:Y:S01]  /*4880*/  FFMA.FTZ R13, R13, -UR15, R2 ;  /* 0x8000000f0d0d7c23 */ /* 0x000fe20008010002 */
[----:B------:R-:W-:Y:S01]  /*4890*/  I2FP.F32.S32 R18, R18 ;  /* 0x0000001200127245 */ /* 0x000fe20000201400 */
[----:B------:R-:W-:Y:S01]  /*48a0*/  FFMA.FTZ R88, R10, -UR15, R88 ;  /* 0x8000000f0a587c23 */ /* 0x000fe20008010058 */
[----:B------:R-:W-:Y:S01]  /*48b0*/  I2FP.F32.S32 R17, R17 ;  /* 0x0000001100117245 */ /* 0x000fe20000201400 */
[C---:B-1----:R-:W-:Y:S01]  /*48c0*/  FFMA.FTZ R15, R9.reuse, -UR15, R3 ;  /* 0x8000000f090f7c23 */ /* 0x042fe20008010003 */
[----:B------:R-:W-:Y:S03]  /*48d0*/  I2FP.F32.S32 R16, R16 ;  /* 0x0000001000107245 */ /* 0x000fe60000201400 */
[----:B------:R-:W1:Y:S01]  /*48e0*/  MUFU.TANH R203, R203 ;  /* 0x000000cb00cb7308 */ /* 0x000e620000002400 */
[----:B------:R-:W-:Y:S01]  /*48f0*/  I2FP.F32.S32 R5, R5 ;  /* 0x0000000500057245 */ /* 0x000fe20000201400 */
[----:B------:R-:W-:Y:S01]  /*4900*/  FFMA.FTZ R12, R6, -UR15, R12 ;  /* 0x8000000f060c7c23 */ /* 0x000fe2000801000c */
[----:B------:R-:W-:Y:S01]  /*4910*/  I2FP.F32.S32 R4, R4 ;  /* 0x0000000400047245 */ /* 0x000fe20000201400 */
[----:B------:R-:W-:Y:S01]  /*4920*/  FFMA.FTZ R10, R10, -UR15, R210 ;  /* 0x8000000f0a0a7c23 */ /* 0x000fe200080100d2 */
[----:B--2---:R-:W-:Y:S01]  /*4930*/  FFMA.FTZ R9, R9, -UR15, R208 ;  /* 0x8000000f09097c23 */ /* 0x004fe200080100d0 */
[----:B---3--:R-:W-:Y:S01]  /*4940*/  FFMA.FTZ R6, R6, -UR15, R206 ;  /* 0x8000000f06067c23 */ /* 0x008fe200080100ce */
[----:B------:R-:W-:Y:S03]  /*4950*/  FFMA.FTZ R3, R18, -UR15, R204 ;  /* 0x8000000f12037c23 */ /* 0x000fe600080100cc */
[----:B------:R-:W2:Y:S01]  /*4960*/  MUFU.TANH R201, R201 ;  /* 0x000000c900c97308 */ /* 0x000ea20000002400 */
[----:B----4-:R-:W-:Y:S01]  /*4970*/  FFMA.FTZ R2, R17, -UR15, R202 ;  /* 0x8000000f11027c23 */ /* 0x010fe200080100ca */
[----:B------:R-:W-:Y:S01]  /*4980*/  FFMA.FTZ R210, -R210, R210, 1 ;  /* 0x3f800000d2d27423 */ /* 0x000fe200000101d2 */
[----:B------:R-:W-:Y:S01]  /*4990*/  FFMA.FTZ R208, -R208, R208, 1 ;  /* 0x3f800000d0d07423 */ /* 0x000fe200000101d0 */
[----:B------:R-:W-:Y:S01]  /*49a0*/  FFMA.FTZ R206, -R206, R206, 1 ;  /* 0x3f800000cece7423 */ /* 0x000fe200000101ce */
[----:B------:R-:W-:Y:S01]  /*49b0*/  FFMA.FTZ R204, -R204, R204, 1 ;  /* 0x3f800000cccc7423 */ /* 0x000fe200000101cc */
[----:B------:R-:W-:Y:S01]  /*49c0*/  FFMA.FTZ R202, -R202, R202, 1 ;  /* 0x3f800000caca7423 */ /* 0x000fe200000101ca */
[----:B------:R-:W-:Y:S03]  /*49d0*/  FMUL.FTZ R210, R210, UR13 ;  /* 0x0000000dd2d27c20 */ /* 0x000fe60008410000 */
[----:B------:R-:W3:Y:S01]  /*49e0*/  MUFU.TANH R200, R19 ;  /* 0x0000001300c87308 */ /* 0x000ee20000002400 */
[----:B-1----:R-:W-:Y:S01]  /*49f0*/  FFMA.FTZ R5, R5, -UR15, R203 ;  /* 0x8000000f05057c23 */ /* 0x002fe200080100cb */
[----:B------:R-:W-:Y:S01]  /*4a00*/  FFMA.FTZ R203, -R203, R203, 1 ;  /* 0x3f800000cbcb7423 */ /* 0x000fe200000101cb */
[----:B------:R-:W-:Y:S01]  /*4a10*/  FMUL.FTZ R208, R208, UR13 ;  /* 0x0000000dd0d07c20 */ /* 0x000fe20008410000 */
[----:B------:R-:W-:Y:S01]  /*4a20*/  FMUL.FTZ R206, R206, UR13 ;  /* 0x0000000dcece7c20 */ /* 0x000fe20008410000 */
[----:B------:R-:W-:Y:S01]  /*4a30*/  FMUL.FTZ R204, R204, UR13 ;  /* 0x0000000dcccc7c20 */ /* 0x000fe20008410000 */
[----:B------:R-:W-:Y:S01]  /*4a40*/  FMUL.FTZ R202, R202, UR13 ;  /* 0x0000000dcaca7c20 */ /* 0x000fe20008410000 */
[----:B------:R-:W-:Y:S03]  /*4a50*/  FMUL.FTZ R203, R203, UR13 ;  /* 0x0000000dcbcb7c20 */ /* 0x000fe60008410000 */
        /* <DEDUP_REMOVED lines=9> */
[----:B-1----:R-:W-:Y:S01]  /*4af0*/  FFMA.FTZ R209, -R11, R11, 1 ;  /* 0x3f8000000bd17423 */ /* 0x002fe2000001010b */
[----:B------:R-:W-:Y:S03]  /*4b00*/  FFMA.FTZ R11, R18, -UR15, R11 ;  /* 0x8000000f120b7c23 */ /* 0x000fe6000801000b */
[----:B------:R-:W-:Y:S01]  /*4b10*/  FMUL.FTZ R209, R209, UR13 ;  /* 0x0000000dd1d17c20 */ /* 0x000fe20008410000 */
[----:B--2---:R-:W-:Y:S01]  /*4b20*/  FFMA.FTZ R207, -R8, R8, 1 ;  /* 0x3f80000008cf7423 */ /* 0x004fe20000010108 */
[----:B------:R-:W-:Y:S03]  /*4b30*/  FFMA.FTZ R8, R17, -UR15, R8 ;  /* 0x8000000f11087c23 */ /* 0x000fe60008010008 */
[----:B------:R-:W-:Y:S01]  /*4b40*/  FMUL.FTZ R207, R207, UR13 ;  /* 0x0000000dcfcf7c20 */ /* 0x000fe20008410000 */
[----:B---3--:R-:W-:Y:S01]  /*4b50*/  FFMA.FTZ R205, -R7, R7, 1 ;  /* 0x3f80000007cd7423 */ /* 0x008fe20000010107 */
[----:B------:R-:W-:Y:S03]  /*4b60*/  FFMA.FTZ R7, R16, -UR15, R7 ;  /* 0x8000000f10077c23 */ /* 0x000fe60008010007 */
[----:B------:R-:W-:Y:S01]  /*4b70*/  FMUL.FTZ R205, R205, UR13 ;  /* 0x0000000dcdcd7c20 */ /* 0x000fe20008410000 */
[----:B------:R-:W-:Y:S06]  /*4b80*/  BRA.U !UP0, `(.L_x_1778) ;  /* 0x0000000108287547 */ /* 0x000fec000b800000 */
[----:B------:R-:W-:Y:S02]  /*4b90*/  UIADD3 UR45, UPT, UPT, UR25, 0x40, URZ ;  /* 0x00000040192d7890 */ /* 0x000fe4000fffe0ff */
[----:B------:R-:W-:Y:S02]  /*4ba0*/  UIADD3 UR30, UPT, UPT, UR30, 0x40, URZ ;  /* 0x000000401e1e7890 */ /* 0x000fe4000fffe0ff */
[----:B------:R-:W-:Y:S02]  /*4bb0*/  UIADD3 UR44, UPT, UPT, -UR37, UR39, UR45 ;  /* 0x00000027252c7290 */ /* 0x000fe4000fffe12d */
[----:B------:R-:W-:Y:S02]  /*4bc0*/  IMAD.U32 R16, RZ, RZ, UR45 ;  /* 0x0000002dff107e24 */ /* 0x000fe4000f8e00ff */
[----:B------:R-:W-:Y:S03]  /*4bd0*/  UIADD3 UR44, UPT, UPT, UR44, -0x40, UR11 ;  /* 0xffffffc02c2c7890 */ /* 0x000fe6000fffe00b */
[----:B------:R-:W-:Y:S01]  /*4be0*/  ISETP.LT.AND P0, PT, R16, UR37, PT ;  /* 0x0000002510007c0c */ /* 0x000fe2000bf01270 */
[----:B------:R-:W-:Y:S06]  /*4bf0*/  UISETP.GE.AND UP0, UPT, UR30, UR44, UPT ;  /* 0x0000002c1e00728c */ /* 0x000fec000bf06270 */
[----:B------:R-:W-:Y:S11]  /*4c00*/  PLOP3.LUT P1, PT, PT, PT, UP0, 0x80, 0x8 ;  /* 0x000000000008781c */ /* 0x000ff60003f2f008 */
[----:B------:R-:W-:Y:S02]  /*4c10*/  @!UPT UIADD3 URZ, UPT, UPT, URZ, URZ, URZ ;  /* 0x000000fffffff290 */ /* 0x000fe4000fffe0ff */
[----:B------:R-:W-:Y:S05]  /*4c20*/  @!P1 BRA P0, `(.L_x_1779) ;  /* 0x0000000400489947 */ /* 0x000fea0000000000 */
.L_x_1778:
        /* <DEDUP_REMOVED lines=15> */
[----:B------:R-:W-:Y:S01]  /*4d20*/  VIADD R19, R89, 0x11 ;  /* 0x0000001159137836 */ /* 0x000fe20000000000 */
[-C--:B------:R-:W-:Y:S01]  /*4d30*/  ISETP.GE.AND P0, PT, R87, R92.reuse, PT ;  /* 0x0000005c5700720c */ /* 0x080fe20003f06270 */
[C---:B------:R-:W-:Y:S01]  /*4d40*/  VIADD R18, R89.reuse, 0x18 ;  /* 0x0000001859127836 */ /* 0x040fe20000000000 */
        /* <DEDUP_REMOVED lines=64> */
.L_x_1779:
        /* <DEDUP_REMOVED lines=29> */
[----:B------:R-:W-:Y:S04]  /*5320*/  @UP0 UIADD3 UR30, UP1, UPT, UR56, -0x100, URZ ;  /* 0xffffff00381e0890 */ /* 0x000fe8000ff3e0ff */
[----:B------:R-:W-:Y:S04]  /*5330*/  @UP0 UIADD3.X UR25, UPT, UPT, UR57, -0x1, URZ, UP1, !UPT ;  /* 0xffffffff39190890 */ /* 0x000fe80008ffe4ff */
[----:B------:R-:W-:Y:S01]  /*5340*/  MUFU.EX2 R222, R222 ;  /* 0x000000de00de7308 */ /* 0x000fe20000000800 */
[----:B------:R-:W-:Y:S04]  /*5350*/  @UP0 UIADD3 UR16, UP1, UPT, UR16, -0x100, URZ ;  /* 0xffffff0010100890 */ /* 0x000fe8000ff3e0ff */
[----:B------:R-:W-:Y:S05]  /*5360*/  @UP0 UIADD3.X UR17, UPT, UPT, UR17, -0x1, URZ, UP1, !UPT ;  /* 0xffffffff11110890 */ /* 0x000fea0008ffe4ff */
        /* <DEDUP_REMOVED lines=9> */
[----:B------:R-:W-:Y:S10]  /*5400*/  MUFU.EX2 R220, R17 ;  /* 0x0000001100dc7308 */ /* 0x000ff40000000800 */
[----:B------:R-:W-:Y:S10]  /*5410*/  MUFU.EX2 R218, R16 ;  /* 0x0000001000da7308 */ /* 0x000ff40000000800 */
[----:B------:R-:W4:Y:S10]  /*5420*/  MUFU.EX2 R131, R131 ;  /* 0x0000008300837308 */ /* 0x000f340000000800 */
[----:B------:R-:W4:Y:S01]  /*5430*/  MUFU.EX2 R219, R219 ;  /* 0x000000db00db7308 */ /* 0x000f220000000800 */
[C---:B-1----:R-:W-:Y:S01]  /*5440*/  SHF.L.U32 R119, R234.reuse, 0x1, RZ ;  /* 0x00000001ea777819 */ /* 0x042fe200000006ff */
[C---:B------:R-:W-:Y:S01]  /*5450*/  IMAD.SHL.U32 R121, R234.reuse, 0x20, RZ ;  /* 0x00000020ea797824 */ /* 0x040fe200078e00ff */
[----:B------:R-:W-:Y:S01]  /*5460*/  SHF.R.U32.HI R6, RZ, 0x2, R234 ;  /* 0x00000002ff067819 */ /* 0x000fe200000116ea */
[----:B------:R-:W-:Y:S01]  /*5470*/  IMAD.SHL.U32 R4, R234, 0x10, RZ ;  /* 0x00000010ea047824 */ /* 0x000fe200078e00ff */
[----:B------:R-:W-:Y:S02]  /*5480*/  LOP3.LUT R5, R119, 0x38, RZ, 0xc0, !PT ;  /* 0x0000003877057812 */ /* 0x000fe400078ec0ff */
[----:B------:R-:W-:Y:S02]  /*5490*/  LOP3.LUT R3, R121, 0x200, RZ, 0xc0, !PT ;  /* 0x0000020079037812 */ /* 0x000fe400078ec0ff */
[----:B------:R-:W-:Y:S02]  /*54a0*/  LOP3.LUT R6, R5, 0x20, R6, 0x78, !PT ;  /* 0x0000002005067812 */ /* 0x000fe400078e7806 */
[----:B------:R-:W-:Y:S02]  /*54b0*/  LOP3.LUT R5, R121, 0xc00, RZ, 0xc0, !PT ;  /* 0x00000c0079057812 */ /* 0x000fe400078ec0ff */
[--C-:B------:R-:W-:Y:S02]  /*54c0*/  LOP3.LUT R3, R3, 0x3800, R4.reuse, 0xf8, !PT ;  /* 0x0000380003037812 */ /* 0x100fe400078ef804 */
[----:B------:R-:W-:Y:S02]  /*54d0*/  LOP3.LUT R5, R5, 0x6, R119, 0xf8, !PT ;  /* 0x0000000605057812 */ /* 0x000fe400078ef877 */
[----:B------:R-:W-:Y:S02]  /*54e0*/  LOP3.LUT R4, R6, 0x1c0, R4, 0xf8, !PT ;  /* 0x000001c006047812 */ /* 0x000fe400078ef804 */
[----:B--2---:R-:W-:Y:S02]  /*54f0*/  F2FP.BF16.F32.PACK_AB R2, R223, R225 ;  /* 0x000000e1df02723e */ /* 0x004fe400000010ff */
[----:B------:R-:W-:Y:S02]  /*5500*/  LOP3.LUT R4, R5, R4, RZ, 0xfc, !PT ;  /* 0x0000000405047212 */ /* 0x000fe400078efcff */
[----:B---3--:R-:W-:Y:S02]  /*5510*/  F2FP.BF16.F32.PACK_AB R0, R221, R222 ;  /* 0x000000dedd00723e */ /* 0x008fe400000010ff */
[----:B------:R-:W-:Y:S02]  /*5520*/  LEA R216, R4, UR4, 0x1 ;  /* 0x0000000404d87c11 */ /* 0x000fe4000f8e08ff */
[C---:B------:R-:W-:Y:S02]  /*5530*/  SHF.L.U32 R118, R234.reuse, 0x6, RZ ;  /* 0x00000006ea767819 */ /* 0x040fe400000006ff */
[----:B------:R-:W-:Y:S01]  /*5540*/  LOP3.LUT P0, RZ, R234, 0x8, RZ, 0xc0, !PT ;  /* 0x00000008eaff7812 */ /* 0x000fe2000780c0ff */
[----:B------:R1:W-:Y:S01]  /*5550*/  STS [R216+0x22000], R2 ;  /* 0x02200002d8007388 */ /* 0x0003e20000000800 */
[----:B------:R-:W-:Y:S02]  /*5560*/  LOP3.LUT R116, R118, 0x1c0, RZ, 0xc0, !PT ;  /* 0x000001c076747812 */ /* 0x000fe400078ec0ff */
[C---:B------:R-:W-:Y:S03]  /*5570*/  SHF.L.U32 R233, R234.reuse, 0x3, RZ ;  /* 0x00000003eae97819 */ /* 0x040fe600000006ff */
[----:B------:R2:W-:Y:S01]  /*5580*/  STS [R216+0x22400], R0 ;  /* 0x02240000d8007388 */ /* 0x0005e20000000800 */
[----:B------:R-:W-:Y:S02]  /*5590*/  LOP3.LUT P1, RZ, R234, 0x4, RZ, 0xc0, !PT ;  /* 0x00000004eaff7812 */ /* 0x000fe4000782c0ff */
[----:B------:R-:W-:Y:S02]  /*55a0*/  LOP3.LUT R116, R116, 0x38, R233, 0xf8, !PT ;  /* 0x0000003874747812 */ /* 0x000fe400078ef8e9 */
[----:B------:R-:W-:Y:S02]  /*55b0*/  LEA R217, R4, UR5, 0x1 ;  /* 0x0000000504d97c11 */ /* 0x000fe4000f8e08ff */
[--C-:B------:R-:W-:Y:S02]  /*55c0*/  LOP3.LUT R231, R116, 0x8, R234.reuse, 0x78, !PT ;  /* 0x0000000874e77812 */ /* 0x100fe400078e78ea */
[----:B------:R-:W-:Y:S01]  /*55d0*/  SEL R125, R125, 0xfffffff0, !P1 ;  /* 0xfffffff07d7d7807 */ /* 0x000fe20004800000 */
[C---:B------:R-:W-:Y:S01]  /*55e0*/  VIADD R126, R217.reuse, 0x20 ;  /* 0x00000020d97e7836 */ /* 0x040fe20000000000 */
[----:B------:R-:W-:Y:S02]  /*55f0*/  @P0 IADD3 R126, PT, PT, R217, -0x20, RZ ;  /* 0xffffffe0d97e0810 */ /* 0x000fe40007ffe0ff */
[----:B------:R-:W-:Y:S01]  /*5600*/  LOP3.LUT R231, R3, R231, RZ, 0xfc, !PT ;  /* 0x000000e703e77212 */ /* 0x000fe200078efcff */
[----:B------:R-:W-:Y:S01]  /*5610*/  IMAD.IADD R217, R217, 0x1, R125 ;  /* 0x00000001d9d97824 */ /* 0x000fe200078e027d */
[----:B----4-:R-:W-:Y:S02]  /*5620*/  F2FP.BF16.F32.PACK_AB R3, R198, R199 ;  /* 0x000000c7c603723e */ /* 0x010fe400000010ff */
[----:B------:R-:W-:Y:S02]  /*5630*/  LOP3.LUT R122, R118, 0x200, RZ, 0xc0, !PT ;  /* 0x00000200767a7812 */ /* 0x000fe400078ec0ff */
[----:B------:R-:W-:Y:S01]  /*5640*/  SHF.R.U32.HI R117, RZ, 0x1, R234 ;  /* 0x00000001ff757819 */ /* 0x000fe200000116ea */
[----:B------:R3:W-:Y:S01]  /*5650*/  STS [R217], R3 ;  /* 0x00000003d9007388 */ /* 0x0007e20000000800 */
[----:B-1----:R-:W-:Y:S02]  /*5660*/  F2FP.BF16.F32.PACK_AB R2, R129, R130 ;  /* 0x000000828102723e */ /* 0x002fe400000010ff */
[----:B------:R-:W-:Y:S02]  /*5670*/  LOP3.LUT R120, R116, 0x8, R117, 0x78, !PT ;  /* 0x0000000874787812 */ /* 0x000fe400078e7875 */
[----:B--2---:R-:W-:Y:S01]  /*5680*/  F2FP.BF16.F32.PACK_AB R0, R196, R197 ;  /* 0x000000c5c400723e */ /* 0x004fe200000010ff */
[----:B------:R1:W-:Y:S01]  /*5690*/  STS [R217+0x400], R2 ;  /* 0x00040002d9007388 */ /* 0x0003e20000000800 */
[----:B------:R-:W-:Y:S02]  /*56a0*/  LOP3.LUT R232, R122, 0xc00, R121, 0xf8, !PT ;  /* 0x00000c007ae87812 */ /* 0x000fe400078ef879 */
[----:B------:R-:W-:Y:S03]  /*56b0*/  IADD3 R125, PT, PT, R125, R126, RZ ;  /* 0x0000007e7d7d7210 */ /* 0x000fe60007ffe0ff */
[----:B------:R2:W-:Y:S01]  /*56c0*/  STS [R126], R0 ;  /* 0x000000007e007388 */ /* 0x0005e20000000800 */
[----:B------:R-:W-:Y:S02]  /*56d0*/  LOP3.LUT R232, R232, R120, RZ, 0xfc, !PT ;  /* 0x00000078e8e87212 */ /* 0x000fe400078efcff */
[----:B------:R-:W-:Y:S02]  /*56e0*/  LEA R231, R231, UR4, 0x1 ;  /* 0x00000004e7e77c11 */ /* 0x000fe4000f8e08ff */
[----:B------:R-:W-:Y:S02]  /*56f0*/  LEA R232, R232, UR4, 0x1 ;  /* 0x00000004e8e87c11 */ /* 0x000fe4000f8e08ff */
[----:B------:R-:W-:Y:S02]  /*5700*/  LOP3.LUT P0, RZ, R234, 0x2, RZ, 0xc0, !PT ;  /* 0x00000002eaff7812 */ /* 0x000fe4000780c0ff */
[----:B------:R-:W-:Y:S02]  /*5710*/  SEL R224, R224, 0xffffffc0, !P1 ;  /* 0xffffffc0e0e07807 */ /* 0x000fe40004800000 */
[----:B------:R-:W-:Y:S02]  /*5720*/  SEL R235, R235, 0xffffffe0, !P0 ;  /* 0xffffffe0ebeb7807 */ /* 0x000fe40004000000 */
[----:B------:R-:W-:Y:S01]  /*5730*/  LOP3.LUT R119, R119, 0x20, RZ, 0xc0, !PT ;  /* 0x0000002077777812 */ /* 0x000fe200078ec0ff */
[----:B------:R-:W-:Y:S01]  /*5740*/  IMAD.IADD R228, R224, 0x1, R232 ;  /* 0x00000001e0e47824 */ /* 0x000fe200078e02e8 */
[----:B---3--:R-:W-:Y:S01]  /*5750*/  F2FP.BF16.F32.PACK_AB R3, R127, R128 ;  /* 0x000000807f03723e */ /* 0x008fe200000010ff */
[C---:B------:R-:W-:Y:S01]  /*5760*/  IMAD.IADD R229, R235.reuse, 0x1, R231 ;  /* 0x00000001ebe57824 */ /* 0x040fe200078e02e7 */
[----:B------:R-:W-:Y:S02]  /*5770*/  IADD3 R230, PT, PT, R235, R232, RZ ;  /* 0x000000e8ebe67210 */ /* 0x000fe40007ffe0ff */
[----:B------:R-:W-:Y:S01]  /*5780*/  LOP3.LUT R117, R117, 0x10, RZ, 0xc0, !PT ;  /* 0x0000001075757812 */ /* 0x000fe200078ec0ff */
[----:B------:R3:W-:Y:S01]  /*5790*/  STS [R126+0x400], R3 ;  /* 0x000400037e007388 */ /* 0x0007e20000000800 */
        /* <DEDUP_REMOVED lines=10> */
[C---:B---3--:R-:W-:Y:S05]  /*5840*/  IMAD.IADD R3, R235.reuse, 0x1, R228 ;  /* 0x00000001eb037824 */ /* 0x048fea00078e02e4 */
        /* <DEDUP_REMOVED lines=119> */
[----:B------:R-:W-:Y:S01]  /*5fc0*/  LEA R237, R116, UR4, 0x1 ;  /* 0x0000000474ed7c11 */ /* 0x000fe2000f8e08ff */
[C---:B-1----:R-:W-:Y:S03]  /*5fd0*/  HMMA.16816.F32.BF16 R12, R108.reuse, R88, R12 ;  /* 0x000000586c0c723c */ /* 0x042fe6000004180c */
[----:B-----5:R-:W-:Y:S01]  /*5fe0*/  FADD.FTZ R4, -R124, R4 ;  /* 0x000000047c047221 */ /* 0x020fe20000010100 */
[----:B------:R-:W-:Y:S01]  /*5ff0*/  LEA R112, R116, UR5, 0x1 ;  /* 0x0000000574707c11 */ /* 0x000fe2000f8e08ff */
[----:B------:R-:W-:Y:S01]  /*6000*/  FADD.FTZ R7, -R123, R7 ;  /* 0x000000077b077221 */ /* 0x000fe20000010100 */
[C---:B------:R-:W-:Y:S01]  /*6010*/  FADD.FTZ R5, -R124.reuse, R5 ;  /* 0x000000057c057221 */ /* 0x040fe20000010100 */
[----:B------:R-:W-:Y:S01]  /*6020*/  FMUL.FTZ R225, R225, R4 ;  /* 0x00000004e1e17220 */ /* 0x000fe20000410000 */
[----:B------:R-:W-:Y:S03]  /*6030*/  HMMA.16816.F32.BF16 R16, R108, R90, R16 ;  /* 0x0000005a6c10723c */ /* 0x000fe60000041810 */
[----:B------:R-:W-:Y:S01]  /*6040*/  FADD.FTZ R6, -R123, R6 ;  /* 0x000000067b067221 */ /* 0x000fe20000010100 */
[----:B------:R-:W-:Y:S01]  /*6050*/  FMUL.FTZ R7, R221, R7 ;  /* 0x00000007dd077220 */ /* 0x000fe20000410000 */
[----:B------:R-:W-:Y:S01]  /*6060*/  FMUL.FTZ R5, R223, R5 ;  /* 0x00000005df057220 */ /* 0x000fe20000410000 */
[----:B------:R-:W-:Y:S01]  /*6070*/  FADD.FTZ R9, -R124, R9 ;  /* 0x000000097c097221 */ /* 0x000fe20000010100 */
[----:B------:R-:W-:Y:S01]  /*6080*/  FMUL.FTZ R6, R222, R6 ;  /* 0x00000006de067220 */ /* 0x000fe20000410000 */
        /* <DEDUP_REMOVED lines=47> */
[----:B------:R-:W-:Y:S01]  /*6380*/  F2FP.BF16.F32.PACK_AB R14, R15, R14 ;  /* 0x0000000e0f0e723e */ /* 0x000fe200000010ff */
[----:B------:R-:W-:Y:S01]  /*6390*/  IMAD.IADD R112, R224, 0x1, R112 ;  /* 0x00000001e0707824 */ /* 0x000fe200078e0270 */
        /* <DEDUP_REMOVED lines=161> */
.L_x_1780:
        /* <DEDUP_REMOVED lines=15> */
[----:B------:R-:W1:Y:S04]  /*6ea0*/  LDSM.16.MT88.4 R220, [R236+0x16800] ;  /* 0x01680000ecdc783b */ /* 0x000e680000004200 */
        /* <DEDUP_REMOVED lines=38> */
[----:B------:R-:W-:Y:S08]  /*7110*/  HMMA.16816.F32.BF16 R128, R200, R222, R128 ;  /* 0x000000dec880723c */ /* 0x000ff00000041880 */
[-C--:B--2---:R-:W-:Y:S05]  /*7120*/  HMMA.16816.F32.BF16 R4, R196, R204.reuse, R4 ;  /* 0x000000ccc404723c */ /* 0x084fea0000041804 */
[----:B-1----:R-:W-:Y:S03]  /*7130*/  IMAD R220, R220, UR9, RZ ;  /* 0x00000009dcdc7c24 */ /* 0x002fe6000f8e02ff */
[C---:B---3--:R-:W-:Y:S04]  /*7140*/  HMMA.16816.F32.BF16 R8, R212.reuse, R204, R8 ;  /* 0x000000ccd408723c */ /* 0x048fe80000041808 */
[C---:B------:R-:W-:Y:S04]  /*7150*/  IMAD.U32 R221, R220.reuse, -0x40, RZ ;  /* 0xffffffc0dcdd7824 */ /* 0x040fe800078e00ff */
[-C--:B------:R-:W-:Y:S03]  /*7160*/  HMMA.16816.F32.BF16 R12, R212, R206.reuse, R12 ;  /* 0x000000ced40c723c */ /* 0x080fe6000004180c */
[C---:B------:R-:W-:Y:S04]  /*7170*/  LEA R244, P0, R221.reuse, R244, 0x2 ;  /* 0x000000f4ddf47211 */ /* 0x040fe800078010ff */
[----:B------:R-:W-:Y:S01]  /*7180*/  LEA.HI.X.SX32 R245, R221, R245, 0x2, P0 ;  /* 0x000000f5ddf57211 */ /* 0x000fe200000f16ff */
[C---:B------:R-:W-:Y:S01]  /*7190*/  HMMA.16816.F32.BF16 R16, R196.reuse, R206, R16 ;  /* 0x000000cec410723c */ /* 0x040fe20000041810 */
[----:B------:R-:W-:Y:S07]  /*71a0*/  LDSM.16.MT88.4 R204, [R236+0x11800] ;  /* 0x01180000eccc783b */ /* 0x000fee0000004200 */
[-C--:B----4-:R-:W-:Y:S08]  /*71b0*/  HMMA.16816.F32.BF16 R84, R196, R216.reuse, R84 ;  /* 0x000000d8c454723c */ /* 0x090ff00000041854 */
[C---:B------:R-:W-:Y:S04]  /*71c0*/  HMMA.16816.F32.BF16 R88, R212.reuse, R216, R88 ;  /* 0x000000d8d458723c */ /* 0x040fe80000041858 */
[----:B------:R-:W-:Y:S04]  /*71d0*/  IMAD.IADD R216, R235, 0x1, R238 ;  /* 0x00000001ebd87824 */ /* 0x000fe800078e02ee */
[-C--:B------:R-:W-:Y:S01]  /*71e0*/  HMMA.16816.F32.BF16 R92, R212, R218.reuse, R92 ;  /* 0x000000dad45c723c */ /* 0x080fe2000004185c */
[----:B------:R-:W1:Y:S07]  /*71f0*/  LDSM.16.M88.4 R200, [R216+0x20000] ;  /* 0x02000000d8c8783b */ /* 0x000e6e0000000200 */
[C---:B------:R-:W-:Y:S01]  /*7200*/  HMMA.16816.F32.BF16 R96, R196.reuse, R218, R96 ;  /* 0x000000dac460723c */ /* 0x040fe20000041860 */
[----:B------:R-:W2:Y:S07]  /*7210*/  LDSM.16.M88.4 R216, [R216+0x21000] ;  /* 0x02100000d8d8783b */ /* 0x000eae0000000200 */
[-C--:B------:R-:W-:Y:S08]  /*7220*/  HMMA.16816.F32.BF16 R100, R196, R224.reuse, R100 ;  /* 0x000000e0c464723c */ /* 0x080ff00000041864 */
[C---:B------:R-:W-:Y:S08]  /*7230*/  HMMA.16816.F32.BF16 R104, R212.reuse, R224, R104 ;  /* 0x000000e0d468723c */ /* 0x040ff00000041868 */
[-C--:B------:R-:W-:Y:S08]  /*7240*/  HMMA.16816.F32.BF16 R108, R212, R226.reuse, R108 ;  /* 0x000000e2d46c723c */ /* 0x080ff0000004186c */
[C---:B------:R-:W-:Y:S08]  /*7250*/  HMMA.16816.F32.BF16 R112, R196.reuse, R226, R112 ;  /* 0x000000e2c470723c */ /* 0x040ff00000041870 */
[-C--:B------:R-:W-:Y:S08]  /*7260*/  HMMA.16816.F32.BF16 R116, R196, R208.reuse, R116 ;  /* 0x000000d0c474723c */ /* 0x080ff00000041874 */
[C---:B------:R-:W-:Y:S04]  /*7270*/  HMMA.16816.F32.BF16 R120, R212.reuse, R208, R120 ;  /* 0x000000d0d478723c */ /* 0x040fe80000041878 */
[C---:B------:R-:W-:Y:S04]  /*7280*/  IMAD.SHL.U32 R209, R220.reuse, 0x8, RZ ;  /* 0x00000008dcd17824 */ /* 0x040fe800078e00ff */
[-C--:B------:R-:W-:Y:S01]  /*7290*/  HMMA.16816.F32.BF16 R124, R212, R210.reuse, R124 ;  /* 0x000000d2d47c723c */ /* 0x080fe2000004187c */
[----:B------:R-:W3:Y:S02]  /*72a0*/  LDSM.16.MT88.4 R212, [R236+0x13800] ;  /* 0x01380000ecd4783b */ /* 0x000ee40000004200 */
[C---:B------:R-:W-:Y:S04]  /*72b0*/  LEA R208, P0, R209.reuse, R244, 0x2 ;  /* 0x000000f4d1d07211 */ /* 0x040fe800078010ff */
[----:B------:R-:W-:Y:S01]  /*72c0*/  LEA.HI.X.SX32 R209, R209, R245, 0x2, P0 ;  /* 0x000000f5d1d17211 */ /* 0x000fe200000f16ff */
[----:B------:R-:W-:Y:S01]  /*72d0*/  HMMA.16816.F32.BF16 R128, R196, R210, R128 ;  /* 0x000000d2c480723c */ /* 0x000fe20000041880 */
[----:B------:R-:W4:Y:S03]  /*72e0*/  LDSM.16.MT88.4 R196, [R236+0x15800] ;  /* 0x01580000ecc4783b */ /* 0x000f260000004200 */
[C---:B------:R-:W-:Y:S04]  /*72f0*/  LEA R210, P0, R220.reuse, R208, 0x5 ;  /* 0x000000d0dcd27211 */ /* 0x040fe800078028ff */
        /* <DEDUP_REMOVED lines=51> */
[C---:B------:R-:W-:Y:S03]  /*7630*/  IMAD.WIDE R206, R220.reuse, -0xc0, R202 ;  /* 0xffffff40dcce7825 */ /* 0x040fe600078e02ca */
        /* <DEDUP_REMOVED lines=24> */
[----:B------:R-:W-:Y:S03]  /*77c0*/  REDG.E.ADD.F32.FTZ.RN.STRONG.GPU desc[UR34][R218.64+0x80], R13 ;  /* 0x0000800dda0079a6 */ /* 0x000fe6000c12f322 */
        /* <DEDUP_REMOVED lines=25> */
[----:B------:R1:W-:Y:S01]  /*7960*/  REDG.E.ADD.F32.FTZ.RN.STRONG.GPU desc[UR34][R224.64+0x180], R97 ;  /* 0x00018061e00079a6 */ /* 0x0003e2000c12f322 */
[C-C-:B------:R-:W-:Y:S03]  /*7970*/  IMAD.WIDE R2, R220.reuse, -0xc0, R16.reuse ;  /* 0xffffff40dc027825 */ /* 0x140fe600078e0210 */
        /* <DEDUP_REMOVED lines=12> */
[C---:B------:R-:W-:Y:S01]  /*7a40*/  LEA R204, P0, R220.reuse, R198, 0x5 ;  /* 0x000000c6dccc7211 */ /* 0x040fe200078028ff */
[C---:B-1----:R-:W-:Y:S02]  /*7a50*/  IMAD.WIDE R224, R220.reuse, -0xc0, R16 ;  /* 0xffffff40dce07825 */ /* 0x042fe400078e0210 */
        /* <DEDUP_REMOVED lines=87> */
[----:B------:R-:W4:Y:S04]  /*7fd0*/  LDSM.16.MT88.4 R104, [R236+0x2800] ;  /* 0x00280000ec68783b */ /* 0x000f280000004200 */
[----:B------:R-:W4:Y:S04]  /*7fe0*/  LDSM.16.MT88.4 R108, [R236+0x4800] ;  /* 0x00480000ec6c783b */ /* 0x000f280000004200 */
[----:B------:R-:W-:Y:S04]  /*7ff0*/  LDSM.16.MT88.4 R116, [R236+0x5800] ;  /* 0x00580000ec74783b */ /* 0x000fe80000004200 */
[----:B---3--:R3:W5:Y:S01]  /*8000*/  LDL.LU.64 R2, [R1] ;  /* 0x0000000001027983 */ /* 0x0087620000300a00 */
        /* <DEDUP_REMOVED lines=22> */
[----:B------:R-:W3:Y:S03]  /*8170*/  LDSM.16.MT88.4 R88, [R236+0x5000] ;  /* 0x00500000ec58783b */ /* 0x000ee60000004200 */
[-C--:B--2---:R-:W-:Y:S08]  /*8180*/  HMMA.16816.F32.BF16 R132, R92, R96.reuse, R132 ;  /* 0x000000605c84723c */ /* 0x084ff00000041884 */
[C---:B------:R-:W-:Y:S08]  /*8190*/  HMMA.16816.F32.BF16 R136, R100.reuse, R96, R136 ;  /* 0x000000606488723c */ /* 0x040ff00000041888 */
        /* <DEDUP_REMOVED lines=116> */
.L_x_1781:
        /* <DEDUP_REMOVED lines=232> */
.L_x_1783:
        /* <DEDUP_REMOVED lines=13> */
.L_x_1784:
[----:B------:R-:W3:Y:S01]  /*9830*/  LDCU.64 UR8, c[0x0][0x5c8] ;  /* 0x0000b900ff0877ac */ /* 0x000ee20008000a00 */
[----:B------:R-:W-:-:S04]  /*9840*/  UIADD3 UR12, UPT, UPT, UR38, UR40, URZ ;  /* 0x00000028260c7290 */ /* 0x000fc8000fffe0ff */
[----:B---3--:R-:W-:Y:S02]  /*9850*/  UIMAD.WIDE.U32 UR38, UR12, UR8, URZ ;  /* 0x000000080c2672a5 */ /* 0x008fe4000f8e00ff */
[----:B------:R-:W-:-:S04]  /*9860*/  UIMAD UR12, UR12, UR9, URZ ;  /* 0x000000090c0c72a4 */ /* 0x000fc8000f8e02ff */
[----:B------:R-:W-:-:S06]  /*9870*/  UIADD3 UR12, UPT, UPT, UR39, UR12, URZ ;  /* 0x0000000c270c7290 */ /* 0x000fcc000fffe0ff */
[----:B-1----:R-:W-:-:S07]  /*9880*/  MOV R10, UR12 ;  /* 0x0000000c000a7c02 */ /* 0x002fce0008000f00 */
.L_x_1785:
        /* <DEDUP_REMOVED lines=59> */
.L_x_1787:
[----:B------:R-:W-:Y:S05]  /*9c40*/  BSYNC.RECONVERGENT B0 ;  /* 0x0000000000007941 */ /* 0x000fea0003800200 */
.L_x_1786:
        /* <DEDUP_REMOVED lines=21> */
.L_x_1789:
[----:B------:R-:W-:Y:S05]  /*9da0*/  BSYNC.RECONVERGENT B0 ;  /* 0x0000000000007941 */ /* 0x000fea0003800200 */
.L_x_1788:
        /* <DEDUP_REMOVED lines=26> */
.L_x_1791:
[----:B------:R-:W-:Y:S05]  /*9f50*/  BSYNC.RECONVERGENT B0 ;  /* 0x0000000000007941 */ /* 0x000fea0003800200 */
.L_x_1790:
        /* <DEDUP_REMOVED lines=18> */
.L_x_1757:
[----:B------:R-:W-:Y:S05]  /*a080*/  BSYNC.RECONVERGENT B1 ;  /* 0x0000000000017941 */ /* 0x000fea0003800200 */
.L_x_1735:
        /* <DEDUP_REMOVED lines=11> */
.L_x_1793:
        /* <DEDUP_REMOVED lines=12> */
.L_x_2522:


//--------------------- .text._ZN5flash25flash_bwd_dot_do_o_kernelILb0E23Flash_bwd_kernel_traitsILi256ELi64ELi64ELi8ELi4ELi2ELi2ELb0ELb1EN7cutlass10bfloat16_tE19Flash_kernel_traitsILi256ELi64ELi64ELi8ES3_EEEEvNS_16Flash_bwd_paramsE --------------------------
	.section	.text._ZN5flash25flash_bwd_dot_do_o_kernelILb0E23Flash_bwd_kernel_traitsILi256ELi64ELi64ELi8ELi4ELi2ELi2ELb0ELb1EN7cutlass10bfloat16_tE19Flash_kernel_traitsILi256ELi64ELi64ELi8ES3_EEEEvNS_16Flash_bwd_paramsE,"ax",@progbits
	.align	128
        .global         _ZN5flash25flash_bwd_dot_do_o_kernelILb0E23Flash_bwd_kernel_traitsILi256ELi64ELi64ELi8ELi4ELi2ELi2ELb0ELb1EN7cutlass10bfloat16_tE19Flash_kernel_traitsILi256ELi64ELi64ELi8ES3_EEEEvNS_16Flash_bwd_paramsE
        .type           _ZN5flash25flash_bwd_dot_do_o_kernelILb0E23Flash_bwd_kernel_traitsILi256ELi64ELi64ELi8ELi4ELi2ELi2ELb0ELb1EN7cutlass10bfloat16_tE19Flash_kernel_traitsILi256ELi64ELi64ELi8ES3_EEEEvNS_16Flash_bwd_paramsE,@function
        .size           _ZN5flash25flash_bwd_dot_do_o_kernelILb0E23Flash_bwd_kernel_traitsILi256ELi64ELi64ELi8ELi4ELi2ELi2ELb0ELb1EN7cutlass10bfloat16_tE19Flash_kernel_traitsILi256ELi64ELi64ELi8ES3_EEEEvNS_16Flash_bwd_paramsE,(.L_x_2523 - _ZN5flash25flash_bwd_dot_do_o_kernelILb0E23Flash_bwd_kernel_traitsILi256ELi64ELi64ELi8ELi4ELi2ELi2ELb0ELb1EN7cutlass10bfloat16_tE19Flash_kernel_traitsILi256ELi64ELi64ELi8ES3_EEEEvNS_16Flash_bwd_paramsE)
        .other          _ZN5flash25flash_bwd_dot_do_o_kernelILb0E23Flash_bwd_kernel_traitsILi256ELi64ELi64ELi8ELi4ELi2ELi2ELb0ELb1EN7cutlass10bfloat16_tE19Flash_kernel_traitsILi256ELi64ELi64ELi8ES3_EEEEvNS_16Flash_bwd_paramsE,@"STO_CUDA_ENTRY STV_DEFAULT"
_ZN5flash25flash_bwd_dot_do_o_kernelILb0E23Flash_bwd_kernel_traitsILi256ELi64ELi64ELi8ELi4ELi2ELi2ELb0ELb1EN7cutlass10bfloat16_tE19Flash_kernel_traitsILi256ELi64ELi64ELi8ES3_EEEEvNS_16Flash_bwd_paramsE:
.text._ZN5flash25flash_bwd_dot_do_o_kernelILb0E23Flash_bwd_kernel_traitsILi256ELi64ELi64ELi8ELi4ELi2ELi2ELb0ELb1EN7cutlass10bfloat16_tE19Flash_kernel_traitsILi256ELi64ELi64ELi8ES3_EEEEvNS_16Flash_bwd_paramsE:
        /* <DEDUP_REMOVED lines=51> */
.L_x_1794:
[----:B------:R-:W0:Y:S08]  /*0330*/  LDC R10, c[0x0][0x3e0] ;  /* 0x0000f800ff0a7b82 */ /* 0x000e300000000800 */
[----:B------:R-:W1:Y:S01]  /*0340*/  LDC R3, c[0x0][0x444] ;  /* 0x00011100ff037b82 */ /* 0x000e620000000800 */
[----:B0-----:R-:W-:-:S04]  /*0350*/  IMAD R10, R7, R10, UR5 ;  /* 0x00000005070a7e24 */ /* 0x001fc8000f8e020a */
[----:B-1----:R-:W-:-:S07]  /*0360*/  IMAD R10, R10, R3, RZ ;  /* 0x000000030a0a7224 */ /* 0x002fce00078e02ff */
.L_x_1795:
        /* <DEDUP_REMOVED lines=63> */
.L_x_1797:
[----:B------:R-:W-:Y:S05]  /*0760*/  BSYNC.RECONVERGENT B0 ;  /* 0x0000000000007941 */ /* 0x000fea0003800200 */
.L_x_1796:
        /* <DEDUP_REMOVED lines=22> */
.L_x_1799:
[----:B------:R-:W-:Y:S05]  /*08d0*/  BSYNC.RECONVERGENT B0 ;  /* 0x0000000000007941 */ /* 0x000fea0003800200 */
.L_x_1798:
        /* <DEDUP_REMOVED lines=25> */
.L_x_1801:
[----:B------:R-:W-:Y:S05]  /*0a70*/  BSYNC.RECONVERGENT B0 ;  /* 0x0000000000007941 */ /* 0x000fea0003800200 */
.L_x_1800:
        /* <DEDUP_REMOVED lines=30> */
.L_x_1803:
[----:B------:R-:W-:Y:S05]  /*0c60*/  BSYNC.RECONVERGENT B0 ;  /* 0x0000000000007941 */ /* 0x000fea0003800200 */
.L_x_1802:
        /* <DEDUP_REMOVED lines=221> */
.L_x_1804:
        /* <DEDUP_REMOVED lines=12> */
.L_x_2523:


//--------------------- .text._ZN5flash25flash_bwd_dot_do_o_kernelILb1E23Flash_bwd_kernel_traitsILi256ELi64ELi64ELi8ELi4ELi2ELi2ELb0ELb1EN7cutlass10bfloat16_tE19Flash_kernel_traitsILi256ELi64ELi64ELi8ES3_EEEEvNS_16Flash_bwd_paramsE --------------------------
	.section	.text._ZN5flash25flash_bwd_dot_do_o_kernelILb1E23Flash_bwd_kernel_traitsILi256ELi64ELi64ELi8ELi4ELi2ELi2ELb0ELb1EN7cutlass10bfloat16_tE19Flash_kernel_traitsILi256ELi64ELi64ELi8ES3_EEEEvNS_16Flash_bwd_paramsE,"ax",@progbits
	.align	128
        .global         _ZN5flash25flash_bwd_dot_do_o_kernelILb1E23Flash_bwd_kernel_traitsILi256ELi64ELi64ELi8ELi4ELi2ELi2ELb0ELb1EN7cutlass10bfloat16_tE19Flash_kernel_traitsILi256ELi64ELi64ELi8ES3_EEEEvNS_16Flash_bwd_paramsE
        .type           _ZN5flash25flash_bwd_dot_do_o_kernelILb1E23Flash_bwd_kernel_traitsILi256ELi64ELi64ELi8ELi4ELi2ELi2ELb0ELb1EN7cutlass10bfloat16_tE19Flash_kernel_traitsILi256ELi64ELi64ELi8ES3_EEEEvNS_16Flash_bwd_paramsE,@function
        .size           _ZN5flash25flash_bwd_dot_do_o_kernelILb1E23Flash_bwd_kernel_traitsILi256ELi64ELi64ELi8ELi4ELi2ELi2ELb0ELb1EN7cutlass10bfloat16_tE19Flash_kernel_traitsILi256ELi64ELi64ELi8ES3_EEEEvNS_16Flash_bwd_paramsE,(.L_x_2524 - _ZN5flash25flash_bwd_dot_do_o_kernelILb1E23Flash_bwd_kernel_traitsILi256ELi64ELi64ELi8ELi4ELi2ELi2ELb0ELb1EN7cutlass10bfloat16_tE19Flash_kernel_traitsILi256ELi64ELi64ELi8ES3_EEEEvNS_16Flash_bwd_paramsE)
        .other          _ZN5flash25flash_bwd_dot_do_o_kernelILb1E23Flash_bwd_kernel_traitsILi256ELi64ELi64ELi8ELi4ELi2ELi2ELb0ELb1EN7cutlass10bfloat16_tE19Flash_kernel_traitsILi256ELi64ELi64ELi8ES3_EEEEvNS_16Flash_bwd_paramsE,@"STO_CUDA_ENTRY STV_DEFAULT"
_ZN5flash25flash_bwd_dot_do_o_kernelILb1E23Flash_bwd_kernel_traitsILi256ELi64ELi64ELi8ELi4ELi2ELi2ELb0ELb1EN7cutlass10bfloat16_tE19Flash_kernel_traitsILi256ELi64ELi64ELi8ES3_EEEEvNS_16Flash_bwd_paramsE:
.text._ZN5flash25flash_bwd_dot_do_o_kernelILb1E23Flash_bwd_kernel_traitsILi256ELi64ELi64ELi8ELi4ELi2ELi2ELb0ELb1EN7cutlass10bfloat16_tE19Flash_kernel_traitsILi256ELi64ELi64ELi8ES3_EEEEvNS_16Flash_bwd_paramsE:
        /* <DEDUP_REMOVED lines=60> */
.L_x_1805:
[-C--:B------:R-:W-:Y:S02]  /*03c0*/  IMAD R7, R3, R13.reuse, RZ ;  /* 0x0000000d03077224 */ /* 0x080fe400078e02ff */
[----:B------:R-:W-:-:S04]  /*03d0*/  IMAD.WIDE.U32 R4, R2, R13, RZ ;  /* 0x0000000d02047225 */ /* 0x000fc800078e00ff */
[----:B------:R-:W-:Y:S01]  /*03e0*/  IMAD.MOV.U32 R6, RZ, RZ, R4 ;  /* 0x000000ffff067224 */ /* 0x000fe200078e0004 */
[----:B------:R-:W-:-:S07]  /*03f0*/  IADD3 R14, PT, PT, R5, R7, RZ ;  /* 0x00000007050e7210 */ /* 0x000fce0007ffe0ff */
.L_x_1806:
        /* <DEDUP_REMOVED lines=21> */
.L_x_1807:
[----:B------:R-:W0:Y:S01]  /*0550*/  LDC R0, c[0x0][0x444] ;  /* 0x00011100ff007b82 */ /* 0x000e220000000800 */
[----:B------:R-:W-:-:S04]  /*0560*/  IMAD R71, R71, R22, R9 ;  /* 0x0000001647477224 */ /* 0x000fc800078e0209 */
[----:B0-----:R-:W-:-:S07]  /*0570*/  IMAD R71, R71, R0, RZ ;  /* 0x0000000047477224 */ /* 0x001fce00078e02ff */
.L_x_1808:
        /* <DEDUP_REMOVED lines=66> */
.L_x_1810:
[----:B------:R-:W-:Y:S05]  /*09a0*/  BSYNC.RECONVERGENT B0 ;  /* 0x0000000000007941 */ /* 0x000fea0003800200 */
.L_x_1809:
        /* <DEDUP_REMOVED lines=22> */
.L_x_1812:
[----:B------:R-:W-:Y:S05]  /*0b10*/  BSYNC.RECONVERGENT B0 ;  /* 0x0000000000007941 */ /* 0x000fea0003800200 */
.L_x_1811:
        /* <DEDUP_REMOVED lines=36> */
.L_x_1814:
[----:B------:R-:W-:Y:S05]  /*0d60*/  BSYNC.RECONVERGENT B0 ;  /* 0x0000000000007941 */ /* 0x000fea0003800200 */
.L_x_1813:
        /* <DEDUP_REMOVED lines=26> */
.L_x_1816:
[----:B------:R-:W-:Y:S05]  /*0f10*/  BSYNC.RECONVERGENT B0 ;  /* 0x0000000000007941 */ /* 0x000fea0003800200 */
.L_x_1815:
        /* <DEDUP_REMOVED lines=253> */
.L_x_1817:
        /* <DEDUP_REMOVED lines=9> */
.L_x_2524:


//--------------------- .text._ZN5flash27flash_bwd_convert_dq_kernelI23Flash_bwd_kernel_traitsILi256ELi64ELi64ELi8ELi4ELi2ELi2ELb0ELb0EN7cutlass10bfloat16_tE19Flash_kernel_traitsILi256ELi64ELi64ELi8ES3_EEEEvNS_16Flash_bwd_paramsEi --------------------------
	.section	.text._ZN5flash27flash_bwd_convert_dq_kernelI23Flash_bwd_kernel_traitsILi256ELi64ELi64ELi8ELi4ELi2ELi2ELb0ELb0EN7cutlass10bfloat16_tE19Flash_kernel_traitsILi256ELi64ELi64ELi8ES3_EEEEvNS_16Flash_bwd_paramsEi,"ax",@progbits
	.align	128
        .global         _ZN5flash27flash_bwd_convert_dq_kernelI23Flash_bwd_kernel_traitsILi256ELi64ELi64ELi8ELi4ELi2ELi2ELb0ELb0EN7cutlass10bfloat16_tE19Flash_kernel_traitsILi256ELi64ELi64ELi8ES3_EEEEvNS_16Flash_bwd_paramsEi
        .type           _ZN5flash27flash_bwd_convert_dq_kernelI23Flash_bwd_kernel_traitsILi256ELi64ELi64ELi8ELi4ELi2ELi2ELb0ELb0EN7cutlass10bfloat16_tE19Flash_kernel_traitsILi256ELi64ELi64ELi8ES3_EEEEvNS_16Flash_bwd_paramsEi,@function
        .size           _ZN5flash27flash_bwd_convert_dq_kernelI23Flash_bwd_kernel_traitsILi256ELi64ELi64ELi8ELi4ELi2ELi2ELb0ELb0EN7cutlass10bfloat16_tE19Flash_kernel_traitsILi256ELi64ELi64ELi8ES3_EEEEvNS_16Flash_bwd_paramsEi,(.L_x_2525 - _ZN5flash27flash_bwd_convert_dq_kernelI23Flash_bwd_kernel_traitsILi256ELi64ELi64ELi8ELi4ELi2ELi2ELb0ELb0EN7cutlass10bfloat16_tE19Flash_kernel_traitsILi256ELi64ELi64ELi8ES3_EEEEvNS_16Flash_bwd_paramsEi)
        .other          _ZN5flash27flash_bwd_convert_dq_kernelI23Flash_bwd_kernel_traitsILi256ELi64ELi64ELi8ELi4ELi2ELi2ELb0ELb0EN7cutlass10bfloat16_tE19Flash_kernel_traitsILi256ELi64ELi64ELi8ES3_EEEEvNS_16Flash_bwd_paramsEi,@"STO_CUDA_ENTRY STV_DEFAULT"
_ZN5flash27flash_bwd_convert_dq_kernelI23Flash_bwd_kernel_traitsILi256ELi64ELi64ELi8ELi4ELi2ELi2ELb0ELb0EN7cutlass10bfloat16_tE19Flash_kernel_traitsILi256ELi64ELi64ELi8ES3_EEEEvNS_16Flash_bwd_paramsEi:
.text._ZN5flash27flash_bwd_convert_dq_kernelI23Flash_bwd_kernel_traitsILi256ELi64ELi64ELi8ELi4ELi2ELi2ELb0ELb0EN7cutlass10bfloat16_tE19Flash_kernel_traitsILi256ELi64ELi64ELi8ES3_EEEEvNS_16Flash_bwd_paramsEi:
        /* <DEDUP_REMOVED lines=48> */
.L_x_1818:
[-C--:B------:R-:W-:Y:S02]  /*0300*/  IMAD R5, R3, R41.reuse, RZ ;  /* 0x0000002903057224 */ /* 0x080fe400078e02ff */
[----:B------:R-:W-:-:S05]  /*0310*/  IMAD.WIDE.U32 R40, R2, R41, RZ ;  /* 0x0000002902287225 */ /* 0x000fca00078e00ff */
[----:B------:R-:W-:-:S07]  /*0320*/  IADD3 R38, PT, PT, R41, R5, RZ ;  /* 0x0000000529267210 */ /* 0x000fce0007ffe0ff */
.L_x_1819:
        /* <DEDUP_REMOVED lines=64> */
.L_x_1821:
        /* <DEDUP_REMOVED lines=144> */
.L_x_1820:
        /* <DEDUP_REMOVED lines=194> */
.L_x_1823:
[----:B------:R-:W-:Y:S05]  /*1c50*/  BSYNC.RECONVERGENT B0 ;  /* 0x0000000000007941 */ /* 0x000fea0003800200 */
.L_x_1822:
        /* <DEDUP_REMOVED lines=24> */
.L_x_1824:
        /* <DEDUP_REMOVED lines=10> */
.L_x_2525:


//--------------------- .text._ZN5flash44flash_bwd_dq_dk_dv_loop_seqk_parallel_kernelI23Flash_bwd_kernel_traitsILi256ELi64ELi64ELi8ELi4ELi2ELi2ELb0ELb0EN7cutlass10bfloat16_tE19Flash_kernel_traitsILi256ELi64ELi64ELi8ES3_EELb1ELb0ELb0ELb0ELb0ELb0ELb0EEEvNS_16Flash_bwd_paramsE --------------------------
	.section	.text._ZN5flash44flash_bwd_dq_dk_dv_loop_seqk_parallel_kernelI23Flash_bwd_kernel_traitsILi256ELi64ELi64ELi8ELi4ELi2ELi2ELb0ELb0EN7cutlass10bfloat16_tE19Flash_kernel_traitsILi256ELi64ELi64ELi8ES3_EELb1ELb0ELb0ELb0ELb0ELb0ELb0EEEvNS_16Flash_bwd_paramsE,"ax",@progbits
	.align	128
        .global         _ZN5flash44flash_bwd_dq_dk_dv_loop_seqk_parallel_kernelI23Flash_bwd_kernel_traitsILi256ELi64ELi64ELi8ELi4ELi2ELi2ELb0ELb0EN7cutlass10bfloat16_tE19Flash_kernel_traitsILi256ELi64ELi64ELi8ES3_EELb1ELb0ELb0ELb0ELb0ELb0ELb0EEEvNS_16Flash_bwd_paramsE
        .type           _ZN5flash44flash_bwd_dq_dk_dv_loop_seqk_parallel_kernelI23Flash_bwd_kernel_traitsILi256ELi64ELi64ELi8ELi4ELi2ELi2ELb0ELb0EN7cutlass10bfloat16_tE19Flash_kernel_traitsILi256ELi64ELi64ELi8ES3_EELb1ELb0ELb0ELb0ELb0ELb0ELb0EEEvNS_16Flash_bwd_paramsE,@function
        .size           _ZN5flash44flash_bwd_dq_dk_dv_loop_seqk_parallel_kernelI23Flash_bwd_kernel_traitsILi256ELi64ELi64ELi8ELi4ELi2ELi2ELb0ELb0EN7cutlass10bfloat16_tE19Flash_kernel_traitsILi256ELi64ELi64ELi8ES3_EELb1ELb0ELb0ELb0ELb0ELb0ELb0EEEvNS_16Flash_bwd_paramsE,(.L_x_2526 - _ZN5flash44flash_bwd_dq_dk_dv_loop_seqk_parallel_kernelI23Flash_bwd_kernel_traitsILi256ELi64ELi64ELi8ELi4ELi2ELi2ELb0ELb0EN7cutlass10bfloat16_tE19Flash_kernel_traitsILi256ELi64ELi64ELi8ES3_EELb1ELb0ELb0ELb0ELb0ELb0ELb0EEEvNS_16Flash_bwd_paramsE)
        .other          _ZN5flash44flash_bwd_dq_dk_dv_loop_seqk_parallel_kernelI23Flash_bwd_kernel_traitsILi256ELi64ELi64ELi8ELi4ELi2ELi2ELb0ELb0EN7cutlass10bfloat16_tE19Flash_kernel_traitsILi256ELi64ELi64ELi8ES3_EELb1ELb0ELb0ELb0ELb0ELb0ELb0EEEvNS_16Flash_bwd_paramsE,@"STO_CUDA_ENTRY STV_DEFAULT"
_ZN5flash44flash_bwd_dq_dk_dv_loop_seqk_parallel_kernelI23Flash_bwd_kernel_traitsILi256ELi64ELi64ELi8ELi4ELi2ELi2ELb0ELb0EN7cutlass10bfloat16_tE19Flash_kernel_traitsILi256ELi64ELi64ELi8ES3_EELb1ELb0ELb0ELb0ELb0ELb0ELb0EEEvNS_16Flash_bwd_paramsE:
.text._ZN5flash44flash_bwd_dq_dk_dv_loop_seqk_parallel_kernelI23Flash_bwd_kernel_traitsILi256ELi64ELi64ELi8ELi4ELi2ELi2ELb0ELb0EN7cutlass10bfloat16_tE19Flash_kernel_traitsILi256ELi64ELi64ELi8ES3_EELb1ELb0ELb0ELb0ELb0ELb0ELb0EEEvNS_16Flash_bwd_paramsE:
        /* <DEDUP_REMOVED lines=52> */
.L_x_1882:
[----:B---3--:R-:W3:Y:S01]  /*0340*/  LDCU.64 UR8, c[0x0][0x478] ;  /* 0x00008f00ff0877ac */ /* 0x008ee20008000a00 */
[----:B------:R-:W-:Y:S02]  /*0350*/  PLOP3.LUT P1, PT, PT, PT, UP3, 0x80, 0x8 ;  /* 0x000000000008781c */ /* 0x000fe40003f2f038 */
[----:B------:R-:W-:Y:S01]  /*0360*/  PLOP3.LUT P4, PT, PT, PT, UP5, 0x80, 0x8 ;  /* 0x000000000008781c */ /* 0x000fe20003f8f058 */
[----:B------:R-:W-:Y:S01]  /*0370*/  @UP3 ULEA UR12, UP0, UR24, UR6, 0x2 ;  /* 0x00000006180c3291 */ /* 0x000fe2000f8010ff */
[----:B------:R-:W-:Y:S01]  /*0380*/  PLOP3.LUT P2, PT, PT, PT, UP4, 0x80, 0x8 ;  /* 0x000000000008781c */ /* 0x000fe20003f4f048 */
[----:B------:R-:W-:Y:S02]  /*0390*/  UISETP.NE.AND UP2, UPT, UR27, URZ, UPT ;  /* 0x000000ff1b00728c */ /* 0x000fe4000bf45270 */
[----:B------:R-:W-:Y:S02]  /*03a0*/  @UP3 ULEA.HI.X UR13, UR24, UR7, URZ, 0x2, UP0 ;  /* 0x00000007180d3291 */ /* 0x000fe400080f14ff */
[----:B----4-:R-:W-:-:S04]  /*03b0*/  IMAD.U32 R2, RZ, RZ, UR12 ;  /* 0x0000000cff027e24 */ /* 0x010fc8000f8e00ff */
        /* <DEDUP_REMOVED lines=44> */
.L_x_1825:
        /* <DEDUP_REMOVED lines=34> */
.L_x_1827:
[----:B------:R-:W2:Y:S01]  /*08a0*/  LDCU.64 UR14, c[0x0][0x3b8] ;  /* 0x00007700ff0e77ac */ /* 0x000ea20008000a00 */
[----:B------:R-:W-:-:S04]  /*08b0*/  UIADD3 UR8, UPT, UPT, UR39, UR42, URZ ;  /* 0x0000002a27087290 */ /* 0x000fc8000fffe0ff */
[----:B--2---:R-:W-:Y:S02]  /*08c0*/  UIMAD.WIDE.U32 UR10, UR8, UR14, URZ ;  /* 0x0000000e080a72a5 */ /* 0x004fe4000f8e00ff */
[----:B------:R-:W-:-:S04]  /*08d0*/  UIMAD UR8, UR8, UR15, URZ ;  /* 0x0000000f080872a4 */ /* 0x000fc8000f8e02ff */
[----:B------:R-:W-:Y:S01]  /*08e0*/  UIADD3 UR8, UPT, UPT, UR11, UR8, URZ ;  /* 0x000000080b087290 */ /* 0x000fe2000fffe0ff */
[----:B------:R-:W-:-:S05]  /*08f0*/  UMOV UR50, UR10 ;  /* 0x0000000a00327c82 */ /* 0x000fca0008000000 */
[----:B------:R-:W-:Y:S02]  /*0900*/  MOV R12, UR8 ;  /* 0x00000008000c7c02 */ /* 0x000fe40008000f00 */
.L_x_1828:
        /* <DEDUP_REMOVED lines=42> */
.L_x_1829:
[----:B------:R-:W2:Y:S01]  /*0bb0*/  LDCU.64 UR12, c[0x0][0x3c0] ;  /* 0x00007800ff0c77ac */ /* 0x000ea20008000a00 */
[----:B------:R-:W-:-:S04]  /*0bc0*/  UIADD3 UR8, UPT, UPT, UR39, UR42, URZ ;  /* 0x0000002a27087290 */ /* 0x000fc8000fffe0ff */
[----:B--2---:R-:W-:Y:S02]  /*0bd0*/  UIMAD.WIDE.U32 UR10, UR8, UR12, URZ ;  /* 0x0000000c080a72a5 */ /* 0x004fe4000f8e00ff */
[----:B------:R-:W-:-:S04]  /*0be0*/  UIMAD UR8, UR8, UR13, URZ ;  /* 0x0000000d080872a4 */ /* 0x000fc8000f8e02ff */
[----:B------:R-:W-:Y:S01]  /*0bf0*/  UIADD3 UR8, UPT, UPT, UR11, UR8, URZ ;  /* 0x000000080b087290 */ /* 0x000fe2000fffe0ff */
[----:B------:R-:W-:-:S05]  /*0c00*/  UMOV UR46, UR10 ;  /* 0x0000000a002e7c82 */ /* 0x000fca0008000000 */
[----:B------:R-:W-:-:S07]  /*0c10*/  MOV R13, UR8 ;  /* 0x00000008000d7c02 */ /* 0x000fce0008000f00 */
.L_x_1830:
        /* <DEDUP_REMOVED lines=27> */
.L_x_1831:
[----:B------:R-:W-:Y:S02]  /*0dd0*/  UIMAD.WIDE.U32 UR54, UR64, UR16, URZ ;  /* 0x00000010403672a5 */ /* 0x000fe4000f8e00ff */
[----:B------:R-:W-:-:S04]  /*0de0*/  UIMAD UR8, UR65, UR16, URZ ;  /* 0x00000010410872a4 */ /* 0x000fc8000f8e02ff */
[----:B------:R-:W-:-:S12]  /*0df0*/  UIADD3 UR8, UPT, UPT, UR55, UR8, URZ ;  /* 0x0000000837087290 */ /* 0x000fd8000fffe0ff */
.L_x_1832:
        /* <DEDUP_REMOVED lines=20> */
.L_x_1833:
[----:B------:R-:W2:Y:S01]  /*0f40*/  LDCU UR56, c[0x0][0x434] ;  /* 0x00008680ff3877ac */ /* 0x000ea20008000800 */
[----:B------:R-:W-:-:S04]  /*0f50*/  UIMAD UR10, UR24, UR44, UR23 ;  /* 0x0000002c180a72a4 */ /* 0x000fc8000f8e0217 */
[----:B--2---:R-:W-:Y:S02]  /*0f60*/  UIMAD UR56, UR10, UR56, URZ ;  /* 0x000000380a3872a4 */ /* 0x004fe4000f8e02ff */
.L_x_1834:
        /* <DEDUP_REMOVED lines=11> */
.L_x_1835:
[----:B------:R-:W2:Y:S01]  /*1020*/  LDCU UR55, c[0x0][0x444] ;  /* 0x00008880ff3777ac */ /* 0x000ea20008000800 */
[----:B------:R-:W-:-:S04]  /*1030*/  UIMAD UR10, UR24, UR44, UR23 ;  /* 0x0000002c180a72a4 */ /* 0x000fc8000f8e0217 */
[----:B--2---:R-:W-:-:S12]  /*1040*/  UIMAD UR55, UR10, UR55, URZ ;  /* 0x000000370a3772a4 */ /* 0x004fd8000f8e02ff */
.L_x_1836:
[----:B------:R-:W2:Y:S01]  /*1050*/  S2R R0, SR_TID.X ;  /* 0x0000000000007919 */ /* 0x000ea20000002100 */
[----:B------:R-:W-:Y:S01]  /*1060*/  USHF.R.S32.HI UR10, URZ, 0x1f, UR9 ;  /* 0x0000001fff0a7899 */ /* 0x000fe20008011409 */
[----:B------:R-:W3:Y:S01]  /*1070*/  LDC.64 R6, c[0x0][0x3b0] ;  /* 0x0000ec00ff067b82 */ /* 0x000ee20000000a00 */
[----:B------:R-:W-:Y:S01]  /*1080*/  UIADD3 UR54, UP1, UP0, UR62, UR54, UR9 ;  /* 0x000000363e367290 */ /* 0x000fe2000f83e009 */
[----:B------:R-:W-:Y:S01]  /*1090*/  IMAD.MOV.U32 R19, RZ, RZ, RZ ;  /* 0x000000ffff137224 */ /* 0x000fe200078e00ff */
[----:B------:R-:W-:Y:S01]  /*10a0*/  ISETP.NE.AND P3, PT, RZ, UR57, PT ;  /* 0x00000039ff007c0c */ /* 0x000fe2000bf65270 */
[----:B------:R-:W-:Y:S01]  /*10b0*/  BSSY.RECONVERGENT B1, `(.L_x_1826) ;  /* 0x000093e000017945 */ /* 0x000fe20003800200 */
[----:B------:R-:W-:Y:S02]  /*10c0*/  UIADD3.X UR53, UPT, UPT, UR53, UR8, UR10, UP1, UP0 ;  /* 0x0000000835357290 */ /* 0x000fe40008fe040a */
[----:B------:R-:W-:Y:S02]  /*10d0*/  UISETP.GT.AND UP0, UPT, UR47, URZ, UPT ;  /* 0x000000ff2f00728c */ /* 0x000fe4000bf04270 */
[----:B------:R-:W-:Y:S01]  /*10e0*/  ULEA UR55, UR45, UR55, 0x6 ;  /* 0x000000372d377291 */ /* 0x000fe2000f8e30ff */
[----:B------:R-:W4:Y:S01]  /*10f0*/  LDCU.128 UR8, c[0x0][0x590] ;  /* 0x0000b200ff0877ac */ /* 0x000f220008000c00 */
[----:B------:R-:W-:-:S02]  /*1100*/  ULEA UR56, UR45, UR56, 0x6 ;  /* 0x000000382d387291 */ /* 0x000fc4000f8e30ff */
[----:B----4-:R-:W-:Y:S01]  /*1110*/  UIMAD UR16, UR49, UR8, URZ ;  /* 0x00000008311072a4 */ /* 0x010fe2000f8e02ff */
[C---:B--2---:R-:W-:Y:S01]  /*1120*/  IMAD.SHL.U32 R4, R0.reuse, 0x8, RZ ;  /* 0x0000000800047824 */ /* 0x044fe200078e00ff */
[----:B------:R-:W-:Y:S01]  /*1130*/  MOV R16, UR10 ;  /* 0x0000000a00107c02 */ /* 0x000fe20008000f00 */
[----:B------:R-:W-:Y:S01]  /*1140*/  IMAD.U32 R2, RZ, RZ, UR8 ;  /* 0x00000008ff027e24 */ /* 0x000fe2000f8e00ff */
[----:B------:R-:W-:Y:S01]  /*1150*/  UIMAD UR16, UR51, UR9, UR16 ;  /* 0x00000009331072a4 */ /* 0x000fe2000f8e0210 */
[----:B------:R-:W-:Y:S02]  /*1160*/  LOP3.LUT R5, R0, 0x1f, RZ, 0xc0, !PT ;  /* 0x0000001f00057812 */ /* 0x000fe400078ec0ff */
[----:B------:R-:W-:-:S04]  /*1170*/  LOP3.LUT R18, R4, 0x38, RZ, 0xc0, !PT ;  /* 0x0000003804127812 */ /* 0x000fc800078ec0ff */
[----:B------:R-:W-:Y:S01]  /*1180*/  IADD3 R10, P0, PT, R18, UR60, RZ ;  /* 0x0000003c120a7c10 */ /* 0x000fe2000ff1e0ff */
[----:B---3--:R-:W-:Y:S01]  /*1190*/  IMAD.WIDE.U32 R14, R6, UR51, R18 ;  /* 0x00000033060e7c25 */ /* 0x008fe2000f8e0012 */
[----:B------:R-:W2:Y:S03]  /*11a0*/  LDCU.64 UR60, c[0x0][0x420] ;  /* 0x00008400ff3c77ac */ /* 0x000ea60008000a00 */
[----:B------:R-:W-:Y:S01]  /*11b0*/  IMAD.X R11, RZ, RZ, UR17, P0 ;  /* 0x00000011ff0b7e24 */ /* 0x000fe200080e06ff */
[----:B------:R-:W-:Y:S01]  /*11c0*/  IADD3 R14, P0, PT, R14, UR52, RZ ;  /* 0x000000340e0e7c10 */ /* 0x000fe2000ff1e0ff */
[----:B------:R-:W-:-:S04]  /*11d0*/  IMAD.WIDE.U32 R2, R2, UR51, R10 ;  /* 0x0000003302027c25 */ /* 0x000fc8000f8e000a */
[----:B------:R-:W3:Y:S01]  /*11e0*/  LDC.64 R10, c[0x0][0x5f8] ;  /* 0x00017e00ff0a7b82 */ /* 0x000ee20000000a00 */
[----:B------:R-:W-:Y:S01]  /*11f0*/  VIADD R3, R3, UR16 ;  /* 0x0000001003037c36 */ /* 0x000fe20008000000 */
[----:B------:R-:W4:Y:S01]  /*1200*/  LDCU.64 UR16, c[0x0][0x3c8] ;  /* 0x00007900ff1077ac */ /* 0x000f220008000a00 */
[----:B------:R-:W-:-:S04]  /*1210*/  IMAD.WIDE.U32 R16, R16, UR23, R2 ;  /* 0x0000001710107c25 */ /* 0x000fc8000f8e0002 */
[----:B------:R-:W-:Y:S01]  /*1220*/  IMAD.U32 R2, RZ, RZ, UR11 ;  /* 0x0000000bff027e24 */ /* 0x000fe2000f8e00ff */
[----:B------:R-:W5:Y:S01]  /*1230*/  LDCU.64 UR10, c[0x0][0x550] ;  /* 0x0000aa00ff0a77ac */ /* 0x000f620008000a00 */
[----:B------:R-:W-:Y:S02]  /*1240*/  IMAD R3, R6, UR49, RZ ;  /* 0x0000003106037c24 */ /* 0x000fe4000f8e02ff */
[----:B------:R-:W-:Y:S01]  /*1250*/  IMAD R17, R2, UR23, R17 ;  /* 0x0000001702117c24 */ /* 0x000fe2000f8e0211 */
[----:B------:R-:W-:Y:S01]  /*1260*/  UIMAD UR49, UR44, UR58, URZ ;  /* 0x0000003a2c3172a4 */ /* 0x000fe2000f8e02ff */
[----:B------:R-:W-:Y:S01]  /*1270*/  IMAD R2, R7, UR51, R3 ;  /* 0x0000003307027c24 */ /* 0x000fe2000f8e0203 */
[----:B------:R-:W-:Y:S01]  /*1280*/  SHF.R.U32.HI R3, RZ, 0x3, R0 ;  /* 0x00000003ff037819 */ /* 0x000fe20000011600 */
[----:B------:R-:W-:Y:S02]  /*1290*/  USHF.L.U32 UR51, UR8, 0x5, URZ ;  /* 0x0000000508337899 */ /* 0x000fe400080006ff */
[----:B------:R-:W-:Y:S01]  /*12a0*/  USHF.L.U32 UR52, UR49, 0x6, URZ ;  /* 0x0000000631347899 */ /* 0x000fe200080006ff */
[----:B------:R-:W-:Y:S01]  /*12b0*/  IADD3.X R15, PT, PT, R15, UR48, R2, P0, !PT ;  /* 0x000000300f0f7c10 */ /* 0x000fe200087fe402 */
[----:B----4-:R-:W-:Y:S01]  /*12c0*/  IMAD.U32 R22, RZ, RZ, UR16 ;  /* 0x00000010ff167e24 */ /* 0x010fe2000f8e00ff */
[----:B------:R-:W-:Y:S01]  /*12d0*/  USHF.L.U64.HI UR48, UR8, 0x5, UR9 ;  /* 0x0000000508307899 */ /* 0x000fe20008010209 */
[----:B------:R-:W-:Y:S01]  /*12e0*/  IMAD.WIDE.U32 R20, R3, UR8, R16 ;  /* 0x0000000803147c25 */ /* 0x000fe2000f8e0010 */
[----:B------:R-:W-:Y:S01]  /*12f0*/  SHF.R.U32.HI R16, RZ, 0x5, R0 ;  /* 0x00000005ff107819 */ /* 0x000fe20000011600 */
[----:B------:R-:W4:Y:S01]  /*1300*/  LDCU.64 UR58, c[0x0][0x5e8] ;  /* 0x0000bd00ff3a77ac */ /* 0x000f220008000a00 */
[----:B------:R-:W-:Y:S01]  /*1310*/  SHF.L.U64.HI R17, R6, 0x5, R7 ;  /* 0x0000000506117819 */ /* 0x000fe20000010207 */
[----:B---3--:R-:W-:Y:S01]  /*1320*/  IMAD.WIDE.U32 R24, R10, UR21, RZ ;  /* 0x000000150a187c25 */ /* 0x008fe2000f8e00ff */
[----:B-----5:R-:W-:-:S03]  /*1330*/  LEA R242, P2, R20, UR10, 0x1 ;  /* 0x0000000a14f27c11 */ /* 0x020fc6000f8408ff */
[----:B------:R-:W-:Y:S01]  /*1340*/  IMAD.WIDE.U32 R22, R22, UR23, R14 ;  /* 0x0000001716167c25 */ /* 0x000fe2000f8e000e */
[----:B------:R-:W-:Y:S01]  /*1350*/  MOV R15, UR17 ;  /* 0x00000011000f7c02 */ /* 0x000fe20008000f00 */
[----:B------:R-:W3:Y:S01]  /*1360*/  LDCU.64 UR16, c[0x0][0x570] ;  /* 0x0000ae00ff1077ac */ /* 0x000ee20008000a00 */
[----:B------:R-:W-:Y:S01]  /*1370*/  SEL R14, R24, RZ, P3 ;  /* 0x000000ff180e7207 */ /* 0x000fe20001800000 */
[----:B------:R-:W-:Y:S02]  /*1380*/  IMAD R10, R16, UR49, R5 ;  /* 0x00000031100a7c24 */ /* 0x000fe4000f8e0205 */
[----:B------:R-:W-:Y:S02]  /*1390*/  IMAD R11, R11, UR21, R25 ;  /* 0x000000150b0b7c24 */ /* 0x000fe4000f8e0219 */
[----:B------:R-:W-:Y:S01]  /*13a0*/  IMAD R2, R3, UR9, R21 ;  /* 0x0000000903027c24 */ /* 0x000fe2000f8e0215 */
[----:B------:R-:W5:Y:S01]  /*13b0*/  LDCU.64 UR8, c[0x0][0x380] ;  /* 0x00007000ff0877ac */ /* 0x000f620008000a00 */
[----:B------:R-:W-:Y:S01]  /*13c0*/  IADD3 R14, P1, P0, R10, UR54, R14 ;  /* 0x000000360a0e7c10 */ /* 0x000fe2000f83e00e */
[----:B------:R-:W-:Y:S01]  /*13d0*/  IMAD R21, R15, UR23, R23 ;  /* 0x000000170f157c24 */ /* 0x000fe2000f8e0217 */
[----:B------:R-:W-:-:S02]  /*13e0*/  SHF.R.S32.HI R10, RZ, 0x1f, R10 ;  /* 0x0000001fff0a7819 */ /* 0x000fc4000001140a */
[----:B------:R-:W-:Y:S02]  /*13f0*/  SEL R11, R11, RZ, P3 ;  /* 0x000000ff0b0b7207 */ /* 0x000fe40001800000 */
[----:B------:R-:W-:Y:S01]  /*1400*/  LEA.HI.X R243, R20, UR11, R2, 0x1, P2 ;  /* 0x0000000b14f37c11 */ /* 0x000fe200090f0c02 */
[----:B------:R-:W-:Y:S01]  /*1410*/  IMAD.MOV.U32 R20, RZ, RZ, R22 ;  /* 0x000000ffff147224 */ /* 0x000fe200078e0016 */
[----:B------:R-:W-:Y:S01]  /*1420*/  IADD3.X R11, PT, PT, R10, UR53, R11, P1, P0 ;  /* 0x000000350a0b7c10 */ /* 0x000fe20008fe040b */
[----:B------:R-:W-:Y:S01]  /*1430*/  IMAD.U32 R10, RZ, RZ, UR52 ;  /* 0x00000034ff0a7e24 */ /* 0x000fe2000f8e00ff */
[----:B------:R-:W-:Y:S01]  /*1440*/  IADD3 R14, P0, PT, R14, UR52, RZ ;  /* 0x000000340e0e7c10 */ /* 0x000fe2000ff1e0ff */
[C---:B------:R-:W-:Y:S01]  /*1450*/  IMAD.WIDE.U32 R20, R3.reuse, R6, R20 ;  /* 0x0000000603147225 */ /* 0x040fe200078e0014 */
[----:B------:R-:W-:Y:S01]  /*1460*/  LOP3.LUT R15, R18, 0x40, RZ, 0xfc, !PT ;  /* 0x00000040120f7812 */ /* 0x000fe200078efcff */
[----:B----4-:R-:W-:Y:S01]  /*1470*/  UIMAD.WIDE UR10, UR55, 0x4, UR58 ;  /* 0x00000004370a78a5 */ /* 0x010fe2000f8e023a */
[----:B------:R-:W-:Y:S01]  /*1480*/  LEA.HI.X.SX32 R10, R10, R11, 0x1, P0 ;  /* 0x0000000b0a0a7211 */ /* 0x000fe200000f0eff */
[----:B------:R-:W-:Y:S01]  /*1490*/  IMAD R2, R3, R7, R21 ;  /* 0x0000000703027224 */ /* 0x000fe200078e0215 */
[----:B---3--:R-:W-:Y:S01]  /*14a0*/  LEA R240, P0, R14, UR16, 0x2 ;  /* 0x000000100ef07c11 */ /* 0x008fe2000f8010ff */
[----:B--2---:R-:W-:Y:S01]  /*14b0*/  UIMAD.WIDE UR52, UR56, 0x4, UR60 ;  /* 0x00000004383478a5 */ /* 0x004fe2000f8e023c */
[----:B-----5:R-:W-:-:S02]  /*14c0*/  LEA R244, P1, R20, UR8, 0x1 ;  /* 0x0000000814f47c11 */ /* 0x020fc4000f8208ff */
[----:B------:R-:W-:Y:S02]  /*14d0*/  LEA.HI.X R241, R14, UR17, R10, 0x2, P0 ;  /* 0x000000110ef17c11 */ /* 0x000fe400080f140a */
[C---:B------:R-:W-:Y:S02]  /*14e0*/  IADD3 R7, P0, PT, R3.reuse, 0x20, RZ ;  /* 0x0000002003077810 */ /* 0x040fe40007f1e0ff */
[----:B------:R-:W-:Y:S01]  /*14f0*/  LEA.HI.X R245, R20, UR9, R2, 0x1, P1 ;  /* 0x0000000914f57c11 */ /* 0x000fe200088f0c02 */
[----:B------:R-:W-:Y:S01]  /*1500*/  IMAD.SHL.U32 R20, R6, 0x20, RZ ;  /* 0x0000002006147824 */ /* 0x000fe200078e00ff */
[----:B------:R-:W-:Y:S01]  /*1510*/  IADD3 R21, PT, PT, R3, 0x20, RZ ;  /* 0x0000002003157810 */ /* 0x000fe20007ffe0ff */
[----:B------:R-:W-:Y:S01]  /*1520*/  IMAD.X R6, RZ, RZ, RZ, P0 ;  /* 0x000000ffff067224 */ /* 0x000fe200000e06ff */
[C---:B------:R-:W-:Y:S02]  /*1530*/  LOP3.LUT R14, R18.reuse, 0xc0, RZ, 0xfc, !PT ;  /* 0x000000c0120e7812 */ /* 0x040fe400078efcff */
[----:B------:R-:W-:Y:S01]  /*1540*/  LOP3.LUT R11, R18, 0x80, RZ, 0xfc, !PT ;  /* 0x00000080120b7812 */ /* 0x000fe200078efcff */
        /* <DEDUP_REMOVED lines=14> */
.L_x_1838:
[----:B------:R-:W2:Y:S01]  /*1630*/  LDCU.64 UR12, c[0x0][0x5c0] ;  /* 0x0000b800ff0c77ac */ /* 0x000ea20008000a00 */
[----:B------:R-:W-:-:S04]  /*1640*/  UIADD3 UR8, UPT, UPT, UR39, UR42, URZ ;  /* 0x0000002a27087290 */ /* 0x000fc8000fffe0ff */
[----:B--2---:R-:W-:Y:S02]  /*1650*/  UIMAD.WIDE.U32 UR16, UR8, UR12, URZ ;  /* 0x0000000c081072a5 */ /* 0x004fe4000f8e00ff */
[----:B------:R-:W-:-:S04]  /*1660*/  UIMAD UR8, UR8, UR13, URZ ;  /* 0x0000000d080872a4 */ /* 0x000fc8000f8e02ff */
[----:B------:R-:W-:-:S06]  /*1670*/  UIADD3 UR8, UPT, UPT, UR17, UR8, URZ ;  /* 0x0000000811087290 */ /* 0x000fcc000fffe0ff */
[----:B------:R-:W-:Y:S02]  /*1680*/  MOV R2, UR8 ;  /* 0x0000000800027c02 */ /* 0x000fe40008000f00 */
.L_x_1839:
        /* <DEDUP_REMOVED lines=13> */
.L_x_1840:
[----:B------:R-:W2:Y:S01]  /*1760*/  LDCU.64 UR10, c[0x0][0x5c8] ;  /* 0x0000b900ff0a77ac */ /* 0x000ea20008000a00 */
[----:B------:R-:W-:-:S04]  /*1770*/  UIADD3 UR39, UPT, UPT, UR39, UR42, URZ ;  /* 0x0000002a27277290 */ /* 0x000fc8000fffe0ff */
[----:B--2---:R-:W-:Y:S02]  /*1780*/  UIMAD.WIDE.U32 UR14, UR39, UR10, URZ ;  /* 0x0000000a270e72a5 */ /* 0x004fe4000f8e00ff */
[----:B------:R-:W-:-:S04]  /*1790*/  UIMAD UR39, UR39, UR11, URZ ;  /* 0x0000000b272772a4 */ /* 0x000fc8000f8e02ff */
[----:B------:R-:W-:-:S06]  /*17a0*/  UIADD3 UR39, UPT, UPT, UR15, UR39, URZ ;  /* 0x000000270f277290 */ /* 0x000fcc000fffe0ff */
[----:B------:R-:W-:-:S07]  /*17b0*/  MOV R0, UR39 ;  /* 0x0000002700007c02 */ /* 0x000fce0008000f00 */
.L_x_1841:
        /* <DEDUP_REMOVED lines=16> */
[----:B------:R-:W2:Y:S01]  /*18c0*/  LDCU UR15, c[0x0][0x440] ;  /* 0x00008800ff0f77ac */ /* 0x000ea20008000800 */
[----:B------:R-:W-:Y:S02]  /*18d0*/  IMAD.MOV.U32 R4, RZ, RZ, R8 ;  /* 0x000000ffff047224 */ /* 0x000fe400078e0008 */
[----:B------:R-:W-:Y:S01]  /*18e0*/  IMAD.MOV.U32 R5, RZ, RZ, R2 ;  /* 0x000000ffff057224 */ /* 0x000fe200078e0002 */
[----:B------:R-:W3:Y:S01]  /*18f0*/  LDCU.64 UR8, c[0x0][0x560] ;  /* 0x0000ac00ff0877ac */ /* 0x000ee20008000a00 */
[----:B------:R-:W-:-:S04]  /*1900*/  IMAD.WIDE.U32 R16, R3, UR12, R4 ;  /* 0x0000000c03107c25 */ /* 0x000fc8000f8e0004 */
        /* <DEDUP_REMOVED lines=11> */
.L_x_1843:
[----:B-1----:R-:W-:Y:S05]  /*19c0*/  BSYNC.RECONVERGENT B0 ;  /* 0x0000000000007941 */ /* 0x002fea0003800200 */
.L_x_1842:
[----:B------:R-:W-:Y:S04]  /*19d0*/  BSSY.RECONVERGENT B0, `(.L_x_1844) ;  /* 0x0000013000007945 */ /* 0x000fe80003800200 */
        /* <DEDUP_REMOVED lines=18> */
.L_x_1845:
[----:B------:R-:W-:Y:S05]  /*1b00*/  BSYNC.RECONVERGENT B0 ;  /* 0x0000000000007941 */ /* 0x000fea0003800200 */
.L_x_1844:
        /* <DEDUP_REMOVED lines=29> */
.L_x_1847:
[----:B------:R-:W-:Y:S05]  /*1ce0*/  BSYNC.RECONVERGENT B0 ;  /* 0x0000000000007941 */ /* 0x000fea0003800200 */
.L_x_1846:
[----:B------:R-:W-:Y:S05]  /*1cf0*/  @P5 BRA `(.L_x_1848) ;  /* 0x0000008400e45947 */ /* 0x000fea0003800000 */
[----:B------:R-:W4:Y:S01]  /*1d00*/  LDCU UR12, c[0x0][0x440] ;  /* 0x00008800ff0c77ac */ /* 0x000f220008000800 */
[----:B------:R-:W-:Y:S02]  /*1d10*/  IMAD R6, R6, UR10, RZ ;  /* 0x0000000a06067c24 */ /* 0x000fe4000f8e02ff */
[----:B---3--:R-:W-:Y:S01]  /*1d20*/  IMAD.MOV.U32 R2, RZ, RZ, R4 ;  /* 0x000000ffff027224 */ /* 0x008fe200078e0004 */
[----:B------:R-:W3:Y:S01]  /*1d30*/  LDCU.64 UR8, c[0x0][0x568] ;  /* 0x0000ad00ff0877ac */ /* 0x000ee20008000a00 */
[----:B------:R-:W-:Y:S02]  /*1d40*/  IMAD.MOV.U32 R3, RZ, RZ, R0 ;  /* 0x000000ffff037224 */ /* 0x000fe400078e0000 */
[C---:B------:R-:W-:Y:S02]  /*1d50*/  IMAD R6, R7.reuse, UR11, R6 ;  /* 0x0000000b07067c24 */ /* 0x040fe4000f8e0206 */
[----:B------:R-:W-:-:S04]  /*1d60*/  IMAD.WIDE.U32 R2, R7, UR10, R2 ;  /* 0x0000000a07027c25 */ /* 0x000fc8000f8e0002 */
[----:B------:R-:W-:Y:S01]  /*1d70*/  IMAD.IADD R6, R3, 0x1, R6 ;  /* 0x0000000103067824 */ /* 0x000fe200078e0206 */
[----:B----4-:R-:W-:Y:S02]  /*1d80*/  ISETP.GE.AND P2, PT, R18, UR12, PT ;  /* 0x0000000c12007c0c */ /* 0x010fe4000bf46270 */
[----:B------:R-:W-:Y:S02]  /*1d90*/  ISETP.GE.AND P1, PT, R15, UR12, PT ;  /* 0x0000000c0f007c0c */ /* 0x000fe4000bf26270 */
[----:B------:R-:W-:Y:S02]  /*1da0*/  ISETP.GE.AND P0, PT, R11, UR12, PT ;  /* 0x0000000c0b007c0c */ /* 0x000fe4000bf06270 */
[----:B---3--:R-:W-:-:S04]  /*1db0*/  LEA R4, P3, R2, UR8, 0x1 ;  /* 0x0000000802047c11 */ /* 0x008fc8000f8608ff */
        /* <DEDUP_REMOVED lines=8> */
.L_x_1837:
        /* <DEDUP_REMOVED lines=12> */
[----:B------:R-:W2:Y:S02]  /*1f00*/  LDCU UR8, c[0x0][0x440] ;  /* 0x00008800ff0877ac */ /* 0x000ea40008000800 */
        /* <DEDUP_REMOVED lines=25> */
.L_x_1850:
[----:B------:R3:W-:Y:S04]  /*20a0*/  STS.128 [R10+0x10000], RZ ;  /* 0x010000ff0a007388 */ /* 0x0007e80000000c00 */
[----:B------:R3:W-:Y:S04]  /*20b0*/  STS.128 [R10+0x12000], RZ ;  /* 0x012000ff0a007388 */ /* 0x0007e80000000c00 */
[----:B------:R3:W-:Y:S04]  /*20c0*/  STS.128 [R10+0x14000], RZ ;  /* 0x014000ff0a007388 */ /* 0x0007e80000000c00 */
[----:B------:R3:W-:Y:S02]  /*20d0*/  STS.128 [R10+0x16000], RZ ;  /* 0x016000ff0a007388 */ /* 0x0007e40000000c00 */
.L_x_1851:
[----:B-1----:R-:W-:Y:S05]  /*20e0*/  BSYNC.RECONVERGENT B0 ;  /* 0x0000000000007941 */ /* 0x002fea0003800200 */
.L_x_1849:
        /* <DEDUP_REMOVED lines=37> */
.L_x_1853:
[----:B------:R-:W-:Y:S05]  /*2340*/  BSYNC.RECONVERGENT B0 ;  /* 0x0000000000007941 */ /* 0x000fea0003800200 */
.L_x_1852:
        /* <DEDUP_REMOVED lines=29> */
.L_x_1855:
[----:B------:R1:W-:Y:S04]  /*2520*/  STS.128 [R237], RZ ;  /* 0x000000ffed007388 */ /* 0x0003e80000000c00 */
[----:B------:R1:W-:Y:S04]  /*2530*/  STS.128 [R237+0x2000], RZ ;  /* 0x002000ffed007388 */ /* 0x0003e80000000c00 */
[----:B------:R1:W-:Y:S04]  /*2540*/  STS.128 [R237+0x4000], RZ ;  /* 0x004000ffed007388 */ /* 0x0003e80000000c00 */
[----:B------:R1:W-:Y:S02]  /*2550*/  STS.128 [R237+0x6000], RZ ;  /* 0x006000ffed007388 */ /* 0x0003e40000000c00 */
.L_x_1856:
[----:B------:R-:W-:Y:S05]  /*2560*/  BSYNC.RECONVERGENT B0 ;  /* 0x0000000000007941 */ /* 0x000fea0003800200 */
.L_x_1854:
        /* <DEDUP_REMOVED lines=46> */
.L_x_1858:
[----:B------:R-:W-:Y:S05]  /*2850*/  BSYNC.RECONVERGENT B0 ;  /* 0x0000000000007941 */ /* 0x000fea0003800200 */
.L_x_1857:
        /* <DEDUP_REMOVED lines=48> */
.L_x_1860:
[----:B------:R2:W-:Y:S04]  /*2b60*/  STS.128 [R10+0x18000], RZ ;  /* 0x018000ff0a007388 */ /* 0x0005e80000000c00 */
[----:B------:R2:W-:Y:S04]  /*2b70*/  STS.128 [R10+0x1a000], RZ ;  /* 0x01a000ff0a007388 */ /* 0x0005e80000000c00 */
[----:B------:R2:W-:Y:S04]  /*2b80*/  STS.128 [R10+0x1c000], RZ ;  /* 0x01c000ff0a007388 */ /* 0x0005e80000000c00 */
[----:B------:R2:W-:Y:S02]  /*2b90*/  STS.128 [R10+0x1e000], RZ ;  /* 0x01e000ff0a007388 */ /* 0x0005e40000000c00 */
.L_x_1861:
[----:B------:R-:W-:Y:S05]  /*2ba0*/  BSYNC.RECONVERGENT B0 ;  /* 0x0000000000007941 */ /* 0x000fea0003800200 */
.L_x_1859:
        /* <DEDUP_REMOVED lines=41> */
.L_x_1863:
[----:B------:R-:W-:Y:S05]  /*2e40*/  BSYNC.RECONVERGENT B0 ;  /* 0x0000000000007941 */ /* 0x000fea0003800200 */
.L_x_1862:
        /* <DEDUP_REMOVED lines=17> */
[----:B--2---:R-:W-:-:S04]  /*2f60*/  IMAD.WIDE.U32 R22, R3, UR12, R8 ;  /* 0x0000000c03167c25 */ /* 0x004fc8000f8e0008 */
        /* <DEDUP_REMOVED lines=28> */
.L_x_1865:
[----:B------:R3:W-:Y:S04]  /*3130*/  STS.128 [R10+0x20000], RZ ;  /* 0x020000ff0a007388 */ /* 0x0007e80000000c00 */
[----:B------:R3:W-:Y:S04]  /*3140*/  STS.128 [R10+0x22000], RZ ;  /* 0x022000ff0a007388 */ /* 0x0007e80000000c00 */
[----:B------:R3:W-:Y:S04]  /*3150*/  STS.128 [R10+0x24000], RZ ;  /* 0x024000ff0a007388 */ /* 0x0007e80000000c00 */
[----:B------:R3:W-:Y:S02]  /*3160*/  STS.128 [R10+0x26000], RZ ;  /* 0x026000ff0a007388 */ /* 0x0007e40000000c00 */
.L_x_1866:
[----:B------:R-:W-:Y:S05]  /*3170*/  BSYNC.RECONVERGENT B0 ;  /* 0x0000000000007941 */ /* 0x000fea0003800200 */
.L_x_1864:
[----:B------:R-:W1:Y:S02]  /*3180*/  LDC.64 R8, c[0x0][0x528] ;  /* 0x00014a00ff087b82 */ /* 0x000e640000000a00 */
[----:B-1----:R1:W5:Y:S04]  /*3190*/  LDG.E.64 R12, desc[UR36][R8.64+0x8] ;  /* 0x00000824080c7981 */ /* 0x002368000c1e1b00 */
[----:B------:R-:W5:Y:S01]  /*31a0*/  LDG.E.64 R8, desc[UR36][R8.64] ;  /* 0x0000002408087981 */ /* 0x000f62000c1e1b00 */
[----:B------:R-:W-:Y:S01]  /*31b0*/  IMAD.U32 R233, RZ, RZ, UR43 ;  /* 0x0000002bffe97e24 */ /* 0x000fe2000f8e00ff */
[----:B------:R-:W-:Y:S01]  /*31c0*/  LOP3.LUT R16, R16, 0x3, RZ, 0xc0, !PT ;  /* 0x0000000310107812 */ /* 0x000fe200078ec0ff */
[----:B------:R-:W-:Y:S01]  /*31d0*/  BSSY.RECONVERGENT B0, `(.L_x_1867) ;  /* 0x0000029000007945 */ /* 0x000fe20003800200 */
[----:B------:R-:W1:Y:S02]  /*31e0*/  S2R R220, SR_TID.X ;  /* 0x0000000000dc7919 */ /* 0x000e640000002100 */
[----:B------:R-:W-:Y:S01]  /*31f0*/  LEA R233, R233, R16, 0x2 ;  /* 0x00000010e9e97211 */ /* 0x000fe200078e10ff */
        /* <DEDUP_REMOVED lines=38> */
.L_x_1868:
[----:B------:R-:W-:Y:S05]  /*3460*/  BSYNC.RECONVERGENT B0 ;  /* 0x0000000000007941 */ /* 0x000fea0003800200 */
.L_x_1867:
[C---:B------:R-:W-:Y:S01]  /*3470*/  IMAD.SHL.U32 R6, R0.reuse, 0x40, RZ ;  /* 0x0000004000067824 */ /* 0x040fe200078e00ff */
[----:B-1----:R-:W-:Y:S01]  /*3480*/  SHF.R.U32.HI R232, RZ, 0x2, R220 ;  /* 0x00000002ffe87819 */ /* 0x002fe200000116dc */
[C---:B------:R-:W-:Y:S01]  /*3490*/  IMAD.SHL.U32 R11, R0.reuse, 0x2, RZ ;  /* 0x00000002000b7824 */ /* 0x040fe200078e00ff */
[C---:B------:R-:W-:Y:S01]  /*34a0*/  R2P PR, R0.reuse, 0x6 ;  /* 0x0000000600007804 */ /* 0x040fe20000000000 */
[----:B------:R-:W-:Y:S01]  /*34b0*/  IMAD.SHL.U32 R15, R0, 0x20, RZ ;  /* 0x00000020000f7824 */ /* 0x000fe200078e00ff */
[----:B------:R-:W-:Y:S01]  /*34c0*/  LOP3.LUT R14, R6, 0x1c0, RZ, 0xc0, !PT ;  /* 0x000001c0060e7812 */ /* 0x000fe200078ec0ff */
[----:B------:R-:W-:Y:S01]  /*34d0*/  IMAD.SHL.U32 R7, R0, 0x10, RZ ;  /* 0x0000001000077824 */ /* 0x000fe200078e00ff */
[----:B------:R-:W-:Y:S01]  /*34e0*/  LOP3.LUT R11, R11, 0x20, RZ, 0xc0, !PT ;  /* 0x000000200b0b7812 */ /* 0x000fe200078ec0ff */
[C---:B------:R-:W-:Y:S01]  /*34f0*/  IMAD.SHL.U32 R216, R220.reuse, 0x40, RZ ;  /* 0x00000040dcd87824 */ /* 0x040fe200078e00ff */
[----:B--234-:R-:W-:Y:S01]  /*3500*/  LOP3.LUT R10, R15, 0x200, RZ, 0xc0, !PT ;  /* 0x000002000f0a7812 */ /* 0x01cfe200078ec0ff */
[----:B------:R-:W-:Y:S01]  /*3510*/  IMAD.SHL.U32 R219, R220, 0x2, RZ ;  /* 0x00000002dcdb7824 */ /* 0x000fe200078e00ff */
[----:B------:R-:W-:Y:S01]  /*3520*/  LOP3.LUT R14, R14, 0x38, R4, 0xf8, !PT ;  /* 0x000000380e0e7812 */ /* 0x000fe200078ef804 */
[C---:B------:R-:W-:Y:S01]  /*3530*/  IMAD.SHL.U32 R217, R220.reuse, 0x20, RZ ;  /* 0x00000020dcd97824 */ /* 0x040fe200078e00ff */
[----:B------:R-:W-:Y:S01]  /*3540*/  LOP3.LUT R11, R11, 0x18, R3, 0xf8, !PT ;  /* 0x000000180b0b7812 */ /* 0x000fe200078ef803 */
[----:B------:R-:W-:Y:S01]  /*3550*/  IMAD.SHL.U32 R218, R220, 0x8, RZ ;  /* 0x00000008dcda7824 */ /* 0x000fe200078e00ff */
[----:B------:R-:W-:Y:S01]  /*3560*/  LOP3.LUT R10, R10, 0x3800, R7, 0xf8, !PT ;  /* 0x000038000a0a7812 */ /* 0x000fe200078ef807 */
[----:B------:R-:W-:Y:S01]  /*3570*/  UIMAD UR13, UR24, UR44, UR23 ;  /* 0x0000002c180d72a4 */ /* 0x000fe2000f8e0217 */
[C---:B------:R-:W-:Y:S01]  /*3580*/  LOP3.LUT R227, R14.reuse, 0x8, R0, 0x78, !PT ;  /* 0x000000080ee37812 */ /* 0x040fe200078e7800 */
[----:B------:R-:W1:Y:S01]  /*3590*/  S2R R247, SR_TID.X ;  /* 0x0000000000f77919 */ /* 0x000e620000002100 */
[----:B------:R-:W-:Y:S01]  /*35a0*/  LOP3.LUT R7, R14, 0x8, R2, 0x78, !PT ;  /* 0x000000080e077812 */ /* 0x000fe200078e7802 */
[----:B------:R-:W-:Y:S01]  /*35b0*/  USHF.L.U32 UR13, UR13, 0x5, URZ ;  /* 0x000000050d0d7899 */ /* 0x000fe200080006ff */
[----:B------:R-:W-:Y:S01]  /*35c0*/  LOP3.LUT R11, R11, 0x1c0, R6, 0xf8, !PT ;  /* 0x000001c00b0b7812 */ /* 0x000fe200078ef806 */
[----:B------:R-:W2:Y:S01]  /*35d0*/  LDC R248, c[0x0][0x44c] ;  /* 0x00011300fff87b82 */ /* 0x000ea20000000800 */
[----:B------:R-:W-:Y:S01]  /*35e0*/  LOP3.LUT R3, R216, 0x1c0, RZ, 0xc0, !PT ;  /* 0x000001c0d8037812 */ /* 0x000fe200078ec0ff */
[----:B------:R-:W-:Y:S01]  /*35f0*/  USHF.R.S32.HI UR14, URZ, 0x1f, UR13 ;  /* 0x0000001fff0e7899 */ /* 0x000fe2000801140d */
[----:B------:R-:W-:Y:S01]  /*3600*/  LOP3.LUT R2, R219, 0x38, RZ, 0xc0, !PT ;  /* 0x00000038db027812 */ /* 0x000fe200078ec0ff */
[----:B------:R-:W0:Y:S01]  /*3610*/  LDGDEPBAR ;  /* 0x00000000000079af */ /* 0x000e220000000000 */
[----:B------:R-:W-:Y:S01]  /*3620*/  LOP3.LUT R227, R10, R227, RZ, 0xfc, !PT ;  /* 0x000000e30ae37212 */ /* 0x000fe200078efcff */
[----:B------:R-:W-:Y:S01]  /*3630*/  IMAD.SHL.U32 R10, R220, 0x10, RZ ;  /* 0x00000010dc0a7824 */ /* 0x000fe200078e00ff */
[----:B------:R-:W-:Y:S01]  /*3640*/  LOP3.LUT R0, R217, 0x200, RZ, 0xc0, !PT ;  /* 0x00000200d9007812 */ /* 0x000fe200078ec0ff */
[----:B------:R-:W-:Y:S01]  /*3650*/  IMAD.MOV.U32 R229, RZ, RZ, 0x40 ;  /* 0x00000040ffe57424 */ /* 0x000fe200078e00ff */
[----:B------:R-:W-:Y:S01]  /*3660*/  LOP3.LUT R4, R11, 0x38, R4, 0x78, !PT ;  /* 0x000000380b047812 */ /* 0x000fe200078e7804 */
[----:B------:R-:W-:Y:S01]  /*3670*/  IMAD.MOV.U32 R228, RZ, RZ, 0x20 ;  /* 0x00000020ffe47424 */ /* 0x000fe200078e00ff */
[----:B------:R-:W-:Y:S01]  /*3680*/  LOP3.LUT R3, R3, 0x38, R218, 0xf8, !PT ;  /* 0x0000003803037812 */ /* 0x000fe200078ef8da */
[----:B------:R-:W-:Y:S01]  /*3690*/  UIADD3 UR31, UPT, UPT, UR31, 0x40, URZ ;  /* 0x000000401f1f7890 */ /* 0x000fe2000fffe0ff */
[----:B------:R-:W-:Y:S01]  /*36a0*/  LOP3.LUT R2, R2, 0x20, R232, 0x78, !PT ;  /* 0x0000002002027812 */ /* 0x000fe200078e78e8 */
[----:B------:R-:W-:Y:S01]  /*36b0*/  IMAD.MOV.U32 R250, RZ, RZ, 0x20 ;  /* 0x00000020fffa7424 */ /* 0x000fe200078e00ff */
[----:B------:R-:W-:Y:S01]  /*36c0*/  LOP3.LUT R16, R6, 0x200, RZ, 0xc0, !PT ;  /* 0x0000020006107812 */ /* 0x000fe200078ec0ff */
[----:B------:R-:W-:Y:S01]  /*36d0*/  IMAD.MOV.U32 R249, RZ, RZ, 0x40 ;  /* 0x00000040fff97424 */ /* 0x000fe200078e00ff */
[----:B------:R-:W-:Y:S01]  /*36e0*/  LOP3.LUT R0, R0, 0x3800, R10, 0xf8, !PT ;  /* 0x0000380000007812 */ /* 0x000fe200078ef80a */
[----:B------:R-:W-:Y:S01]  /*36f0*/  IMAD.MOV.U32 R239, RZ, RZ, 0x4 ;  /* 0x00000004ffef7424 */ /* 0x000fe200078e00ff */
[----:B------:R-:W-:-:S02]  /*3700*/  LOP3.LUT R238, R3, 0x8, R220, 0x78, !PT ;  /* 0x0000000803ee7812 */ /* 0x000fc400078e78dc */
[----:B------:R-:W-:Y:S02]  /*3710*/  CS2R R190, SRZ ;  /* 0x0000000000be7805 */ /* 0x000fe4000001ff00 */
[----:B------:R-:W-:Y:S02]  /*3720*/  LOP3.LUT R10, R2, 0x1c0, R10, 0xf8, !PT ;  /* 0x000001c0020a7812 */ /* 0x000fe400078ef80a */
[----:B------:R-:W-:Y:S02]  /*3730*/  CS2R R188, SRZ ;  /* 0x0000000000bc7805 */ /* 0x000fe4000001ff00 */
[----:B------:R-:W-:Y:S02]  /*3740*/  LOP3.LUT R6, R4, 0x200, R6, 0xf8, !PT ;  /* 0x0000020004067812 */ /* 0x000fe400078ef806 */
[----:B------:R-:W-:Y:S02]  /*3750*/  CS2R R194, SRZ ;  /* 0x0000000000c27805 */ /* 0x000fe4000001ff00 */
[----:B------:R-:W-:-:S02]  /*3760*/  LOP3.LUT R4, R216, 0x200, RZ, 0xc0, !PT ;  /* 0x00000200d8047812 */ /* 0x000fc400078ec0ff */
[----:B------:R-:W-:Y:S02]  /*3770*/  CS2R R192, SRZ ;  /* 0x0000000000c07805 */ /* 0x000fe4000001ff00 */
[----:B------:R-:W-:Y:S02]  /*3780*/  SHF.R.U32.HI R2, RZ, 0x1, R220 ;  /* 0x00000001ff027819 */ /* 0x000fe400000116dc */
[----:B------:R-:W-:Y:S02]  /*3790*/  CS2R R186, SRZ ;  /* 0x0000000000ba7805 */ /* 0x000fe4000001ff00 */
[----:B------:R-:W-:Y:S02]  /*37a0*/  LOP3.LUT R11, R217, 0xc00, RZ, 0xc0, !PT ;  /* 0x00000c00d90b7812 */ /* 0x000fe400078ec0ff */
[----:B------:R-:W-:Y:S02]  /*37b0*/  CS2R R184, SRZ ;  /* 0x0000000000b87805 */ /* 0x000fe4000001ff00 */
[----:B------:R-:W-:-:S02]  /*37c0*/  LOP3.LUT R238, R0, R238, RZ, 0xfc, !PT ;  /* 0x000000ee00ee7212 */ /* 0x000fc400078efcff */
[----:B------:R-:W-:Y:S02]  /*37d0*/  CS2R R182, SRZ ;  /* 0x0000000000b67805 */ /* 0x000fe4000001ff00 */
[C-C-:B------:R-:W-:Y:S02]  /*37e0*/  LOP3.LUT R0, R4.reuse, 0xc00, R217.reuse, 0xf8, !PT ;  /* 0x00000c0004007812 */ /* 0x140fe400078ef8d9 */
[----:B------:R-:W-:Y:S02]  /*37f0*/  CS2R R180, SRZ ;  /* 0x0000000000b47805 */ /* 0x000fe4000001ff00 */
[----:B------:R-:W-:Y:S02]  /*3800*/  LOP3.LUT R221, R3, 0x8, R2, 0x78, !PT ;  /* 0x0000000803dd7812 */ /* 0x000fe400078e7802 */
[----:B------:R-:W-:Y:S02]  /*3810*/  CS2R R174, SRZ ;  /* 0x0000000000ae7805 */ /* 0x000fe4000001ff00 */
[----:B------:R-:W-:-:S02]  /*3820*/  LOP3.LUT R4, R4, 0x400, R217, 0xf8, !PT ;  /* 0x0000040004047812 */ /* 0x000fc400078ef8d9 */
[----:B------:R-:W-:Y:S02]  /*3830*/  CS2R R172, SRZ ;  /* 0x0000000000ac7805 */ /* 0x000fe4000001ff00 */
[----:B------:R-:W-:Y:S02]  /*3840*/  LOP3.LUT R11, R11, 0x6, R219, 0xf8, !PT ;  /* 0x000000060b0b7812 */ /* 0x000fe400078ef8db */
[----:B------:R-:W-:Y:S02]  /*3850*/  CS2R R178, SRZ ;  /* 0x0000000000b27805 */ /* 0x000fe4000001ff00 */
[----:B-----5:R-:W-:Y:S02]  /*3860*/  IADD3 R5, P3, P0, R12, UR13, R5 ;  /* 0x0000000d0c057c10 */ /* 0x020fe4000f87e005 */
[----:B------:R-:W-:Y:S02]  /*3870*/  CS2R R176, SRZ ;  /* 0x0000000000b07805 */ /* 0x000fe4000001ff00 */
[----:B------:R-:W-:-:S02]  /*3880*/  LOP3.LUT R0, R0, R221, RZ, 0xfc, !PT ;  /* 0x000000dd00007212 */ /* 0x000fc400078efcff */
[----:B------:R-:W-:Y:S02]  /*3890*/  CS2R R170, SRZ ;  /* 0x0000000000aa7805 */ /* 0x000fe4000001ff00 */
[----:B------:R-:W-:Y:S02]  /*38a0*/  LOP3.LUT R221, R4, R221, RZ, 0xfc, !PT ;  /* 0x000000dd04dd7212 */ /* 0x000fe400078efcff */
[----:B------:R-:W-:Y:S02]  /*38b0*/  CS2R R168, SRZ ;  /* 0x0000000000a87805 */ /* 0x000fe4000001ff00 */
[----:B------:R-:W-:Y:S02]  /*38c0*/  LOP3.LUT R10, R11, R10, RZ, 0xfc, !PT ;  /* 0x0000000a0b0a7212 */ /* 0x000fe400078efcff */
[----:B------:R-:W-:Y:S02]  /*38d0*/  CS2R R166, SRZ ;  /* 0x0000000000a67805 */ /* 0x000fe4000001ff00 */
[----:B------:R-:W-:Y:S01]  /*38e0*/  IADD3.X R4, PT, PT, R13, UR14, RZ, P3, P0 ;  /* 0x0000000e0d047c10 */ /* 0x000fe20009fe04ff */
[----:B------:R-:W3:Y:S01]  /*38f0*/  LDCU UR14, c[0x0][0x590] ;  /* 0x0000b200ff0e77ac */ /* 0x000ee20008000800 */
[----:B------:R-:W-:Y:S01]  /*3900*/  R2UR UR17, R8 ;  /* 0x00000000081172ca */ /* 0x000fe200000e0000 */
[----:B------:R-:W-:Y:S01]  /*3910*/  STL [R1+0x4], R10 ;  /* 0x0000040a01007387 */ /* 0x000fe20000100800 */
[----:B------:R-:W-:-:S02]  /*3920*/  LOP3.LUT P0, RZ, R220, 0x4, RZ, 0xc0, !PT ;  /* 0x00000004dcff7812 */ /* 0x000fc4000780c0ff */
[----:B------:R-:W-:Y:S02]  /*3930*/  CS2R R164, SRZ ;  /* 0x0000000000a47805 */ /* 0x000fe4000001ff00 */
[----:B------:R-:W-:Y:S01]  /*3940*/  LOP3.LUT R8, R218, 0x38, RZ, 0xc0, !PT ;  /* 0x00000038da087812 */ /* 0x000fe200078ec0ff */
[----:B------:R4:W-:Y:S01]  /*3950*/  STL [R1], R4 ;  /* 0x0000000401007387 */ /* 0x0009e20000100800 */
[----:B------:R-:W-:Y:S02]  /*3960*/  LOP3.LUT R16, R16, 0xc00, R15, 0xf8, !PT ;  /* 0x00000c0010107812 */ /* 0x000fe400078ef80f */
[----:B------:R-:W-:Y:S02]  /*3970*/  CS2R R158, SRZ ;  /* 0x00000000009e7805 */ /* 0x000fe4000001ff00 */
[----:B------:R-:W-:Y:S01]  /*3980*/  R2UR UR15, R9 ;  /* 0x00000000090f72ca */ /* 0x000fe200000e0000 */
[----:B------:R1:W-:Y:S01]  /*3990*/  STL [R1+0x8], R237 ;  /* 0x000008ed01007387 */ /* 0x0003e20000100800 */
[----:B------:R-:W-:-:S02]  /*39a0*/  LOP3.LUT R7, R16, R7, RZ, 0xfc, !PT ;  /* 0x0000000710077212 */ /* 0x000fc400078efcff */
[----:B------:R-:W-:Y:S02]  /*39b0*/  CS2R R156, SRZ ;  /* 0x00000000009c7805 */ /* 0x000fe4000001ff00 */
[----:B------:R-:W-:Y:S02]  /*39c0*/  SEL R229, R229, 0xffffffc0, !P2 ;  /* 0xffffffc0e5e57807 */ /* 0x000fe40005000000 */
[----:B------:R-:W-:Y:S02]  /*39d0*/  CS2R R162, SRZ ;  /* 0x0000000000a27805 */ /* 0x000fe4000001ff00 */
[----:B------:R-:W-:Y:S02]  /*39e0*/  LEA R227, R227, UR25, 0x1 ;  /* 0x00000019e3e37c11 */ /* 0x000fe4000f8e08ff */
[----:B------:R-:W-:Y:S02]  /*39f0*/  CS2R R160, SRZ ;  /* 0x0000000000a07805 */ /* 0x000fe4000001ff00 */
[----:B------:R-:W-:-:S02]  /*3a00*/  SEL R228, R228, 0xffffffe0, !P1 ;  /* 0xffffffe0e4e47807 */ /* 0x000fc40004800000 */
[----:B------:R-:W-:Y:S02]  /*3a10*/  CS2R R154, SRZ ;  /* 0x00000000009a7805 */ /* 0x000fe4000001ff00 */
[----:B------:R-:W-:Y:S01]  /*3a20*/  LEA R7, R7, UR25, 0x1 ;  /* 0x0000001907077c11 */ /* 0x000fe2000f8e08ff */
[----:B------:R-:W-:Y:S01]  /*3a30*/  IMAD.IADD R225, R229, 0x1, R227 ;  /* 0x00000001e5e17824 */ /* 0x000fe200078e02e3 */
[----:B------:R-:W-:Y:S02]  /*3a40*/  LEA R6, R6, UR25, 0x1 ;  /* 0x0000001906067c11 */ /* 0x000fe4000f8e08ff */
        /* <DEDUP_REMOVED lines=9> */
[----:B----4-:R-:W-:Y:S01]  /*3ae0*/  IMAD.MOV.U32 R4, RZ, RZ, 0x10 ;  /* 0x00000010ff047424 */ /* 0x010fe200078e00ff */
[----:B------:R-:W-:-:S02]  /*3af0*/  CS2R R134, SRZ ;  /* 0x0000000000867805 */ /* 0x000fc4000001ff00 */
[----:B------:R-:W-:Y:S02]  /*3b00*/  CS2R R132, SRZ ;  /* 0x0000000000847805 */ /* 0x000fe4000001ff00 */
[----:B------:R-:W-:Y:S02]  /*3b10*/  CS2R R78, SRZ ;  /* 0x00000000004e7805 */ /* 0x000fe4000001ff00 */
[----:B------:R-:W-:Y:S02]  /*3b20*/  CS2R R76, SRZ ;  /* 0x00000000004c7805 */ /* 0x000fe4000001ff00 */
[----:B------:R-:W-:Y:S02]  /*3b30*/  SEL R4, R4, 0xfffffff0, !P0 ;  /* 0xfffffff004047807 */ /* 0x000fe40004000000 */
[----:B------:R-:W-:Y:S02]  /*3b40*/  CS2R R82, SRZ ;  /* 0x0000000000527805 */ /* 0x000fe4000001ff00 */
[----:B------:R-:W-:Y:S01]  /*3b50*/  LOP3.LUT R4, R8, 0x40, RZ, 0xfc, !PT ;  /* 0x0000004008047812 */ /* 0x000fe200078efcff */
[----:B------:R-:W-:Y:S01]  /*3b60*/  IMAD.WIDE.U32 R4, R5, -0x2daee0ad, RZ ;  /* 0xd2511f5305047825 */ /* 0x000fe200078e00ff */
[----:B------:R-:W-:-:S02]  /*3b70*/  CS2R R80, SRZ ;  /* 0x0000000000507805 */ /* 0x000fc4000001ff00 */
[----:B------:R-:W-:Y:S02]  /*3b80*/  CS2R R74, SRZ ;  /* 0x00000000004a7805 */ /* 0x000fe4000001ff00 */
[----:B------:R-:W-:Y:S02]  /*3b90*/  CS2R R72, SRZ ;  /* 0x0000000000487805 */ /* 0x000fe4000001ff00 */
[----:B------:R-:W-:Y:S01]  /*3ba0*/  CS2R R70, SRZ ;  /* 0x0000000000467805 */ /* 0x000fe2000001ff00 */
[----:B------:R4:W-:Y:S01]  /*3bb0*/  STL.64 [R1+0x10], R4 ;  /* 0x0000100401007387 */ /* 0x0009e20000100a00 */
        /* <DEDUP_REMOVED lines=25> */
[C---:B------:R-:W-:Y:S01]  /*3d50*/  LOP3.LUT P3, RZ, R220.reuse, 0x2, RZ, 0xc0, !PT ;  /* 0x00000002dcff7812 */ /* 0x040fe2000786c0ff */
[----:B------:R-:W-:Y:S01]  /*3d60*/  VIADD R223, R7, UR16 ;  /* 0x0000001007df7c36 */ /* 0x000fe20008000000 */
[----:B------:R-:W-:Y:S01]  /*3d70*/  LOP3.LUT P4, RZ, R220, 0x8, RZ, 0xc0, !PT ;  /* 0x00000008dcff7812 */ /* 0x000fe2000788c0ff */
[----:B------:R-:W-:Y:S01]  /*3d80*/  IMAD.IADD R226, R228, 0x1, R227 ;  /* 0x00000001e4e27824 */ /* 0x000fe200078e02e3 */
[----:B-1----:R-:W-:Y:S01]  /*3d90*/  SHF.R.U32.HI R246, RZ, 0x2, R247 ;  /* 0x00000002fff67819 */ /* 0x002fe200000116f7 */
[----:B------:R-:W-:Y:S01]  /*3da0*/  VIADD R222, R6, UR16 ;  /* 0x0000001006de7c36 */ /* 0x000fe20008000000 */
[----:B------:R-:W-:Y:S01]  /*3db0*/  LOP3.LUT R252, R8, 0xc0, RZ, 0xfc, !PT ;  /* 0x000000c008fc7812 */ /* 0x000fe200078efcff */
[----:B------:R-:W-:Y:S01]  /*3dc0*/  IMAD.IADD R224, R228, 0x1, R225 ;  /* 0x00000001e4e07824 */ /* 0x000fe200078e02e1 */
[----:B------:R-:W-:Y:S01]  /*3dd0*/  LOP3.LUT R251, R8, 0x80, RZ, 0xfc, !PT ;  /* 0x0000008008fb7812 */ /* 0x000fe200078efcff */
[----:B------:R-:W-:Y:S01]  /*3de0*/  UISETP.GE.AND UP1, UPT, UR31, UR35, UPT ;  /* 0x000000231f00728c */ /* 0x000fe2000bf26270 */
[----:B------:R-:W1:Y:S01]  /*3df0*/  LDCU UR8, c[0x0][0x440] ;  /* 0x00008800ff0877ac */ /* 0x000e620008000800 */
[----:B------:R-:W1:Y:S01]  /*3e00*/  LDCU UR9, c[0x0][0x3e0] ;  /* 0x00007c00ff0977ac */ /* 0x000e620008000800 */
[----:B------:R-:W1:Y:S01]  /*3e10*/  LDCU UR12, c[0x0][0x45c] ;  /* 0x00008b80ff0c77ac */ /* 0x000e620008000800 */
[----:B------:R-:W1:Y:S01]  /*3e20*/  LDCU.U8 UR13, c[0x0][0x4f8] ;  /* 0x00009f00ff0d77ac */ /* 0x000e620008000000 */
[----:B---3--:R-:W-:-:S02]  /*3e30*/  USHF.L.U32 UR14, UR14, 0x6, URZ ;  /* 0x000000060e0e7899 */ /* 0x008fc400080006ff */
[----:B------:R-:W-:Y:S02]  /*3e40*/  USHF.L.U32 UR49, UR49, 0x3, URZ ;  /* 0x0000000331317899 */ /* 0x000fe400080006ff */
[----:B------:R-:W-:Y:S02]  /*3e50*/  UIADD3 UR57, UPT, UPT, UR17, -0x61c88647, URZ ;  /* 0x9e3779b911397890 */ /* 0x000fe4000fffe0ff */
[----:B------:R-:W-:Y:S02]  /*3e60*/  UIADD3 UR56, UPT, UPT, UR15, -0x4498517b, URZ ;  /* 0xbb67ae850f387890 */ /* 0x000fe4000fffe0ff */
        /* <DEDUP_REMOVED lines=9> */
[----:B-12-4-:R-:W-:-:S12]  /*3f00*/  UIADD3 UR24, UPT, UPT, UR15, 0x646e171e, URZ ;  /* 0x646e171e0f187890 */ /* 0x016fd8000fffe0ff */
.L_x_1871:
[----:B------:R-:W0:Y:S01]  /*3f10*/  LDGDEPBAR ;  /* 0x00000000000079af */ /* 0x000e220000000000 */
[C---:B------:R-:W-:Y:S01]  /*3f20*/  IMAD.IADD R116, R223.reuse, 0x1, R228 ;  /* 0x00000001df747824 */ /* 0x040fe200078e02e4 */
[----:B------:R-:W-:Y:S01]  /*3f30*/  PLOP3.LUT P2, PT, PT, PT, UP1, 0x80, 0x8 ;  /* 0x000000000008781c */ /* 0x000fe20003f4f018 */
[----:B------:R-:W-:Y:S03]  /*3f40*/  IMAD.IADD R229, R223, 0x1, R229 ;  /* 0x00000001dfe57824 */ /* 0x000fe600078e02e5 */
[----:B------:R-:W2:Y:S01]  /*3f50*/  LDL R120, [R1] ;  /* 0x0000000001787983 */ /* 0x000ea20000100800 */
[----:B------:R-:W-:Y:S01]  /*3f60*/  PLOP3.LUT P1, PT, PT, PT, UP1, 0x80, 0x8 ;  /* 0x000000000008781c */ /* 0x000fe20003f2f018 */
[----:B------:R-:W-:Y:S01]  /*3f70*/  VIADD R233, R233, 0xfffffffc ;  /* 0xfffffffce9e97836 */ /* 0x000fe20000000000 */
[----:B------:R-:W-:Y:S01]  /*3f80*/  SHF.R.U32.HI R117, RZ, 0x7, R220 ;  /* 0x00000007ff757819 */ /* 0x000fe200000116dc */
[----:B------:R-:W-:Y:S02]  /*3f90*/  IMAD.IADD R228, R228, 0x1, R229 ;  /* 0x00000001e4e47824 */ /* 0x000fe400078e02e5 */
[----:B------:R-:W3:Y:S01]  /*3fa0*/  LDL.64 R118, [R1+0x10] ;  /* 0x0000100001767983 */ /* 0x000ee20000100a00 */
[----:B------:R-:W-:Y:S01]  /*3fb0*/  PLOP3.LUT P6, PT, PT, PT, UP1, 0x80, 0x8 ;  /* 0x000000000008781c */ /* 0x000fe20003fcf018 */
[----:B------:R-:W-:Y:S01]  /*3fc0*/  IMAD.MOV.U32 R210, RZ, RZ, 0x10 ;  /* 0x00000010ffd27424 */ /* 0x000fe200078e00ff */
[----:B------:R-:W-:Y:S01]  /*3fd0*/  PLOP3.LUT P5, PT, PT, PT, UP1, 0x80, 0x8 ;  /* 0x000000000008781c */ /* 0x000fe20003faf018 */
[----:B------:R-:W-:Y:S01]  /*3fe0*/  UISETP.NE.AND UP2, UPT, UR45, URZ, UPT ;  /* 0x000000ff2d00728c */ /* 0x000fe2000bf45270 */
[----:B------:R-:W-:Y:S02]  /*3ff0*/  LOP3.LUT R209, R218, 0x38, RZ, 0xc0, !PT ;  /* 0x00000038dad17812 */ /* 0x000fe400078ec0ff */
[----:B------:R-:W-:Y:S02]  /*4000*/  SEL R210, R210, 0xfffffff0, !P0 ;  /* 0xfffffff0d2d27807 */ /* 0x000fe40004000000 */
[----:B------:R-:W-:Y:S01]  /*4010*/  LOP3.LUT R208, R209, 0x40, RZ, 0xfc, !PT ;  /* 0x00000040d1d07812 */ /* 0x000fe200078efcff */
[----:B------:R-:W-:Y:S04]  /*4020*/  DEPBAR.LE SB0, 0x0 ;  /* 0x000080000000791a */ /* 0x000fe80000000000 */
[----:B------:R-:W-:Y:S06]  /*4030*/  BAR.SYNC.DEFER_BLOCKING 0x0 ;  /* 0x0000000000007b1d */ /* 0x000fec0000010000 */
[----:B------:R-:W-:Y:S06]  /*4040*/  LDSM.16.M88.4 R16, [R223] ;  /* 0x00000000df10783b */ /* 0x000fec0000000200 */
[----:B------:R-:W1:Y:S06]  /*4050*/  LDSM.16.M88.4 R8, [R227+0x18000] ;  /* 0x01800000e308783b */ /* 0x000e6c0000000200 */
[----:B------:R-:W4:Y:S06]  /*4060*/  LDSM.16.M88.4 R84, [R227+0x18800] ;  /* 0x01880000e354783b */ /* 0x000f2c0000000200 */
[----:B------:R-:W-:Y:S06]  /*4070*/  LDSM.16.M88.4 R88, [R116] ;  /* 0x000000007458783b */ /* 0x000fec0000000200 */
[----:B-----5:R-:W5:Y:S06]  /*4080*/  LDSM.16.M88.4 R92, [R226+0x18000] ;  /* 0x01800000e25c783b */ /* 0x020f6c0000000200 */
[----:B------:R-:W5:Y:S06]  /*4090*/  LDSM.16.M88.4 R96, [R226+0x18800] ;  /* 0x01880000e260783b */ /* 0x000f6c0000000200 */
[----:B------:R-:W-:Y:S06]  /*40a0*/  LDSM.16.M88.4 R100, [R229] ;  /* 0x00000000e564783b */ /* 0x000fec0000000200 */
[----:B------:R-:W5:Y:S01]  /*40b0*/  LDSM.16.M88.4 R104, [R225+0x18000] ;  /* 0x01800000e168783b */ /* 0x000f620000000200 */
[C---:B-1----:R-:W-:Y:S05]  /*40c0*/  HMMA.16816.F32.BF16 R4, R16.reuse, R8, RZ ;  /* 0x000000081004723c */ /* 0x042fea00000418ff */
[----:B------:R-:W-:Y:S03]  /*40d0*/  LDSM.16.M88.4 R108, [R228] ;  /* 0x00000000e46c783b */ /* 0x000fe60000000200 */
[C---:B------:R-:W-:Y:S03]  /*40e0*/  HMMA.16816.F32.BF16 R8, R16.reuse, R10, RZ ;  /* 0x0000000a1008723c */ /* 0x040fe600000418ff */
[----:B------:R-:W-:Y:S05]  /*40f0*/  LDSM.16.M88.4 R112, [R224+0x18000] ;  /* 0x01800000e070783b */ /* 0x000fea0000000200 */
[C---:B----4-:R-:W-:Y:S08]  /*4100*/  HMMA.16816.F32.BF16 R12, R16.reuse, R84, RZ ;  /* 0x00000054100c723c */ /* 0x050ff000000418ff */
[----:B------:R-:W-:Y:S01]  /*4110*/  HMMA.16816.F32.BF16 R16, R16, R86, RZ ;  /* 0x000000561010723c */ /* 0x000fe200000418ff */
[----:B------:R-:W1:Y:S07]  /*4120*/  LDSM.16.M88.4 R84, [R225+0x18800] ;  /* 0x01880000e154783b */ /* 0x000e6e0000000200 */
[C---:B-----5:R-:W-:Y:S08]  /*4130*/  HMMA.16816.F32.BF16 R4, R88.reuse, R92, R4 ;  /* 0x0000005c5804723c */ /* 0x060ff00000041804 */
[C---:B------:R-:W-:Y:S01]  /*4140*/  HMMA.16816.F32.BF16 R8, R88.reuse, R94, R8 ;  /* 0x0000005e5808723c */ /* 0x040fe20000041808 */
[----:B------:R-:W-:Y:S07]  /*4150*/  LDSM.16.M88.4 R92, [R223+0x2000] ;  /* 0x00200000df5c783b */ /* 0x000fee0000000200 */
[C---:B------:R-:W-:Y:S08]  /*4160*/  HMMA.16816.F32.BF16 R12, R88.reuse, R96, R12 ;  /* 0x00000060580c723c */ /* 0x040ff0000004180c */
[----:B------:R-:W-:Y:S01]  /*4170*/  HMMA.16816.F32.BF16 R16, R88, R98, R16 ;  /* 0x000000625810723c */ /* 0x000fe20000041810 */
[----:B------:R-:W4:Y:S06]  /*4180*/  LDSM.16.M88.4 R88, [R224+0x18800] ;  /* 0x01880000e058783b */ /* 0x000f2c0000000200 */
[----:B------:R-:W5:Y:S01]  /*4190*/  LDSM.16.M88.4 R96, [R227+0x1a000] ;  /* 0x01a00000e360783b */ /* 0x000f620000000200 */
        /* <DEDUP_REMOVED lines=10> */
[C---:B----4-:R-:W-:Y:S08]  /*4240*/  HMMA.16816.F32.BF16 R12, R108.reuse, R88, R12 ;  /* 0x000000586c0c723c */ /* 0x050ff0000004180c */
[----:B------:R-:W-:Y:S01]  /*4250*/  HMMA.16816.F32.BF16 R16, R108, R90, R16 ;  /* 0x0000005a6c10723c */ /* 0x000fe20000041810 */
[----:B------:R-:W4:Y:S06]  /*4260*/  LDSM.16.M88.4 R88, [R226+0x1a800] ;  /* 0x01a80000e258783b */ /* 0x000f2c0000000200 */
        /* <DEDUP_REMOVED lines=8> */
[C---:B------:R-:W-:Y:S08]  /*42f0*/  HMMA.16816.F32.BF16 R4, R100.reuse, R104, R4 ;  /* 0x000000686404723c */ /* 0x040ff00000041804 */
[C---:B------:R-:W-:Y:S01]  /*4300*/  HMMA.16816.F32.BF16 R8, R100.reuse, R106, R8 ;  /* 0x0000006a6408723c */ /* 0x040fe20000041808 */
[----:B------:R-:W-:Y:S07]  /*4310*/  LDSM.16.M88.4 R104, [R227+0x1c000] ;  /* 0x01c00000e368783b */ /* 0x000fee0000000200 */
[C---:B----4-:R-:W-:Y:S08]  /*4320*/  HMMA.16816.F32.BF16 R12, R100.reuse, R88, R12 ;  /* 0x00000058640c723c */ /* 0x050ff0000004180c */
[----:B------:R-:W-:Y:S01]  /*4330*/  HMMA.16816.F32.BF16 R16, R100, R90, R16 ;  /* 0x0000005a6410723c */ /* 0x000fe20000041810 */
[----:B------:R-:W4:Y:S06]  /*4340*/  LDSM.16.M88.4 R88, [R224+0x1a800] ;  /* 0x01a80000e058783b */ /* 0x000f2c0000000200 */
        /* <DEDUP_REMOVED lines=11> */
[C---:B----4-:R-:W-:Y:S08]  /*4400*/  HMMA.16816.F32.BF16 R12, R92.reuse, R88, R12 ;  /* 0x000000585c0c723c */ /* 0x050ff0000004180c */
[----:B------:R-:W-:Y:S01]  /*4410*/  HMMA.16816.F32.BF16 R16, R92, R90, R16 ;  /* 0x0000005a5c10723c */ /* 0x000fe20000041810 */
[----:B------:R-:W4:Y:S06]  /*4420*/  LDSM.16.M88.4 R88, [R226+0x1c800] ;  /* 0x01c80000e258783b */ /* 0x000f2c0000000200 */
[----:B------:R-:W5:Y:S01]  /*4430*/  LDSM.16.M88.4 R92, [R229+0x4000] ;  /* 0x00400000e55c783b */ /* 0x000f620000000200 */
[C---:B--2---:R-:W-:Y:S08]  /*4440*/  HMMA.16816.F32.BF16 R4, R100.reuse, R104, R4 ;  /* 0x000000686404723c */ /* 0x044ff00000041804 */
[C---:B------:R-:W-:Y:S01]  /*4450*/  HMMA.16816.F32.BF16 R8, R100.reuse, R106, R8 ;  /* 0x0000006a6408723c */ /* 0x040fe20000041808 */
[----:B------:R-:W-:Y:S07]  /*4460*/  LDSM.16.M88.4 R104, [R224+0x1c000] ;  /* 0x01c00000e068783b */ /* 0x000fee0000000200 */
[C---:B-1----:R-:W-:Y:S08]  /*4470*/  HMMA.16816.F32.BF16 R12, R100.reuse, R84, R12 ;  /* 0x00000054640c723c */ /* 0x042ff0000004180c */
        /* <DEDUP_REMOVED lines=9> */
[----:B------:R-:W-:Y:S01]  /*4510*/  LDSM.16.M88.4 R108, [R227+0x1e000] ;  /* 0x01e00000e36c783b */ /* 0x000fe20000000200 */
[C---:B-----5:R-:W-:Y:S08]  /*4520*/  HMMA.16816.F32.BF16 R4, R92.reuse, R96, R4 ;  /* 0x000000605c04723c */ /* 0x060ff00000041804 */
[C---:B------:R-:W-:Y:S01]  /*4530*/  HMMA.16816.F32.BF16 R8, R92.reuse, R98, R8 ;  /* 0x000000625c08723c */ /* 0x040fe20000041808 */
[----:B------:R-:W4:Y:S07]  /*4540*/  LDSM.16.M88.4 R96, [R223+0x6000] ;  /* 0x00600000df60783b */ /* 0x000f2e0000000200 */
[C---:B-1----:R-:W-:Y:S08]  /*4550*/  HMMA.16816.F32.BF16 R12, R92.reuse, R84, R12 ;  /* 0x000000545c0c723c */ /* 0x042ff0000004180c */
[----:B------:R-:W-:Y:S01]  /*4560*/  HMMA.16816.F32.BF16 R16, R92, R86, R16 ;  /* 0x000000565c10723c */ /* 0x000fe20000041810 */
[----:B------:R1:W5:Y:S06]  /*4570*/  LDSM.16.M88.4 R84, [R227+0x1e800] ;  /* 0x01e80000e354783b */ /* 0x00036c0000000200 */
[----:B------:R-:W-:Y:S01]  /*4580*/  LDSM.16.M88.4 R92, [R116+0x6000] ;  /* 0x00600000745c783b */ /* 0x000fe20000000200 */
[C---:B--2---:R-:W-:Y:S08]  /*4590*/  HMMA.16816.F32.BF16 R4, R100.reuse, R104, R4 ;  /* 0x000000686404723c */ /* 0x044ff00000041804 */
[C---:B------:R-:W-:Y:S01]  /*45a0*/  HMMA.16816.F32.BF16 R8, R100.reuse, R106, R8 ;  /* 0x0000006a6408723c */ /* 0x040fe20000041808 */
[----:B------:R-:W2:Y:S07]  /*45b0*/  LDSM.16.M88.4 R104, [R226+0x1e000] ;  /* 0x01e00000e268783b */ /* 0x000eae0000000200 */
[C---:B---3--:R-:W-:Y:S03]  /*45c0*/  HMMA.16816.F32.BF16 R12, R100.reuse, R88, R12 ;  /* 0x00000058640c723c */ /* 0x048fe6000004180c */
[----:B-1----:R-:W-:Y:S05]  /*45d0*/  LEA R227, R238, UR4, 0x1 ;  /* 0x00000004eee37c11 */ /* 0x002fea000f8e08ff */
[----:B------:R-:W-:Y:S01]  /*45e0*/  HMMA.16816.F32.BF16 R16, R100, R90, R16 ;  /* 0x0000005a6410723c */ /* 0x000fe20000041810 */
[----:B------:R-:W1:Y:S06]  /*45f0*/  LDSM.16.M88.4 R88, [R226+0x1e800] ;  /* 0x01e80000e258783b */ /* 0x000e6c0000000200 */
[----:B------:R3:W-:Y:S01]  /*4600*/  LDSM.16.M88.4 R100, [R229+0x6000] ;  /* 0x00600000e564783b */ /* 0x0007e20000000200 */
[C---:B----4-:R-:W-:Y:S08]  /*4610*/  HMMA.16816.F32.BF16 R4, R96.reuse, R108, R4 ;  /* 0x0000006c6004723c */ /* 0x050ff00000041804 */
[C---:B------:R-:W-:Y:S01]  /*4620*/  HMMA.16816.F32.BF16 R8, R96.reuse, R110, R8 ;  /* 0x0000006e6008723c */ /* 0x040fe20000041808 */
[----:B------:R4:W1:Y:S07]  /*4630*/  LDSM.16.M88.4 R108, [R225+0x1e000] ;  /* 0x01e00000e16c783b */ /* 0x00086e0000000200 */
[C---:B-----5:R-:W-:Y:S03]  /*4640*/  HMMA.16816.F32.BF16 R12, R96.reuse, R84, R12 ;  /* 0x00000054600c723c */ /* 0x060fe6000004180c */
[----:B---3--:R-:W-:Y:S05]  /*4650*/  SEL R229, R249, 0xffffffc0, !P0 ;  /* 0xffffffc0f9e57807 */ /* 0x008fea0004000000 */
[----:B------:R-:W-:Y:S01]  /*4660*/  HMMA.16816.F32.BF16 R16, R96, R86, R16 ;  /* 0x000000566010723c */ /* 0x000fe20000041810 */
[----:B------:R3:W-:Y:S06]  /*4670*/  LDSM.16.M88.4 R84, [R228+0x6000] ;  /* 0x00600000e454783b */ /* 0x0007ec0000000200 */
[----:B------:R-:W5:Y:S01]  /*4680*/  LDSM.16.M88.4 R96, [R224+0x1e000] ;  /* 0x01e00000e060783b */ /* 0x000f620000000200 */
[C---:B--2---:R-:W-:Y:S05]  /*4690*/  HMMA.16816.F32.BF16 R4, R92.reuse, R104, R4 ;  /* 0x000000685c04723c */ /* 0x044fea0000041804 */
[--C-:B----4-:R-:W-:Y:S03]  /*46a0*/  IMAD.IADD R225, R229, 0x1, R227.reuse ;  /* 0x00000001e5e17824 */ /* 0x110fe600078e02e3 */
[C---:B------:R-:W-:Y:S08]  /*46b0*/  HMMA.16816.F32.BF16 R8, R92.reuse, R106, R8 ;  /* 0x0000006a5c08723c */ /* 0x040ff00000041808 */
[C---:B-1----:R-:W-:Y:S03]  /*46c0*/  HMMA.16816.F32.BF16 R12, R92.reuse, R88, R12 ;  /* 0x000000585c0c723c */ /* 0x042fe6000004180c */
[----:B------:R-:W-:Y:S02]  /*46d0*/  @P6 LOP3.LUT R88, R219, 0x6, RZ, 0xc0, !PT ;  /* 0x00000006db586812 */ /* 0x000fe400078ec0ff */
[----:B---3--:R-:W-:Y:S02]  /*46e0*/  SEL R228, R250, 0xffffffe0, !P3 ;  /* 0xffffffe0fae47807 */ /* 0x008fe40005800000 */
[----:B------:R-:W-:Y:S01]  /*46f0*/  @P2 LOP3.LUT R88, R88, 0xe0, R232, 0xf8, !PT ;  /* 0x000000e058582812 */ /* 0x000fe200078ef8e8 */
[----:B------:R-:W-:Y:S01]  /*4700*/  HMMA.16816.F32.BF16 R16, R92, R90, R16 ;  /* 0x0000005a5c10723c */ /* 0x000fe20000041810 */
[----:B------:R-:W-:Y:S01]  /*4710*/  IMAD.U32 R92, RZ, RZ, UR38 ;  /* 0x00000026ff5c7e24 */ /* 0x000fe2000f8e00ff */
[----:B------:R-:W-:Y:S01]  /*4720*/  PLOP3.LUT P6, PT, PT, PT, UP1, 0x80, 0x8 ;  /* 0x000000000008781c */ /* 0x000fe20003fcf018 */
[----:B------:R-:W-:Y:S01]  /*4730*/  IMAD.IADD R226, R228, 0x1, R227 ;  /* 0x00000001e4e27824 */ /* 0x000fe200078e02e3 */
[----:B------:R-:W-:Y:S01]  /*4740*/  PLOP3.LUT P2, PT, PT, PT, UP1, 0x80, 0x8 ;  /* 0x000000000008781c */ /* 0x000fe20003f4f018 */
[----:B------:R-:W-:Y:S01]  /*4750*/  @P1 IMAD R92, R92, 0x40, R88 ;  /* 0x000000405c5c1824 */ /* 0x000fe200078e0258 */
[----:B------:R-:W-:Y:S01]  /*4760*/  PLOP3.LUT P1, PT, PT, PT, UP1, 0x80, 0x8 ;  /* 0x000000000008781c */ /* 0x000fe20003f2f018 */
[----:B------:R1:W2:Y:S01]  /*4770*/  LDSM.16.M88.4 R88, [R224+0x1e800] ;  /* 0x01e80000e058783b */ /* 0x0002a20000000200 */
[C---:B------:R-:W-:Y:S05]  /*4780*/  HMMA.16816.F32.BF16 R4, R100.reuse, R108, R4 ;  /* 0x0000006c6404723c */ /* 0x040fea0000041804 */
[C---:B------:R-:W-:Y:S01]  /*4790*/  @P5 ISETP.GE.AND P5, PT, R92.reuse, UR35, PT ;  /* 0x000000235c005c0c */ /* 0x040fe2000bfa6270 */
[----:B------:R-:W-:Y:S02]  /*47a0*/  IMAD.WIDE.U32 R94, R233, -0x326172a9, RZ ;  /* 0xcd9e8d57e95e7825 */ /* 0x000fe400078e00ff */
[C---:B------:R-:W-:Y:S03]  /*47b0*/  HMMA.16816.F32.BF16 R8, R100.reuse, R110, R8 ;  /* 0x0000006e6408723c */ /* 0x040fe60000041808 */
[----:B------:R-:W-:Y:S01]  /*47c0*/  @P1 VIADD R93, R92, 0x1 ;  /* 0x000000015c5d1836 */ /* 0x000fe20000000000 */
[----:B------:R-:W-:Y:S04]  /*47d0*/  PLOP3.LUT P1, PT, PT, PT, UP1, 0x80, 0x8 ;  /* 0x000000000008781c */ /* 0x000fe80003f2f018 */
[C---:B------:R-:W-:Y:S01]  /*47e0*/  HMMA.16816.F32.BF16 R12, R100.reuse, R112, R12 ;  /* 0x00000070640c723c */ /* 0x040fe2000004180c */
[----:B------:R-:W-:Y:S02]  /*47f0*/  IMAD.U32 R112, RZ, RZ, UR10 ;  /* 0x0000000aff707e24 */ /* 0x000fe4000f8e00ff */
[----:B------:R-:W-:Y:S02]  /*4800*/  IMAD.U32 R113, RZ, RZ, UR11 ;  /* 0x0000000bff717e24 */ /* 0x000fe4000f8e00ff */
[----:B-1----:R-:W-:Y:S03]  /*4810*/  IMAD.IADD R224, R228, 0x1, R225 ;  /* 0x00000001e4e07824 */ /* 0x002fe600078e02e1 */
[----:B------:R-:W-:Y:S01]  /*4820*/  HMMA.16816.F32.BF16 R16, R100, R114, R16 ;  /* 0x000000726410723c */ /* 0x000fe20000041810 */
[----:B------:R-:W3:Y:S07]  /*4830*/  LDL R102, [R1+0x4] ;  /* 0x0000040001667983 */ /* 0x000eee0000100800 */
[C---:B-----5:R-:W-:Y:S05]  /*4840*/  HMMA.16816.F32.BF16 R4, R84.reuse, R96, R4 ;  /* 0x000000605404723c */ /* 0x060fea0000041804 */
[----:B------:R-:W-:Y:S03]  /*4850*/  LOP3.LUT R96, R120, UR17, R95, 0x96, !PT ;  /* 0x0000001178607c12 */ /* 0x000fe6000f8e965f */
[C---:B------:R-:W-:Y:S03]  /*4860*/  HMMA.16816.F32.BF16 R8, R84.reuse, R98, R8 ;  /* 0x000000625408723c */ /* 0x040fe60000041808 */
[----:B------:R-:W-:Y:S05]  /*4870*/  IMAD.WIDE.U32 R96, R96, -0x2daee0ad, RZ ;  /* 0xd2511f5360607825 */ /* 0x000fea00078e00ff */
[C---:B--2---:R-:W-:Y:S03]  /*4880*/  HMMA.16816.F32.BF16 R12, R84.reuse, R88, R12 ;  /* 0x00000058540c723c */ /* 0x044fe6000004180c */
[----:B------:R-:W-:Y:S01]  /*4890*/  @P6 FSEL R4, R4, -INF , !P5 ;  /* 0xff80000004046808 */ /* 0x000fe20006800000 */
[----:B------:R-:W-:Y:S01]  /*48a0*/  FMUL.FTZ R88, R235, 1.4426950216293334961 ;  /* 0x3fb8aa3beb587820 */ /* 0x000fe20000410000 */
[----:B------:R-:W-:Y:S02]  /*48b0*/  PLOP3.LUT P6, PT, PT, PT, UP1, 0x80, 0x8 ;  /* 0x000000000008781c */ /* 0x000fe40003fcf018 */
[----:B------:R-:W-:Y:S01]  /*48c0*/  @P2 FSEL R6, R6, -INF , !P5 ;  /* 0xff80000006062808 */ /* 0x000fe20006800000 */
[----:B------:R-:W-:Y:S01]  /*48d0*/  HMMA.16816.F32.BF16 R16, R84, R90, R16 ;  /* 0x0000005a5410723c */ /* 0x000fe20000041810 */
[----:B------:R-:W-:Y:S02]  /*48e0*/  PLOP3.LUT P5, PT, PT, PT, UP1, 0x80, 0x8 ;  /* 0x000000000008781c */ /* 0x000fe40003faf018 */
[----:B------:R-:W-:Y:S07]  /*48f0*/  PLOP3.LUT P2, PT, PT, PT, UP1, 0x80, 0x8 ;  /* 0x000000000008781c */ /* 0x000fee0003f4f018 */
[----:B------:R-:W-:Y:S01]  /*4900*/  @P6 ISETP.GE.AND P6, PT, R93, UR35, PT ;  /* 0x000000235d006c0c */ /* 0x000fe2000bfc6270 */
[C---:B------:R-:W-:Y:S01]  /*4910*/  @P1 VIADD R93, R92.reuse, 0x8 ;  /* 0x000000085c5d1836 */ /* 0x040fe20000000000 */
[----:B------:R-:W-:Y:S02]  /*4920*/  PLOP3.LUT P1, PT, PT, PT, UP1, 0x80, 0x8 ;  /* 0x000000000008781c */ /* 0x000fe40003f2f018 */
[----:B------:R-:W-:Y:S02]  /*4930*/  @P5 FSEL R5, R5, -INF , !P6 ;  /* 0xff80000005055808 */ /* 0x000fe40007000000 */
[----:B------:R-:W-:Y:S02]  /*4940*/  @P2 FSEL R7, R7, -INF , !P6 ;  /* 0xff80000007072808 */ /* 0x000fe40007000000 */
[----:B------:R-:W-:Y:S02]  /*4950*/  PLOP3.LUT P6, PT, PT, PT, UP1, 0x80, 0x8 ;  /* 0x000000000008781c */ /* 0x000fe40003fcf018 */
[----:B------:R-:W-:Y:S02]  /*4960*/  PLOP3.LUT P5, PT, PT, PT, UP1, 0x80, 0x8 ;  /* 0x000000000008781c */ /* 0x000fe40003faf018 */
[----:B------:R-:W-:Y:S09]  /*4970*/  PLOP3.LUT P2, PT, PT, PT, UP1, 0x80, 0x8 ;  /* 0x000000000008781c */ /* 0x000ff20003f4f018 */
[----:B------:R-:W-:Y:S01]  /*4980*/  @P6 VIADD R98, R92, 0x9 ;  /* 0x000000095c626836 */ /* 0x000fe20000000000 */
[----:B------:R-:W-:Y:S02]  /*4990*/  PLOP3.LUT P6, PT, PT, PT, UP1, 0x80, 0x8 ;  /* 0x000000000008781c */ /* 0x000fe40003fcf018 */
[----:B------:R-:W-:Y:S01]  /*49a0*/  @P5 ISETP.GE.AND P5, PT, R93, UR35, PT ;  /* 0x000000235d005c0c */ /* 0x000fe2000bfa6270 */
[----:B------:R-:W-:Y:S03]  /*49b0*/  IMAD.U32 R93, RZ, RZ, UR38 ;  /* 0x00000026ff5d7e24 */ /* 0x000fe6000f8e00ff */
[----:B------:R-:W-:Y:S01]  /*49c0*/  @P1 FSEL R10, R10, -INF , !P5 ;  /* 0xff8000000a0a1808 */ /* 0x000fe20006800000 */
[----:B------:R-:W-:Y:S01]  /*49d0*/  IMAD R93, R93, 0x2, R117 ;  /* 0x000000025d5d7824 */ /* 0x000fe200078e0275 */
[----:B------:R-:W-:Y:S02]  /*49e0*/  PLOP3.LUT P1, PT, PT, PT, UP1, 0x80, 0x8 ;  /* 0x000000000008781c */ /* 0x000fe40003f2f018 */
[----:B------:R-:W-:Y:S02]  /*49f0*/  @P2 FSEL R8, R8, -INF , !P5 ;  /* 0xff80000008082808 */ /* 0x000fe40006800000 */
[----:B------:R-:W-:Y:S02]  /*4a00*/  PLOP3.LUT P2, PT, PT, PT, UP1, 0x80, 0x8 ;  /* 0x000000000008781c */ /* 0x000fe40003f4f018 */
[----:B------:R-:W-:Y:S02]  /*4a10*/  @P6 ISETP.GE.AND P6, PT, R98, UR35, PT ;  /* 0x0000002362006c0c */ /* 0x000fe4000bfc6270 */
[----:B------:R-:W-:Y:S02]  /*4a20*/  PLOP3.LUT P5, PT, PT, PT, UP1, 0x80, 0x8 ;  /* 0x000000000008781c */ /* 0x000fe40003faf018 */
[----:B------:R-:W-:Y:S02]  /*4a30*/  LOP3.LUT R93, R93, UR15, R119, 0x96, !PT ;  /* 0x0000000f5d5d7c12 */ /* 0x000fe4000f8e9677 */
[----:B------:R-:W-:Y:S02]  /*4a40*/  LOP3.LUT R98, R118, UR56, R97, 0x96, !PT ;  /* 0x0000003876627c12 */ /* 0x000fe4000f8e9661 */
[----:B------:R-:W-:Y:S01]  /*4a50*/  @P1 FSEL R11, R11, -INF , !P6 ;  /* 0xff8000000b0b1808 */ /* 0x000fe20007000000 */
[----:B------:R-:W-:Y:S01]  /*4a60*/  IMAD.WIDE.U32 R100, R93, -0x326172a9, RZ ;  /* 0xcd9e8d575d647825 */ /* 0x000fe200078e00ff */
[----:B------:R-:W-:Y:S02]  /*4a70*/  FSETP.NEU.FTZ.AND P1, PT, R235, -INF , PT ;  /* 0xff800000eb00780b */ /* 0x000fe40003f3d000 */
[----:B------:R-:W-:Y:S01]  /*4a80*/  @P2 FSEL R9, R9, -INF , !P6 ;  /* 0xff80000009092808 */ /* 0x000fe20007000000 */
[----:B------:R-:W-:Y:S01]  /*4a90*/  IMAD.WIDE.U32 R98, R98, -0x326172a9, RZ ;  /* 0xcd9e8d5762627825 */ /* 0x000fe200078e00ff */
[----:B------:R-:W-:Y:S02]  /*4aa0*/  FSEL R88, R88, RZ, P1 ;  /* 0x000000ff58587208 */ /* 0x000fe40000800000 */
[----:B------:R-:W-:Y:S01]  /*4ab0*/  PLOP3.LUT P2, PT, PT, PT, UP1, 0x80, 0x8 ;  /* 0x000000000008781c */ /* 0x000fe20003f4f018 */
[----:B------:R-:W-:Y:S01]  /*4ac0*/  @P5 VIADD R89, R92, 0x10 ;  /* 0x000000105c595836 */ /* 0x000fe20000000000 */
[----:B------:R-:W-:Y:S01]  /*4ad0*/  PLOP3.LUT P6, PT, PT, PT, UP1, 0x80, 0x8 ;  /* 0x000000000008781c */ /* 0x000fe20003fcf018 */
[--C-:B------:R-:W-:Y:S01]  /*4ae0*/  FFMA.FTZ R4, R4, UR12, -R88.reuse ;  /* 0x0000000c04047c23 */ /* 0x100fe20008010858 */
[----:B------:R-:W-:Y:S01]  /*4af0*/  PLOP3.LUT P1, PT, PT, PT, UP1, 0x80, 0x8 ;  /* 0x000000000008781c */ /* 0x000fe20003f2f018 */
[--C-:B------:R-:W-:Y:S01]  /*4b00*/  FFMA.FTZ R5, R5, UR12, -R88.reuse ;  /* 0x0000000c05057c23 */ /* 0x100fe20008010858 */
[----:B------:R-:W-:Y:S01]  /*4b10*/  PLOP3.LUT P5, PT, PT, PT, UP1, 0x80, 0x8 ;  /* 0x000000000008781c */ /* 0x000fe20003faf018 */
[----:B------:R1:W-:Y:S01]  /*4b20*/  MUFU.EX2 R120, R4 ;  /* 0x0000000400787308 */ /* 0x0003e20000000800 */
[----:B------:R-:W-:Y:S01]  /*4b30*/  LOP3.LUT R93, R94, UR57, R101, 0x96, !PT ;  /* 0x000000395e5d7c12 */ /* 0x000fe2000f8e9665 */
[--C-:B------:R-:W-:Y:S01]  /*4b40*/  FFMA.FTZ R8, R8, UR12, -R88.reuse ;  /* 0x0000000c08087c23 */ /* 0x100fe20008010858 */
[----:B------:R-:W-:Y:S01]  /*4b50*/  LOP3.LUT R94, R100, UR55, R99, 0x96, !PT ;  /* 0x00000037645e7c12 */ /* 0x000fe2000f8e9663 */
[--C-:B------:R-:W-:Y:S01]  /*4b60*/  FFMA.FTZ R9, R9, UR12, -R88.reuse ;  /* 0x0000000c09097c23 */ /* 0x100fe20008010858 */
[----:B------:R-:W-:Y:S01]  /*4b70*/  LEA R119, R0, UR4, 0x1 ;  /* 0x0000000400777c11 */ /* 0x000fe2000f8e08ff */
[----:B------:R-:W-:Y:S01]  /*4b80*/  IMAD.WIDE.U32 R100, R93, -0x2daee0ad, RZ ;  /* 0xd2511f535d647825 */ /* 0x000fe200078e00ff */
[----:B------:R-:W-:Y:S03]  /*4b90*/  @P2 ISETP.GE.AND P2, PT, R89, UR35, PT ;  /* 0x0000002359002c0c */ /* 0x000fe6000bf46270 */
[----:B------:R2:W4:Y:S01]  /*4ba0*/  MUFU.EX2 R121, R5 ;  /* 0x0000000500797308 */ /* 0x0005220000000800 */
[----:B------:R-:W-:Y:S01]  /*4bb0*/  IMAD.WIDE.U32 R94, R94, -0x2daee0ad, RZ ;  /* 0xd2511f535e5e7825 */ /* 0x000fe200078e00ff */
[----:B------:R-:W-:Y:S02]  /*4bc0*/  @P6 FSEL R12, R12, -INF , !P2 ;  /* 0xff8000000c0c6808 */ /* 0x000fe40005000000 */
[----:B------:R-:W-:Y:S01]  /*4bd0*/  PLOP3.LUT P6, PT, PT, PT, UP1, 0x80, 0x8 ;  /* 0x000000000008781c */ /* 0x000fe20003fcf018 */
[----:B------:R-:W-:Y:S01]  /*4be0*/  @P5 VIADD R89, R92, 0x11 ;  /* 0x000000115c595836 */ /* 0x000fe20000000000 */
[----:B------:R-:W-:Y:S04]  /*4bf0*/  @P1 FSEL R14, R14, -INF , !P2 ;  /* 0xff8000000e0e1808 */ /* 0x000fe80005000000 */
[----:B------:R-:W-:Y:S01]  /*4c00*/  MUFU.EX2 R124, R8 ;  /* 0x00000008007c7308 */ /* 0x000fe20000000800 */
[----:B-1----:R-:W-:Y:S01]  /*4c10*/  FMUL.FTZ R4, R234, 1.4426950216293334961 ;  /* 0x3fb8aa3bea047820 */ /* 0x002fe20000410000 */
[----:B------:R-:W-:Y:S01]  /*4c20*/  LOP3.LUT R93, R96, UR54, R101, 0x96, !PT ;  /* 0x00000036605d7c12 */ /* 0x000fe2000f8e9665 */
[----:B------:R-:W-:Y:S01]  /*4c30*/  FFMA.FTZ R12, R12, UR12, -R88 ;  /* 0x0000000c0c0c7c23 */ /* 0x000fe20008010858 */
[----:B------:R-:W-:Y:S01]  /*4c40*/  FSETP.NEU.FTZ.AND P1, PT, R234, -INF , PT ;  /* 0xff800000ea00780b */ /* 0x000fe20003f3d000 */
[C---:B------:R-:W-:Y:S01]  /*4c50*/  IMAD.IADD R118, R119.reuse, 0x1, R228 ;  /* 0x0000000177767824 */ /* 0x040fe200078e02e4 */
[----:B------:R-:W-:Y:S01]  /*4c60*/  PLOP3.LUT P2, PT, PT, PT, UP1, 0x80, 0x8 ;  /* 0x000000000008781c */ /* 0x000fe20003f4f018 */
[----:B------:R-:W-:Y:S01]  /*4c70*/  IMAD.IADD R117, R119, 0x1, R229 ;  /* 0x0000000177757824 */ /* 0x000fe200078e02e5 */
[----:B------:R-:W-:Y:S01]  /*4c80*/  LOP3.LUT R96, R100, UR47, R95, 0x96, !PT ;  /* 0x0000002f64607c12 */ /* 0x000fe2000f8e965f */
[----:B------:R-:W-:Y:S01]  /*4c90*/  IMAD.WIDE.U32 R100, R93, -0x326172a9, RZ ;  /* 0xcd9e8d575d647825 */ /* 0x000fe200078e00ff */
[----:B------:R-:W-:Y:S01]  /*4ca0*/  PLOP3.LUT P5, PT, PT, PT, UP1, 0x80, 0x8 ;  /* 0x000000000008781c */ /* 0x000fe20003faf018 */
[----:B------:R-:W-:Y:S01]  /*4cb0*/  MUFU.EX2 R125, R9 ;  /* 0x00000009007d7308 */ /* 0x000fe20000000800 */
[----:B------:R-:W-:Y:S01]  /*4cc0*/  FSEL R4, R4, RZ, P1 ;  /* 0x000000ff04047208 */ /* 0x000fe20000800000 */
[----:B------:R-:W-:Y:S01]  /*4cd0*/  IMAD.WIDE.U32 R96, R96, -0x326172a9, RZ ;  /* 0xcd9e8d5760607825 */ /* 0x000fe200078e00ff */
[----:B------:R-:W-:Y:S02]  /*4ce0*/  PLOP3.LUT P1, PT, PT, PT, UP1, 0x80, 0x8 ;  /* 0x000000000008781c */ /* 0x000fe40003f2f018 */
[----:B------:R-:W-:Y:S01]  /*4cf0*/  @P6 ISETP.GE.AND P6, PT, R89, UR35, PT ;  /* 0x0000002359006c0c */ /* 0x000fe2000bfc6270 */
[--C-:B------:R-:W-:Y:S01]  /*4d00*/  FFMA.FTZ R6, R6, UR12, -R4.reuse ;  /* 0x0000000c06067c23 */ /* 0x100fe20008010804 */
[----:B------:R-:W-:Y:S01]  /*4d10*/  LOP3.LUT R89, R98, UR50, R101, 0x96, !PT ;  /* 0x0000003262597c12 */ /* 0x000fe2000f8e9665 */
[--C-:B------:R-:W-:Y:S01]  /*4d20*/  FFMA.FTZ R7, R7, UR12, -R4.reuse ;  /* 0x0000000c07077c23 */ /* 0x100fe20008010804 */
[----:B--2---:R-:W-:Y:S01]  /*4d30*/  LOP3.LUT R5, R100, UR46, R97, 0x96, !PT ;  /* 0x0000002e64057c12 */ /* 0x004fe2000f8e9661 */
[----:B------:R1:W2:Y:S01]  /*4d40*/  MUFU.EX2 R122, R6 ;  /* 0x00000006007a7308 */ /* 0x0002a20000000800 */
[----:B------:R-:W-:Y:S01]  /*4d50*/  @P2 FSEL R13, R13, -INF , !P6 ;  /* 0xff8000000d0d2808 */ /* 0x000fe20007000000 */
[----:B------:R-:W-:Y:S01]  /*4d60*/  IMAD.WIDE.U32 R86, R89, -0x2daee0ad, RZ ;  /* 0xd2511f5359567825 */ /* 0x000fe200078e00ff */
[----:B------:R-:W-:Y:S02]  /*4d70*/  PLOP3.LUT P2, PT, PT, PT, UP1, 0x80, 0x8 ;  /* 0x000000000008781c */ /* 0x000fe40003f4f018 */
[----:B------:R-:W-:Y:S01]  /*4d80*/  @P5 FSEL R15, R15, -INF , !P6 ;  /* 0xff8000000f0f5808 */ /* 0x000fe20007000000 */
[----:B------:R-:W-:Y:S01]  /*4d90*/  IMAD.WIDE.U32 R84, R5, -0x2daee0ad, RZ ;  /* 0xd2511f5305547825 */ /* 0x000fe200078e00ff */
[----:B------:R-:W-:Y:S03]  /*4da0*/  PLOP3.LUT P5, PT, PT, PT, UP1, 0x80, 0x8 ;  /* 0x000000000008781c */ /* 0x000fe60003faf018 */
[----:B------:R5:W2:Y:S01]  /*4db0*/  MUFU.EX2 R123, R7 ;  /* 0x00000007007b7308 */ /* 0x000aa20000000800 */
[----:B------:R-:W-:Y:S01]  /*4dc0*/  LOP3.LUT R94, R94, UR44, R87, 0x96, !PT ;  /* 0x0000002c5e5e7c12 */ /* 0x000fe2000f8e9657 */
[----:B------:R-:W-:Y:S01]  /*4dd0*/  @P1 VIADD R5, R92, 0x18 ;  /* 0x000000185c051836 */ /* 0x000fe20000000000 */
[----:B------:R-:W-:Y:S01]  /*4de0*/  PLOP3.LUT P1, PT, PT, PT, UP1, 0x80, 0x8 ;  /* 0x000000000008781c */ /* 0x000fe20003f2f018 */
[----:B------:R-:W-:Y:S01]  /*4df0*/  FFMA.FTZ R10, R10, UR12, -R4 ;  /* 0x0000000c0a0a7c23 */ /* 0x000fe20008010804 */
[----:B------:R-:W-:Y:S01]  /*4e00*/  LOP3.LUT R86, R86, UR31, R85, 0x96, !PT ;  /* 0x0000001f56567c12 */ /* 0x000fe2000f8e9655 */
[----:B------:R-:W-:Y:S01]  /*4e10*/  IMAD.WIDE.U32 R94, R94, -0x326172a9, RZ ;  /* 0xcd9e8d575e5e7825 */ /* 0x000fe200078e00ff */
[----:B------:R-:W-:Y:S03]  /*4e20*/  PLOP3.LUT P6, PT, PT, PT, UP1, 0x80, 0x8 ;  /* 0x000000000008781c */ /* 0x000fe60003fcf018 */
[----:B------:R4:W-:Y:S01]  /*4e30*/  MUFU.EX2 R126, R10 ;  /* 0x0000000a007e7308 */ /* 0x0009e20000000800 */
[----:B------:R-:W-:Y:S01]  /*4e40*/  FFMA.FTZ R13, R13, UR12, -R88 ;  /* 0x0000000c0d0d7c23 */ /* 0x000fe20008010858 */
[----:B------:R-:W-:Y:S01]  /*4e50*/  IMAD.WIDE.U32 R86, R86, -0x326172a9, RZ ;  /* 0xcd9e8d5756567825 */ /* 0x000fe200078e00ff */
[----:B-1----:R-:W-:Y:S02]  /*4e60*/  LOP3.LUT R6, R96, UR43, R95, 0x96, !PT ;  /* 0x0000002b60067c12 */ /* 0x002fe4000f8e965f */
[----:B------:R-:W-:Y:S01]  /*4e70*/  @P5 ISETP.GE.AND P5, PT, R5, UR35, PT ;  /* 0x0000002305005c0c */ /* 0x000fe2000bfa6270 */
[----:B------:R-:W-:Y:S01]  /*4e80*/  @P2 VIADD R92, R92, 0x19 ;  /* 0x000000195c5c2836 */ /* 0x000fe20000000000 */
[----:B------:R-:W-:Y:S03]  /*4e90*/  PLOP3.LUT P2, PT, PT, PT, UP1, 0x80, 0x8 ;  /* 0x000000000008781c */ /* 0x000fe60003f4f018 */
[----:B------:R-:W1:Y:S01]  /*4ea0*/  MUFU.EX2 R129, R13 ;  /* 0x0000000d00817308 */ /* 0x000e620000000800 */
[----:B------:R-:W-:Y:S01]  /*4eb0*/  LOP3.LUT R8, R94, UR30, R87, 0x96, !PT ;  /* 0x0000001e5e087c12 */ /* 0x000fe2000f8e9657 */
[----:B-----5:R-:W-:Y:S01]  /*4ec0*/  IMAD.WIDE.U32 R6, R6, -0x2daee0ad, RZ ;  /* 0xd2511f5306067825 */ /* 0x020fe200078e00ff */
[----:B------:R-:W-:Y:S02]  /*4ed0*/  @P1 FSEL R16, R16, -INF , !P5 ;  /* 0xff80000010101808 */ /* 0x000fe40006800000 */
[----:B------:R-:W-:Y:S01]  /*4ee0*/  PLOP3.LUT P1, PT, PT, PT, UP1, 0x80, 0x8 ;  /* 0x000000000008781c */ /* 0x000fe20003f2f018 */
[--C-:B------:R-:W-:Y:S01]  /*4ef0*/  FFMA.FTZ R11, R11, UR12, -R4.reuse ;  /* 0x0000000c0b0b7c23 */ /* 0x100fe20008010804 */
[----:B------:R-:W-:Y:S01]  /*4f00*/  LOP3.LUT R9, R8, 0xffff, RZ, 0xc0, !PT ;  /* 0x0000ffff08097812 */ /* 0x000fe200078ec0ff */
[--C-:B------:R-:W-:Y:S01]  /*4f10*/  FFMA.FTZ R14, R14, UR12, -R4.reuse ;  /* 0x0000000c0e0e7c23 */ /* 0x100fe20008010804 */
[----:B------:R-:W-:Y:S01]  /*4f20*/  @P6 ISETP.GE.AND P6, PT, R92, UR35, PT ;  /* 0x000000235c006c0c */ /* 0x000fe2000bfc6270 */
[----:B------:R-:W5:Y:S01]  /*4f30*/  MUFU.EX2 R127, R11 ;  /* 0x0000000b007f7308 */ /* 0x000f620000000800 */
[----:B------:R-:W-:Y:S01]  /*4f40*/  SHF.R.U32.HI R9, RZ, 0x8, R9 ;  /* 0x00000008ff097819 */ /* 0x000fe20000011609 */
[----:B------:R-:W-:Y:S01]  /*4f50*/  FFMA.FTZ R15, R15, UR12, -R4 ;  /* 0x0000000c0f0f7c23 */ /* 0x000fe20008010804 */
[----:B------:R-:W-:Y:S01]  /*4f60*/  @P2 FSEL R18, R18, -INF , !P5 ;  /* 0xff80000012122808 */ /* 0x000fe20006800000 */
[----:B------:R-:W-:Y:S01]  /*4f70*/  FFMA.FTZ R16, R16, UR12, -R88 ;  /* 0x0000000c10107c23 */ /* 0x000fe20008010858 */
[----:B------:R-:W-:Y:S01]  /*4f80*/  PLOP3.LUT P2, PT, PT, PT, UP1, 0x80, 0x8 ;  /* 0x000000000008781c */ /* 0x000fe20003f4f018 */
[----:B------:R-:W-:Y:S01]  /*4f90*/  IMAD.IADD R116, R228, 0x1, R117 ;  /* 0x00000001e4747824 */ /* 0x000fe200078e0275 */
[----:B------:R-:W-:Y:S01]  /*4fa0*/  LOP3.LUT R9, R9, 0xffff, RZ, 0xc0, !PT ;  /* 0x0000ffff09097812 */ /* 0x000fe200078ec0ff */
[----:B------:R-:W-:Y:S01]  /*4fb0*/  FFMA.FTZ R18, R18, UR12, -R4 ;  /* 0x0000000c12127c23 */ /* 0x000fe20008010804 */
[----:B------:R-:W-:Y:S01]  /*4fc0*/  @P1 FSEL R17, R17, -INF , !P6 ;  /* 0xff80000011111808 */ /* 0x000fe20007000000 */
[----:B------:R-:W-:Y:S01]  /*4fd0*/  MUFU.EX2 R196, R15 ;  /* 0x0000000f00c47308 */ /* 0x000fe20000000800 */
[--C-:B------:R-:W-:Y:S02]  /*4fe0*/  LOP3.LUT R5, R84, UR24, R7.reuse, 0x96, !PT ;  /* 0x0000001854057c12 */ /* 0x100fe4000f8e9607 */
[----:B------:R-:W-:Y:S01]  /*4ff0*/  ISETP.LE.U32.AND P1, PT, R9, UR13, PT ;  /* 0x0000000d09007c0c */ /* 0x000fe2000bf23070 */
[----:B------:R-:W-:Y:S01]  /*5000*/  FFMA.FTZ R88, R17, UR12, -R88 ;  /* 0x0000000c11587c23 */ /* 0x000fe20008010858 */
[C---:B------:R-:W-:Y:S02]  /*5010*/  PRMT R7, R8.reuse, 0x7632, R7 ;  /* 0x0000763208077816 */ /* 0x040fe40000000007 */
[----:B----4-:R-:W-:Y:S03]  /*5020*/  LOP3.LUT R10, R8, 0xff, RZ, 0xc0, !PT ;  /* 0x000000ff080a7812 */ /* 0x010fe600078ec0ff */
[----:B------:R-:W-:Y:S01]  /*5030*/  MUFU.EX2 R128, R12 ;  /* 0x0000000c00807308 */ /* 0x000fe20000000800 */
[----:B------:R-:W-:Y:S02]  /*5040*/  LOP3.LUT R7, R7, 0xff, RZ, 0xc0, !PT ;  /* 0x000000ff07077812 */ /* 0x000fe400078ec0ff */
[----:B------:R-:W-:Y:S02]  /*5050*/  @P2 FSEL R19, R19, -INF , !P6 ;  /* 0xff80000013132808 */ /* 0x000fe40007000000 */
[----:B------:R-:W-:Y:S02]  /*5060*/  ISETP.LE.U32.AND P6, PT, R7, UR13, PT ;  /* 0x0000000d07007c0c */ /* 0x000fe4000bfc3070 */
[----:B------:R-:W-:Y:S01]  /*5070*/  PRMT R7, R86, 0x7771, RZ ;  /* 0x0000777156077816 */ /* 0x000fe200000000ff */
[----:B------:R-:W-:Y:S01]  /*5080*/  @!P1 FADD.FTZ R121, -R121, -RZ ;  /* 0x800000ff79799221 */ /* 0x000fe20000010100 */
[----:B------:R-:W-:Y:S01]  /*5090*/  ISETP.LE.U32.AND P5, PT, R10, UR13, PT ;  /* 0x0000000d0a007c0c */ /* 0x000fe2000bfa3070 */
[----:B------:R-:W-:Y:S01]  /*50a0*/  FFMA.FTZ R4, R19, UR12, -R4 ;  /* 0x0000000c13047c23 */ /* 0x000fe20008010804 */
[----:B------:R-:W-:Y:S01]  /*50b0*/  ISETP.GT.U32.AND P1, PT, R7, UR13, PT ;  /* 0x0000000d07007c0c */ /* 0x000fe2000bf24070 */
[----:B------:R-:W-:Y:S01]  /*50c0*/  MUFU.EX2 R130, R14 ;  /* 0x0000000e00827308 */ /* 0x000fe20000000800 */
[----:B------:R-:W-:Y:S02]  /*50d0*/  LOP3.LUT R7, R5, 0xffff, RZ, 0xc0, !PT ;  /* 0x0000ffff05077812 */ /* 0x000fe400078ec0ff */
[----:B------:R-:W-:Y:S02]  /*50e0*/  SHF.R.U32.HI R8, RZ, 0x18, R8 ;  /* 0x00000018ff087819 */ /* 0x000fe40000011608 */
[----:B------:R-:W-:Y:S01]  /*50f0*/  SHF.R.U32.HI R7, RZ, 0x8, R7 ;  /* 0x00000008ff077819 */ /* 0x000fe20000011607 */
[----:B--2---:R-:W-:Y:S01]  /*5100*/  @!P6 FADD.FTZ R122, -R122, -RZ ;  /* 0x800000ff7a7ae221 */ /* 0x004fe20000010100 */
[----:B------:R-:W-:Y:S03]  /*5110*/  ISETP.LE.U32.AND P2, PT, R8, UR13, PT ;  /* 0x0000000d08007c0c */ /* 0x000fe6000bf43070 */
[----:B------:R2:W-:Y:S01]  /*5120*/  MUFU.EX2 R198, R4 ;  /* 0x0000000400c67308 */ /* 0x0005e20000000800 */
[----:B------:R-:W-:Y:S01]  /*5130*/  LOP3.LUT R7, R7, 0xffff, RZ, 0xc0, !PT ;  /* 0x0000ffff07077812 */ /* 0x000fe200078ec0ff */
[----:B------:R-:W-:Y:S01]  /*5140*/  @!P5 FADD.FTZ R120, -R120, -RZ ;  /* 0x800000ff7878d221 */ /* 0x000fe20000010100 */
[----:B------:R-:W-:Y:S01]  /*5150*/  PRMT R9, R86, 0x7772, RZ ;  /* 0x0000777256097816 */ /* 0x000fe200000000ff */
[----:B------:R-:W-:Y:S01]  /*5160*/  @P1 FADD.FTZ R125, -R125, -RZ ;  /* 0x800000ff7d7d1221 */ /* 0x000fe20000010100 */
[----:B------:R-:W-:Y:S02]  /*5170*/  ISETP.LE.U32.AND P1, PT, R7, UR13, PT ;  /* 0x0000000d07007c0c */ /* 0x000fe4000bf23070 */
[----:B------:R-:W-:Y:S03]  /*5180*/  PRMT R7, R6, 0x7771, RZ ;  /* 0x0000777106077816 */ /* 0x000fe600000000ff */
[----:B------:R-:W-:Y:S01]  /*5190*/  MUFU.EX2 R197, R16 ;  /* 0x0000001000c57308 */ /* 0x000fe20000000800 */
[C---:B------:R-:W-:Y:S02]  /*51a0*/  PRMT R8, R86.reuse, 0x7770, RZ ;  /* 0x0000777056087816 */ /* 0x040fe400000000ff */
[----:B------:R-:W-:Y:S01]  /*51b0*/  PRMT R86, R86, 0x7773, RZ ;  /* 0x0000777356567816 */ /* 0x000fe200000000ff */
[----:B------:R-:W-:Y:S01]  /*51c0*/  @!P2 FADD.FTZ R123, -R123, -RZ ;  /* 0x800000ff7b7ba221 */ /* 0x000fe20000010100 */
[----:B------:R-:W-:Y:S02]  /*51d0*/  ISETP.GT.U32.AND P6, PT, R9, UR13, PT ;  /* 0x0000000d09007c0c */ /* 0x000fe4000bfc4070 */
[----:B------:R-:W-:Y:S03]  /*51e0*/  ISETP.GT.U32.AND P2, PT, R86, UR13, PT ;  /* 0x0000000d56007c0c */ /* 0x000fe6000bf44070 */
[----:B------:R-:W4:Y:S01]  /*51f0*/  MUFU.EX2 R200, R88 ;  /* 0x0000005800c87308 */ /* 0x000f220000000800 */
[----:B------:R-:W-:Y:S01]  /*5200*/  ISETP.LE.U32.AND P5, PT, R8, UR13, PT ;  /* 0x0000000d08007c0c */ /* 0x000fe2000bfa3070 */
[----:B-1----:R-:W-:Y:S01]  /*5210*/  @!P1 FADD.FTZ R129, -R129, -RZ ;  /* 0x800000ff81819221 */ /* 0x002fe20000010100 */
[----:B------:R-:W-:Y:S02]  /*5220*/  ISETP.GT.U32.AND P1, PT, R7, UR13, PT ;  /* 0x0000000d07007c0c */ /* 0x000fe4000bf24070 */
[----:B------:R-:W-:Y:S02]  /*5230*/  F2FP.RELU.BF16.F32.PACK_AB R7, R121, R120 ;  /* 0x000000787907723e */ /* 0x000fe400000018ff */
[----:B------:R-:W-:Y:S03]  /*5240*/  LOP3.LUT R8, R5, 0xff, RZ, 0xc0, !PT ;  /* 0x000000ff05087812 */ /* 0x000fe600078ec0ff */
[----:B------:R-:W1:Y:S01]  /*5250*/  MUFU.EX2 R199, R18 ;  /* 0x0000001200c77308 */ /* 0x000e620000000800 */
[----:B------:R-:W-:Y:S01]  /*5260*/  @P6 FADD.FTZ R126, -R126, -RZ ;  /* 0x800000ff7e7e6221 */ /* 0x000fe20000010100 */
[----:B-----5:R-:W-:Y:S02]  /*5270*/  @P2 FADD.FTZ R127, -R127, -RZ ;  /* 0x800000ff7f7f2221 */ /* 0x020fe40000010100 */
[----:B------:R-:W-:Y:S01]  /*5280*/  @!P5 FADD.FTZ R124, -R124, -RZ ;  /* 0x800000ff7c7cd221 */ /* 0x000fe20000010100 */
[----:B------:R-:W-:Y:S02]  /*5290*/  ISETP.LE.U32.AND P5, PT, R8, UR13, PT ;  /* 0x0000000d08007c0c */ /* 0x000fe4000bfa3070 */
[----:B--2---:R-:W-:Y:S01]  /*52a0*/  F2FP.RELU.BF16.F32.PACK_AB R4, R127, R126 ;  /* 0x0000007e7f04723e */ /* 0x004fe200000018ff */
[----:B----4-:R-:W-:Y:S01]  /*52b0*/  @P1 FADD.FTZ R200, -R200, -RZ ;  /* 0x800000ffc8c81221 */ /* 0x010fe20000010100 */
[----:B------:R-:W-:Y:S02]  /*52c0*/  PRMT R8, R5, 0x7632, R8 ;  /* 0x0000763205087816 */ /* 0x000fe40000000008 */
[----:B------:R-:W-:Y:S02]  /*52d0*/  SHF.R.U32.HI R5, RZ, 0x18, R5 ;  /* 0x00000018ff057819 */ /* 0x000fe40000011605 */
[----:B------:R-:W-:Y:S02]  /*52e0*/  LOP3.LUT R8, R8, 0xff, RZ, 0xc0, !PT ;  /* 0x000000ff08087812 */ /* 0x000fe400078ec0ff */
[----:B------:R-:W-:Y:S02]  /*52f0*/  ISETP.LE.U32.AND P6, PT, R5, UR13, PT ;  /* 0x0000000d05007c0c */ /* 0x000fe4000bfc3070 */
[----:B------:R-:W-:Y:S01]  /*5300*/  ISETP.LE.U32.AND P2, PT, R8, UR13, PT ;  /* 0x0000000d08007c0c */ /* 0x000fe2000bf43070 */
[----:B------:R-:W-:Y:S01]  /*5310*/  @!P5 FADD.FTZ R128, -R128, -RZ ;  /* 0x800000ff8080d221 */ /* 0x000fe20000010100 */
[C---:B------:R-:W-:Y:S02]  /*5320*/  PRMT R8, R6.reuse, 0x7770, RZ ;  /* 0x0000777006087816 */ /* 0x040fe400000000ff */
[C---:B------:R-:W-:Y:S02]  /*5330*/  PRMT R5, R6.reuse, 0x7772, RZ ;  /* 0x0000777206057816 */ /* 0x040fe400000000ff */
[----:B------:R-:W-:Y:S02]  /*5340*/  PRMT R6, R6, 0x7773, RZ ;  /* 0x0000777306067816 */ /* 0x000fe400000000ff */
[----:B------:R-:W-:Y:S02]  /*5350*/  ISETP.LE.U32.AND P5, PT, R8, UR13, PT ;  /* 0x0000000d08007c0c */ /* 0x000fe4000bfa3070 */
[----:B------:R-:W-:Y:S01]  /*5360*/  LEA R206, P1, R236, R112, 0x2 ;  /* 0x00000070ecce7211 */ /* 0x000fe200078210ff */
[----:B------:R-:W-:Y:S01]  /*5370*/  @!P6 FADD.FTZ R196, -R196, -RZ ;  /* 0x800000ffc4c4e221 */ /* 0x000fe20000010100 */
[----:B------:R-:W-:Y:S01]  /*5380*/  ISETP.GT.U32.AND P6, PT, R6, UR13, PT ;  /* 0x0000000d06007c0c */ /* 0x000fe2000bfc4070 */
[----:B------:R-:W-:Y:S01]  /*5390*/  @!P2 FADD.FTZ R130, -R130, -RZ ;  /* 0x800000ff8282a221 */ /* 0x000fe20000010100 */
[----:B------:R-:W-:Y:S02]  /*53a0*/  F2FP.RELU.BF16.F32.PACK_AB R6, R125, R124 ;  /* 0x0000007c7d06723e */ /* 0x000fe400000018ff */
[----:B------:R-:W-:Y:S02]  /*53b0*/  ISETP.GT.U32.AND P2, PT, R5, UR13, PT ;  /* 0x0000000d05007c0c */ /* 0x000fe4000bf44070 */
[----:B------:R-:W-:Y:S02]  /*53c0*/  F2FP.RELU.BF16.F32.PACK_AB R8, R196, R130 ;  /* 0x00000082c408723e */ /* 0x000fe400000018ff */
[----:B------:R-:W-:Y:S01]  /*53d0*/  LEA.HI.X R207, R236, R113, RZ, 0x2, P1 ;  /* 0x00000071eccf7211 */ /* 0x000fe200008f14ff */
[----:B------:R-:W-:Y:S01]  /*53e0*/  @!P5 FADD.FTZ R197, -R197, -RZ ;  /* 0x800000ffc5c5d221 */ /* 0x000fe20000010100 */
[----:B------:R-:W-:Y:S02]  /*53f0*/  FSETP.GE.FTZ.AND P1, PT, R124, RZ, PT ;  /* 0x000000ff7c00720b */ /* 0x000fe40003f36000 */
[----:B------:R-:W-:Y:S01]  /*5400*/  FSETP.GE.FTZ.AND P5, PT, R120, RZ, PT ;  /* 0x000000ff7800720b */ /* 0x000fe20003fb6000 */
[----:B------:R-:W-:Y:S01]  /*5410*/  @P6 FADD.FTZ R198, -R198, -RZ ;  /* 0x800000ffc6c66221 */ /* 0x000fe20000010100 */
[----:B------:R-:W2:Y:S01]  /*5420*/  LDG.E R204, desc[UR36][R206.64] ;  /* 0x00000024cecc7981 */ /* 0x000ea2000c1e1900 */
[----:B------:R-:W-:Y:S02]  /*5430*/  FSETP.GE.FTZ.AND P6, PT, R123, RZ, PT ;  /* 0x000000ff7b00720b */ /* 0x000fe40003fd6000 */
[----:B-1----:R-:W-:Y:S03]  /*5440*/  @P2 FADD.FTZ R199, -R199, -RZ ;  /* 0x800000ffc7c72221 */ /* 0x002fe60000010100 */
[----:B------:R-:W4:Y:S01]  /*5450*/  LDG.E R205, desc[UR36][R206.64+0x20] ;  /* 0x00002024cecd7981 */ /* 0x000f22000c1e1900 */
[----:B------:R-:W-:Y:S02]  /*5460*/  FSETP.GE.FTZ.AND P2, PT, R121, RZ, PT ;  /* 0x000000ff7900720b */ /* 0x000fe40003f56000 */
[----:B---3--:R-:W-:Y:S05]  /*5470*/  LEA R201, R102, UR4, 0x1 ;  /* 0x0000000466c97c11 */ /* 0x008fea000f8e08ff */
[----:B------:R1:W-:Y:S01]  /*5480*/  STS [R201+0x2a000], R7 ;  /* 0x02a00007c9007388 */ /* 0x0003e20000000800 */
[C---:B------:R-:W-:Y:S02]  /*5490*/  IMAD.IADD R131, R201.reuse, 0x1, R210 ;  /* 0x00000001c9837824 */ /* 0x040fe400078e02d2 */
[C---:B------:R-:W-:Y:S02]  /*54a0*/  VIADD R203, R201.reuse, 0x2a020 ;  /* 0x0002a020c9cb7836 */ /* 0x040fe40000000000 */
[----:B------:R-:W-:Y:S02]  /*54b0*/  VIADD R202, R201, 0x2a000 ;  /* 0x0002a000c9ca7836 */ /* 0x000fe40000000000 */
[----:B------:R-:W-:Y:S02]  /*54c0*/  IMAD.MOV.U32 R5, RZ, RZ, R203 ;  /* 0x000000ffff057224 */ /* 0x000fe400078e00cb */
[C---:B------:R-:W-:Y:S02]  /*54d0*/  @P4 VIADD R5, R202.reuse, 0xffffffe0 ;  /* 0xffffffe0ca054836 */ /* 0x040fe40000000000 */
[----:B------:R-:W-:Y:S01]  /*54e0*/  @P4 VIADD R203, R202, 0xffffffe0 ;  /* 0xffffffe0cacb4836 */ /* 0x000fe20000000000 */
[----:B-1----:R-:W-:Y:S05]  /*54f0*/  F2FP.RELU.BF16.F32.PACK_AB R7, R123, R122 ;  /* 0x0000007a7b07723e */ /* 0x002fea00000018ff */
[----:B------:R1:W-:Y:S06]  /*5500*/  STS [R201+0x2a400], R7 ;  /* 0x02a40007c9007388 */ /* 0x0003ec0000000800 */
[----:B------:R3:W-:Y:S06]  /*5510*/  STS [R131+0x2a400], R4 ;  /* 0x02a4000483007388 */ /* 0x0007ec0000000800 */
[----:B------:R5:W-:Y:S06]  /*5520*/  STS [R131+0x2a000], R6 ;  /* 0x02a0000683007388 */ /* 0x000bec0000000800 */
[----:B------:R-:W-:Y:S01]  /*5530*/  STS [R5+0x400], R8 ;  /* 0x0004000805007388 */ /* 0x000fe20000000800 */
[----:B-1----:R-:W-:Y:S02]  /*5540*/  F2FP.RELU.BF16.F32.PACK_AB R7, R200, R197 ;  /* 0x000000c5c807723e */ /* 0x002fe400000018ff */
[----:B---3--:R-:W-:Y:S02]  /*5550*/  F2FP.RELU.BF16.F32.PACK_AB R4, R129, R128 ;  /* 0x000000808104723e */ /* 0x008fe400000018ff */
[----:B-----5:R-:W-:Y:S03]  /*5560*/  F2FP.RELU.BF16.F32.PACK_AB R6, R198, R199 ;  /* 0x000000c7c606723e */ /* 0x020fe600000018ff */
[----:B------:R1:W-:Y:S02]  /*5570*/  STS [R5], R4 ;  /* 0x0000000405007388 */ /* 0x0003e40000000800 */
[----:B-1----:R-:W-:Y:S05]  /*5580*/  IMAD.IADD R4, R210, 0x1, R5 ;  /* 0x00000001d2047824 */ /* 0x002fea00078e0205 */
[----:B------:R-:W-:Y:S06]  /*5590*/  STS [R4], R7 ;  /* 0x0000000704007388 */ /* 0x000fec0000000800 */
[----:B------:R-:W-:Y:S06]  /*55a0*/  STS [R4+0x400], R6 ;  /* 0x0004000604007388 */ /* 0x000fec0000000800 */
[----:B------:R-:W-:Y:S06]  /*55b0*/  LDSM.16.M88.4 R16, [R119+0x10000] ;  /* 0x010000007710783b */ /* 0x000fec0000000200 */
[----:B------:R-:W1:Y:S06]  /*55c0*/  LDSM.16.M88.4 R8, [R227+0x20000] ;  /* 0x02000000e308783b */ /* 0x000e6c0000000200 */
[----:B------:R-:W3:Y:S06]  /*55d0*/  LDSM.16.M88.4 R84, [R227+0x20800] ;  /* 0x02080000e354783b */ /* 0x000eec0000000200 */
[----:B------:R-:W-:Y:S06]  /*55e0*/  LDSM.16.M88.4 R88, [R118+0x10000] ;  /* 0x010000007658783b */ /* 0x000fec0000000200 */
[----:B------:R-:W5:Y:S06]  /*55f0*/  LDSM.16.M88.4 R92, [R226+0x20000] ;  /* 0x02000000e25c783b */ /* 0x000f6c0000000200 */
[----:B------:R-:W5:Y:S06]  /*5600*/  LDSM.16.M88.4 R96, [R226+0x20800] ;  /* 0x02080000e260783b */ /* 0x000f6c0000000200 */
[----:B------:R-:W-:Y:S06]  /*5610*/  LDSM.16.M88.4 R100, [R117+0x10000] ;  /* 0x010000007564783b */ /* 0x000fec0000000200 */
[----:B------:R-:W5:Y:S01]  /*5620*/  LDSM.16.M88.4 R104, [R225+0x20000] ;  /* 0x02000000e168783b */ /* 0x000f620000000200 */
[C---:B-1----:R-:W-:Y:S05]  /*5630*/  HMMA.16816.F32.BF16 R4, R16.reuse, R8, RZ ;  /* 0x000000081004723c */ /* 0x042fea00000418ff */
[----:B------:R-:W-:Y:S03]  /*5640*/  LDSM.16.M88.4 R108, [R224+0x20000] ;  /* 0x02000000e06c783b */ /* 0x000fe60000000200 */
[C---:B------:R-:W-:Y:S03]  /*5650*/  HMMA.16816.F32.BF16 R8, R16.reuse, R10, RZ ;  /* 0x0000000a1008723c */ /* 0x040fe600000418ff */
[----:B------:R-:W-:Y:S05]  /*5660*/  LDSM.16.M88.4 R112, [R227+0x22000] ;  /* 0x02200000e370783b */ /* 0x000fea0000000200 */
[C---:B---3--:R-:W-:Y:S08]  /*5670*/  HMMA.16816.F32.BF16 R12, R16.reuse, R84, RZ ;  /* 0x00000054100c723c */ /* 0x048ff000000418ff */
[----:B------:R-:W-:Y:S01]  /*5680*/  HMMA.16816.F32.BF16 R16, R16, R86, RZ ;  /* 0x000000561010723c */ /* 0x000fe200000418ff */
[----:B------:R-:W1:Y:S07]  /*5690*/  LDSM.16.M88.4 R84, [R225+0x20800] ;  /* 0x02080000e154783b */ /* 0x000e6e0000000200 */
[C---:B-----5:R-:W-:Y:S08]  /*56a0*/  HMMA.16816.F32.BF16 R4, R88.reuse, R92, R4 ;  /* 0x0000005c5804723c */ /* 0x060ff00000041804 */
[C---:B------:R-:W-:Y:S01]  /*56b0*/  HMMA.16816.F32.BF16 R8, R88.reuse, R94, R8 ;  /* 0x0000005e5808723c */ /* 0x040fe20000041808 */
[----:B------:R-:W3:Y:S07]  /*56c0*/  LDSM.16.M88.4 R92, [R116+0x10000] ;  /* 0x01000000745c783b */ /* 0x000eee0000000200 */
[C---:B------:R-:W-:Y:S08]  /*56d0*/  HMMA.16816.F32.BF16 R12, R88.reuse, R96, R12 ;  /* 0x00000060580c723c */ /* 0x040ff0000004180c */
[----:B------:R-:W-:Y:S01]  /*56e0*/  HMMA.16816.F32.BF16 R16, R88, R98, R16 ;  /* 0x000000625810723c */ /* 0x000fe20000041810 */
[----:B------:R-:W5:Y:S06]  /*56f0*/  LDSM.16.M88.4 R88, [R224+0x20800] ;  /* 0x02080000e058783b */ /* 0x000f6c0000000200 */
[----:B------:R-:W5:Y:S01]  /*5700*/  LDSM.16.M88.4 R96, [R119+0x12000] ;  /* 0x012000007760783b */ /* 0x000f620000000200 */
[C---:B------:R-:W-:Y:S08]  /*5710*/  HMMA.16816.F32.BF16 R4, R100.reuse, R104, R4 ;  /* 0x000000686404723c */ /* 0x040ff00000041804 */
        /* <DEDUP_REMOVED lines=9> */
[C---:B-----5:R-:W-:Y:S08]  /*57b0*/  HMMA.16816.F32.BF16 R12, R92.reuse, R88, R12 ;  /* 0x000000585c0c723c */ /* 0x060ff0000004180c */
[----:B------:R-:W-:Y:S01]  /*57c0*/  HMMA.16816.F32.BF16 R16, R92, R90, R16 ;  /* 0x0000005a5c10723c */ /* 0x000fe20000041810 */
[----:B------:R-:W3:Y:S06]  /*57d0*/  LDSM.16.M88.4 R88, [R226+0x22800] ;  /* 0x02280000e258783b */ /* 0x000eec0000000200 */
        /* <DEDUP_REMOVED lines=65> */
[C---:B------:R-:W-:Y:S08]  /*5bf0*/  HMMA.16816.F32.BF16 R8, R96.reuse, R114, R8 ;  /* 0x000000726008723c */ /* 0x040ff00000041808 */
[C---:B--2---:R-:W-:Y:S08]  /*5c00*/  HMMA.16816.F32.BF16 R12, R96.reuse, R88, R12 ;  /* 0x00000058600c723c */ /* 0x044ff0000004180c */
[----:B------:R-:W-:Y:S01]  /*5c10*/  HMMA.16816.F32.BF16 R16, R96, R90, R16 ;  /* 0x0000005a6010723c */ /* 0x000fe20000041810 */
[----:B------:R-:W2:Y:S07]  /*5c20*/  LDSM.16.M88.4 R88, [R224+0x26800] ;  /* 0x02680000e058783b */ /* 0x000eae0000000200 */
[C---:B---3--:R-:W-:Y:S08]  /*5c30*/  HMMA.16816.F32.BF16 R4, R100.reuse, R104, R4 ;  /* 0x000000686404723c */ /* 0x048ff00000041804 */
[C---:B------:R-:W-:Y:S08]  /*5c40*/  HMMA.16816.F32.BF16 R8, R100.reuse, R106, R8 ;  /* 0x0000006a6408723c */ /* 0x040ff00000041808 */
[C---:B-1----:R-:W-:Y:S03]  /*5c50*/  HMMA.16816.F32.BF16 R12, R100.reuse, R84, R12 ;  /* 0x00000054640c723c */ /* 0x042fe6000004180c */
[----:B------:R-:W-:Y:S02]  /*5c60*/  LOP3.LUT R85, R219, 0x20, RZ, 0xc0, !PT ;  /* 0x00000020db557812 */ /* 0x000fe400078ec0ff */
[----:B------:R-:W-:Y:S03]  /*5c70*/  SHF.R.U32.HI R84, RZ, 0x3, R220 ;  /* 0x00000003ff547819 */ /* 0x000fe600000116dc */
[----:B------:R-:W-:Y:S03]  /*5c80*/  HMMA.16816.F32.BF16 R16, R100, R86, R16 ;  /* 0x000000566410723c */ /* 0x000fe60000041810 */
[----:B------:R-:W-:Y:S05]  /*5c90*/  LOP3.LUT R84, R85, 0x18, R84, 0xf8, !PT ;  /* 0x0000001855547812 */ /* 0x000fea00078ef854 */
[C---:B-----5:R-:W-:Y:S08]  /*5ca0*/  HMMA.16816.F32.BF16 R4, R92.reuse, R108, R4 ;  /* 0x0000006c5c04723c */ /* 0x060ff00000041804 */
[C---:B------:R-:W-:Y:S08]  /*5cb0*/  HMMA.16816.F32.BF16 R8, R92.reuse, R110, R8 ;  /* 0x0000006e5c08723c */ /* 0x040ff00000041808 */
[C---:B--2---:R-:W-:Y:S03]  /*5cc0*/  HMMA.16816.F32.BF16 R12, R92.reuse, R88, R12 ;  /* 0x000000585c0c723c */ /* 0x044fe6000004180c */
[C---:B------:R-:W-:Y:S01]  /*5cd0*/  FADD.FTZ R5, -R204.reuse, R5 ;  /* 0x00000005cc057221 */ /* 0x040fe20000010100 */
[C---:B------:R-:W-:Y:S01]  /*5ce0*/  FADD.FTZ R4, -R204.reuse, R4 ;  /* 0x00000004cc047221 */ /* 0x040fe20000010100 */
[C---:B------:R-:W-:Y:S01]  /*5cf0*/  FADD.FTZ R6, -R205.reuse, R6 ;  /* 0x00000006cd067221 */ /* 0x040fe20000010100 */
[----:B------:R-:W-:Y:S02]  /*5d00*/  FADD.FTZ R7, -R205, R7 ;  /* 0x00000007cd077221 */ /* 0x000fe40000010100 */
[-C--:B------:R-:W-:Y:S01]  /*5d10*/  FSEL R5, R5, R204.reuse, P2 ;  /* 0x000000cc05057208 */ /* 0x080fe20001000000 */
[----:B------:R-:W-:Y:S03]  /*5d20*/  HMMA.16816.F32.BF16 R16, R92, R90, R16 ;  /* 0x0000005a5c10723c */ /* 0x000fe60000041810 */
[----:B------:R-:W-:Y:S01]  /*5d30*/  FSETP.GE.FTZ.AND P2, PT, R129, RZ, PT ;  /* 0x000000ff8100720b */ /* 0x000fe20003f56000 */
[----:B------:R-:W-:Y:S01]  /*5d40*/  FADD.FTZ R8, -R204, R8 ;  /* 0x00000008cc087221 */ /* 0x000fe20000010100 */
        /* <DEDUP_REMOVED lines=8> */
[----:B------:R-:W-:Y:S01]  /*5dd0*/  FSEL R7, R7, R205, P6 ;  /* 0x000000cd07077208 */ /* 0x000fe20003000000 */
[----:B------:R-:W-:Y:S01]  /*5de0*/  FADD.FTZ R11, -R205, R11 ;  /* 0x0000000bcd0b7221 */ /* 0x000fe20000010100 */
        /* <DEDUP_REMOVED lines=8> */
[----:B------:R-:W-:Y:S01]  /*5e70*/  FSEL R12, R12, R204, P5 ;  /* 0x000000cc0c0c7208 */ /* 0x000fe20002800000 */
[----:B------:R-:W-:Y:S01]  /*5e80*/  FMUL.FTZ R4, R120, R4 ;  /* 0x0000000478047220 */ /* 0x000fe20000410000 */
[----:B------:R-:W-:Y:S01]  /*5e90*/  FSEL R16, R16, R204, P2 ;  /* 0x000000cc10107208 */ /* 0x000fe20001000000 */
[----:B------:R-:W-:Y:S01]  /*5ea0*/  FMUL.FTZ R5, R121, R5 ;  /* 0x0000000579057220 */ /* 0x000fe20000410000 */
[----:B------:R-:W-:Y:S01]  /*5eb0*/  FSETP.GE.FTZ.AND P2, PT, R122, RZ, PT ;  /* 0x000000ff7a00720b */ /* 0x000fe20003f56000 */
[----:B------:R-:W-:Y:S01]  /*5ec0*/  FMUL.FTZ R8, R124, R8 ;  /* 0x000000087c087220 */ /* 0x000fe20000410000 */
[----:B------:R-:W-:Y:S01]  /*5ed0*/  FSETP.GE.FTZ.AND P5, PT, R126, RZ, PT ;  /* 0x000000ff7e00720b */ /* 0x000fe20003fb6000 */
[----:B------:R-:W-:Y:S01]  /*5ee0*/  @P1 FADD.FTZ R204, -R204, R17 ;  /* 0x00000011cccc1221 */ /* 0x000fe20000010100 */
[----:B------:R-:W-:Y:S01]  /*5ef0*/  FSETP.GE.FTZ.AND P1, PT, R198, RZ, PT ;  /* 0x000000ffc600720b */ /* 0x000fe20003f36000 */
[----:B------:R-:W-:Y:S01]  /*5f00*/  FMUL.FTZ R9, R125, R9 ;  /* 0x000000097d097220 */ /* 0x000fe20000410000 */
[----:B------:R-:W-:Y:S01]  /*5f10*/  FSEL R6, R6, R205, P2 ;  /* 0x000000cd06067208 */ /* 0x000fe20001000000 */
        /* <DEDUP_REMOVED lines=11> */
[----:B------:R-:W-:Y:S02]  /*5fd0*/  FSETP.GE.FTZ.AND P2, PT, R199, RZ, PT ;  /* 0x000000ffc700720b */ /* 0x000fe40003f56000 */
[-C--:B------:R-:W-:Y:S02]  /*5fe0*/  FSEL R14, R14, R205.reuse, P6 ;  /* 0x000000cd0e0e7208 */ /* 0x080fe40003000000 */
[-C--:B------:R-:W-:Y:S02]  /*5ff0*/  FSEL R15, R15, R205.reuse, P5 ;  /* 0x000000cd0f0f7208 */ /* 0x080fe40002800000 */
[----:B------:R-:W-:Y:S01]  /*6000*/  FSEL R18, R18, R205, P2 ;  /* 0x000000cd12127208 */ /* 0x000fe20001000000 */
[----:B------:R-:W-:Y:S01]  /*6010*/  @P1 FADD.FTZ R205, -R205, R19 ;  /* 0x00000013cdcd1221 */ /* 0x000fe20000010100 */
[----:B------:R-:W-:Y:S02]  /*6020*/  F2FP.BF16.F32.PACK_AB R4, R5, R4 ;  /* 0x000000040504723e */ /* 0x000fe400000010ff */
[----:B------:R-:W-:Y:S02]  /*6030*/  F2FP.BF16.F32.PACK_AB R8, R9, R8 ;  /* 0x000000080908723e */ /* 0x000fe400000010ff */
[----:B------:R-:W-:Y:S01]  /*6040*/  F2FP.BF16.F32.PACK_AB R12, R13, R12 ;  /* 0x0000000c0d0c723e */ /* 0x000fe200000010ff */
[----:B------:R-:W-:Y:S06]  /*6050*/  BRA.U !UP2, `(.L_x_1869) ;  /* 0x000000050a1c7547 */ /* 0x000fec000b800000 */
[----:B------:R-:W2:Y:S01]  /*6060*/  LDL.LU R211, [R1+0x8] ;  /* 0x0000080001d37983 */ /* 0x000ea20000300800 */
[----:B------:R-:W1:Y:S01]  /*6070*/  LDC R9, c[0x0][0x3b0] ;  /* 0x0000ec00ff097b82 */ /* 0x000e620000000800 */
[----:B------:R-:W-:Y:S01]  /*6080*/  IADD3 R17, P1, PT, RZ, -UR33, RZ ;  /* 0x80000021ff117c10 */ /* 0x000fe2000ff3e0ff */
[----:B------:R-:W-:Y:S01]  /*6090*/  ULOP3.LUT UR16, UR45, 0x1, URZ, 0xc0, !UPT ;  /* 0x000000012d107892 */ /* 0x000fe2000f8ec0ff */
[----:B------:R-:W-:Y:S02]  /*60a0*/  ISETP.GE.AND P6, PT, R209, UR8, PT ;  /* 0x00000008d1007c0c */ /* 0x000fe4000bfc6270 */
[----:B------:R-:W-:Y:S01]  /*60b0*/  ISETP.GE.AND P5, PT, R208, UR8, PT ;  /* 0x00000008d0007c0c */ /* 0x000fe2000bfa6270 */
[----:B------:R-:W-:Y:S01]  /*60c0*/  UISETP.NE.U32.AND UP0, UPT, UR16, 0x1, UPT ;  /* 0x000000011000788c */ /* 0x000fe2000bf05070 */
[----:B------:R-:W-:Y:S01]  /*60d0*/  ISETP.GE.AND P2, PT, R251, UR8, PT ;  /* 0x00000008fb007c0c */ /* 0x000fe2000bf46270 */
[----:B------:R-:W3:Y:S02]  /*60e0*/  LDC R5, c[0x0][0x3b4] ;  /* 0x0000ed00ff057b82 */ /* 0x000ee40000000800 */
[----:B------:R-:W-:Y:S06]  /*60f0*/  USEL UR16, UR32, 0x8000, !UP0 ;  /* 0x0000800020107887 */ /* 0x000fec000c000000 */
[----:B------:R-:W-:Y:S02]  /*6100*/  VIADD R237, R237, UR16 ;  /* 0x00000010eded7c36 */ /* 0x000fe40008000000 */
[----:B------:R-:W-:Y:S02]  /*6110*/  VIADD R223, R223, UR16 ;  /* 0x00000010dfdf7c36 */ /* 0x000fe40008000000 */
[----:B--2---:R-:W-:Y:S02]  /*6120*/  VIADD R211, R211, UR16 ;  /* 0x00000010d3d37c36 */ /* 0x004fe40008000000 */
[----:B-1----:R-:W-:Y:S03]  /*6130*/  IMAD.SHL.U32 R13, R9, 0x40, RZ ;  /* 0x00000040090d7824 */ /* 0x002fe600078e00ff */
[----:B------:R1:W-:Y:S01]  /*6140*/  STL [R1+0x8], R211 ;  /* 0x000008d301007387 */ /* 0x0003e20000100800 */
        /* <DEDUP_REMOVED lines=9> */
[----:B---3--:R-:W-:Y:S02]  /*61e0*/  LEA.HI.X R87, R9, R245, R5, 0x6, P1 ;  /* 0x000000f509577211 */ /* 0x008fe400008f3405 */
        /* <DEDUP_REMOVED lines=46> */
.L_x_1869:
[----:B------:R2:W-:Y:S01]  /*64d0*/  STS [R201+0x28000], R4 ;  /* 0x02800004c9007388 */ /* 0x0005e20000000800 */
[----:B------:R-:W-:Y:S01]  /*64e0*/  FMUL.FTZ R11, R127, R11 ;  /* 0x0000000b7f0b7220 */ /* 0x000fe20000410000 */
[----:B------:R-:W-:Y:S01]  /*64f0*/  FMUL.FTZ R10, R126, R10 ;  /* 0x0000000a7e0a7220 */ /* 0x000fe20000410000 */
[----:B------:R-:W-:Y:S01]  /*6500*/  F2FP.BF16.F32.PACK_AB R6, R7, R6 ;  /* 0x000000060706723e */ /* 0x000fe200000010ff */
[----:B------:R-:W-:Y:S01]  /*6510*/  FMUL.FTZ R15, R196, R15 ;  /* 0x0000000fc40f7220 */ /* 0x000fe20000410000 */
[----:B------:R-:W-:Y:S01]  /*6520*/  FMUL.FTZ R14, R130, R14 ;  /* 0x0000000e820e7220 */ /* 0x000fe20000410000 */
[----:B------:R-:W-:Y:S01]  /*6530*/  FMUL.FTZ R18, R199, R18 ;  /* 0x00000012c7127220 */ /* 0x000fe20000410000 */
[----:B------:R-:W-:Y:S01]  /*6540*/  F2FP.BF16.F32.PACK_AB R10, R11, R10 ;  /* 0x0000000a0b0a723e */ /* 0x000fe200000010ff */
[----:B------:R-:W-:Y:S01]  /*6550*/  STS [R201+0x28400], R6 ;  /* 0x02840006c9007388 */ /* 0x000fe20000000800 */
[----:B------:R-:W-:Y:S01]  /*6560*/  FMUL.FTZ R198, R198, R205 ;  /* 0x000000cdc6c67220 */ /* 0x000fe20000410000 */
[----:B------:R-:W-:Y:S01]  /*6570*/  F2FP.BF16.F32.PACK_AB R14, R15, R14 ;  /* 0x0000000e0f0e723e */ /* 0x000fe200000010ff */
[----:B------:R-:W-:Y:S01]  /*6580*/  IMAD R120, R248, UR9, RZ ;  /* 0x00000009f8787c24 */ /* 0x000fe2000f8e02ff */
[----:B------:R-:W-:Y:S01]  /*6590*/  STS [R131+0x28000], R8 ;  /* 0x0280000883007388 */ /* 0x000fe20000000800 */
[----:B------:R-:W-:Y:S02]  /*65a0*/  F2FP.BF16.F32.PACK_AB R16, R200, R16 ;  /* 0x00000010c810723e */ /* 0x000fe400000010ff */
[----:B------:R-:W-:Y:S01]  /*65b0*/  F2FP.BF16.F32.PACK_AB R18, R198, R18 ;  /* 0x00000012c612723e */ /* 0x000fe200000010ff */
[----:B------:R-:W-:Y:S01]  /*65c0*/  STS [R131+0x28400], R10 ;  /* 0x0284000a83007388 */ /* 0x000fe20000000800 */
[----:B------:R-:W-:Y:S02]  /*65d0*/  LOP3.LUT R230, R2, 0x10, RZ, 0xc0, !PT ;  /* 0x0000001002e67812 */ /* 0x000fe400078ec0ff */
[----:B------:R-:W-:Y:S01]  /*65e0*/  LOP3.LUT R84, R84, 0x1c0, R216, 0xf8, !PT ;  /* 0x000001c054547812 */ /* 0x000fe200078ef8d8 */
[----:B------:R3:W-:Y:S01]  /*65f0*/  STS [R203+-0x2000], R12 ;  /* 0xffe0000ccb007388 */ /* 0x0007e20000000800 */
[----:B------:R-:W-:Y:S02]  /*6600*/  LOP3.LUT R230, R230, 0x8, R220, 0xf8, !PT ;  /* 0x00000008e6e67812 */ /* 0x000fe400078ef8dc */
[----:B------:R-:W-:Y:S01]  /*6610*/  LOP3.LUT R231, R84, 0x38, R218, 0x78, !PT ;  /* 0x0000003854e77812 */ /* 0x000fe200078e78da */
[----:B------:R-:W-:Y:S01]  /*6620*/  STS [R203+-0x1c00], R14 ;  /* 0xffe4000ecb007388 */ /* 0x000fe20000000800 */
[----:B--2---:R-:W-:Y:S01]  /*6630*/  IMAD.IADD R4, R210, 0x1, R203 ;  /* 0x00000001d2047824 */ /* 0x004fe200078e02cb */
[----:B------:R-:W-:Y:S02]  /*6640*/  LOP3.LUT R230, R230, R3, RZ, 0x3c, !PT ;  /* 0x00000003e6e67212 */ /* 0x000fe400078e3cff */
[----:B------:R-:W-:Y:S02]  /*6650*/  LOP3.LUT R231, R231, 0x200, R216, 0xf8, !PT ;  /* 0x00000200e7e77812 */ /* 0x000fe400078ef8d8 */
[----:B------:R-:W-:Y:S01]  /*6660*/  STS [R4+-0x2000], R16 ;  /* 0xffe0001004007388 */ /* 0x000fe20000000800 */
[----:B------:R-:W-:Y:S02]  /*6670*/  LOP3.LUT R230, R230, 0x200, R217, 0xf8, !PT ;  /* 0x00000200e6e67812 */ /* 0x000fe400078ef8d9 */
[----:B------:R-:W-:Y:S01]  /*6680*/  LEA R231, R231, UR4, 0x1 ;  /* 0x00000004e7e77c11 */ /* 0x000fe2000f8e08ff */
[----:B------:R-:W-:Y:S01]  /*6690*/  STS [R4+-0x1c00], R18 ;  /* 0xffe4001204007388 */ /* 0x000fe20000000800 */
[----:B------:R-:W-:Y:S01]  /*66a0*/  LEA R230, R230, UR4, 0x1 ;  /* 0x00000004e6e67c11 */ /* 0x000fe2000f8e08ff */
[----:B------:R-:W-:Y:S04]  /*66b0*/  BAR.SYNC.DEFER_BLOCKING 0x0 ;  /* 0x0000000000007b1d */ /* 0x000fe80000010000 */
[C---:B------:R-:W-:Y:S02]  /*66c0*/  VIADD R112, R230.reuse, 0x2a040 ;  /* 0x0002a040e6707836 */ /* 0x040fe40000000000 */
[----:B---3--:R-:W-:Y:S04]  /*66d0*/  VIADD R12, R230, 0x2a000 ;  /* 0x0002a000e60c7836 */ /* 0x008fe80000000000 */
        /* <DEDUP_REMOVED lines=154> */
.L_x_1870:
        /* <DEDUP_REMOVED lines=8> */
[----:B------:R-:W-:Y:S01]  /*7100*/  @UP2 UIADD3.X UR58, UPT, UPT, UR53, -0x1, URZ, UP0, !UPT ;  /* 0xffffffff353a2890 */ /* 0x000fe200087fe4ff */
[----:B------:R-:W2:Y:S01]  /*7110*/  LDSM.16.M88.4 R124, [R212+0x29000] ;  /* 0x02900000d47c783b */ /* 0x000ea20000000200 */
[----:B------:R-:W-:Y:S02]  /*7120*/  @UP2 UIADD3 UR10, UP0, UPT, UR10, -0x100, URZ ;  /* 0xffffff000a0a2890 */ /* 0x000fe4000ff1e0ff */
[----:B------:R-:W-:Y:S01]  /*7130*/  ULOP3.LUT UR16, UR45, 0x1, URZ, 0xc0, !UPT ;  /* 0x000000012d107892 */ /* 0x000fe2000f8ec0ff */
[----:B------:R-:W3:Y:S01]  /*7140*/  LDSM.16.MT88.4 R96, [R231+0x1a000] ;  /* 0x01a00000e760783b */ /* 0x000ee20000004200 */
[----:B------:R-:W-:Y:S01]  /*7150*/  @UP2 UIADD3.X UR11, UPT, UPT, UR11, -0x1, URZ, UP0, !UPT ;  /* 0xffffffff0b0b2890 */ /* 0x000fe200087fe4ff */
[----:B------:R-:W-:Y:S01]  /*7160*/  @P2 LOP3.LUT R4, R2, 0x30, RZ, 0xc0, !PT ;  /* 0x0000003002042812 */ /* 0x000fe200078ec0ff */
[----:B------:R-:W-:Y:S01]  /*7170*/  UISETP.NE.U32.AND UP0, UPT, UR16, 0x1, UPT ;  /* 0x000000011000788c */ /* 0x000fe2000bf05070 */
[----:B------:R-:W4:Y:S01]  /*7180*/  LDSM.16.MT88.4 R112, [R231+0x1c000] ;  /* 0x01c00000e770783b */ /* 0x000f220000004200 */
[----:B------:R-:W-:Y:S01]  /*7190*/  PLOP3.LUT P2, PT, PT, PT, UP2, 0x80, 0x8 ;  /* 0x000000000008781c */ /* 0x000fe20003f4f028 */
[----:B------:R-:W-:Y:S01]  /*71a0*/  UIADD3 UR16, UPT, UPT, UR45, -0x1, URZ ;  /* 0xffffffff2d107890 */ /* 0x000fe2000fffe0ff */
[----:B------:R-:W-:Y:S01]  /*71b0*/  @P1 LOP3.LUT R236, R4, 0x7, R246, 0xf8, !PT ;  /* 0x0000000704ec1812 */ /* 0x000fe200078ef8f6 */
[----:B------:R-:W4:Y:S01]  /*71c0*/  LDSM.16.MT88.4 R196, [R231+0x1e000] ;  /* 0x01e00000e7c4783b */ /* 0x000f220000004200 */
[----:B------:R-:W-:Y:S02]  /*71d0*/  PLOP3.LUT P1, PT, PT, PT, UP2, 0x80, 0x8 ;  /* 0x000000000008781c */ /* 0x000fe40003f2f028 */
[----:B------:R-:W-:Y:S01]  /*71e0*/  PLOP3.LUT P6, PT, PT, PT, UP0, 0x80, 0x8 ;  /* 0x000000000008781c */ /* 0x000fe20003fcf008 */
[----:B------:R-:W-:Y:S01]  /*71f0*/  LDSM.16.MT88.4 R204, [R231+0x18800] ;  /* 0x01880000e7cc783b */ /* 0x000fe20000004200 */
[----:B------:R-:W-:Y:S03]  /*7200*/  UISETP.GT.AND UP0, UPT, UR45, URZ, UPT ;  /* 0x000000ff2d00728c */ /* 0x000fe6000bf04270 */
[----:B------:R-:W4:Y:S01]  /*7210*/  LDSM.16.M88.4 R200, [R208+0x28000] ;  /* 0x02800000d0c8783b */ /* 0x000f220000000200 */
[----:B------:R-:W-:Y:S03]  /*7220*/  UMOV UR45, UR16 ;  /* 0x00000010002d7c82 */ /* 0x000fe60008000000 */
[----:B------:R-:W4:Y:S04]  /*7230*/  LDSM.16.M88.4 R208, [R208+0x29000] ;  /* 0x02900000d0d0783b */ /* 0x000f280000000200 */
[----:B------:R3:W-:Y:S01]  /*7240*/  STL.64 [R1+0x18], R20 ;  /* 0x0000181401007387 */ /* 0x0007e20000100a00 */
[-C--:B-1----:R-:W-:Y:S08]  /*7250*/  HMMA.16816.F32.BF16 R4, R128, R16.reuse, RZ ;  /* 0x000000108004723c */ /* 0x082ff000000418ff */
[C---:B--2---:R-:W-:Y:S08]  /*7260*/  HMMA.16816.F32.BF16 R8, R124.reuse, R16, RZ ;  /* 0x000000107c08723c */ /* 0x044ff000000418ff */
[-C--:B------:R-:W-:Y:S01]  /*7270*/  HMMA.16816.F32.BF16 R12, R124, R18.reuse, RZ ;  /* 0x000000127c0c723c */ /* 0x080fe200000418ff */
[----:B---3--:R-:W-:Y:S01]  /*7280*/  @P5 IMAD.WIDE.U32 R20, R236, R239, UR52 ;  /* 0x00000034ec145e25 */ /* 0x008fe2000f8e00ef */
[----:B------:R-:W-:Y:S01]  /*7290*/  @UP2 UMOV UR52, UR59 ;  /* 0x0000003b00342c82 */ /* 0x000fe20008000000 */
[----:B------:R-:W-:Y:S05]  /*72a0*/  @UP2 UMOV UR53, UR58 ;  /* 0x0000003a00352c82 */ /* 0x000fea0008000000 */
[C---:B------:R-:W-:Y:S01]  /*72b0*/  HMMA.16816.F32.BF16 R16, R128.reuse, R18, RZ ;  /* 0x000000128010723c */ /* 0x040fe200000418ff */
[----:B------:R-:W5:Y:S04]  /*72c0*/  @P2 LDG.E R235, desc[UR36][R20.64+-0x100] ;  /* 0xffff002414eb2981 */ /* 0x000f68000c1e1900 */
[----:B------:R1:W5:Y:S03]  /*72d0*/  @P1 LDG.E R234, desc[UR36][R20.64+-0xe0] ;  /* 0xffff202414ea1981 */ /* 0x000366000c1e1900 */
        /* <DEDUP_REMOVED lines=12> */
[----:B------:R-:W2:Y:S07]  /*73a0*/  LDSM.16.MT88.4 R196, [R231+0x1a800] ;  /* 0x01a80000e7c4783b */ /* 0x000eae0000004200 */
[-C--:B------:R-:W-:Y:S08]  /*73b0*/  HMMA.16816.F32.BF16 R4, R200, R204.reuse, R4 ;  /* 0x000000ccc804723c */ /* 0x080ff00000041804 */
[C---:B------:R-:W-:Y:S08]  /*73c0*/  HMMA.16816.F32.BF16 R8, R208.reuse, R204, R8 ;  /* 0x000000ccd008723c */ /* 0x040ff00000041808 */
[-C--:B------:R-:W-:Y:S08]  /*73d0*/  HMMA.16816.F32.BF16 R12, R208, R206.reuse, R12 ;  /* 0x000000ced00c723c */ /* 0x080ff0000004180c */
[C---:B------:R-:W-:Y:S01]  /*73e0*/  HMMA.16816.F32.BF16 R16, R200.reuse, R206, R16 ;  /* 0x000000cec810723c */ /* 0x040fe20000041810 */
[----:B------:R-:W3:Y:S07]  /*73f0*/  LDSM.16.MT88.4 R204, [R231+0x1c800] ;  /* 0x01c80000e7cc783b */ /* 0x000eee0000004200 */
[-C--:B--2---:R-:W-:Y:S08]  /*7400*/  HMMA.16816.F32.BF16 R84, R200, R196.reuse, R84 ;  /* 0x000000c4c854723c */ /* 0x084ff00000041854 */
[C---:B------:R-:W-:Y:S08]  /*7410*/  HMMA.16816.F32.BF16 R88, R208.reuse, R196, R88 ;  /* 0x000000c4d058723c */ /* 0x040ff00000041858 */
[-C--:B------:R-:W-:Y:S08]  /*7420*/  HMMA.16816.F32.BF16 R92, R208, R198.reuse, R92 ;  /* 0x000000c6d05c723c */ /* 0x080ff0000004185c */
[C---:B------:R-:W-:Y:S01]  /*7430*/  HMMA.16816.F32.BF16 R96, R200.reuse, R198, R96 ;  /* 0x000000c6c860723c */ /* 0x040fe20000041860 */
[----:B------:R-:W2:Y:S07]  /*7440*/  LDSM.16.MT88.4 R196, [R231+0x1e800] ;  /* 0x01e80000e7c4783b */ /* 0x000eae0000004200 */
[-C--:B---3--:R-:W-:Y:S08]  /*7450*/  HMMA.16816.F32.BF16 R100, R200, R204.reuse, R100 ;  /* 0x000000ccc864723c */ /* 0x088ff00000041864 */
[C---:B------:R-:W-:Y:S08]  /*7460*/  HMMA.16816.F32.BF16 R104, R208.reuse, R204, R104 ;  /* 0x000000ccd068723c */ /* 0x040ff00000041868 */
[-C--:B------:R-:W-:Y:S08]  /*7470*/  HMMA.16816.F32.BF16 R108, R208, R206.reuse, R108 ;  /* 0x000000ced06c723c */ /* 0x080ff0000004186c */
[C---:B------:R-:W-:Y:S08]  /*7480*/  HMMA.16816.F32.BF16 R112, R200.reuse, R206, R112 ;  /* 0x000000cec870723c */ /* 0x040ff00000041870 */
[-C--:B--2---:R-:W-:Y:S08]  /*7490*/  HMMA.16816.F32.BF16 R116, R200, R196.reuse, R116 ;  /* 0x000000c4c874723c */ /* 0x084ff00000041874 */
[C---:B------:R-:W-:Y:S04]  /*74a0*/  HMMA.16816.F32.BF16 R120, R208.reuse, R196, R120 ;  /* 0x000000c4d078723c */ /* 0x040fe80000041878 */
[C---:B------:R-:W-:Y:S02]  /*74b0*/  VIADD R196, R212.reuse, 0x28000 ;  /* 0x00028000d4c47836 */ /* 0x040fe40000000000 */
[----:B------:R-:W-:Y:S02]  /*74c0*/  VIADD R212, R212, 0x28040 ;  /* 0x00028040d4d47836 */ /* 0x000fe40000000000 */
[-C--:B------:R-:W-:Y:S01]  /*74d0*/  HMMA.16816.F32.BF16 R124, R208, R198.reuse, R124 ;  /* 0x000000c6d07c723c */ /* 0x080fe2000004187c */
[----:B------:R-:W-:Y:S02]  /*74e0*/  LDSM.16.MT88.4 R208, [R231+0x1b000] ;  /* 0x01b00000e7d0783b */ /* 0x000fe40000004200 */
[----:B------:R-:W-:Y:S05]  /*74f0*/  @P0 VIADD R212, R196, 0xffffffc0 ;  /* 0xffffffc0c4d40836 */ /* 0x000fea0000000000 */
[----:B------:R-:W-:Y:S01]  /*7500*/  HMMA.16816.F32.BF16 R128, R200, R198, R128 ;  /* 0x000000c6c880723c */ /* 0x000fe20000041880 */
[----:B------:R-:W-:Y:S04]  /*7510*/  LDSM.16.MT88.4 R200, [R231+0x19000] ;  /* 0x01900000e7c8783b */ /* 0x000fe80000004200 */
[----:B------:R-:W2:Y:S04]  /*7520*/  LDSM.16.M88.4 R196, [R212] ;  /* 0x00000000d4c4783b */ /* 0x000ea80000000200 */
[----:B------:R3:W4:Y:S02]  /*7530*/  LDSM.16.M88.4 R204, [R212+0x1000] ;  /* 0x00100000d4cc783b */ /* 0x0007240000000200 */
[----:B---3--:R-:W-:Y:S01]  /*7540*/  IMAD.IADD R212, R228, 0x1, R212 ;  /* 0x00000001e4d47824 */ /* 0x008fe200078e02d4 */
[-C--:B--2---:R-:W-:Y:S08]  /*7550*/  HMMA.16816.F32.BF16 R4, R196, R200.reuse, R4 ;  /* 0x000000c8c404723c */ /* 0x084ff00000041804 */
[C---:B----4-:R-:W-:Y:S08]  /*7560*/  HMMA.16816.F32.BF16 R8, R204.reuse, R200, R8 ;  /* 0x000000c8cc08723c */ /* 0x050ff00000041808 */
        /* <DEDUP_REMOVED lines=12> */
[----:B------:R-:W-:Y:S04]  /*7630*/  LDSM.16.M88.4 R200, [R212] ;  /* 0x00000000d4c8783b */ /* 0x000fe80000000200 */
[----:B------:R-:W-:Y:S03]  /*7640*/  LDSM.16.M88.4 R212, [R212+0x1000] ;  /* 0x00100000d4d4783b */ /* 0x000fe60000000200 */
[-C--:B---3--:R-:W-:Y:S08]  /*7650*/  HMMA.16816.F32.BF16 R116, R196, R208.reuse, R116 ;  /* 0x000000d0c474723c */ /* 0x088ff00000041874 */
[C---:B------:R-:W-:Y:S08]  /*7660*/  HMMA.16816.F32.BF16 R120, R204.reuse, R208, R120 ;  /* 0x000000d0cc78723c */ /* 0x040ff00000041878 */
[-C--:B------:R-:W-:Y:S01]  /*7670*/  HMMA.16816.F32.BF16 R124, R204, R210.reuse, R124 ;  /* 0x000000d2cc7c723c */ /* 0x080fe2000004187c */
[----:B------:R-:W2:Y:S07]  /*7680*/  LDSM.16.MT88.4 R204, [R231+0x19800] ;  /* 0x01980000e7cc783b */ /* 0x000eae0000004200 */
[----:B------:R-:W-:Y:S01]  /*7690*/  HMMA.16816.F32.BF16 R128, R196, R210, R128 ;  /* 0x000000d2c480723c */ /* 0x000fe20000041880 */
[----:B------:R-:W3:Y:S04]  /*76a0*/  LDSM.16.MT88.4 R196, [R231+0x1b800] ;  /* 0x01b80000e7c4783b */ /* 0x000ee80000004200 */
[----:B------:R-:W4:Y:S03]  /*76b0*/  LDSM.16.MT88.4 R208, [R231+0x1d800] ;  /* 0x01d80000e7d0783b */ /* 0x000f260000004200 */
[-C--:B--2---:R-:W-:Y:S08]  /*76c0*/  HMMA.16816.F32.BF16 R4, R200, R204.reuse, R4 ;  /* 0x000000ccc804723c */ /* 0x084ff00000041804 */
[C---:B------:R-:W-:Y:S08]  /*76d0*/  HMMA.16816.F32.BF16 R8, R212.reuse, R204, R8 ;  /* 0x000000ccd408723c */ /* 0x040ff00000041808 */
[-C--:B------:R-:W-:Y:S03]  /*76e0*/  HMMA.16816.F32.BF16 R12, R212, R206.reuse, R12 ;  /* 0x000000ced40c723c */ /* 0x080fe6000004180c */
[----:B------:R-:W-:Y:S05]  /*76f0*/  REDG.E.ADD.F32.FTZ.RN.STRONG.GPU desc[UR36][R240.64], R4 ;  /* 0x00000004f00079a6 */ /* 0x000fea000c12f324 */
[C---:B------:R-:W-:Y:S01]  /*7700*/  HMMA.16816.F32.BF16 R16, R200.reuse, R206, R16 ;  /* 0x000000cec810723c */ /* 0x040fe20000041810 */
[----:B------:R2:W1:Y:S07]  /*7710*/  LDSM.16.MT88.4 R204, [R231+0x1f800] ;  /* 0x01f80000e7cc783b */ /* 0x00046e0000004200 */
[-C--:B---3--:R-:W-:Y:S08]  /*7720*/  HMMA.16816.F32.BF16 R84, R200, R196.reuse, R84 ;  /* 0x000000c4c854723c */ /* 0x088ff00000041854 */
[C---:B------:R-:W-:Y:S01]  /*7730*/  HMMA.16816.F32.BF16 R88, R212.reuse, R196, R88 ;  /* 0x000000c4d458723c */ /* 0x040fe20000041858 */
[----:B------:R-:W-:Y:S02]  /*7740*/  IMAD.U32 R196, RZ, RZ, UR49 ;  /* 0x00000031ffc47e24 */ /* 0x000fe4000f8e00ff */
[----:B------:R-:W-:Y:S03]  /*7750*/  IMAD.U32 R197, RZ, RZ, UR49 ;  /* 0x00000031ffc57e24 */ /* 0x000fe6000f8e00ff */
[----:B------:R-:W-:Y:S02]  /*7760*/  LEA R196, P5, R196, R240, 0x2 ;  /* 0x000000f0c4c47211 */ /* 0x000fe400078a10ff */
[-C--:B------:R-:W-:Y:S03]  /*7770*/  HMMA.16816.F32.BF16 R92, R212, R198.reuse, R92 ;  /* 0x000000c6d45c723c */ /* 0x080fe6000004185c */
[----:B------:R-:W-:Y:S01]  /*7780*/  LEA.HI.X.SX32 R197, R197, R241, 0x2, P5 ;  /* 0x000000f1c5c57211 */ /* 0x000fe200028f16ff */
[----:B--2---:R-:W-:Y:S04]  /*7790*/  IMAD R231, R248, UR9, RZ ;  /* 0x00000009f8e77c24 */ /* 0x004fe8000f8e02ff */
[C---:B------:R-:W-:Y:S01]  /*77a0*/  HMMA.16816.F32.BF16 R96, R200.reuse, R198, R96 ;  /* 0x000000c6c860723c */ /* 0x040fe20000041860 */
[----:B------:R2:W-:Y:S03]  /*77b0*/  REDG.E.ADD.F32.FTZ.RN.STRONG.GPU desc[UR36][R196.64], R5 ;  /* 0x00000005c40079a6 */ /* 0x0005e6000c12f324 */
[C---:B------:R-:W-:Y:S04]  /*77c0*/  LEA R198, P5, R231.reuse, R196, 0x5 ;  /* 0x000000c4e7c67211 */ /* 0x040fe800078a28ff */
[-C--:B----4-:R-:W-:Y:S03]  /*77d0*/  HMMA.16816.F32.BF16 R100, R200, R208.reuse, R100 ;  /* 0x000000d0c864723c */ /* 0x090fe60000041864 */
[C---:B------:R-:W-:Y:S05]  /*77e0*/  LEA.HI.X.SX32 R199, R231.reuse, R197, 0x5, P5 ;  /* 0x000000c5e7c77211 */ /* 0x040fea00028f2eff */
[C---:B------:R-:W-:Y:S01]  /*77f0*/  HMMA.16816.F32.BF16 R104, R212.reuse, R208, R104 ;  /* 0x000000d0d468723c */ /* 0x040fe20000041868 */
[----:B------:R3:W-:Y:S03]  /*7800*/  REDG.E.ADD.F32.FTZ.RN.STRONG.GPU desc[UR36][R198.64], R6 ;  /* 0x00000006c60079a6 */ /* 0x0007e6000c12f324 */
[C---:B------:R-:W-:Y:S04]  /*7810*/  LEA R208, P5, R231.reuse, R198, 0x5 ;  /* 0x000000c6e7d07211 */ /* 0x040fe800078a28ff */
[-C--:B------:R-:W-:Y:S03]  /*7820*/  HMMA.16816.F32.BF16 R108, R212, R210.reuse, R108 ;  /* 0x000000d2d46c723c */ /* 0x080fe6000004186c */
[C---:B------:R-:W-:Y:S05]  /*7830*/  LEA.HI.X.SX32 R209, R231.reuse, R199, 0x5, P5 ;  /* 0x000000c7e7d17211 */ /* 0x040fea00028f2eff */
[C---:B------:R-:W-:Y:S01]  /*7840*/  HMMA.16816.F32.BF16 R112, R200.reuse, R210, R112 ;  /* 0x000000d2c870723c */ /* 0x040fe20000041870 */
[----:B------:R4:W-:Y:S03]  /*7850*/  REDG.E.ADD.F32.FTZ.RN.STRONG.GPU desc[UR36][R208.64], R7 ;  /* 0x00000007d00079a6 */ /* 0x0009e6000c12f324 */
[C---:B------:R-:W-:Y:S04]  /*7860*/  LEA R210, P5, R231.reuse, R208, 0x5 ;  /* 0x000000d0e7d27211 */ /* 0x040fe800078a28ff */
[-C--:B-1----:R-:W-:Y:S03]  /*7870*/  HMMA.16816.F32.BF16 R116, R200, R204.reuse, R116 ;  /* 0x000000ccc874723c */ /* 0x082fe60000041874 */
        /* <DEDUP_REMOVED lines=75> */
[C---:B------:R-:W-:Y:S03]  /*7d30*/  LEA.HI.X.SX32 R21, R231.reuse, R19, 0x5, P1 ;  /* 0x00000013e7157211 */ /* 0x040fe600008f2eff */
[C---:B------:R-:W-:Y:S02]  /*7d40*/  IMAD.WIDE R196, R231.reuse, -0xc0, R20 ;  /* 0xffffff40e7c47825 */ /* 0x040fe400078e0214 */
[----:B------:R1:W-:Y:S01]  /*7d50*/  REDG.E.ADD.F32.FTZ.RN.STRONG.GPU desc[UR36][R20.64+0x180], R95 ;  /* 0x0001805f140079a6 */ /* 0x0003e2000c12f324 */
[C---:B------:R-:W-:Y:S03]  /*7d60*/  LEA R12, P1, R231.reuse, R196, 0x5 ;  /* 0x000000c4e70c7211 */ /* 0x040fe600078228ff */
[----:B------:R-:W-:Y:S01]  /*7d70*/  REDG.E.ADD.F32.FTZ.RN.STRONG.GPU desc[UR36][R240.64+0x200], R100 ;  /* 0x00020064f00079a6 */ /* 0x000fe2000c12f324 */
[C---:B------:R-:W-:Y:S03]  /*7d80*/  LEA.HI.X.SX32 R13, R231.reuse, R197, 0x5, P1 ;  /* 0x000000c5e70d7211 */ /* 0x040fe600008f2eff */
[----:B------:R-:W-:Y:S01]  /*7d90*/  REDG.E.ADD.F32.FTZ.RN.STRONG.GPU desc[UR36][R196.64+0x200], R101 ;  /* 0x00020065c40079a6 */ /* 0x000fe2000c12f324 */
[C---:B---3--:R-:W-:Y:S03]  /*7da0*/  LEA R4, P1, R231.reuse, R12, 0x5 ;  /* 0x0000000ce7047211 */ /* 0x048fe600078228ff */
        /* <DEDUP_REMOVED lines=36> */
[C---:B--2---:R-:W-:Y:S02]  /*7ff0*/  VIADD R112, R230.reuse, 0x40 ;  /* 0x00000040e6707836 */ /* 0x044fe40000000000 */
[----:B------:R2:W-:Y:S01]  /*8000*/  REDG.E.ADD.F32.FTZ.RN.STRONG.GPU desc[UR36][R8.64+0x280], R110 ;  /* 0x0002806e080079a6 */ /* 0x0005e2000c12f324 */
        /* <DEDUP_REMOVED lines=51> */
[----:B------:R-:W2:Y:S04]  /*8340*/  LDSM.16.MT88.4 R8, [R222] ;  /* 0x00000000de08783b */ /* 0x000ea80000004200 */
[----:B------:R-:W3:Y:S04]  /*8350*/  LDSM.16.MT88.4 R92, [R230+0x28800] ;  /* 0x02880000e65c783b */ /* 0x000ee80000004200 */
[----:B------:R-:W4:Y:S04]  /*8360*/  LDSM.16.MT88.4 R108, [R222+0x4800] ;  /* 0x00480000de6c783b */ /* 0x000f280000004200 */
[----:B------:R-:W-:Y:S01]  /*8370*/  LDSM.16.MT88.4 R116, [R222+0x5800] ;  /* 0x00580000de74783b */ /* 0x000fe20000004200 */
        /* <DEDUP_REMOVED lines=23> */
[-C--:B---3--:R-:W-:Y:S08]  /*84f0*/  HMMA.16816.F32.BF16 R132, R92, R96.reuse, R132 ;  /* 0x000000605c84723c */ /* 0x088ff00000041884 */
        /* <DEDUP_REMOVED lines=14> */
[-C--:B--2---:R-:W-:Y:S08]  /*85e0*/  HMMA.16816.F32.BF16 R180, R92, R8.reuse, R180 ;  /* 0x000000085cb4723c */ /* 0x084ff000000418b4 */
[C---:B------:R-:W-:Y:S08]  /*85f0*/  HMMA.16816.F32.BF16 R184, R100.reuse, R8, R184 ;  /* 0x0000000864b8723c */ /* 0x040ff000000418b8 */
[-C--:B------:R-:W-:Y:S01]  /*8600*/  HMMA.16816.F32.BF16 R188, R100, R10.reuse, R188 ;  /* 0x0000000a64bc723c */ /* 0x080fe200000418bc */
[----:B------:R-:W2:Y:S07]  /*8610*/  LDSM.16.MT88.4 R100, [R222+0x3800] ;  /* 0x00380000de64783b */ /* 0x000eae0000004200 */
[----:B------:R-:W-:Y:S01]  /*8620*/  HMMA.16816.F32.BF16 R192, R92, R10, R192 ;  /* 0x0000000a5cc0723c */ /* 0x000fe200000418c0 */
[----:B------:R4:W2:Y:S07]  /*8630*/  LDSM.16.MT88.4 R8, [R222+0x7800] ;  /* 0x00780000de08783b */ /* 0x0008ae0000004200 */
        /* <DEDUP_REMOVED lines=37> */
[C---:B------:R-:W-:Y:S01]  /*8890*/  SHF.L.U32 R0, R247.reuse, 0x4, RZ ;  /* 0x00000004f7007819 */ /* 0x040fe200000006ff */
[----:B------:R-:W1:Y:S01]  /*88a0*/  LDCU UR8, c[0x0][0x500] ;  /* 0x0000a000ff0877ac */ /* 0x000e620008000800 */
[C---:B------:R-:W-:Y:S02]  /*88b0*/  SHF.L.U32 R2, R247.reuse, 0x5, RZ ;  /* 0x00000005f7027819 */ /* 0x040fe400000006ff */
[----:B------:R-:W-:Y:S01]  /*88c0*/  SHF.R.U32.HI R3, RZ, 0x3, R247 ;  /* 0x00000003ff037819 */ /* 0x000fe200000116f7 */
[----:B------:R-:W2:Y:S01]  /*88d0*/  LDCU UR9, c[0x0][0x4fc] ;  /* 0x00009f80ff0977ac */ /* 0x000ea20008000800 */
[----:B------:R-:W-:Y:S02]  /*88e0*/  LOP3.LUT R0, R0, 0x1c0, RZ, 0xc0, !PT ;  /* 0x000001c000007812 */ /* 0x000fe400078ec0ff */
[----:B------:R-:W-:Y:S01]  /*88f0*/  SHF.L.U32 R4, R247, 0x1, RZ ;  /* 0x00000001f7047819 */ /* 0x000fe200000006ff */
[----:B------:R-:W-:Y:S01]  /*8900*/  UISETP.NE.AND UP0, UPT, UR42, -0x1, UPT ;  /* 0xffffffff2a00788c */ /* 0x000fe2000bf05270 */
[----:B------:R-:W-:Y:S01]  /*8910*/  LOP3.LUT R2, R2, 0x400, RZ, 0xc0, !PT ;  /* 0x0000040002027812 */ /* 0x000fe200078ec0ff */
[----:B------:R-:W-:Y:S01]  /*8920*/  UMOV UR24, UR18 ;  /* 0x0000001200187c82 */ /* 0x000fe20008000000 */
[----:B------:R-:W-:-:S02]  /*8930*/  LOP3.LUT R0, R0, 0x18, R3, 0xf8, !PT ;  /* 0x0000001800007812 */ /* 0x000fc400078ef803 */
[--C-:B------:R-:W-:Y:S02]  /*8940*/  LOP3.LUT R2, R2, 0x6, R4.reuse, 0xf8, !PT ;  /* 0x0000000602027812 */ /* 0x100fe400078ef804 */
[----:B------:R-:W-:Y:S02]  /*8950*/  LOP3.LUT R0, R0, 0x38, R4, 0x78, !PT ;  /* 0x0000003800007812 */ /* 0x000fe400078e7804 */
[----:B------:R-:W-:Y:S01]  /*8960*/  LOP3.LUT P0, RZ, R247, 0x10, RZ, 0xc0, !PT ;  /* 0x00000010f7ff7812 */ /* 0x000fe2000780c0ff */
[----:B-1----:R-:W-:Y:S01]  /*8970*/  FMUL.FTZ R132, R132, UR8 ;  /* 0x0000000884847c20 */ /* 0x002fe20008410000 */
[----:B------:R-:W-:Y:S01]  /*8980*/  LOP3.LUT R0, R2, R0, RZ, 0xfc, !PT ;  /* 0x0000000002007212 */ /* 0x000fe200078efcff */
[----:B------:R-:W-:Y:S01]  /*8990*/  FMUL.FTZ R133, R133, UR8 ;  /* 0x0000000885857c20 */ /* 0x000fe20008410000 */
[----:B------:R-:W-:Y:S01]  /*89a0*/  FMUL.FTZ R134, R134, UR8 ;  /* 0x0000000886867c20 */ /* 0x000fe20008410000 */
[----:B------:R-:W-:Y:S01]  /*89b0*/  FMUL.FTZ R135, R135, UR8 ;  /* 0x0000000887877c20 */ /* 0x000fe20008410000 */
[----:B------:R-:W-:Y:S01]  /*89c0*/  LEA R0, R0, UR5, 0x1 ;  /* 0x0000000500007c11 */ /* 0x000fe2000f8e08ff */
        /* <DEDUP_REMOVED lines=8> */
[----:B------:R-:W-:Y:S01]  /*8a50*/  IADD3 R4, PT, PT, R0, 0x18000, RZ ;  /* 0x0001800000047810 */ /* 0x000fe20007ffe0ff */
        /* <DEDUP_REMOVED lines=15> */
[----:B------:R-:W-:Y:S01]  /*8b50*/  FMUL.FTZ R152, R152, UR8 ;  /* 0x0000000898987c20 */ /* 0x000fe20008410000 */
[----:B------:R-:W-:Y:S01]  /*8b60*/  IADD3 R2, PT, PT, R0, 0x18040, RZ ;  /* 0x0001804000027810 */ /* 0x000fe20007ffe0ff */
[----:B------:R-:W-:Y:S01]  /*8b70*/  FMUL.FTZ R153, R153, UR8 ;  /* 0x0000000899997c20 */ /* 0x000fe20008410000 */
[----:B------:R-:W-:Y:S01]  /*8b80*/  FMUL.FTZ R154, R154, UR8 ;  /* 0x000000089a9a7c20 */ /* 0x000fe20008410000 */
        /* <DEDUP_REMOVED lines=69> */
[----:B--2--5:R-:W-:Y:S01]  /*8fe0*/  FMUL.FTZ R20, R20, UR9 ;  /* 0x0000000914147c20 */ /* 0x024fe20008410000 */
        /* <DEDUP_REMOVED lines=171> */
.L_x_1872:
[----:B------:R-:W2:Y:S01]  /*9aa0*/  LDCU.64 UR10, c[0x0][0x5c0] ;  /* 0x0000b800ff0a77ac */ /* 0x000ea20008000a00 */
[----:B------:R-:W-:-:S04]  /*9ab0*/  UIADD3 UR8, UPT, UPT, UR39, UR42, URZ ;  /* 0x0000002a27087290 */ /* 0x000fc8000fffe0ff */
[----:B--2---:R-:W-:Y:S02]  /*9ac0*/  UIMAD.WIDE.U32 UR16, UR8, UR10, URZ ;  /* 0x0000000a081072a5 */ /* 0x004fe4000f8e00ff */
[----:B------:R-:W-:-:S04]  /*9ad0*/  UIMAD UR8, UR8, UR11, URZ ;  /* 0x0000000b080872a4 */ /* 0x000fc8000f8e02ff */
[----:B------:R-:W-:-:S06]  /*9ae0*/  UIADD3 UR8, UPT, UPT, UR17, UR8, URZ ;  /* 0x0000000811087290 */ /* 0x000fcc000fffe0ff */
[----:B------:R-:W-:Y:S02]  /*9af0*/  MOV R53, UR8 ;  /* 0x0000000800357c02 */ /* 0x000fe40008000f00 */
.L_x_1873:
        /* <DEDUP_REMOVED lines=12> */
.L_x_1874:
[----:B------:R-:W2:Y:S01]  /*9bc0*/  LDCU.64 UR8, c[0x0][0x5c8] ;  /* 0x0000b900ff0877ac */ /* 0x000ea20008000a00 */
[----:B------:R-:W-:-:S04]  /*9bd0*/  UIADD3 UR12, UPT, UPT, UR39, UR42, URZ ;  /* 0x0000002a270c7290 */ /* 0x000fc8000fffe0ff */
[----:B--2---:R-:W-:Y:S02]  /*9be0*/  UIMAD.WIDE.U32 UR30, UR12, UR8, URZ ;  /* 0x000000080c1e72a5 */ /* 0x004fe4000f8e00ff */
[----:B------:R-:W-:-:S04]  /*9bf0*/  UIMAD UR12, UR12, UR9, URZ ;  /* 0x000000090c0c72a4 */ /* 0x000fc8000f8e02ff */
[----:B------:R-:W-:-:S06]  /*9c00*/  UIADD3 UR12, UPT, UPT, UR31, UR12, URZ ;  /* 0x0000000c1f0c7290 */ /* 0x000fcc000fffe0ff */
[----:B-1----:R-:W-:-:S07]  /*9c10*/  MOV R0, UR12 ;  /* 0x0000000c00007c02 */ /* 0x002fce0008000f00 */
.L_x_1875:
        /* <DEDUP_REMOVED lines=66> */
.L_x_1877:
[----:B------:R-:W-:Y:S05]  /*a040*/  BSYNC.RECONVERGENT B0 ;  /* 0x0000000000007941 */ /* 0x000fea0003800200 */
.L_x_1876:
        /* <DEDUP_REMOVED lines=21> */
.L_x_1879:
[----:B------:R-:W-:Y:S05]  /*a1a0*/  BSYNC.RECONVERGENT B0 ;  /* 0x0000000000007941 */ /* 0x000fea0003800200 */
.L_x_1878:
        /* <DEDUP_REMOVED lines=26> */
.L_x_1881:
[----:B------:R-:W-:Y:S05]  /*a350*/  BSYNC.RECONVERGENT B0 ;  /* 0x0000000000007941 */ /* 0x000fea0003800200 */
.L_x_1880:
        /* <DEDUP_REMOVED lines=19> */
.L_x_1848:
[----:B------:R-:W-:Y:S05]  /*a490*/  BSYNC.RECONVERGENT B1 ;  /* 0x0000000000017941 */ /* 0x000fea0003800200 */
.L_x_1826:
[----:B------:R-:W5:Y:S01]  /*a4a0*/  LDCU UR9, c[0x0][0x438] ;  /* 0x00008700ff0977ac */ /* 0x000f620008000800 */
[----:B------:R-:W2:Y:S01]  /*a4b0*/  LDCU UR10, c[0x0][0x370] ;  /* 0x00006e00ff0a77ac */ /* 0x000ea20008000800 */
[----:B-----5:R-:W-:-:S04]  /*a4c0*/  UIADD3 UR9, UPT, UPT, UR9, 0x3f, URZ ;  /* 0x0000003f09097890 */ /* 0x020fc8000fffe0ff */
        /* <DEDUP_REMOVED lines=8> */
.L_x_1883:
        /* <DEDUP_REMOVED lines=11> */
.L_x_2526:


//--------------------- .text._ZN5flash44flash_bwd_dq_dk_dv_loop_seqk_parallel_kernelI23Flash_bwd_kernel_traitsILi256ELi64ELi64ELi8ELi4ELi2ELi2ELb0ELb0EN7cutlass10bfloat16_tE19Flash_kernel_traitsILi256ELi64ELi64ELi8ES3_EELb0ELb0ELb0ELb0ELb0ELb0ELb1EEEvNS_16Flash_bwd_paramsE --------------------------
	.section	.text._ZN5flash44flash_bwd_dq_dk_dv_loop_seqk_parallel_kernelI23Flash_bwd_kernel_traitsILi256ELi64ELi64ELi8ELi4ELi2ELi2ELb0ELb0EN7cutlass10bfloat16_tE19Flash_kernel_traitsILi256ELi64ELi64ELi8ES3_EELb0ELb0ELb0ELb0ELb0ELb0ELb1EEEvNS_16Flash_bwd_paramsE,"ax",@progbits
	.align	128
        .global         _ZN5flash44flash_bwd_dq_dk_dv_loop_seqk_parallel_kernelI23Flash_bwd_kernel_traitsILi256ELi64ELi64ELi8ELi4ELi2ELi2ELb0ELb0EN7cutlass10bfloat16_tE19Flash_kernel_traitsILi256ELi64ELi64ELi8ES3_EELb0ELb0ELb0ELb0ELb0ELb0ELb1EEEvNS_16Flash_bwd_paramsE
        .type           _ZN5flash44flash_bwd_dq_dk_dv_loop_seqk_parallel_kernelI23Flash_bwd_kernel_traitsILi256ELi64ELi64ELi8ELi4ELi2ELi2ELb0ELb0EN7cutlass10bfloat16_tE19Flash_kernel_traitsILi256ELi64ELi64ELi8ES3_EELb0ELb0ELb0ELb0ELb0ELb0ELb1EEEvNS_16Flash_bwd_paramsE,@function
        .size           _ZN5flash44flash_bwd_dq_dk_dv_loop_seqk_parallel_kernelI23Flash_bwd_kernel_traitsILi256ELi64ELi64ELi8ELi4ELi2ELi2ELb0ELb0EN7cutlass10bfloat16_tE19Flash_kernel_traitsILi256ELi64ELi64ELi8ES3_EELb0ELb0ELb0ELb0ELb0ELb0ELb1EEEvNS_16Flash_bwd_paramsE,(.L_x_2527 - _ZN5flash44flash_bwd_dq_dk_dv_loop_seqk_parallel_kernelI23Flash_bwd_kernel_traitsILi256ELi64ELi64ELi8ELi4ELi2ELi2ELb0ELb0EN7cutlass10bfloat16_tE19Flash_kernel_traitsILi256ELi64ELi64ELi8ES3_EELb0ELb0ELb0ELb0ELb0ELb0ELb1EEEvNS_16Flash_bwd_paramsE)
        .other          _ZN5flash44flash_bwd_dq_dk_dv_loop_seqk_parallel_kernelI23Flash_bwd_kernel_traitsILi256ELi64ELi64ELi8ELi4ELi2ELi2ELb0ELb0EN7cutlass10bfloat16_tE19Flash_kernel_traitsILi256ELi64ELi64ELi8ES3_EELb0ELb0ELb0ELb0ELb0ELb0ELb1EEEvNS_16Flash_bwd_paramsE,@"STO_CUDA_ENTRY STV_DEFAULT"
_ZN5flash44flash_bwd_dq_dk_dv_loop_seqk_parallel_kernelI23Flash_bwd_kernel_traitsILi256ELi64ELi64ELi8ELi4ELi2ELi2ELb0ELb0EN7cutlass10bfloat16_tE19Flash_kernel_traitsILi256ELi64ELi64ELi8ES3_EELb0ELb0ELb0ELb0ELb0ELb0ELb1EEEvNS_16Flash_bwd_paramsE:
.text._ZN5flash44flash_bwd_dq_dk_dv_loop_seqk_parallel_kernelI23Flash_bwd_kernel_traitsILi256ELi64ELi64ELi8ELi4ELi2ELi2ELb0ELb0EN7cutlass10bfloat16_tE19Flash_kernel_traitsILi256ELi64ELi64ELi8ES3_EELb0ELb0ELb0ELb0ELb0ELb0ELb1EEEvNS_16Flash_bwd_paramsE:
        /* <DEDUP_REMOVED lines=14> */
[----:B------:R-:W4:Y:S01]  /*00e0*/  LDCU.64 UR4, c[0x0][0x468] ;  /* 0x00008d00ff0477ac */ /* 0x000f220008000a00 */
[----:B------:R-:W5:Y:S06]  /*00f0*/  LDCU.U8 UR8, c[0x0][0x532] ;  /* 0x0000a640ff0877ac */ /* 0x000f6c0008000000 */
[----:B------:R-:W-:Y:S01]  /*0100*/  S2UR UR23, SR_CTAID.Z ;  /* 0x00000000001779c3 */ /* 0x000fe20000002700 */
[----:B------:R-:W3:Y:S01]  /*0110*/  LDCU UR10, c[0x0][0x438] ;  /* 0x00008700ff0a77ac */ /* 0x000ee20008000800 */
[----:B------:R-:W3:Y:S06]  /*0120*/  LDCU.64 UR34, c[0x0][0x358] ;  /* 0x00006b00ff2277ac */ /* 0x000eec0008000a00 */
[----:B------:R-:W-:Y:S01]  /*0130*/  S2UR UR21, SR_CTAID.X ;  /* 0x00000000001579c3 */ /* 0x000fe20000002500 */
[----:B-1----:R-:W-:-:S02]  /*0140*/  ULEA UR38, UP0, UR40, UR38, 0x2 ;  /* 0x0000002628267291 */ /* 0x002fc4000f8010ff */
[----:B--2---:R-:W-:Y:S02]  /*0150*/  UISETP.NE.U32.AND UP1, UPT, UR6, URZ, UPT ;  /* 0x000000ff0600728c */ /* 0x004fe4000bf25070 */
[----:B------:R-:W-:Y:S02]  /*0160*/  ULEA.HI.X UR39, UR40, UR39, URZ, 0x2, UP0 ;  /* 0x0000002728277291 */ /* 0x000fe400080f14ff */
[----:B------:R-:W-:Y:S01]  /*0170*/  UISETP.NE.U32.AND UP0, UPT, UR6, URZ, UPT ;  /* 0x000000ff0600728c */ /* 0x000fe2000bf05070 */
[----:B------:R-:W-:Y:S01]  /*0180*/  S2UR UR18, SR_CTAID.Y ;  /* 0x00000000001279c3 */ /* 0x000fe20000002600 */
[----:B----4-:R-:W-:Y:S02]  /*0190*/  UISETP.EQ.U32.AND UP2, UPT, UR4, URZ, UPT ;  /* 0x000000ff0400728c */ /* 0x010fe4000bf42070 */
[----:B------:R-:W-:Y:S02]  /*01a0*/  UISETP.NE.U32.AND UP6, UPT, UR4, URZ, UPT ;  /* 0x000000ff0400728c */ /* 0x000fe4000bfc5070 */
[----:B------:R-:W-:-:S02]  /*01b0*/  UISETP.NE.AND.EX UP5, UPT, UR7, URZ, UPT, UP1 ;  /* 0x000000ff0700728c */ /* 0x000fc4000bfa5310 */
[----:B------:R-:W-:Y:S01]  /*01c0*/  UISETP.NE.AND.EX UP4, UPT, UR7, URZ, UPT, UP0 ;  /* 0x000000ff0700728c */ /* 0x000fe2000bf85300 */
[----:B------:R-:W1:Y:S01]  /*01d0*/  S2UR UR4, SR_CgaCtaId ;  /* 0x00000000000479c3 */ /* 0x000e620000008800 */
[----:B------:R-:W2:Y:S01]  /*01e0*/  LDCU.64 UR6, c[0x0][0x470] ;  /* 0x00008e00ff0677ac */ /* 0x000ea20008000a00 */
[----:B-----5:R-:W-:Y:S02]  /*01f0*/  UISETP.NE.AND UP3, UPT, UR8, URZ, UPT ;  /* 0x000000ff0800728c */ /* 0x020fe4000bf65270 */
[----:B------:R-:W-:-:S04]  /*0200*/  UISETP.NE.AND.EX UP6, UPT, UR5, URZ, UPT, UP6 ;  /* 0x000000ff0500728c */ /* 0x000fc8000bfc5360 */
[----:B------:R-:W4:Y:S01]  /*0210*/  S2UR UR20, SR_CTAID.Z ;  /* 0x00000000001479c3 */ /* 0x000f220000002700 */
[----:B------:R-:W-:Y:S01]  /*0220*/  UISETP.EQ.OR.EX UP0, UPT, UR5, URZ, !UP3, UP2 ;  /* 0x000000ff0500728c */ /* 0x000fe2000df02720 */
[----:B------:R-:W-:Y:S02]  /*0230*/  UMOV UR8, 0x400 ;  /* 0x0000040000087882 */ /* 0x000fe40000000000 */
[----:B------:R-:W-:Y:S01]  /*0240*/  UMOV UR5, 0x400 ;  /* 0x0000040000057882 */ /* 0x000fe20000000000 */
[----:B------:R-:W-:Y:S02]  /*0250*/  UP2UR UR26, UPR, URZ, 0x1 ;  /* 0x00000001ff1a7883 */ /* 0x000fe40008000000 */
[----:B------:R-:W-:Y:S01]  /*0260*/  UP2UR UR25, UPR, URZ, 0x8 ;  /* 0x00000008ff197883 */ /* 0x000fe20008000000 */
[----:B------:R-:W4:Y:S01]  /*0270*/  LDCU.64 UR28, c[0x0][0x460] ;  /* 0x00008c00ff1c77ac */ /* 0x000f220008000a00 */
[----:B--2---:R-:W-:Y:S01]  /*0280*/  UISETP.NE.U32.AND UP0, UPT, UR6, URZ, UPT ;  /* 0x000000ff0600728c */ /* 0x004fe2000bf05070 */
[----:B------:R-:W2:Y:S01]  /*0290*/  LDCU UR19, c[0x0][0x438] ;  /* 0x00008700ff1377ac */ /* 0x000ea20008000800 */
[----:B------:R-:W2:Y:S01]  /*02a0*/  @!UP4 LDCU UR22, c[0x0][0x434] ;  /* 0x00008680ff16c7ac */ /* 0x000ea20008000800 */
[----:B---3--:R-:W-:-:S02]  /*02b0*/  ULEA UR24, UR24, UR8, 0x18 ;  /* 0x0000000818187291 */ /* 0x008fc4000f8ec0ff */
[----:B-1----:R-:W-:Y:S02]  /*02c0*/  ULEA UR4, UR4, UR5, 0x18 ;  /* 0x0000000504047291 */ /* 0x002fe4000f8ec0ff */
[----:B------:R-:W-:Y:S01]  /*02d0*/  UISETP.NE.AND.EX UP3, UPT, UR7, URZ, UPT, UP0 ;  /* 0x000000ff0700728c */ /* 0x000fe2000bf65300 */
[----:B------:R-:W-:Y:S01]  /*02e0*/  UMOV UR30, 0xffff8000 ;  /* 0xffff8000001e7882 */ /* 0x000fe20000000000 */
[----:B------:R-:W-:Y:S01]  /*02f0*/  UMOV UR31, URZ ;  /* 0x000000ff001f7c82 */ /* 0x000fe20008000000 */
[----:B------:R-:W-:-:S08]  /*0300*/  UMOV UR32, URZ ;  /* 0x000000ff00207c82 */ /* 0x000fd00008000000 */
.L_x_1941:
[----:B-1----:R-:W1:Y:S01]  /*0310*/  LDCU.64 UR8, c[0x0][0x478] ;  /* 0x00008f00ff0877ac */ /* 0x002e620008000a00 */
        /* <DEDUP_REMOVED lines=9> */
[----:B-1----:R-:W-:Y:S01]  /*03b0*/  UISETP.NE.U32.AND UP0, UPT, UR8, URZ, UPT ;  /* 0x000000ff0800728c */ /* 0x002fe2000bf05070 */
[----:B------:R-:W-:Y:S02]  /*03c0*/  PLOP3.LUT P3, PT, PT, PT, UP2, 0x80, 0x8 ;  /* 0x000000000008781c */ /* 0x000fe40003f6f028 */
[----:B------:R-:W3:Y:S01]  /*03d0*/  @P1 LDG.E R3, desc[UR34][R2.64] ;  /* 0x0000002202031981 */ /* 0x000ee2000c1e1900 */
[----:B------:R-:W-:-:S06]  /*03e0*/  UISETP.NE.AND.EX UP0, UPT, UR9, URZ, UPT, UP0 ;  /* 0x000000ff0900728c */ /* 0x000fcc000bf05300 */
[----:B------:R-:W-:-:S05]  /*03f0*/  PLOP3.LUT P0, PT, PT, PT, UP0, 0x80, 0x8 ;  /* 0x000000000008781c */ /* 0x000fca0003f0f008 */
[----:B------:R-:W-:Y:S01]  /*0400*/  @UP0 ULEA UR14, UP1, UR40, UR8, 0x2 ;  /* 0x00000008280e0291 */ /* 0x000fe2000f8210ff */
[----:B------:R-:W-:Y:S01]  /*0410*/  IMAD.U32 R6, RZ, RZ, UR12 ;  /* 0x0000000cff067e24 */ /* 0x000fe2000f8e00ff */
[----:B------:R-:W1:Y:S02]  /*0420*/  @!UP0 LDCU UR5, c[0x0][0x43c] ;  /* 0x00008780ff0587ac */ /* 0x000e640008000800 */
[----:B------:R-:W-:Y:S02]  /*0430*/  @UP0 ULEA.HI.X UR15, UR40, UR9, URZ, 0x2, UP1 ;  /* 0x00000009280f0291 */ /* 0x000fe400088f14ff */
[----:B------:R-:W-:Y:S01]  /*0440*/  IMAD.U32 R4, RZ, RZ, UR14 ;  /* 0x0000000eff047e24 */ /* 0x000fe2000f8e00ff */
[----:B------:R-:W4:Y:S01]  /*0450*/  @!UP0 LDCU.64 UR8, c[0x0][0x488] ;  /* 0x00009100ff0887ac */ /* 0x000f220008000a00 */
[----:B------:R-:W-:Y:S02]  /*0460*/  IMAD.U32 R7, RZ, RZ, UR13 ;  /* 0x0000000dff077e24 */ /* 0x000fe4000f8e00ff */
[----:B------:R-:W-:-:S03]  /*0470*/  IMAD.U32 R5, RZ, RZ, UR15 ;  /* 0x0000000fff057e24 */ /* 0x000fc6000f8e00ff */
[----:B------:R-:W5:Y:S04]  /*0480*/  @P2 LDG.E R2, desc[UR34][R6.64+0x4] ;  /* 0x0000042206022981 */ /* 0x000f68000c1e1900 */
[----:B--2---:R-:W2:Y:S01]  /*0490*/  @P0 LDG.E R0, desc[UR34][R4.64] ;  /* 0x0000002204000981 */ /* 0x004ea2000c1e1900 */
[----:B------:R-:W-:Y:S01]  /*04a0*/  UMOV UR37, URZ ;  /* 0x000000ff00257c82 */ /* 0x000fe20008000000 */
[----:B----4-:R-:W-:-:S04]  /*04b0*/  @!UP0 UISETP.NE.U32.AND UP1, UPT, UR8, URZ, UPT ;  /* 0x000000ff0800828c */ /* 0x010fc8000bf25070 */
[----:B------:R-:W-:Y:S01]  /*04c0*/  @!UP0 UISETP.NE.AND.EX UP1, UPT, UR9, URZ, UPT, UP1 ;  /* 0x000000ff0900828c */ /* 0x000fe2000bf25310 */
[----:B------:R-:W-:Y:S01]  /*04d0*/  UMOV UR16, 0xffffffff ;  /* 0xffffffff00107882 */ /* 0x000fe20000000000 */
[----:B------:R-:W-:Y:S02]  /*04e0*/  UMOV UR41, 0xffffffff ;  /* 0xffffffff00297882 */ /* 0x000fe40000000000 */
[----:B-1----:R-:W-:Y:S01]  /*04f0*/  @!UP0 USEL UR8, UR5, URZ, UP1 ;  /* 0x000000ff05088287 */ /* 0x002fe20008800000 */
[----:B------:R1:W4:Y:S02]  /*0500*/  @P4 LDG.E R4, desc[UR34][R6.64] ;  /* 0x0000002206044981 */ /* 0x000324000c1e1900 */
[----:B-1----:R-:W-:Y:S02]  /*0510*/  IMAD.U32 R6, RZ, RZ, UR38 ;  /* 0x00000026ff067e24 */ /* 0x002fe4000f8e00ff */
[----:B------:R-:W-:-:S05]  /*0520*/  IMAD.U32 R7, RZ, RZ, UR39 ;  /* 0x00000027ff077e24 */ /* 0x000fca000f8e00ff */
[----:B------:R-:W4:Y:S01]  /*0530*/  @!P3 LDG.E R6, desc[UR34][R6.64] ;  /* 0x000000220606b981 */ /* 0x000f22000c1e1900 */
[----:B------:R-:W-:Y:S01]  /*0540*/  USHF.L.U32 UR27, UR36, 0x6, URZ ;  /* 0x00000006241b7899 */ /* 0x000fe200080006ff */
[----:B---3--:R-:W-:Y:S02]  /*0550*/  @P1 R2UR UR37, R3 ;  /* 0x00000000032512ca */ /* 0x008fe400000e0000 */
[----:B-----5:R-:W-:Y:S02]  /*0560*/  @P2 R2UR UR5, R2 ;  /* 0x00000000020522ca */ /* 0x020fe400000e0000 */
        /* <DEDUP_REMOVED lines=14> */
.L_x_1884:
        /* <DEDUP_REMOVED lines=27> */
[----:B------:R-:W-:-:S04]  /*0800*/  UIADD3 UR11, UPT, UPT, UR11, UR5, URZ ;  /* 0x000000050b0b7290 */ /* 0x000fc8000fffe0ff */
[----:B--2---:R-:W-:-:S04]  /*0810*/  UIMAD.WIDE.U32 UR10, UR40, UR8, UR10 ;  /* 0x00000008280a72a5 */ /* 0x004fc8000f8e000a */
[----:B------:R-:W-:-:S03]  /*0820*/  UIMAD UR9, UR40, UR9, UR11 ;  /* 0x00000009280972a4 */ /* 0x000fc6000f8e020b */
[----:B------:R-:W-:-:S03]  /*0830*/  UMOV UR48, UR10 ;  /* 0x0000000a00307c82 */ /* 0x000fc60008000000 */
[----:B------:R-:W-:Y:S01]  /*0840*/  MOV R8, UR9 ;  /* 0x0000000900087c02 */ /* 0x000fe20008000f00 */
[----:B------:R-:W-:Y:S06]  /*0850*/  BRA `(.L_x_1887) ;  /* 0x00000000001c7947 */ /* 0x000fec0003800000 */
.L_x_1886:
[----:B------:R-:W1:Y:S01]  /*0860*/  LDCU.64 UR14, c[0x0][0x3b8] ;  /* 0x00007700ff0e77ac */ /* 0x000e620008000a00 */
[----:B------:R-:W-:-:S04]  /*0870*/  UIADD3 UR5, UPT, UPT, UR37, UR41, URZ ;  /* 0x0000002925057290 */ /* 0x000fc8000fffe0ff */
[----:B-1----:R-:W-:Y:S02]  /*0880*/  UIMAD.WIDE.U32 UR8, UR5, UR14, URZ ;  /* 0x0000000e050872a5 */ /* 0x002fe4000f8e00ff */
[----:B------:R-:W-:-:S04]  /*0890*/  UIMAD UR5, UR5, UR15, URZ ;  /* 0x0000000f050572a4 */ /* 0x000fc8000f8e02ff */
[----:B------:R-:W-:Y:S01]  /*08a0*/  UIADD3 UR5, UPT, UPT, UR9, UR5, URZ ;  /* 0x0000000509057290 */ /* 0x000fe2000fffe0ff */
[----:B------:R-:W-:-:S05]  /*08b0*/  UMOV UR48, UR8 ;  /* 0x0000000800307c82 */ /* 0x000fca0008000000 */
[----:B------:R-:W-:-:S07]  /*08c0*/  MOV R8, UR5 ;  /* 0x0000000500087c02 */ /* 0x000fce0008000f00 */
.L_x_1887:
        /* <DEDUP_REMOVED lines=42> */
.L_x_1888:
[----:B------:R-:W1:Y:S01]  /*0b70*/  LDCU.64 UR12, c[0x0][0x3c0] ;  /* 0x00007800ff0c77ac */ /* 0x000e620008000a00 */
[----:B------:R-:W-:-:S04]  /*0b80*/  UIADD3 UR8, UPT, UPT, UR37, UR41, URZ ;  /* 0x0000002925087290 */ /* 0x000fc8000fffe0ff */
[----:B-1----:R-:W-:Y:S02]  /*0b90*/  UIMAD.WIDE.U32 UR10, UR8, UR12, URZ ;  /* 0x0000000c080a72a5 */ /* 0x002fe4000f8e00ff */
[----:B------:R-:W-:-:S04]  /*0ba0*/  UIMAD UR8, UR8, UR13, URZ ;  /* 0x0000000d080872a4 */ /* 0x000fc8000f8e02ff */
[----:B------:R-:W-:Y:S01]  /*0bb0*/  UIADD3 UR8, UPT, UPT, UR11, UR8, URZ ;  /* 0x000000080b087290 */ /* 0x000fe2000fffe0ff */
[----:B------:R-:W-:-:S05]  /*0bc0*/  UMOV UR42, UR10 ;  /* 0x0000000a002a7c82 */ /* 0x000fca0008000000 */
[----:B------:R-:W-:-:S07]  /*0bd0*/  MOV R9, UR8 ;  /* 0x0000000800097c02 */ /* 0x000fce0008000f00 */
.L_x_1889:
        /* <DEDUP_REMOVED lines=27> */
.L_x_1890:
[----:B------:R-:W-:Y:S02]  /*0d90*/  UIMAD.WIDE.U32 UR52, UR62, UR16, URZ ;  /* 0x000000103e3472a5 */ /* 0x000fe4000f8e00ff */
[----:B------:R-:W-:-:S04]  /*0da0*/  UIMAD UR8, UR63, UR16, URZ ;  /* 0x000000103f0872a4 */ /* 0x000fc8000f8e02ff */
[----:B------:R-:W-:Y:S02]  /*0db0*/  UIADD3 UR8, UPT, UPT, UR53, UR8, URZ ;  /* 0x0000000835087290 */ /* 0x000fe4000fffe0ff */
.L_x_1891:
        /* <DEDUP_REMOVED lines=20> */
.L_x_1892:
[----:B------:R-:W1:Y:S01]  /*0f00*/  LDCU UR54, c[0x0][0x434] ;  /* 0x00008680ff3677ac */ /* 0x000e620008000800 */
[----:B------:R-:W-:-:S04]  /*0f10*/  UIMAD UR11, UR40, UR17, UR23 ;  /* 0x00000011280b72a4 */ /* 0x000fc8000f8e0217 */
[----:B-1----:R-:W-:Y:S02]  /*0f20*/  UIMAD UR54, UR11, UR54, URZ ;  /* 0x000000360b3672a4 */ /* 0x002fe4000f8e02ff */
.L_x_1893:
        /* <DEDUP_REMOVED lines=11> */
.L_x_1894:
[----:B------:R-:W1:Y:S01]  /*0fe0*/  LDCU UR53, c[0x0][0x444] ;  /* 0x00008880ff3577ac */ /* 0x000e620008000800 */
[----:B------:R-:W-:-:S04]  /*0ff0*/  UIMAD UR10, UR40, UR17, UR23 ;  /* 0x00000011280a72a4 */ /* 0x000fc8000f8e0217 */
[----:B-1----:R-:W-:-:S12]  /*1000*/  UIMAD UR53, UR10, UR53, URZ ;  /* 0x000000350a3572a4 */ /* 0x002fd8000f8e02ff */
.L_x_1895:
        /* <DEDUP_REMOVED lines=66> */
[----:B------:R-:W-:Y:S01]  /*1430*/  IADD3 R11, P0, PT, R10, UR55, RZ ;  /* 0x000000370a0b7c10 */ /* 0x000fe2000ff1e0ff */
[----:B------:R-:W-:Y:S02]  /*1440*/  UIMAD.WIDE UR50, UR54, 0x4, UR56 ;  /* 0x00000004363278a5 */ /* 0x000fe4000f8e0238 */
[----:B------:R-:W-:Y:S01]  /*1450*/  IMAD R10, R0, R3, R15 ;  /* 0x00000003000a7224 */ /* 0x000fe200078e020f */
[----:B------:R-:W-:Y:S01]  /*1460*/  LEA.HI.X.SX32 R12, R12, R13, 0x1, P0 ;  /* 0x0000000d0c0c7211 */ /* 0x000fe200000f0eff */
[----:B------:R-:W-:Y:S01]  /*1470*/  IMAD.SHL.U32 R18, R2, 0x20, RZ ;  /* 0x0000002002127824 */ /* 0x000fe200078e00ff */
[----:B-1----:R-:W-:Y:S02]  /*1480*/  LEA R246, P1, R14, UR8, 0x1 ;  /* 0x000000080ef67c11 */ /* 0x002fe4000f8208ff */
[----:B--2---:R-:W-:-:S02]  /*1490*/  LEA R242, P0, R11, UR16, 0x2 ;  /* 0x000000100bf27c11 */ /* 0x004fc4000f8010ff */
[----:B------:R-:W-:Y:S02]  /*14a0*/  LEA.HI.X R247, R14, UR9, R10, 0x1, P1 ;  /* 0x000000090ef77c11 */ /* 0x000fe400088f0c0a */
[----:B------:R-:W-:Y:S02]  /*14b0*/  LEA.HI.X R243, R11, UR17, R12, 0x2, P0 ;  /* 0x000000110bf37c11 */ /* 0x000fe400080f140c */
[----:B------:R-:W-:Y:S02]  /*14c0*/  IADD3 R10, P0, PT, R0, 0x20, RZ ;  /* 0x00000020000a7810 */ /* 0x000fe40007f1e0ff */
[----:B------:R-:W-:Y:S02]  /*14d0*/  SHF.L.U64.HI R15, R2, 0x5, R3 ;  /* 0x00000005020f7819 */ /* 0x000fe40000010203 */
        /* <DEDUP_REMOVED lines=18> */
.L_x_1897:
[----:B------:R-:W1:Y:S01]  /*1600*/  LDCU.64 UR12, c[0x0][0x5c0] ;  /* 0x0000b800ff0c77ac */ /* 0x000e620008000a00 */
[----:B------:R-:W-:-:S04]  /*1610*/  UIADD3 UR8, UPT, UPT, UR37, UR41, URZ ;  /* 0x0000002925087290 */ /* 0x000fc8000fffe0ff */
[----:B-1----:R-:W-:Y:S02]  /*1620*/  UIMAD.WIDE.U32 UR16, UR8, UR12, URZ ;  /* 0x0000000c081072a5 */ /* 0x002fe4000f8e00ff */
[----:B------:R-:W-:-:S04]  /*1630*/  UIMAD UR8, UR8, UR13, URZ ;  /* 0x0000000d080872a4 */ /* 0x000fc8000f8e02ff */
[----:B------:R-:W-:-:S06]  /*1640*/  UIADD3 UR8, UPT, UPT, UR17, UR8, URZ ;  /* 0x0000000811087290 */ /* 0x000fcc000fffe0ff */
[----:B------:R-:W-:Y:S02]  /*1650*/  MOV R4, UR8 ;  /* 0x0000000800047c02 */ /* 0x000fe40008000f00 */
.L_x_1898:
        /* <DEDUP_REMOVED lines=13> */
.L_x_1899:
[----:B------:R-:W1:Y:S01]  /*1730*/  LDCU.64 UR10, c[0x0][0x5c8] ;  /* 0x0000b900ff0a77ac */ /* 0x000e620008000a00 */
[----:B------:R-:W-:-:S04]  /*1740*/  UIADD3 UR37, UPT, UPT, UR37, UR41, URZ ;  /* 0x0000002925257290 */ /* 0x000fc8000fffe0ff */
[----:B-1----:R-:W-:Y:S02]  /*1750*/  UIMAD.WIDE.U32 UR14, UR37, UR10, URZ ;  /* 0x0000000a250e72a5 */ /* 0x002fe4000f8e00ff */
[----:B------:R-:W-:-:S04]  /*1760*/  UIMAD UR37, UR37, UR11, URZ ;  /* 0x0000000b252572a4 */ /* 0x000fc8000f8e02ff */
[----:B------:R-:W-:-:S06]  /*1770*/  UIADD3 UR37, UPT, UPT, UR15, UR37, URZ ;  /* 0x000000250f257290 */ /* 0x000fcc000fffe0ff */
[----:B------:R-:W-:-:S07]  /*1780*/  MOV R2, UR37 ;  /* 0x0000002500027c02 */ /* 0x000fce0008000f00 */
.L_x_1900:
        /* <DEDUP_REMOVED lines=32> */
.L_x_1902:
[----:B------:R-:W-:Y:S05]  /*1990*/  BSYNC.RECONVERGENT B0 ;  /* 0x0000000000007941 */ /* 0x000fea0003800200 */
.L_x_1901:
        /* <DEDUP_REMOVED lines=19> */
.L_x_1904:
[----:B------:R-:W-:Y:S05]  /*1ad0*/  BSYNC.RECONVERGENT B0 ;  /* 0x0000000000007941 */ /* 0x000fea0003800200 */
.L_x_1903:
        /* <DEDUP_REMOVED lines=29> */
.L_x_1906:
[----:B------:R-:W-:Y:S05]  /*1cb0*/  BSYNC.RECONVERGENT B0 ;  /* 0x0000000000007941 */ /* 0x000fea0003800200 */
.L_x_1905:
        /* <DEDUP_REMOVED lines=20> */
.L_x_1896:
        /* <DEDUP_REMOVED lines=38> */
.L_x_1909:
[----:B------:R2:W-:Y:S04]  /*2060*/  STS.128 [R11+0x10000], RZ ;  /* 0x010000ff0b007388 */ /* 0x0005e80000000c00 */
[----:B------:R2:W-:Y:S04]  /*2070*/  STS.128 [R11+0x12000], RZ ;  /* 0x012000ff0b007388 */ /* 0x0005e80000000c00 */
[----:B------:R2:W-:Y:S04]  /*2080*/  STS.128 [R11+0x14000], RZ ;  /* 0x014000ff0b007388 */ /* 0x0005e80000000c00 */
[----:B------:R2:W-:Y:S02]  /*2090*/  STS.128 [R11+0x16000], RZ ;  /* 0x016000ff0b007388 */ /* 0x0005e40000000c00 */
.L_x_1910:
[----:B------:R-:W-:Y:S05]  /*20a0*/  BSYNC.RECONVERGENT B0 ;  /* 0x0000000000007941 */ /* 0x000fea0003800200 */
.L_x_1908:
        /* <DEDUP_REMOVED lines=37> */
.L_x_1912:
[----:B------:R-:W-:Y:S05]  /*2300*/  BSYNC.RECONVERGENT B0 ;  /* 0x0000000000007941 */ /* 0x000fea0003800200 */
.L_x_1911:
        /* <DEDUP_REMOVED lines=29> */
.L_x_1914:
[----:B------:R1:W-:Y:S04]  /*24e0*/  STS.128 [R239], RZ ;  /* 0x000000ffef007388 */ /* 0x0003e80000000c00 */
[----:B------:R1:W-:Y:S04]  /*24f0*/  STS.128 [R239+0x2000], RZ ;  /* 0x002000ffef007388 */ /* 0x0003e80000000c00 */
[----:B------:R1:W-:Y:S04]  /*2500*/  STS.128 [R239+0x4000], RZ ;  /* 0x004000ffef007388 */ /* 0x0003e80000000c00 */
[----:B------:R1:W-:Y:S02]  /*2510*/  STS.128 [R239+0x6000], RZ ;  /* 0x006000ffef007388 */ /* 0x0003e40000000c00 */
.L_x_1915:
[----:B------:R-:W-:Y:S05]  /*2520*/  BSYNC.RECONVERGENT B0 ;  /* 0x0000000000007941 */ /* 0x000fea0003800200 */
.L_x_1913:
        /* <DEDUP_REMOVED lines=46> */
.L_x_1917:
[----:B------:R-:W-:Y:S05]  /*2810*/  BSYNC.RECONVERGENT B0 ;  /* 0x0000000000007941 */ /* 0x000fea0003800200 */
.L_x_1916:
        /* <DEDUP_REMOVED lines=48> */
.L_x_1919:
[----:B------:R2:W-:Y:S04]  /*2b20*/  STS.128 [R11+0x18000], RZ ;  /* 0x018000ff0b007388 */ /* 0x0005e80000000c00 */
[----:B------:R2:W-:Y:S04]  /*2b30*/  STS.128 [R11+0x1a000], RZ ;  /* 0x01a000ff0b007388 */ /* 0x0005e80000000c00 */
[----:B------:R2:W-:Y:S04]  /*2b40*/  STS.128 [R11+0x1c000], RZ ;  /* 0x01c000ff0b007388 */ /* 0x0005e80000000c00 */
[----:B------:R2:W-:Y:S02]  /*2b50*/  STS.128 [R11+0x1e000], RZ ;  /* 0x01e000ff0b007388 */ /* 0x0005e40000000c00 */
.L_x_1920:
[----:B------:R-:W-:Y:S05]  /*2b60*/  BSYNC.RECONVERGENT B0 ;  /* 0x0000000000007941 */ /* 0x000fea0003800200 */
.L_x_1918:
        /* <DEDUP_REMOVED lines=41> */
.L_x_1922:
[----:B------:R-:W-:Y:S05]  /*2e00*/  BSYNC.RECONVERGENT B0 ;  /* 0x0000000000007941 */ /* 0x000fea0003800200 */
.L_x_1921:
        /* <DEDUP_REMOVED lines=46> */
.L_x_1924:
[----:B------:R3:W-:Y:S04]  /*30f0*/  STS.128 [R11+0x20000], RZ ;  /* 0x020000ff0b007388 */ /* 0x0007e80000000c00 */
[----:B------:R3:W-:Y:S04]  /*3100*/  STS.128 [R11+0x22000], RZ ;  /* 0x022000ff0b007388 */ /* 0x0007e80000000c00 */
[----:B------:R3:W-:Y:S04]  /*3110*/  STS.128 [R11+0x24000], RZ ;  /* 0x024000ff0b007388 */ /* 0x0007e80000000c00 */
[----:B------:R3:W-:Y:S02]  /*3120*/  STS.128 [R11+0x26000], RZ ;  /* 0x026000ff0b007388 */ /* 0x0007e40000000c00 */
.L_x_1925:
[----:B------:R-:W-:Y:S05]  /*3130*/  BSYNC.RECONVERGENT B0 ;  /* 0x0000000000007941 */ /* 0x000fea0003800200 */
.L_x_1923:
[----:B------:R-:W2:Y:S01]  /*3140*/  S2R R222, SR_TID.X ;  /* 0x0000000000de7919 */ /* 0x000ea20000002100 */
[C---:B-1----:R-:W-:Y:S01]  /*3150*/  IMAD.SHL.U32 R8, R5.reuse, 0x2, RZ ;  /* 0x0000000205087824 */ /* 0x042fe200078e00ff */
[C---:B------:R-:W-:Y:S01]  /*3160*/  SHF.L.U32 R4, R5.reuse, 0x6, RZ ;  /* 0x0000000605047819 */ /* 0x040fe200000006ff */
[----:B------:R-:W-:Y:S01]  /*3170*/  BSSY.RECONVERGENT B0, `(.L_x_1926) ;  /* 0x000002a000007945 */ /* 0x000fe20003800200 */
[----:B------:R1:W-:Y:S01]  /*3180*/  @P5 STS.128 [R11+0x21000], RZ ;  /* 0x021000ff0b005388 */ /* 0x0003e20000000c00 */
[----:B------:R-:W-:Y:S01]  /*3190*/  IMAD.SHL.U32 R9, R5, 0x20, RZ ;  /* 0x0000002005097824 */ /* 0x000fe200078e00ff */
[----:B------:R-:W-:Y:S02]  /*31a0*/  LOP3.LUT R8, R8, 0x20, RZ, 0xc0, !PT ;  /* 0x0000002008087812 */ /* 0x000fe400078ec0ff */
        /* <DEDUP_REMOVED lines=38> */
.L_x_1927:
[----:B------:R-:W-:Y:S05]  /*3410*/  BSYNC.RECONVERGENT B0 ;  /* 0x0000000000007941 */ /* 0x000fea0003800200 */
.L_x_1926:
[----:B------:R-:W-:Y:S01]  /*3420*/  LOP3.LUT R7, R4, 0x1c0, RZ, 0xc0, !PT ;  /* 0x000001c004077812 */ /* 0x000fe200078ec0ff */
[----:B--2---:R-:W-:Y:S01]  /*3430*/  IMAD.SHL.U32 R217, R222, 0x40, RZ ;  /* 0x00000040ded97824 */ /* 0x004fe200078e00ff */
[----:B------:R-:W-:Y:S01]  /*3440*/  LOP3.LUT R8, R8, 0x18, R0, 0xf8, !PT ;  /* 0x0000001808087812 */ /* 0x000fe200078ef800 */
[C---:B------:R-:W-:Y:S01]  /*3450*/  IMAD.SHL.U32 R218, R222.reuse, 0x20, RZ ;  /* 0x00000020deda7824 */ /* 0x040fe200078e00ff */
[C---:B------:R-:W-:Y:S01]  /*3460*/  LOP3.LUT P5, R3, R222.reuse, 0x2, RZ, 0xc0, !PT ;  /* 0x00000002de037812 */ /* 0x040fe200078ac0ff */
[C---:B------:R-:W-:Y:S01]  /*3470*/  IMAD.SHL.U32 R221, R222.reuse, 0x2, RZ ;  /* 0x00000002dedd7824 */ /* 0x040fe200078e00ff */
[C---:B------:R-:W-:Y:S01]  /*3480*/  LOP3.LUT P4, R0, R222.reuse, 0x4, RZ, 0xc0, !PT ;  /* 0x00000004de007812 */ /* 0x040fe2000788c0ff */
[----:B------:R-:W-:Y:S01]  /*3490*/  IMAD.SHL.U32 R220, R222, 0x8, RZ ;  /* 0x00000008dedc7824 */ /* 0x000fe200078e00ff */
[----:B------:R-:W-:Y:S01]  /*34a0*/  LOP3.LUT R7, R7, 0x38, R6, 0xf8, !PT ;  /* 0x0000003807077812 */ /* 0x000fe200078ef806 */
[----:B------:R-:W-:Y:S01]  /*34b0*/  IMAD.SHL.U32 R233, R5, 0x10, RZ ;  /* 0x0000001005e97824 */ /* 0x000fe200078e00ff */
[----:B------:R-:W-:Y:S01]  /*34c0*/  ISETP.NE.AND P0, PT, R3, RZ, PT ;  /* 0x000000ff0300720c */ /* 0x000fe20003f05270 */
[----:B------:R-:W2:Y:S01]  /*34d0*/  LDC R251, c[0x0][0x44c] ;  /* 0x00011300fffb7b82 */ /* 0x000ea20000000800 */
[----:B------:R-:W-:Y:S01]  /*34e0*/  ISETP.NE.AND P3, PT, R0, RZ, PT ;  /* 0x000000ff0000720c */ /* 0x000fe20003f65270 */
[----:B------:R-:W0:Y:S01]  /*34f0*/  LDGDEPBAR ;  /* 0x00000000000079af */ /* 0x000e220000000000 */
[----:B------:R-:W-:Y:S01]  /*3500*/  LOP3.LUT R8, R8, 0x1c0, R4, 0xf8, !PT ;  /* 0x000001c008087812 */ /* 0x000fe200078ef804 */
[----:B------:R-:W1:Y:S01]  /*3510*/  LDCU UR13, c[0x0][0x590] ;  /* 0x0000b200ff0d77ac */ /* 0x000e620008000800 */
[----:B------:R-:W-:Y:S01]  /*3520*/  LOP3.LUT R15, R15, 0xc00, R9, 0xf8, !PT ;  /* 0x00000c000f0f7812 */ /* 0x000fe200078ef809 */
[----:B------:R-:W-:Y:S01]  /*3530*/  IMAD.MOV.U32 R229, RZ, RZ, 0x40 ;  /* 0x00000040ffe57424 */ /* 0x000fe200078e00ff */
[----:B------:R-:W-:Y:S01]  /*3540*/  LOP3.LUT R0, R7, 0x8, R2, 0x78, !PT ;  /* 0x0000000807007812 */ /* 0x000fe200078e7802 */
[----:B------:R-:W-:Y:S01]  /*3550*/  IMAD.MOV.U32 R230, RZ, RZ, 0x20 ;  /* 0x00000020ffe67424 */ /* 0x000fe200078e00ff */
[----:B------:R-:W-:Y:S01]  /*3560*/  LOP3.LUT R216, R217, 0x1c0, RZ, 0xc0, !PT ;  /* 0x000001c0d9d87812 */ /* 0x000fe200078ec0ff */
[----:B------:R-:W-:Y:S01]  /*3570*/  IMAD.MOV.U32 R226, RZ, RZ, 0x20 ;  /* 0x00000020ffe27424 */ /* 0x000fe200078e00ff */
[----:B------:R-:W-:Y:S01]  /*3580*/  LOP3.LUT R7, R7, 0x8, R5, 0x78, !PT ;  /* 0x0000000807077812 */ /* 0x000fe200078e7805 */
[----:B------:R-:W-:Y:S01]  /*3590*/  IMAD.MOV.U32 R219, RZ, RZ, 0x40 ;  /* 0x00000040ffdb7424 */ /* 0x000fe200078e00ff */
[----:B------:R-:W-:Y:S01]  /*35a0*/  R2P PR, R5, 0x6 ;  /* 0x0000000605007804 */ /* 0x000fe20000000000 */
[----:B------:R-:W-:Y:S01]  /*35b0*/  UIADD3 UR27, UPT, UPT, UR27, 0x40, URZ ;  /* 0x000000401b1b7890 */ /* 0x000fe2000fffe0ff */
[----:B------:R-:W-:Y:S01]  /*35c0*/  LOP3.LUT R2, R8, 0x38, R6, 0x78, !PT ;  /* 0x0000003808027812 */ /* 0x000fe200078e7806 */
[----:B------:R-:W-:Y:S01]  /*35d0*/  IMAD.SHL.U32 R6, R222, 0x10, RZ ;  /* 0x00000010de067824 */ /* 0x000fe200078e00ff */
[----:B------:R-:W-:Y:S01]  /*35e0*/  LOP3.LUT R5, R15, R0, RZ, 0xfc, !PT ;  /* 0x000000000f057212 */ /* 0x000fe200078efcff */
[----:B------:R-:W-:Y:S01]  /*35f0*/  IMAD.MOV.U32 R248, RZ, RZ, 0x4 ;  /* 0x00000004fff87424 */ /* 0x000fe200078e00ff */
[----:B------:R-:W-:-:S02]  /*3600*/  SHF.R.U32.HI R240, RZ, 0x2, R222 ;  /* 0x00000002fff07819 */ /* 0x000fc400000116de */
[----:B------:R-:W-:Y:S02]  /*3610*/  CS2R R190, SRZ ;  /* 0x0000000000be7805 */ /* 0x000fe4000001ff00 */
[----:B------:R-:W-:Y:S02]  /*3620*/  LOP3.LUT R3, R221, 0x38, RZ, 0xc0, !PT ;  /* 0x00000038dd037812 */ /* 0x000fe400078ec0ff */
[----:B------:R-:W-:Y:S02]  /*3630*/  CS2R R188, SRZ ;  /* 0x0000000000bc7805 */ /* 0x000fe4000001ff00 */
[----:B------:R-:W-:Y:S02]  /*3640*/  LOP3.LUT R0, R218, 0x200, RZ, 0xc0, !PT ;  /* 0x00000200da007812 */ /* 0x000fe400078ec0ff */
[----:B------:R-:W-:Y:S02]  /*3650*/  CS2R R194, SRZ ;  /* 0x0000000000c27805 */ /* 0x000fe4000001ff00 */
[----:B------:R-:W-:-:S02]  /*3660*/  LOP3.LUT R216, R216, 0x38, R220, 0xf8, !PT ;  /* 0x00000038d8d87812 */ /* 0x000fc400078ef8dc */
        /* <DEDUP_REMOVED lines=13> */
[----:B------:R-:W-:Y:S02]  /*3740*/  LOP3.LUT R241, R0, R241, RZ, 0xfc, !PT ;  /* 0x000000f100f17212 */ /* 0x000fe400078efcff */
[----:B------:R-:W-:Y:S02]  /*3750*/  CS2R R178, SRZ ;  /* 0x0000000000b27805 */ /* 0x000fe4000001ff00 */
[----:B------:R-:W-:Y:S02]  /*3760*/  LOP3.LUT R0, R217, 0x200, RZ, 0xc0, !PT ;  /* 0x00000200d9007812 */ /* 0x000fe400078ec0ff */
[----:B------:R-:W-:Y:S02]  /*3770*/  CS2R R176, SRZ ;  /* 0x0000000000b07805 */ /* 0x000fe4000001ff00 */
[----:B------:R-:W-:-:S02]  /*3780*/  SHF.R.U32.HI R3, RZ, 0x1, R222 ;  /* 0x00000001ff037819 */ /* 0x000fc400000116de */
[----:B------:R-:W-:Y:S02]  /*3790*/  CS2R R170, SRZ ;  /* 0x0000000000aa7805 */ /* 0x000fe4000001ff00 */
[----:B------:R-:W-:Y:S02]  /*37a0*/  LOP3.LUT R233, R233, R7, RZ, 0xfc, !PT ;  /* 0x00000007e9e97212 */ /* 0x000fe400078efcff */
[----:B------:R-:W-:Y:S02]  /*37b0*/  CS2R R168, SRZ ;  /* 0x0000000000a87805 */ /* 0x000fe4000001ff00 */
[----:B------:R-:W-:Y:S02]  /*37c0*/  LOP3.LUT R7, R218, 0xc00, RZ, 0xc0, !PT ;  /* 0x00000c00da077812 */ /* 0x000fe400078ec0ff */
[----:B------:R-:W-:Y:S02]  /*37d0*/  CS2R R166, SRZ ;  /* 0x0000000000a67805 */ /* 0x000fe4000001ff00 */
[----:B------:R-:W-:-:S02]  /*37e0*/  LOP3.LUT R4, R2, 0x200, R4, 0xf8, !PT ;  /* 0x0000020002047812 */ /* 0x000fc400078ef804 */
[----:B------:R-:W-:Y:S02]  /*37f0*/  CS2R R164, SRZ ;  /* 0x0000000000a47805 */ /* 0x000fe4000001ff00 */
[--C-:B------:R-:W-:Y:S02]  /*3800*/  LOP3.LUT R2, R0, 0xc00, R218.reuse, 0xf8, !PT ;  /* 0x00000c0000027812 */ /* 0x100fe400078ef8da */
[----:B------:R-:W-:Y:S02]  /*3810*/  CS2R R158, SRZ ;  /* 0x00000000009e7805 */ /* 0x000fe4000001ff00 */
[----:B------:R-:W-:Y:S02]  /*3820*/  LOP3.LUT R225, R216, 0x8, R3, 0x78, !PT ;  /* 0x00000008d8e17812 */ /* 0x000fe400078e7803 */
[----:B------:R-:W-:Y:S02]  /*3830*/  CS2R R156, SRZ ;  /* 0x00000000009c7805 */ /* 0x000fe4000001ff00 */
[----:B------:R-:W-:-:S02]  /*3840*/  LOP3.LUT R0, R0, 0x400, R218, 0xf8, !PT ;  /* 0x0000040000007812 */ /* 0x000fc400078ef8da */
[----:B------:R-:W-:Y:S02]  /*3850*/  CS2R R162, SRZ ;  /* 0x0000000000a27805 */ /* 0x000fe4000001ff00 */
[----:B------:R-:W-:Y:S02]  /*3860*/  LOP3.LUT R7, R7, 0x6, R221, 0xf8, !PT ;  /* 0x0000000607077812 */ /* 0x000fe400078ef8dd */
[----:B------:R-:W-:Y:S02]  /*3870*/  CS2R R160, SRZ ;  /* 0x0000000000a07805 */ /* 0x000fe4000001ff00 */
[-C--:B------:R-:W-:Y:S02]  /*3880*/  LOP3.LUT R2, R2, R225.reuse, RZ, 0xfc, !PT ;  /* 0x000000e102027212 */ /* 0x080fe400078efcff */
[----:B------:R-:W-:Y:S02]  /*3890*/  CS2R R154, SRZ ;  /* 0x00000000009a7805 */ /* 0x000fe4000001ff00 */
[----:B------:R-:W-:-:S02]  /*38a0*/  LOP3.LUT R225, R0, R225, RZ, 0xfc, !PT ;  /* 0x000000e100e17212 */ /* 0x000fc400078efcff */
[----:B------:R-:W-:Y:S02]  /*38b0*/  CS2R R152, SRZ ;  /* 0x0000000000987805 */ /* 0x000fe4000001ff00 */
[----:B------:R-:W-:Y:S02]  /*38c0*/  LOP3.LUT R0, R7, R6, RZ, 0xfc, !PT ;  /* 0x0000000607007212 */ /* 0x000fe400078efcff */
[----:B------:R-:W-:Y:S02]  /*38d0*/  CS2R R150, SRZ ;  /* 0x0000000000967805 */ /* 0x000fe4000001ff00 */
[----:B------:R-:W-:Y:S02]  /*38e0*/  SEL R229, R229, 0xffffffc0, !P2 ;  /* 0xffffffc0e5e57807 */ /* 0x000fe40005000000 */
[----:B------:R-:W-:Y:S02]  /*38f0*/  CS2R R148, SRZ ;  /* 0x0000000000947805 */ /* 0x000fe4000001ff00 */
[----:B------:R-:W-:Y:S01]  /*3900*/  LEA R233, R233, UR24, 0x1 ;  /* 0x00000018e9e97c11 */ /* 0x000fe2000f8e08ff */
[----:B------:R4:W-:Y:S01]  /*3910*/  STL [R1+0x4], R0 ;  /* 0x0000040001007387 */ /* 0x0009e20000100800 */
[----:B------:R-:W-:-:S02]  /*3920*/  LOP3.LUT R252, R220, 0x38, RZ, 0xc0, !PT ;  /* 0x00000038dcfc7812 */ /* 0x000fc400078ec0ff */
[----:B------:R-:W-:Y:S02]  /*3930*/  CS2R R142, SRZ ;  /* 0x00000000008e7805 */ /* 0x000fe4000001ff00 */
[----:B------:R-:W-:Y:S01]  /*3940*/  LEA R5, R5, UR24, 0x1 ;  /* 0x0000001805057c11 */ /* 0x000fe2000f8e08ff */
[----:B------:R-:W-:Y:S01]  /*3950*/  IMAD.IADD R223, R229, 0x1, R233 ;  /* 0x00000001e5df7824 */ /* 0x000fe200078e02e9 */
[----:B------:R-:W-:Y:S01]  /*3960*/  LEA R4, R4, UR24, 0x1 ;  /* 0x0000001804047c11 */ /* 0x000fe2000f8e08ff */
[----:B------:R-:W-:Y:S01]  /*3970*/  STL [R1+0x8], R239 ;  /* 0x000008ef01007387 */ /* 0x000fe20000100800 */
[----:B------:R-:W-:Y:S02]  /*3980*/  SEL R230, R230, 0xffffffe0, !P1 ;  /* 0xffffffe0e6e67807 */ /* 0x000fe40004800000 */
[----:B------:R-:W-:Y:S02]  /*3990*/  CS2R R140, SRZ ;  /* 0x00000000008c7805 */ /* 0x000fe4000001ff00 */
        /* <DEDUP_REMOVED lines=15> */
[----:B------:R-:W-:Y:S01]  /*3a90*/  CS2R R62, SRZ ;  /* 0x00000000003e7805 */ /* 0x000fe2000001ff00 */
[----:B----4-:R-:W-:Y:S01]  /*3aa0*/  IMAD.MOV.U32 R0, RZ, RZ, 0x10 ;  /* 0x00000010ff007424 */ /* 0x010fe200078e00ff */
[----:B------:R-:W-:Y:S02]  /*3ab0*/  CS2R R60, SRZ ;  /* 0x00000000003c7805 */ /* 0x000fe4000001ff00 */
[----:B------:R-:W-:Y:S02]  /*3ac0*/  CS2R R66, SRZ ;  /* 0x0000000000427805 */ /* 0x000fe4000001ff00 */
[----:B------:R-:W-:-:S02]  /*3ad0*/  CS2R R64, SRZ ;  /* 0x0000000000407805 */ /* 0x000fc4000001ff00 */
[----:B------:R-:W-:Y:S02]  /*3ae0*/  CS2R R58, SRZ ;  /* 0x00000000003a7805 */ /* 0x000fe4000001ff00 */
[----:B------:R-:W-:Y:S02]  /*3af0*/  SEL R0, R0, 0xfffffff0, !P4 ;  /* 0xfffffff000007807 */ /* 0x000fe40006000000 */
[----:B------:R-:W-:Y:S02]  /*3b00*/  CS2R R56, SRZ ;  /* 0x0000000000387805 */ /* 0x000fe4000001ff00 */
[----:B------:R-:W-:Y:S02]  /*3b10*/  CS2R R54, SRZ ;  /* 0x0000000000367805 */ /* 0x000fe4000001ff00 */
[----:B------:R-:W-:Y:S02]  /*3b20*/  CS2R R52, SRZ ;  /* 0x0000000000347805 */ /* 0x000fe4000001ff00 */
[----:B------:R-:W-:Y:S01]  /*3b30*/  CS2R R46, SRZ ;  /* 0x00000000002e7805 */ /* 0x000fe2000001ff00 */
[----:B------:R4:W-:Y:S01]  /*3b40*/  STL [R1], R0 ;  /* 0x0000000001007387 */ /* 0x0009e20000100800 */
        /* <DEDUP_REMOVED lines=15> */
[----:B------:R-:W-:Y:S01]  /*3c40*/  LOP3.LUT P6, RZ, R222, 0x8, RZ, 0xc0, !PT ;  /* 0x00000008deff7812 */ /* 0x000fe200078cc0ff */
[----:B------:R-:W-:Y:S01]  /*3c50*/  VIADD R232, R5, UR16 ;  /* 0x0000001005e87c36 */ /* 0x000fe20008000000 */
[--C-:B------:R-:W-:Y:S01]  /*3c60*/  SHF.R.U32.HI R250, RZ, 0x1, R222.reuse ;  /* 0x00000001fffa7819 */ /* 0x100fe200000116de */
[----:B------:R-:W-:Y:S01]  /*3c70*/  VIADD R231, R4, UR16 ;  /* 0x0000001004e77c36 */ /* 0x000fe20008000000 */
[----:B------:R-:W-:Y:S01]  /*3c80*/  SHF.R.U32.HI R249, RZ, 0x2, R222 ;  /* 0x00000002fff97819 */ /* 0x000fe200000116de */
[----:B------:R-:W-:Y:S01]  /*3c90*/  IMAD.IADD R224, R230, 0x1, R233 ;  /* 0x00000001e6e07824 */ /* 0x000fe200078e02e9 */
[----:B------:R-:W-:Y:S01]  /*3ca0*/  SEL R227, R219, 0xffffffc0, !P4 ;  /* 0xffffffc0dbe37807 */ /* 0x000fe20006000000 */
[----:B------:R-:W2:Y:S01]  /*3cb0*/  LDCU UR5, c[0x0][0x440] ;  /* 0x00008800ff0577ac */ /* 0x000ea20008000800 */
[----:B------:R-:W-:-:S02]  /*3cc0*/  SEL R226, R226, 0xffffffe0, !P0 ;  /* 0xffffffe0e2e27807 */ /* 0x000fc40004000000 */
[----:B----4-:R-:W-:Y:S01]  /*3cd0*/  LOP3.LUT R0, R252, 0x40, RZ, 0xfc, !PT ;  /* 0x00000040fc007812 */ /* 0x010fe200078efcff */
[----:B------:R-:W-:Y:S01]  /*3ce0*/  IMAD.IADD R0, R230, 0x1, R223 ;  /* 0x00000001e6007824 */ /* 0x000fe200078e02df */
[C---:B------:R-:W-:Y:S01]  /*3cf0*/  LOP3.LUT R7, R252.reuse, 0x80, RZ, 0xfc, !PT ;  /* 0x00000080fc077812 */ /* 0x040fe200078efcff */
[----:B------:R-:W4:Y:S01]  /*3d00*/  LDCU UR8, c[0x0][0x3e0] ;  /* 0x00007c00ff0877ac */ /* 0x000f220008000800 */
[----:B------:R-:W-:Y:S01]  /*3d10*/  LOP3.LUT R6, R252, 0xc0, RZ, 0xfc, !PT ;  /* 0x000000c0fc067812 */ /* 0x000fe200078efcff */
[----:B------:R-:W2:Y:S01]  /*3d20*/  LDCU UR12, c[0x0][0x50c] ;  /* 0x0000a180ff0c77ac */ /* 0x000ea20008000800 */
[----:B------:R-:W2:Y:S01]  /*3d30*/  LDCU UR9, c[0x0][0x45c] ;  /* 0x00008b80ff0977ac */ /* 0x000ea20008000800 */
[----:B-1----:R-:W-:Y:S02]  /*3d40*/  USHF.L.U32 UR13, UR13, 0x6, URZ ;  /* 0x000000060d0d7899 */ /* 0x002fe400080006ff */
[----:B------:R-:W-:-:S11]  /*3d50*/  UISETP.GE.AND UP1, UPT, UR27, UR33, UPT ;  /* 0x000000211b00728c */ /* 0x000fd6000bf26270 */
.L_x_1930:
[----:B------:R-:W0:Y:S01]  /*3d60*/  LDGDEPBAR ;  /* 0x00000000000079af */ /* 0x000e220000000000 */
[C---:B------:R-:W-:Y:S01]  /*3d70*/  IMAD.IADD R118, R232.reuse, 0x1, R230 ;  /* 0x00000001e8767824 */ /* 0x040fe200078e02e6 */
[----:B-----5:R-:W-:Y:S01]  /*3d80*/  FSETP.NEU.FTZ.AND P0, PT, R237, -INF , PT ;  /* 0xff800000ed00780b */ /* 0x020fe20003f1d000 */
[----:B------:R-:W-:Y:S03]  /*3d90*/  IMAD.IADD R117, R232, 0x1, R229 ;  /* 0x00000001e8757824 */ /* 0x000fe600078e02e5 */
[----:B------:R-:W4:Y:S01]  /*3da0*/  LDL R128, [R1+0x4] ;  /* 0x0000040001807983 */ /* 0x000f220000100800 */
[----:B------:R-:W-:Y:S01]  /*3db0*/  FMUL.FTZ R129, R236, 1.4426950216293334961 ;  /* 0x3fb8aa3bec817820 */ /* 0x000fe20000410000 */
[----:B------:R-:W-:Y:S01]  /*3dc0*/  PLOP3.LUT P2, PT, PT, PT, UP1, 0x80, 0x8 ;  /* 0x000000000008781c */ /* 0x000fe20003f4f018 */
[----:B------:R-:W-:Y:S01]  /*3dd0*/  UISETP.NE.AND UP2, UPT, UR43, URZ, UPT ;  /* 0x000000ff2b00728c */ /* 0x000fe2000bf45270 */
[----:B------:R-:W-:Y:S02]  /*3de0*/  IADD3 R116, PT, PT, R230, R117, RZ ;  /* 0x00000075e6747210 */ /* 0x000fe40007ffe0ff */
[----:B------:R-:W2:Y:S01]  /*3df0*/  LDL R209, [R1] ;  /* 0x0000000001d17983 */ /* 0x000ea20000100800 */
[----:B------:R-:W-:Y:S02]  /*3e00*/  PLOP3.LUT P5, PT, PT, PT, UP1, 0x80, 0x8 ;  /* 0x000000000008781c */ /* 0x000fe40003faf018 */
[----:B------:R-:W-:Y:S02]  /*3e10*/  PLOP3.LUT P4, PT, PT, PT, UP1, 0x80, 0x8 ;  /* 0x000000000008781c */ /* 0x000fe40003f8f018 */
[----:B------:R-:W-:Y:S02]  /*3e20*/  PLOP3.LUT P1, PT, PT, PT, UP1, 0x80, 0x8 ;  /* 0x000000000008781c */ /* 0x000fe40003f2f018 */
[C---:B------:R-:W-:Y:S02]  /*3e30*/  LOP3.LUT R213, R252.reuse, 0xc0, RZ, 0xfc, !PT ;  /* 0x000000c0fcd57812 */ /* 0x040fe400078efcff */
[C---:B------:R-:W-:Y:S02]  /*3e40*/  LOP3.LUT R214, R252.reuse, 0x80, RZ, 0xfc, !PT ;  /* 0x00000080fcd67812 */ /* 0x040fe400078efcff */
[----:B------:R-:W-:Y:S01]  /*3e50*/  LOP3.LUT R215, R252, 0x40, RZ, 0xfc, !PT ;  /* 0x00000040fcd77812 */ /* 0x000fe200078efcff */
[----:B------:R-:W-:Y:S04]  /*3e60*/  DEPBAR.LE SB0, 0x0 ;  /* 0x000080000000791a */ /* 0x000fe80000000000 */
[----:B------:R-:W-:Y:S06]  /*3e70*/  BAR.SYNC.DEFER_BLOCKING 0x0 ;  /* 0x0000000000007b1d */ /* 0x000fec0000010000 */
[----:B------:R-:W-:Y:S06]  /*3e80*/  LDSM.16.M88.4 R16, [R232] ;  /* 0x00000000e810783b */ /* 0x000fec0000000200 */
[----:B---3--:R-:W1:Y:S06]  /*3e90*/  LDSM.16.M88.4 R8, [R233+0x18000] ;  /* 0x01800000e908783b */ /* 0x008e6c0000000200 */
[----:B------:R-:W3:Y:S06]  /*3ea0*/  LDSM.16.M88.4 R84, [R233+0x18800] ;  /* 0x01880000e954783b */ /* 0x000eec0000000200 */
[----:B------:R-:W-:Y:S06]  /*3eb0*/  LDSM.16.M88.4 R88, [R118] ;  /* 0x000000007658783b */ /* 0x000fec0000000200 */
[----:B------:R-:W3:Y:S06]  /*3ec0*/  LDSM.16.M88.4 R92, [R224+0x18000] ;  /* 0x01800000e05c783b */ /* 0x000eec0000000200 */
[----:B------:R-:W3:Y:S06]  /*3ed0*/  LDSM.16.M88.4 R96, [R224+0x18800] ;  /* 0x01880000e060783b */ /* 0x000eec0000000200 */
[----:B------:R-:W-:Y:S06]  /*3ee0*/  LDSM.16.M88.4 R100, [R117] ;  /* 0x000000007564783b */ /* 0x000fec0000000200 */
[----:B------:R-:W3:Y:S01]  /*3ef0*/  LDSM.16.M88.4 R104, [R223+0x18000] ;  /* 0x01800000df68783b */ /* 0x000ee20000000200 */
[C---:B-1----:R-:W-:Y:S05]  /*3f00*/  HMMA.16816.F32.BF16 R4, R16.reuse, R8, RZ ;  /* 0x000000081004723c */ /* 0x042fea00000418ff */
[----:B------:R-:W-:Y:S03]  /*3f10*/  LDSM.16.M88.4 R108, [R116] ;  /* 0x00000000746c783b */ /* 0x000fe60000000200 */
[C---:B------:R-:W-:Y:S03]  /*3f20*/  HMMA.16816.F32.BF16 R8, R16.reuse, R10, RZ ;  /* 0x0000000a1008723c */ /* 0x040fe600000418ff */
[----:B------:R-:W-:Y:S05]  /*3f30*/  LDSM.16.M88.4 R112, [R0+0x18000] ;  /* 0x018000000070783b */ /* 0x000fea0000000200 */
[C---:B---3--:R-:W-:Y:S08]  /*3f40*/  HMMA.16816.F32.BF16 R12, R16.reuse, R84, RZ ;  /* 0x00000054100c723c */ /* 0x048ff000000418ff */
[----:B------:R-:W-:Y:S01]  /*3f50*/  HMMA.16816.F32.BF16 R16, R16, R86, RZ ;  /* 0x000000561010723c */ /* 0x000fe200000418ff */
[----:B------:R-:W1:Y:S07]  /*3f60*/  LDSM.16.M88.4 R84, [R223+0x18800] ;  /* 0x01880000df54783b */ /* 0x000e6e0000000200 */
[C---:B------:R-:W-:Y:S08]  /*3f70*/  HMMA.16816.F32.BF16 R4, R88.reuse, R92, R4 ;  /* 0x0000005c5804723c */ /* 0x040ff00000041804 */
        /* <DEDUP_REMOVED lines=16> */
[C---:B---3--:R-:W-:Y:S08]  /*4080*/  HMMA.16816.F32.BF16 R12, R108.reuse, R88, R12 ;  /* 0x000000586c0c723c */ /* 0x048ff0000004180c */
        /* <DEDUP_REMOVED lines=19> */
[----:B------:R-:W-:Y:S02]  /*41c0*/  LDSM.16.M88.4 R112, [R224+0x1c000] ;  /* 0x01c00000e070783b */ /* 0x000fe40000000200 */
[----:B----4-:R-:W-:Y:S05]  /*41d0*/  LEA R128, R128, UR4, 0x1 ;  /* 0x0000000480807c11 */ /* 0x010fea000f8e08ff */
        /* <DEDUP_REMOVED lines=10> */
[----:B------:R-:W3:Y:S01]  /*4280*/  LDSM.16.M88.4 R92, [R117+0x4000] ;  /* 0x00400000755c783b */ /* 0x000ee20000000200 */
[C---:B--2---:R-:W-:Y:S08]  /*4290*/  HMMA.16816.F32.BF16 R4, R100.reuse, R104, R4 ;  /* 0x000000686404723c */ /* 0x044ff00000041804 */
[C---:B------:R-:W-:Y:S01]  /*42a0*/  HMMA.16816.F32.BF16 R8, R100.reuse, R106, R8 ;  /* 0x0000006a6408723c */ /* 0x040fe20000041808 */
[----:B------:R-:W-:Y:S07]  /*42b0*/  LDSM.16.M88.4 R104, [R0+0x1c000] ;  /* 0x01c000000068783b */ /* 0x000fee0000000200 */
[C---:B-1----:R-:W-:Y:S08]  /*42c0*/  HMMA.16816.F32.BF16 R12, R100.reuse, R84, R12 ;  /* 0x00000054640c723c */ /* 0x042ff0000004180c */
[----:B------:R-:W-:Y:S01]  /*42d0*/  HMMA.16816.F32.BF16 R16, R100, R86, R16 ;  /* 0x000000566410723c */ /* 0x000fe20000041810 */
[----:B------:R-:W1:Y:S06]  /*42e0*/  LDSM.16.M88.4 R84, [R223+0x1c800] ;  /* 0x01c80000df54783b */ /* 0x000e6c0000000200 */
[----:B------:R-:W2:Y:S01]  /*42f0*/  LDSM.16.M88.4 R100, [R116+0x4000] ;  /* 0x004000007464783b */ /* 0x000ea20000000200 */
[C---:B----4-:R-:W-:Y:S08]  /*4300*/  HMMA.16816.F32.BF16 R4, R108.reuse, R112, R4 ;  /* 0x000000706c04723c */ /* 0x050ff00000041804 */
        /* <DEDUP_REMOVED lines=11> */
[----:B------:R1:W4:Y:S06]  /*43c0*/  LDSM.16.M88.4 R84, [R233+0x1e800] ;  /* 0x01e80000e954783b */ /* 0x00032c0000000200 */
[----:B------:R-:W4:Y:S01]  /*43d0*/  LDSM.16.M88.4 R92, [R118+0x6000] ;  /* 0x00600000765c783b */ /* 0x000f220000000200 */
[C---:B--2---:R-:W-:Y:S08]  /*43e0*/  HMMA.16816.F32.BF16 R4, R100.reuse, R104, R4 ;  /* 0x000000686404723c */ /* 0x044ff00000041804 */
[C---:B------:R-:W-:Y:S01]  /*43f0*/  HMMA.16816.F32.BF16 R8, R100.reuse, R106, R8 ;  /* 0x0000006a6408723c */ /* 0x040fe20000041808 */
[----:B------:R-:W-:Y:S07]  /*4400*/  LDSM.16.M88.4 R104, [R223+0x1e000] ;  /* 0x01e00000df68783b */ /* 0x000fee0000000200 */
[C---:B---3--:R-:W-:Y:S03]  /*4410*/  HMMA.16816.F32.BF16 R12, R100.reuse, R88, R12 ;  /* 0x00000058640c723c */ /* 0x048fe6000004180c */
[----:B-1----:R-:W-:Y:S05]  /*4420*/  LEA R233, R241, UR4, 0x1 ;  /* 0x00000004f1e97c11 */ /* 0x002fea000f8e08ff */
[----:B------:R-:W-:Y:S01]  /*4430*/  HMMA.16816.F32.BF16 R16, R100, R90, R16 ;  /* 0x0000005a6410723c */ /* 0x000fe20000041810 */
[----:B------:R-:W1:Y:S06]  /*4440*/  LDSM.16.M88.4 R88, [R224+0x1e800] ;  /* 0x01e80000e058783b */ /* 0x000e6c0000000200 */
[----:B------:R-:W2:Y:S01]  /*4450*/  LDSM.16.M88.4 R100, [R117+0x6000] ;  /* 0x006000007564783b */ /* 0x000ea20000000200 */
[C---:B----4-:R-:W-:Y:S08]  /*4460*/  HMMA.16816.F32.BF16 R4, R108.reuse, R112, R4 ;  /* 0x000000706c04723c */ /* 0x050ff00000041804 */
[C---:B------:R-:W-:Y:S01]  /*4470*/  HMMA.16816.F32.BF16 R8, R108.reuse, R114, R8 ;  /* 0x000000726c08723c */ /* 0x040fe20000041808 */
[----:B------:R-:W-:Y:S07]  /*4480*/  LDSM.16.M88.4 R112, [R0+0x1e000] ;  /* 0x01e000000070783b */ /* 0x000fee0000000200 */
[C---:B------:R-:W-:Y:S08]  /*4490*/  HMMA.16816.F32.BF16 R12, R108.reuse, R84, R12 ;  /* 0x000000546c0c723c */ /* 0x040ff0000004180c */
[----:B------:R-:W-:Y:S01]  /*44a0*/  HMMA.16816.F32.BF16 R16, R108, R86, R16 ;  /* 0x000000566c10723c */ /* 0x000fe20000041810 */
[----:B------:R-:W3:Y:S06]  /*44b0*/  LDSM.16.M88.4 R84, [R223+0x1e800] ;  /* 0x01e80000df54783b */ /* 0x000eec0000000200 */
[----:B------:R-:W4:Y:S01]  /*44c0*/  LDSM.16.M88.4 R108, [R116+0x6000] ;  /* 0x00600000746c783b */ /* 0x000f220000000200 */
[C---:B------:R-:W-:Y:S08]  /*44d0*/  HMMA.16816.F32.BF16 R4, R92.reuse, R96, R4 ;  /* 0x000000605c04723c */ /* 0x040ff00000041804 */
[C---:B------:R-:W-:Y:S08]  /*44e0*/  HMMA.16816.F32.BF16 R8, R92.reuse, R98, R8 ;  /* 0x000000625c08723c */ /* 0x040ff00000041808 */
[C---:B-1----:R-:W-:Y:S08]  /*44f0*/  HMMA.16816.F32.BF16 R12, R92.reuse, R88, R12 ;  /* 0x000000585c0c723c */ /* 0x042ff0000004180c */
[----:B------:R-:W-:Y:S08]  /*4500*/  HMMA.16816.F32.BF16 R16, R92, R90, R16 ;  /* 0x0000005a5c10723c */ /* 0x000ff00000041810 */
[C---:B--2---:R-:W-:Y:S05]  /*4510*/  HMMA.16816.F32.BF16 R4, R100.reuse, R104, R4 ;  /* 0x000000686404723c */ /* 0x044fea0000041804 */
[C---:B------:R-:W-:Y:S03]  /*4520*/  IADD3 R104, PT, PT, R233.reuse, R227, RZ ;  /* 0x000000e3e9687210 */ /* 0x040fe60007ffe0ff */
[C---:B------:R-:W-:Y:S03]  /*4530*/  HMMA.16816.F32.BF16 R8, R100.reuse, R106, R8 ;  /* 0x0000006a6408723c */ /* 0x040fe60000041808 */
[----:B------:R-:W-:Y:S02]  /*4540*/  IADD3 R107, PT, PT, R233, R228, RZ ;  /* 0x000000e4e96b7210 */ /* 0x000fe40007ffe0ff */
[----:B------:R-:W-:Y:S03]  /*4550*/  IADD3 R105, PT, PT, R228, R104, RZ ;  /* 0x00000068e4697210 */ /* 0x000fe60007ffe0ff */
        /* <DEDUP_REMOVED lines=14> */
[----:B------:R3:W4:Y:S01]  /*4640*/  MUFU.TANH R112, R4 ;  /* 0x0000000400707308 */ /* 0x0007220000002400 */
[C---:B-1----:R-:W-:Y:S09]  /*4650*/  HMMA.16816.F32.BF16 R12, R108.reuse, R84, R12 ;  /* 0x000000546c0c723c */ /* 0x042ff2000004180c */
[----:B------:R1:W-:Y:S01]  /*4660*/  MUFU.TANH R114, R5 ;  /* 0x0000000500727308 */ /* 0x0003e20000002400 */
[----:B--2---:R-:W-:Y:S01]  /*4670*/  @P1 LOP3.LUT R6, R221, 0x6, RZ, 0xc0, !PT ;  /* 0x00000006dd061812 */ /* 0x004fe200078ec0ff */
[----:B------:R-:W-:Y:S01]  /*4680*/  HMMA.16816.F32.BF16 R16, R108, R86, R16 ;  /* 0x000000566c10723c */ /* 0x000fe20000041810 */
[----:B------:R-:W-:Y:S02]  /*4690*/  PLOP3.LUT P1, PT, PT, PT, UP1, 0x80, 0x8 ;  /* 0x000000000008781c */ /* 0x000fe40003f2f018 */
[----:B------:R-:W-:Y:S01]  /*46a0*/  @P5 LOP3.LUT R6, R6, 0xe0, R240, 0xf8, !PT ;  /* 0x000000e006065812 */ /* 0x000fe200078ef8f0 */
[----:B------:R-:W-:Y:S01]  /*46b0*/  VIADD R111, R128, 0x2a020 ;  /* 0x0002a020806f7836 */ /* 0x000fe20000000000 */
[----:B------:R-:W-:Y:S03]  /*46c0*/  PLOP3.LUT P5, PT, PT, PT, UP1, 0x80, 0x8 ;  /* 0x000000000008781c */ /* 0x000fe60003faf018 */
[----:B------:R4:W2:Y:S01]  /*46d0*/  MUFU.TANH R115, R7 ;  /* 0x0000000700737308 */ /* 0x0008a20000002400 */
[----:B---3--:R-:W-:Y:S01]  /*46e0*/  FMUL.FTZ R4, R237, 1.4426950216293334961 ;  /* 0x3fb8aa3bed047820 */ /* 0x008fe20000410000 */
[----:B------:R-:W-:Y:S01]  /*46f0*/  LEA R110, R2, UR4, 0x1 ;  /* 0x00000004026e7c11 */ /* 0x000fe2000f8e08ff */
[----:B------:R-:W-:Y:S03]  /*4700*/  FMUL.FTZ R12, R12, UR12 ;  /* 0x0000000c0c0c7c20 */ /* 0x000fe60008410000 */
[----:B------:R-:W-:Y:S01]  /*4710*/  FSEL R4, R4, RZ, P0 ;  /* 0x000000ff04047208 */ /* 0x000fe20000000000 */
[----:B------:R-:W-:Y:S01]  /*4720*/  FMUL.FTZ R13, R13, UR12 ;  /* 0x0000000c0d0d7c20 */ /* 0x000fe20008410000 */
[----:B------:R-:W-:Y:S01]  /*4730*/  PLOP3.LUT P0, PT, PT, PT, UP1, 0x80, 0x8 ;  /* 0x000000000008781c */ /* 0x000fe20003f0f018 */
[----:B-1----:R-:W-:Y:S01]  /*4740*/  IMAD.U32 R5, RZ, RZ, UR36 ;  /* 0x00000024ff057e24 */ /* 0x002fe2000f8e00ff */
[----:B------:R1:W-:Y:S01]  /*4750*/  MUFU.TANH R116, R8 ;  /* 0x0000000800747308 */ /* 0x0003e20000002400 */
[----:B------:R-:W-:Y:S01]  /*4760*/  FMUL.FTZ R14, R14, UR12 ;  /* 0x0000000c0e0e7c20 */ /* 0x000fe20008410000 */
[----:B------:R-:W-:Y:S01]  /*4770*/  FMUL.FTZ R15, R15, UR12 ;  /* 0x0000000c0f0f7c20 */ /* 0x000fe20008410000 */
[----:B------:R-:W-:Y:S01]  /*4780*/  @P2 IMAD R5, R5, 0x40, R6 ;  /* 0x0000004005052824 */ /* 0x000fe200078e0206 */
[----:B------:R-:W-:Y:S01]  /*4790*/  PLOP3.LUT P2, PT, PT, PT, UP1, 0x80, 0x8 ;  /* 0x000000000008781c */ /* 0x000fe20003f4f018 */
[----:B------:R-:W-:Y:S01]  /*47a0*/  FMUL.FTZ R16, R16, UR12 ;  /* 0x0000000c10107c20 */ /* 0x000fe20008410000 */
[----:B------:R-:W-:Y:S01]  /*47b0*/  FMUL.FTZ R17, R17, UR12 ;  /* 0x0000000c11117c20 */ /* 0x000fe20008410000 */
[----:B----4-:R-:W-:Y:S01]  /*47c0*/  IMAD.MOV.U32 R7, RZ, RZ, R112 ;  /* 0x000000ffff077224 */ /* 0x010fe200078e0070 */
[C---:B------:R-:W-:Y:S02]  /*47d0*/  @P4 IADD3 R6, PT, PT, R5.reuse, 0x1, RZ ;  /* 0x0000000105064810 */ /* 0x040fe40007ffe0ff */
[----:B------:R-:W-:Y:S01]  /*47e0*/  MUFU.TANH R117, R9 ;  /* 0x0000000900757308 */ /* 0x000fe20000002400 */
[----:B------:R-:W-:Y:S01]  /*47f0*/  @P1 ISETP.GE.AND P1, PT, R5, UR33, PT ;  /* 0x0000002105001c0c */ /* 0x000fe2000bf26270 */
[----:B------:R-:W-:Y:S01]  /*4800*/  FMUL.FTZ R18, R18, UR12 ;  /* 0x0000000c12127c20 */ /* 0x000fe20008410000 */
[----:B------:R-:W-:Y:S01]  /*4810*/  PLOP3.LUT P4, PT, PT, PT, UP1, 0x80, 0x8 ;  /* 0x000000000008781c */ /* 0x000fe20003f8f018 */
[----:B------:R-:W-:Y:S01]  /*4820*/  FMUL.FTZ R19, R19, UR12 ;  /* 0x0000000c13137c20 */ /* 0x000fe20008410000 */
[----:B------:R-:W-:Y:S01]  /*4830*/  @P5 ISETP.GE.AND P5, PT, R6, UR33, PT ;  /* 0x0000002106005c0c */ /* 0x000fe2000bfa6270 */
[----:B------:R-:W-:Y:S01]  /*4840*/  IMAD.MOV.U32 R6, RZ, RZ, R113 ;  /* 0x000000ffff067224 */ /* 0x000fe200078e0071 */
[----:B------:R-:W-:Y:S03]  /*4850*/  @P0 FSEL R6, R113, -INF , !P1 ;  /* 0xff80000071060808 */ /* 0x000fe60004800000 */
[----:B------:R-:W3:Y:S01]  /*4860*/  MUFU.TANH R118, R10 ;  /* 0x0000000a00767308 */ /* 0x000ee20000002400 */
[----:B------:R-:W-:Y:S01]  /*4870*/  @P2 FSEL R7, R112, -INF , !P1 ;  /* 0xff80000070072808 */ /* 0x000fe20004800000 */
[C---:B------:R-:W-:Y:S01]  /*4880*/  IMAD.IADD R109, R110.reuse, 0x1, R228 ;  /* 0x000000016e6d7824 */ /* 0x040fe200078e02e4 */
[----:B------:R-:W-:Y:S01]  /*4890*/  PLOP3.LUT P1, PT, PT, PT, UP1, 0x80, 0x8 ;  /* 0x000000000008781c */ /* 0x000fe20003f2f018 */
[----:B------:R-:W-:Y:S01]  /*48a0*/  IMAD.IADD R106, R110, 0x1, R227 ;  /* 0x000000016e6a7824 */ /* 0x000fe200078e02e3 */
[----:B------:R-:W-:Y:S01]  /*48b0*/  PLOP3.LUT P0, PT, PT, PT, UP1, 0x80, 0x8 ;  /* 0x000000000008781c */ /* 0x000fe20003f0f018 */
[----:B------:R-:W-:Y:S01]  /*48c0*/  FFMA.FTZ R208, R7, UR9, -R4 ;  /* 0x0000000907d07c23 */ /* 0x000fe20008010804 */
[----:B------:R-:W-:Y:S01]  /*48d0*/  FSETP.NEU.FTZ.AND P2, PT, R236, -INF , PT ;  /* 0xff800000ec00780b */ /* 0x000fe20003f5d000 */
[----:B--2---:R-:W-:Y:S01]  /*48e0*/  IMAD.MOV.U32 R7, RZ, RZ, R115 ;  /* 0x000000ffff077224 */ /* 0x004fe200078e0073 */
[----:B-1----:R-:W-:Y:S01]  /*48f0*/  MOV R8, R114 ;  /* 0x0000007200087202 */ /* 0x002fe20000000f00 */
[----:B------:R-:W1:Y:S01]  /*4900*/  MUFU.TANH R119, R11 ;  /* 0x0000000b00777308 */ /* 0x000e620000002400 */
[----:B------:R-:W-:Y:S01]  /*4910*/  FSEL R129, R129, RZ, P2 ;  /* 0x000000ff81817208 */ /* 0x000fe20001000000 */
[----:B------:R-:W-:Y:S01]  /*4920*/  IMAD.IADD R108, R228, 0x1, R106 ;  /* 0x00000001e46c7824 */ /* 0x000fe200078e026a */
[----:B------:R-:W-:Y:S01]  /*4930*/  @P4 FSEL R8, R114, -INF , !P5 ;  /* 0xff80000072084808 */ /* 0x000fe20006800000 */
[----:B------:R-:W-:Y:S01]  /*4940*/  FFMA.FTZ R112, -R112, R112, 1 ;  /* 0x3f80000070707423 */ /* 0x000fe20000010170 */
[----:B------:R-:W-:Y:S01]  /*4950*/  PLOP3.LUT P2, PT, PT, PT, UP1, 0x80, 0x8 ;  /* 0x000000000008781c */ /* 0x000fe20003f4f018 */
[--C-:B------:R-:W-:Y:S01]  /*4960*/  FFMA.FTZ R200, R6, UR9, -R129.reuse ;  /* 0x0000000906c87c23 */ /* 0x100fe20008010881 */
[----:B------:R-:W-:Y:S01]  /*4970*/  PLOP3.LUT P4, PT, PT, PT, UP1, 0x80, 0x8 ;  /* 0x000000000008781c */ /* 0x000fe20003f8f018 */
[----:B------:R-:W-:Y:S01]  /*4980*/  FFMA.FTZ R207, R8, UR9, -R4 ;  /* 0x0000000908cf7c23 */ /* 0x000fe20008010804 */
[----:B------:R-:W-:Y:S01]  /*4990*/  @P1 FSEL R7, R115, -INF , !P5 ;  /* 0xff80000073071808 */ /* 0x000fe20006800000 */
[----:B------:R-:W-:Y:S01]  /*49a0*/  @P0 VIADD R8, R5, 0x8 ;  /* 0x0000000805080836 */ /* 0x000fe20000000000 */
[----:B------:R-:W-:Y:S01]  /*49b0*/  PLOP3.LUT P1, PT, PT, PT, UP1, 0x80, 0x8 ;  /* 0x000000000008781c */ /* 0x000fe20003f2f018 */
[----:B------:R-:W-:Y:S01]  /*49c0*/  MUFU.TANH R120, R12 ;  /* 0x0000000c00787308 */ /* 0x000fe20000002400 */
[----:B------:R-:W-:Y:S01]  /*49d0*/  PLOP3.LUT P5, PT, PT, PT, UP1, 0x80, 0x8 ;  /* 0x000000000008781c */ /* 0x000fe20003faf018 */
[----:B------:R-:W-:Y:S01]  /*49e0*/  FFMA.FTZ R199, R7, UR9, -R129 ;  /* 0x0000000907c77c23 */ /* 0x000fe20008010881 */
[----:B------:R-:W-:Y:S01]  /*49f0*/  PLOP3.LUT P0, PT, PT, PT, UP1, 0x80, 0x8 ;  /* 0x000000000008781c */ /* 0x000fe20003f0f018 */
[----:B------:R-:W-:Y:S01]  /*4a00*/  FFMA.FTZ R114, -R114, R114, 1 ;  /* 0x3f80000072727423 */ /* 0x000fe20000010172 */
[----:B---3--:R-:W-:Y:S01]  /*4a10*/  MOV R7, R118 ;  /* 0x0000007600077202 */ /* 0x008fe20000000f00 */
[----:B------:R-:W-:Y:S01]  /*4a20*/  FMUL.FTZ R112, R112, UR12 ;  /* 0x0000000c70707c20 */ /* 0x000fe20008410000 */
[----:B------:R-:W-:Y:S03]  /*4a30*/  @P2 IADD3 R6, PT, PT, R5, 0x9, RZ ;  /* 0x0000000905062810 */ /* 0x000fe60007ffe0ff */
[----:B------:R-:W-:Y:S01]  /*4a40*/  MUFU.TANH R121, R13 ;  /* 0x0000000d00797308 */ /* 0x000fe20000002400 */
[----:B------:R-:W-:Y:S01]  /*4a50*/  @P4 ISETP.GE.AND P4, PT, R8, UR33, PT ;  /* 0x0000002108004c0c */ /* 0x000fe2000bf86270 */
[----:B------:R-:W-:Y:S01]  /*4a60*/  IMAD.MOV.U32 R8, RZ, RZ, R116 ;  /* 0x000000ffff087224 */ /* 0x000fe200078e0074 */
[----:B------:R-:W-:Y:S01]  /*4a70*/  PLOP3.LUT P2, PT, PT, PT, UP1, 0x80, 0x8 ;  /* 0x000000000008781c */ /* 0x000fe20003f4f018 */
[----:B------:R-:W-:Y:S01]  /*4a80*/  FMUL.FTZ R114, R114, UR12 ;  /* 0x0000000c72727c20 */ /* 0x000fe20008410000 */
[C---:B------:R-:W-:Y:S01]  /*4a90*/  @P1 FSEL R8, R116.reuse, -INF , !P4 ;  /* 0xff80000074081808 */ /* 0x040fe20006000000 */
[----:B------:R-:W-:Y:S01]  /*4aa0*/  FFMA.FTZ R116, -R116, R116, 1 ;  /* 0x3f80000074747423 */ /* 0x000fe20000010174 */
[----:B------:R-:W-:Y:S01]  /*4ab0*/  @P5 ISETP.GE.AND P5, PT, R6, UR33, PT ;  /* 0x0000002106005c0c */ /* 0x000fe2000bfa6270 */
[----:B------:R-:W-:Y:S01]  /*4ac0*/  IMAD.MOV.U32 R6, RZ, RZ, R117 ;  /* 0x000000ffff067224 */ /* 0x000fe200078e0075 */
[----:B------:R-:W-:Y:S01]  /*4ad0*/  PLOP3.LUT P1, PT, PT, PT, UP1, 0x80, 0x8 ;  /* 0x000000000008781c */ /* 0x000fe20003f2f018 */
[--C-:B------:R-:W-:Y:S01]  /*4ae0*/  FFMA.FTZ R206, R8, UR9, -R4.reuse ;  /* 0x0000000908ce7c23 */ /* 0x100fe20008010804 */
[C---:B------:R-:W-:Y:S01]  /*4af0*/  @P0 FSEL R6, R117.reuse, -INF , !P5 ;  /* 0xff80000075060808 */ /* 0x040fe20006800000 */
[----:B-1----:R-:W-:Y:S01]  /*4b00*/  IMAD.MOV.U32 R8, RZ, RZ, R119 ;  /* 0x000000ffff087224 */ /* 0x002fe200078e0077 */
[----:B------:R-:W-:Y:S01]  /*4b10*/  PLOP3.LUT P0, PT, PT, PT, UP1, 0x80, 0x8 ;  /* 0x000000000008781c */ /* 0x000fe20003f0f018 */
[----:B------:R-:W1:Y:S01]  /*4b20*/  MUFU.TANH R122, R14 ;  /* 0x0000000e007a7308 */ /* 0x000e620000002400 */
[----:B------:R-:W-:Y:S01]  /*4b30*/  FFMA.FTZ R117, -R117, R117, 1 ;  /* 0x3f80000075757423 */ /* 0x000fe20000010175 */
[----:B------:R-:W-:Y:S01]  /*4b40*/  @P2 FSEL R7, R118, -INF , !P4 ;  /* 0xff80000076072808 */ /* 0x000fe20006000000 */
[----:B------:R-:W-:Y:S01]  /*4b50*/  FFMA.FTZ R205, R6, UR9, -R4 ;  /* 0x0000000906cd7c23 */ /* 0x000fe20008010804 */
[----:B------:R-:W-:Y:S01]  /*4b60*/  PLOP3.LUT P4, PT, PT, PT, UP1, 0x80, 0x8 ;  /* 0x000000000008781c */ /* 0x000fe20003f8f018 */
[----:B------:R-:W-:Y:S01]  /*4b70*/  FMUL.FTZ R116, R116, UR12 ;  /* 0x0000000c74747c20 */ /* 0x000fe20008410000 */
[----:B------:R-:W-:Y:S01]  /*4b80*/  PLOP3.LUT P2, PT, PT, PT, UP1, 0x80, 0x8 ;  /* 0x000000000008781c */ /* 0x000fe20003f4f018 */
[--C-:B------:R-:W-:Y:S01]  /*4b90*/  FFMA.FTZ R198, R7, UR9, -R129.reuse ;  /* 0x0000000907c67c23 */ /* 0x100fe20008010881 */
[----:B------:R-:W-:Y:S02]  /*4ba0*/  @P1 FSEL R8, R119, -INF , !P5 ;  /* 0xff80000077081808 */ /* 0x000fe40006800000 */
[----:B------:R-:W2:Y:S01]  /*4bb0*/  MUFU.TANH R123, R15 ;  /* 0x0000000f007b7308 */ /* 0x000ea20000002400 */
[----:B------:R-:W-:Y:S01]  /*4bc0*/  PLOP3.LUT P1, PT, PT, PT, UP1, 0x80, 0x8 ;  /* 0x000000000008781c */ /* 0x000fe20003f2f018 */
[----:B------:R-:W-:Y:S01]  /*4bd0*/  FMUL.FTZ R117, R117, UR12 ;  /* 0x0000000c75757c20 */ /* 0x000fe20008410000 */
[----:B------:R-:W-:Y:S01]  /*4be0*/  PLOP3.LUT P5, PT, PT, PT, UP1, 0x80, 0x8 ;  /* 0x000000000008781c */ /* 0x000fe20003faf018 */
[C---:B------:R-:W-:Y:S01]  /*4bf0*/  @P0 VIADD R6, R5.reuse, 0x10 ;  /* 0x0000001005060836 */ /* 0x040fe20000000000 */
[----:B------:R-:W-:Y:S01]  /*4c00*/  PLOP3.LUT P0, PT, PT, PT, UP1, 0x80, 0x8 ;  /* 0x000000000008781c */ /* 0x000fe20003f0f018 */
[----:B------:R-:W-:Y:S01]  /*4c10*/  FFMA.FTZ R197, R8, UR9, -R129 ;  /* 0x0000000908c57c23 */ /* 0x000fe20008010881 */
[----:B-1----:R-:W-:Y:S03]  /*4c20*/  MOV R8, R122 ;  /* 0x0000007a00087202 */ /* 0x002fe60000000f00 */
[----:B------:R-:W-:Y:S01]  /*4c30*/  MUFU.TANH R124, R16 ;  /* 0x00000010007c7308 */ /* 0x000fe20000002400 */
[----:B------:R-:W-:Y:S01]  /*4c40*/  @P4 ISETP.GE.AND P4, PT, R6, UR33, PT ;  /* 0x0000002106004c0c */ /* 0x000fe2000bf86270 */
[----:B------:R-:W-:Y:S01]  /*4c50*/  IMAD.MOV.U32 R6, RZ, RZ, R120 ;  /* 0x000000ffff067224 */ /* 0x000fe200078e0078 */
[----:B------:R-:W-:Y:S02]  /*4c60*/  @P2 IADD3 R7, PT, PT, R5, 0x11, RZ ;  /* 0x0000001105072810 */ /* 0x000fe40007ffe0ff */
[----:B------:R-:W-:Y:S02]  /*4c70*/  PLOP3.LUT P2, PT, PT, PT, UP1, 0x80, 0x8 ;  /* 0x000000000008781c */ /* 0x000fe40003f4f018 */
[----:B------:R-:W-:Y:S03]  /*4c80*/  @P1 FSEL R6, R120, -INF , !P4 ;  /* 0xff80000078061808 */ /* 0x000fe60006000000 */
[----:B------:R-:W1:Y:S01]  /*4c90*/  MUFU.TANH R125, R17 ;  /* 0x00000011007d7308 */ /* 0x000e620000002400 */
[----:B------:R-:W-:Y:S01]  /*4ca0*/  @P5 ISETP.GE.AND P5, PT, R7, UR33, PT ;  /* 0x0000002107005c0c */ /* 0x000fe2000bfa6270 */
[----:B------:R-:W-:Y:S01]  /*4cb0*/  IMAD.MOV.U32 R7, RZ, RZ, R121 ;  /* 0x000000ffff077224 */ /* 0x000fe200078e0079 */
[----:B------:R-:W-:Y:S01]  /*4cc0*/  PLOP3.LUT P1, PT, PT, PT, UP1, 0x80, 0x8 ;  /* 0x000000000008781c */ /* 0x000fe20003f2f018 */
[--C-:B------:R-:W-:Y:S01]  /*4cd0*/  FFMA.FTZ R204, R6, UR9, -R4.reuse ;  /* 0x0000000906cc7c23 */ /* 0x100fe20008010804 */
[----:B------:R-:W-:Y:S01]  /*4ce0*/  @P0 FSEL R7, R121, -INF , !P5 ;  /* 0xff80000079070808 */ /* 0x000fe20006800000 */
[----:B--2---:R-:W-:Y:S01]  /*4cf0*/  IMAD.MOV.U32 R6, RZ, RZ, R123 ;  /* 0x000000ffff067224 */ /* 0x004fe200078e007b */
[----:B------:R-:W-:Y:S03]  /*4d00*/  PLOP3.LUT P0, PT, PT, PT, UP1, 0x80, 0x8 ;  /* 0x000000000008781c */ /* 0x000fe60003f0f018 */
[----:B------:R-:W2:Y:S01]  /*4d10*/  MUFU.TANH R126, R18 ;  /* 0x00000012007e7308 */ /* 0x000ea20000002400 */
[----:B------:R-:W-:Y:S01]  /*4d20*/  FFMA.FTZ R120, -R120, R120, 1 ;  /* 0x3f80000078787423 */ /* 0x000fe20000010178 */
[----:B------:R-:W-:Y:S01]  /*4d30*/  @P2 FSEL R8, R122, -INF , !P4 ;  /* 0xff8000007a082808 */ /* 0x000fe20006000000 */
[----:B------:R-:W-:Y:S01]  /*4d40*/  FFMA.FTZ R203, R7, UR9, -R4 ;  /* 0x0000000907cb7c23 */ /* 0x000fe20008010804 */
[----:B------:R-:W-:Y:S01]  /*4d50*/  PLOP3.LUT P4, PT, PT, PT, UP1, 0x80, 0x8 ;  /* 0x000000000008781c */ /* 0x000fe20003f8f018 */
[----:B------:R-:W-:Y:S01]  /*4d60*/  FFMA.FTZ R121, -R121, R121, 1 ;  /* 0x3f80000079797423 */ /* 0x000fe20000010179 */
[----:B------:R-:W-:Y:S01]  /*4d70*/  PLOP3.LUT P2, PT, PT, PT, UP1, 0x80, 0x8 ;  /* 0x000000000008781c */ /* 0x000fe20003f4f018 */
[--C-:B------:R-:W-:Y:S01]  /*4d80*/  FFMA.FTZ R196, R8, UR9, -R129.reuse ;  /* 0x0000000908c47c23 */ /* 0x100fe20008010881 */
[----:B------:R-:W-:Y:S02]  /*4d90*/  @P1 FSEL R6, R123, -INF , !P5 ;  /* 0xff8000007b061808 */ /* 0x000fe40006800000 */
[----:B------:R-:W-:Y:S01]  /*4da0*/  MUFU.TANH R127, R19 ;  /* 0x00000013007f7308 */ /* 0x000fe20000002400 */
[----:B------:R-:W-:Y:S01]  /*4db0*/  PLOP3.LUT P5, PT, PT, PT, UP1, 0x80, 0x8 ;  /* 0x000000000008781c */ /* 0x000fe20003faf018 */
[----:B------:R-:W-:Y:S01]  /*4dc0*/  FMUL.FTZ R120, R120, UR12 ;  /* 0x0000000c78787c20 */ /* 0x000fe20008410000 */
[----:B------:R-:W-:Y:S01]  /*4dd0*/  PLOP3.LUT P1, PT, PT, PT, UP1, 0x80, 0x8 ;  /* 0x000000000008781c */ /* 0x000fe20003f2f018 */
[----:B------:R-:W-:Y:S01]  /*4de0*/  FFMA.FTZ R131, R6, UR9, -R129 ;  /* 0x0000000906837c23 */ /* 0x000fe20008010881 */
[C---:B------:R-:W-:Y:S01]  /*4df0*/  @P0 IADD3 R7, PT, PT, R5.reuse, 0x18, RZ ;  /* 0x0000001805070810 */ /* 0x040fe20007ffe0ff */
[----:B-1----:R-:W-:Y:S01]  /*4e00*/  IMAD.MOV.U32 R6, RZ, RZ, R125 ;  /* 0x000000ffff067224 */ /* 0x002fe200078e007d */
[----:B------:R-:W-:Y:S03]  /*4e10*/  PLOP3.LUT P0, PT, PT, PT, UP1, 0x80, 0x8 ;  /* 0x000000000008781c */ /* 0x000fe60003f0f018 */
[----:B------:R-:W-:Y:S01]  /*4e20*/  MUFU.EX2 R208, R208 ;  /* 0x000000d000d07308 */ /* 0x000fe20000000800 */
[----:B------:R-:W-:Y:S01]  /*4e30*/  @P4 IADD3 R5, PT, PT, R5, 0x19, RZ ;  /* 0x0000001905054810 */ /* 0x000fe20007ffe0ff */
[----:B------:R-:W-:Y:S01]  /*4e40*/  FMUL.FTZ R121, R121, UR12 ;  /* 0x0000000c79797c20 */ /* 0x000fe20008410000 */
[----:B------:R-:W-:Y:S01]  /*4e50*/  @P2 ISETP.GE.AND P2, PT, R7, UR33, PT ;  /* 0x0000002107002c0c */ /* 0x000fe2000bf46270 */
[----:B------:R-:W-:Y:S01]  /*4e60*/  IMAD.MOV.U32 R7, RZ, RZ, R124 ;  /* 0x000000ffff077224 */ /* 0x000fe200078e007c */
[----:B------:R-:W-:Y:S02]  /*4e70*/  PLOP3.LUT P4, PT, PT, PT, UP1, 0x80, 0x8 ;  /* 0x000000000008781c */ /* 0x000fe40003f8f018 */
[----:B------:R-:W-:Y:S03]  /*4e80*/  @P5 ISETP.GE.AND P5, PT, R5, UR33, PT ;  /* 0x0000002105005c0c */ /* 0x000fe6000bfa6270 */
[----:B------:R-:W1:Y:S01]  /*4e90*/  MUFU.EX2 R207, R207 ;  /* 0x000000cf00cf7308 */ /* 0x000e620000000800 */
[C---:B------:R-:W-:Y:S01]  /*4ea0*/  @P1 FSEL R7, R124.reuse, -INF , !P2 ;  /* 0xff8000007c071808 */ /* 0x040fe20005000000 */
[----:B------:R-:W-:Y:S01]  /*4eb0*/  FFMA.FTZ R124, -R124, R124, 1 ;  /* 0x3f8000007c7c7423 */ /* 0x000fe2000001017c */
[----:B------:R-:W-:Y:S02]  /*4ec0*/  PLOP3.LUT P1, PT, PT, PT, UP1, 0x80, 0x8 ;  /* 0x000000000008781c */ /* 0x000fe40003f2f018 */
[----:B------:R-:W-:Y:S01]  /*4ed0*/  @P0 FSEL R6, R125, -INF , !P5 ;  /* 0xff8000007d060808 */ /* 0x000fe20006800000 */
[--C-:B------:R-:W-:Y:S01]  /*4ee0*/  FFMA.FTZ R202, R7, UR9, -R4.reuse ;  /* 0x0000000907ca7c23 */ /* 0x100fe20008010804 */
[----:B--2---:R-:W-:Y:S03]  /*4ef0*/  MOV R5, R126 ;  /* 0x0000007e00057202 */ /* 0x004fe60000000f00 */
[----:B------:R-:W-:Y:S01]  /*4f00*/  MUFU.EX2 R200, R200 ;  /* 0x000000c800c87308 */ /* 0x000fe20000000800 */
[----:B------:R-:W-:Y:S01]  /*4f10*/  FFMA.FTZ R125, -R125, R125, 1 ;  /* 0x3f8000007d7d7423 */ /* 0x000fe2000001017d */
[----:B------:R-:W-:Y:S01]  /*4f20*/  FFMA.FTZ R4, R6, UR9, -R4 ;  /* 0x0000000906047c23 */ /* 0x000fe20008010804 */
[----:B------:R-:W-:Y:S02]  /*4f30*/  FMUL.FTZ R124, R124, UR12 ;  /* 0x0000000c7c7c7c20 */ /* 0x000fe40008410000 */
[----:B------:R-:W-:Y:S05]  /*4f40*/  FMUL.FTZ R125, R125, UR12 ;  /* 0x0000000c7d7d7c20 */ /* 0x000fea0008410000 */
[----:B------:R2:W-:Y:S01]  /*4f50*/  MUFU.EX2 R201, R4 ;  /* 0x0000000400c97308 */ /* 0x0005e20000000800 */
[----:B------:R-:W-:Y:S02]  /*4f60*/  @P1 FSEL R5, R126, -INF , !P2 ;  /* 0xff8000007e051808 */ /* 0x000fe40005000000 */
[----:B-1----:R-:W-:Y:S03]  /*4f70*/  F2FP.BF16.F32.PACK_AB R9, R207, R208 ;  /* 0x000000d0cf09723e */ /* 0x002fe600000010ff */
[----:B------:R-:W-:Y:S04]  /*4f80*/  FFMA.FTZ R130, R5, UR9, -R129 ;  /* 0x0000000905827c23 */ /* 0x000fe80008010881 */
[----:B------:R-:W1:Y:S01]  /*4f90*/  MUFU.EX2 R199, R199 ;  /* 0x000000c700c77308 */ /* 0x000e620000000800 */
[----:B------:R-:W-:Y:S09]  /*4fa0*/  STS [R128+0x2a000], R9 ;  /* 0x02a0000980007388 */ /* 0x000ff20000000800 */
[----:B------:R-:W-:Y:S01]  /*4fb0*/  MUFU.EX2 R206, R206 ;  /* 0x000000ce00ce7308 */ /* 0x000fe20000000800 */
[----:B--2---:R-:W-:Y:S01]  /*4fc0*/  IMAD.MOV.U32 R4, RZ, RZ, R127 ;  /* 0x000000ffff047224 */ /* 0x004fe200078e007f */
[----:B------:R-:W-:Y:S05]  /*4fd0*/  @P4 FSEL R4, R127, -INF , !P5 ;  /* 0xff8000007f044808 */ /* 0x000fea0006800000 */
[----:B------:R-:W-:Y:S03]  /*4fe0*/  FFMA.FTZ R129, R4, UR9, -R129 ;  /* 0x0000000904817c23 */ /* 0x000fe60008010881 */
[----:B------:R-:W2:Y:S01]  /*4ff0*/  MUFU.EX2 R205, R205 ;  /* 0x000000cd00cd7308 */ /* 0x000ea20000000800 */
[----:B------:R-:W-:Y:S02]  /*5000*/  IADD3 R4, PT, PT, R128, 0x2a000, RZ ;  /* 0x0002a00080047810 */ /* 0x000fe40007ffe0ff */
[----:B-1----:R-:W-:Y:S02]  /*5010*/  F2FP.BF16.F32.PACK_AB R8, R199, R200 ;  /* 0x000000c8c708723e */ /* 0x002fe400000010ff */
[----:B------:R-:W-:Y:S01]  /*5020*/  @P6 IADD3 R111, PT, PT, R4, -0x20, RZ ;  /* 0xffffffe0046f6810 */ /* 0x000fe20007ffe0ff */
[----:B------:R-:W-:Y:S04]  /*5030*/  IMAD.IADD R4, R128, 0x1, R209 ;  /* 0x0000000180047824 */ /* 0x000fe800078e02d1 */
[----:B------:R-:W-:Y:S01]  /*5040*/  MUFU.EX2 R198, R198 ;  /* 0x000000c600c67308 */ /* 0x000fe20000000800 */
[----:B------:R-:W-:Y:S09]  /*5050*/  STS [R128+0x2a400], R8 ;  /* 0x02a4000880007388 */ /* 0x000ff20000000800 */
[----:B------:R-:W1:Y:S01]  /*5060*/  MUFU.EX2 R197, R197 ;  /* 0x000000c500c57308 */ /* 0x000e620000000800 */
[----:B--2---:R-:W-:Y:S05]  /*5070*/  F2FP.BF16.F32.PACK_AB R7, R205, R206 ;  /* 0x000000cecd07723e */ /* 0x004fea00000010ff */
[----:B------:R-:W-:Y:S04]  /*5080*/  STS [R4+0x2a000], R7 ;  /* 0x02a0000704007388 */ /* 0x000fe80000000800 */
[----:B------:R-:W-:Y:S10]  /*5090*/  MUFU.EX2 R204, R204 ;  /* 0x000000cc00cc7308 */ /* 0x000ff40000000800 */
[----:B------:R-:W2:Y:S01]  /*50a0*/  MUFU.EX2 R203, R203 ;  /* 0x000000cb00cb7308 */ /* 0x000ea20000000800 */
[----:B-1----:R-:W-:Y:S05]  /*50b0*/  F2FP.BF16.F32.PACK_AB R6, R197, R198 ;  /* 0x000000c6c506723e */ /* 0x002fea00000010ff */
[----:B------:R1:W-:Y:S04]  /*50c0*/  STS [R4+0x2a400], R6 ;  /* 0x02a4000604007388 */ /* 0x0003e80000000800 */
[----:B------:R-:W-:Y:S10]  /*50d0*/  MUFU.EX2 R196, R196 ;  /* 0x000000c400c47308 */ /* 0x000ff40000000800 */
[----:B------:R-:W3:Y:S01]  /*50e0*/  MUFU.EX2 R131, R131 ;  /* 0x0000008300837308 */ /* 0x000ee20000000800 */
[----:B--2---:R-:W-:Y:S05]  /*50f0*/  F2FP.BF16.F32.PACK_AB R5, R203, R204 ;  /* 0x000000cccb05723e */ /* 0x004fea00000010ff */
[----:B------:R2:W-:Y:S04]  /*5100*/  STS [R111], R5 ;  /* 0x000000056f007388 */ /* 0x0005e80000000800 */
[----:B------:R-:W4:Y:S01]  /*5110*/  MUFU.EX2 R202, R202 ;  /* 0x000000ca00ca7308 */ /* 0x000f220000000800 */
[----:B-1----:R-:W-:Y:S09]  /*5120*/  IADD3 R4, PT, PT, R209, R111, RZ ;  /* 0x0000006fd1047210 */ /* 0x002ff20007ffe0ff */
[----:B------:R-:W-:Y:S01]  /*5130*/  MUFU.EX2 R130, R130 ;  /* 0x0000008200827308 */ /* 0x000fe20000000800 */
[----:B---3--:R-:W-:Y:S05]  /*5140*/  F2FP.BF16.F32.PACK_AB R7, R131, R196 ;  /* 0x000000c48307723e */ /* 0x008fea00000010ff */
[----:B------:R-:W-:Y:S04]  /*5150*/  STS [R111+0x400], R7 ;  /* 0x000400076f007388 */ /* 0x000fe80000000800 */
[----:B------:R-:W2:Y:S01]  /*5160*/  MUFU.EX2 R129, R129 ;  /* 0x0000008100817308 */ /* 0x000ea20000000800 */
[----:B----4-:R-:W-:Y:S05]  /*5170*/  F2FP.BF16.F32.PACK_AB R6, R201, R202 ;  /* 0x000000cac906723e */ /* 0x010fea00000010ff */
[----:B------:R-:W-:Y:S01]  /*5180*/  STS [R4], R6 ;  /* 0x0000000604007388 */ /* 0x000fe20000000800 */
[----:B--2---:R-:W-:Y:S05]  /*5190*/  F2FP.BF16.F32.PACK_AB R5, R129, R130 ;  /* 0x000000828105723e */ /* 0x004fea00000010ff */
[----:B------:R-:W-:Y:S06]  /*51a0*/  STS [R4+0x400], R5 ;  /* 0x0004000504007388 */ /* 0x000fec0000000800 */
[----:B------:R-:W-:Y:S06]  /*51b0*/  LDSM.16.M88.4 R16, [R110+0x10000] ;  /* 0x010000006e10783b */ /* 0x000fec0000000200 */
[----:B------:R-:W1:Y:S06]  /*51c0*/  LDSM.16.M88.4 R8, [R233+0x20000] ;  /* 0x02000000e908783b */ /* 0x000e6c0000000200 */
[----:B------:R-:W2:Y:S06]  /*51d0*/  LDSM.16.M88.4 R84, [R233+0x20800] ;  /* 0x02080000e954783b */ /* 0x000eac0000000200 */
[----:B------:R-:W-:Y:S06]  /*51e0*/  LDSM.16.M88.4 R88, [R109+0x10000] ;  /* 0x010000006d58783b */ /* 0x000fec0000000200 */
[----:B------:R-:W3:Y:S06]  /*51f0*/  LDSM.16.M88.4 R92, [R107+0x20000] ;  /* 0x020000006b5c783b */ /* 0x000eec0000000200 */
[----:B------:R-:W4:Y:S06]  /*5200*/  LDSM.16.M88.4 R96, [R107+0x20800] ;  /* 0x020800006b60783b */ /* 0x000f2c0000000200 */
        /* <DEDUP_REMOVED lines=11> */
[----:B------:R-:W-:Y:S06]  /*52c0*/  LDSM.16.M88.4 R88, [R108+0x10000] ;  /* 0x010000006c58783b */ /* 0x000fec0000000200 */
[----:B------:R-:W3:Y:S01]  /*52d0*/  LDSM.16.M88.4 R96, [R105+0x20000] ;  /* 0x020000006960783b */ /* 0x000ee20000000200 */
[C---:B-1----:R-:W-:Y:S08]  /*52e0*/  HMMA.16816.F32.BF16 R4, R84.reuse, R100, R4 ;  /* 0x000000645404723c */ /* 0x042ff00000041804 */
        /* <DEDUP_REMOVED lines=9> */
[C---:B-1----:R-:W-:Y:S08]  /*5380*/  HMMA.16816.F32.BF16 R12, R88.reuse, R100, R12 ;  /* 0x00000064580c723c */ /* 0x042ff0000004180c */
[----:B------:R-:W-:Y:S01]  /*5390*/  HMMA.16816.F32.BF16 R16, R88, R102, R16 ;  /* 0x000000665810723c */ /* 0x000fe20000041810 */
[----:B------:R-:W-:Y:S06]  /*53a0*/  LDSM.16.M88.4 R88, [R109+0x12000] ;  /* 0x012000006d58783b */ /* 0x000fec0000000200 */
[----:B------:R-:W-:Y:S01]  /*53b0*/  LDSM.16.M88.4 R100, [R107+0x22800] ;  /* 0x022800006b64783b */ /* 0x000fe20000000200 */
[C---:B--2---:R-:W-:Y:S08]  /*53c0*/  HMMA.16816.F32.BF16 R4, R84.reuse, R92, R4 ;  /* 0x0000005c5404723c */ /* 0x044ff00000041804 */
[C---:B------:R-:W-:Y:S01]  /*53d0*/  HMMA.16816.F32.BF16 R8, R84.reuse, R94, R8 ;  /* 0x0000005e5408723c */ /* 0x040fe20000041808 */
[----:B------:R-:W1:Y:S07]  /*53e0*/  LDSM.16.M88.4 R92, [R107+0x22000] ;  /* 0x022000006b5c783b */ /* 0x000e6e0000000200 */
        /* <DEDUP_REMOVED lines=23> */
[----:B------:R-:W-:Y:S01]  /*5560*/  IMAD.U32 R88, RZ, RZ, UR10 ;  /* 0x0000000aff587e24 */ /* 0x000fe2000f8e00ff */
[----:B------:R-:W-:Y:S01]  /*5570*/  LDSM.16.M88.4 R100, [R107+0x26800] ;  /* 0x026800006b64783b */ /* 0x000fe20000000200 */
[----:B------:R-:W-:Y:S03]  /*5580*/  MOV R89, UR11 ;  /* 0x0000000b00597c02 */ /* 0x000fe60008000f00 */
[C---:B------:R-:W-:Y:S04]  /*5590*/  LEA R210, P0, R238.reuse, R88, 0x2 ;  /* 0x00000058eed27211 */ /* 0x040fe800078010ff */
[----:B------:R-:W-:Y:S02]  /*55a0*/  LEA.HI.X R211, R238, R89, RZ, 0x2, P0 ;  /* 0x00000059eed37211 */ /* 0x000fe400000f14ff */
[----:B------:R-:W-:Y:S06]  /*55b0*/  LDSM.16.M88.4 R88, [R109+0x14000] ;  /* 0x014000006d58783b */ /* 0x000fec0000000200 */
[----:B------:R-:W2:Y:S01]  /*55c0*/  LDG.E R209, desc[UR34][R210.64] ;  /* 0x00000022d2d17981 */ /* 0x000ea2000c1e1900 */
[C---:B-1----:R-:W-:Y:S08]  /*55d0*/  HMMA.16816.F32.BF16 R4, R84.reuse, R92, R4 ;  /* 0x0000005c5404723c */ /* 0x042ff00000041804 */
[C---:B------:R-:W-:Y:S01]  /*55e0*/  HMMA.16816.F32.BF16 R8, R84.reuse, R94, R8 ;  /* 0x0000005e5408723c */ /* 0x040fe20000041808 */
[----:B------:R-:W1:Y:S07]  /*55f0*/  LDSM.16.M88.4 R92, [R107+0x24000] ;  /* 0x024000006b5c783b */ /* 0x000e6e0000000200 */
[C---:B------:R-:W-:Y:S01]  /*5600*/  HMMA.16816.F32.BF16 R12, R84.reuse, R96, R12 ;  /* 0x00000060540c723c */ /* 0x040fe2000004180c */
[----:B------:R-:W3:Y:S07]  /*5610*/  LDG.E R210, desc[UR34][R210.64+0x20] ;  /* 0x00002022d2d27981 */ /* 0x000eee000c1e1900 */
[----:B------:R-:W-:Y:S01]  /*5620*/  HMMA.16816.F32.BF16 R16, R84, R98, R16 ;  /* 0x000000625410723c */ /* 0x000fe20000041810 */
[----:B------:R-:W4:Y:S06]  /*5630*/  LDSM.16.M88.4 R84, [R107+0x24800] ;  /* 0x024800006b54783b */ /* 0x000f2c0000000200 */
[----:B------:R-:W-:Y:S01]  /*5640*/  LDSM.16.M88.4 R96, [R104+0x24000] ;  /* 0x024000006860783b */ /* 0x000fe20000000200 */
[C---:B-1----:R-:W-:Y:S08]  /*5650*/  HMMA.16816.F32.BF16 R4, R88.reuse, R92, R4 ;  /* 0x0000005c5804723c */ /* 0x042ff00000041804 */
[C---:B------:R-:W-:Y:S01]  /*5660*/  HMMA.16816.F32.BF16 R8, R88.reuse, R94, R8 ;  /* 0x0000005e5808723c */ /* 0x040fe20000041808 */
[----:B------:R-:W1:Y:S07]  /*5670*/  LDSM.16.M88.4 R92, [R106+0x14000] ;  /* 0x014000006a5c783b */ /* 0x000e6e0000000200 */
[C---:B----4-:R-:W-:Y:S08]  /*5680*/  HMMA.16816.F32.BF16 R12, R88.reuse, R84, R12 ;  /* 0x00000054580c723c */ /* 0x050ff0000004180c */
        /* <DEDUP_REMOVED lines=22> */
[----:B------:R-:W-:Y:S06]  /*57f0*/  LDSM.16.M88.4 R84, [R106+0x16000] ;  /* 0x016000006a54783b */ /* 0x000fec0000000200 */
[----:B------:R-:W4:Y:S01]  /*5800*/  LDSM.16.M88.4 R92, [R104+0x26000] ;  /* 0x02600000685c783b */ /* 0x000f220000000200 */
[C---:B-1----:R-:W-:Y:S08]  /*5810*/  HMMA.16816.F32.BF16 R4, R88.reuse, R96, R4 ;  /* 0x000000605804723c */ /* 0x042ff00000041804 */
[C---:B------:R-:W-:Y:S01]  /*5820*/  HMMA.16816.F32.BF16 R8, R88.reuse, R98, R8 ;  /* 0x000000625808723c */ /* 0x040fe20000041808 */
[----:B------:R-:W1:Y:S07]  /*5830*/  LDSM.16.M88.4 R96, [R104+0x26800] ;  /* 0x026800006860783b */ /* 0x000e6e0000000200 */
[C---:B------:R-:W-:Y:S08]  /*5840*/  HMMA.16816.F32.BF16 R12, R88.reuse, R100, R12 ;  /* 0x00000064580c723c */ /* 0x040ff0000004180c */
[----:B------:R-:W-:Y:S01]  /*5850*/  HMMA.16816.F32.BF16 R16, R88, R102, R16 ;  /* 0x000000665810723c */ /* 0x000fe20000041810 */
[----:B------:R-:W-:Y:S06]  /*5860*/  LDSM.16.M88.4 R88, [R108+0x16000] ;  /* 0x016000006c58783b */ /* 0x000fec0000000200 */
[----:B------:R-:W2:Y:S01]  /*5870*/  LDSM.16.M88.4 R100, [R105+0x26000] ;  /* 0x026000006964783b */ /* 0x000ea20000000200 */
[C---:B----4-:R-:W-:Y:S05]  /*5880*/  HMMA.16816.F32.BF16 R4, R84.reuse, R92, R4 ;  /* 0x0000005c5404723c */ /* 0x050fea0000041804 */
[----:B------:R-:W4:Y:S03]  /*5890*/  LDSM.16.M88.4 R104, [R105+0x26800] ;  /* 0x026800006968783b */ /* 0x000f260000000200 */
[C---:B------:R-:W-:Y:S08]  /*58a0*/  HMMA.16816.F32.BF16 R8, R84.reuse, R94, R8 ;  /* 0x0000005e5408723c */ /* 0x040ff00000041808 */
[C---:B-1----:R-:W-:Y:S08]  /*58b0*/  HMMA.16816.F32.BF16 R12, R84.reuse, R96, R12 ;  /* 0x00000060540c723c */ /* 0x042ff0000004180c */
[----:B------:R-:W-:Y:S03]  /*58c0*/  HMMA.16816.F32.BF16 R16, R84, R98, R16 ;  /* 0x000000625410723c */ /* 0x000fe60000041810 */
[----:B------:R-:W-:Y:S02]  /*58d0*/  LOP3.LUT R85, R221, 0x20, RZ, 0xc0, !PT ;  /* 0x00000020dd557812 */ /* 0x000fe400078ec0ff */
[----:B------:R-:W-:Y:S04]  /*58e0*/  SHF.R.U32.HI R84, RZ, 0x3, R222 ;  /* 0x00000003ff547819 */ /* 0x000fe800000116de */
[----:B------:R-:W-:Y:S01]  /*58f0*/  LOP3.LUT R84, R85, 0x18, R84, 0xf8, !PT ;  /* 0x0000001855547812 */ /* 0x000fe200078ef854 */
[C---:B--2---:R-:W-:Y:S08]  /*5900*/  HMMA.16816.F32.BF16 R4, R88.reuse, R100, R4 ;  /* 0x000000645804723c */ /* 0x044ff00000041804 */
[C---:B------:R-:W-:Y:S08]  /*5910*/  HMMA.16816.F32.BF16 R8, R88.reuse, R102, R8 ;  /* 0x000000665808723c */ /* 0x040ff00000041808 */
[C---:B----4-:R-:W-:Y:S03]  /*5920*/  HMMA.16816.F32.BF16 R12, R88.reuse, R104, R12 ;  /* 0x00000068580c723c */ /* 0x050fe6000004180c */
[C---:B------:R-:W-:Y:S01]  /*5930*/  FADD.FTZ R4, -R209.reuse, R4 ;  /* 0x00000004d1047221 */ /* 0x040fe20000010100 */
[C---:B------:R-:W-:Y:S01]  /*5940*/  FADD.FTZ R5, -R209.reuse, R5 ;  /* 0x00000005d1057221 */ /* 0x040fe20000010100 */
[C---:B---3--:R-:W-:Y:S01]  /*5950*/  FADD.FTZ R6, -R210.reuse, R6 ;  /* 0x00000006d2067221 */ /* 0x048fe20000010100 */
[----:B------:R-:W-:Y:S01]  /*5960*/  FADD.FTZ R7, -R210, R7 ;  /* 0x00000007d2077221 */ /* 0x000fe20000010100 */
[----:B------:R-:W-:Y:S01]  /*5970*/  FMUL.FTZ R4, R208, R4 ;  /* 0x00000004d0047220 */ /* 0x000fe20000410000 */
[----:B------:R-:W-:Y:S03]  /*5980*/  HMMA.16816.F32.BF16 R16, R88, R106, R16 ;  /* 0x0000006a5810723c */ /* 0x000fe60000041810 */
[C---:B------:R-:W-:Y:S01]  /*5990*/  FADD.FTZ R8, -R209.reuse, R8 ;  /* 0x00000008d1087221 */ /* 0x040fe20000010100 */
[----:B------:R-:W-:Y:S01]  /*59a0*/  FADD.FTZ R9, -R209, R9 ;  /* 0x00000009d1097221 */ /* 0x000fe20000010100 */
[----:B------:R-:W-:Y:S01]  /*59b0*/  FMUL.FTZ R5, R207, R5 ;  /* 0x00000005cf057220 */ /* 0x000fe20000410000 */
        /* <DEDUP_REMOVED lines=10> */
[----:B------:R-:W-:Y:S02]  /*5a60*/  F2FP.BF16.F32.PACK_AB R4, R5, R4 ;  /* 0x000000040504723e */ /* 0x000fe400000010ff */
[C---:B------:R-:W-:Y:S01]  /*5a70*/  FADD.FTZ R16, -R209.reuse, R16 ;  /* 0x00000010d1107221 */ /* 0x040fe20000010100 */
[----:B------:R-:W-:Y:S01]  /*5a80*/  FADD.FTZ R17, -R209, R17 ;  /* 0x00000011d1117221 */ /* 0x000fe20000010100 */
[----:B------:R-:W-:Y:S01]  /*5a90*/  FMUL.FTZ R12, R12, R120 ;  /* 0x000000780c0c7220 */ /* 0x000fe20000410000 */
[----:B------:R-:W-:Y:S01]  /*5aa0*/  FMUL.FTZ R13, R13, R121 ;  /* 0x000000790d0d7220 */ /* 0x000fe20000410000 */
[----:B------:R-:W-:Y:S01]  /*5ab0*/  FMUL.FTZ R16, R202, R16 ;  /* 0x00000010ca107220 */ /* 0x000fe20000410000 */
[----:B------:R-:W-:Y:S01]  /*5ac0*/  F2FP.BF16.F32.PACK_AB R8, R9, R8 ;  /* 0x000000080908723e */ /* 0x000fe200000010ff */
[----:B------:R-:W-:Y:S02]  /*5ad0*/  FMUL.FTZ R17, R201, R17 ;  /* 0x00000011c9117220 */ /* 0x000fe40000410000 */
[----:B------:R-:W-:Y:S01]  /*5ae0*/  FMUL.FTZ R16, R16, R124 ;  /* 0x0000007c10107220 */ /* 0x000fe20000410000 */
[----:B------:R-:W-:Y:S01]  /*5af0*/  F2FP.BF16.F32.PACK_AB R12, R13, R12 ;  /* 0x0000000c0d0c723e */ /* 0x000fe200000010ff */
[----:B------:R-:W-:Y:S01]  /*5b00*/  FMUL.FTZ R17, R17, R125 ;  /* 0x0000007d11117220 */ /* 0x000fe20000410000 */
        /* <DEDUP_REMOVED lines=26> */
[----:B---3--:R-:W-:Y:S01]  /*5cb0*/  LEA.HI.X R87, R9, R247, R5, 0x6, P5 ;  /* 0x000000f709577211 */ /* 0x008fe200028f3405 */
        /* <DEDUP_REMOVED lines=45> */
.L_x_1928:
[----:B------:R-:W-:Y:S01]  /*5f90*/  FFMA.FTZ R113, -R113, R113, 1 ;  /* 0x3f80000071717423 */ /* 0x000fe20000010171 */
[----:B------:R-:W-:Y:S01]  /*5fa0*/  FFMA.FTZ R115, -R115, R115, 1 ;  /* 0x3f80000073737423 */ /* 0x000fe20000010173 */
[----:B------:R-:W-:Y:S01]  /*5fb0*/  FMUL.FTZ R6, R200, R6 ;  /* 0x00000006c8067220 */ /* 0x000fe20000410000 */
[----:B------:R-:W-:Y:S01]  /*5fc0*/  FMUL.FTZ R7, R199, R7 ;  /* 0x00000007c7077220 */ /* 0x000fe20000410000 */
[----:B------:R-:W-:Y:S01]  /*5fd0*/  FMUL.FTZ R113, R113, UR12 ;  /* 0x0000000c71717c20 */ /* 0x000fe20008410000 */
[----:B------:R-:W-:Y:S01]  /*5fe0*/  FMUL.FTZ R115, R115, UR12 ;  /* 0x0000000c73737c20 */ /* 0x000fe20008410000 */
[----:B------:R2:W-:Y:S01]  /*5ff0*/  STS [R128+0x28000], R4 ;  /* 0x0280000480007388 */ /* 0x0005e20000000800 */
[----:B------:R-:W-:Y:S01]  /*6000*/  FFMA.FTZ R118, -R118, R118, 1 ;  /* 0x3f80000076767423 */ /* 0x000fe20000010176 */
[----:B------:R-:W-:Y:S01]  /*6010*/  FMUL.FTZ R6, R6, R113 ;  /* 0x0000007106067220 */ /* 0x000fe20000410000 */
[----:B------:R-:W-:Y:S01]  /*6020*/  FMUL.FTZ R7, R7, R115 ;  /* 0x0000007307077220 */ /* 0x000fe20000410000 */
[----:B------:R-:W-:Y:S01]  /*6030*/  FFMA.FTZ R119, -R119, R119, 1 ;  /* 0x3f80000077777423 */ /* 0x000fe20000010177 */
[C---:B------:R-:W-:Y:S01]  /*6040*/  FADD.FTZ R10, -R210.reuse, R10 ;  /* 0x0000000ad20a7221 */ /* 0x040fe20000010100 */
[----:B------:R-:W-:Y:S01]  /*6050*/  FADD.FTZ R11, -R210, R11 ;  /* 0x0000000bd20b7221 */ /* 0x000fe20000010100 */
[----:B------:R-:W-:Y:S01]  /*6060*/  FMUL.FTZ R118, R118, UR12 ;  /* 0x0000000c76767c20 */ /* 0x000fe20008410000 */
[----:B------:R-:W-:Y:S01]  /*6070*/  F2FP.BF16.F32.PACK_AB R6, R7, R6 ;  /* 0x000000060706723e */ /* 0x000fe200000010ff */
[----:B------:R-:W-:Y:S01]  /*6080*/  FMUL.FTZ R119, R119, UR12 ;  /* 0x0000000c77777c20 */ /* 0x000fe20008410000 */
[----:B------:R-:W-:Y:S01]  /*6090*/  FMUL.FTZ R10, R198, R10 ;  /* 0x0000000ac60a7220 */ /* 0x000fe20000410000 */
[----:B------:R-:W-:Y:S01]  /*60a0*/  FMUL.FTZ R11, R197, R11 ;  /* 0x0000000bc50b7220 */ /* 0x000fe20000410000 */
[C---:B------:R-:W-:Y:S01]  /*60b0*/  FADD.FTZ R15, -R210.reuse, R15 ;  /* 0x0000000fd20f7221 */ /* 0x040fe20000010100 */
[----:B------:R3:W-:Y:S01]  /*60c0*/  STS [R128+0x28400], R6 ;  /* 0x0284000680007388 */ /* 0x0007e20000000800 */
[----:B------:R-:W-:Y:S01]  /*60d0*/  FFMA.FTZ R123, -R123, R123, 1 ;  /* 0x3f8000007b7b7423 */ /* 0x000fe2000001017b */
[----:B------:R-:W-:Y:S01]  /*60e0*/  FADD.FTZ R14, -R210, R14 ;  /* 0x0000000ed20e7221 */ /* 0x000fe20000010100 */
[----:B------:R-:W-:Y:S01]  /*60f0*/  FFMA.FTZ R122, -R122, R122, 1 ;  /* 0x3f8000007a7a7423 */ /* 0x000fe2000001017a */
[----:B------:R-:W-:Y:S01]  /*6100*/  MOV R9, 0x10 ;  /* 0x0000001000097802 */ /* 0x000fe20000000f00 */
[----:B------:R-:W-:Y:S01]  /*6110*/  FMUL.FTZ R10, R10, R118 ;  /* 0x000000760a0a7220 */ /* 0x000fe20000410000 */
[----:B------:R-:W-:Y:S01]  /*6120*/  FMUL.FTZ R11, R11, R119 ;  /* 0x000000770b0b7220 */ /* 0x000fe20000410000 */
[----:B------:R-:W-:Y:S01]  /*6130*/  FMUL.FTZ R15, R131, R15 ;  /* 0x0000000f830f7220 */ /* 0x000fe20000410000 */
[----:B------:R-:W-:Y:S01]  /*6140*/  FMUL.FTZ R123, R123, UR12 ;  /* 0x0000000c7b7b7c20 */ /* 0x000fe20008410000 */
[----:B------:R-:W-:Y:S01]  /*6150*/  FFMA.FTZ R5, -R127, R127, 1 ;  /* 0x3f8000007f057423 */ /* 0x000fe2000001017f */
[----:B------:R-:W-:Y:S01]  /*6160*/  FADD.FTZ R19, -R210, R19 ;  /* 0x00000013d2137221 */ /* 0x000fe20000010100 */
[----:B------:R-:W-:Y:S01]  /*6170*/  FMUL.FTZ R14, R196, R14 ;  /* 0x0000000ec40e7220 */ /* 0x000fe20000410000 */
[----:B------:R-:W-:Y:S01]  /*6180*/  FMUL.FTZ R122, R122, UR12 ;  /* 0x0000000c7a7a7c20 */ /* 0x000fe20008410000 */
[----:B------:R-:W-:Y:S01]  /*6190*/  FADD.FTZ R18, -R210, R18 ;  /* 0x00000012d2127221 */ /* 0x000fe20000010100 */
[----:B------:R-:W-:Y:S01]  /*61a0*/  FFMA.FTZ R126, -R126, R126, 1 ;  /* 0x3f8000007e7e7423 */ /* 0x000fe2000001017e */
[----:B--2---:R-:W-:Y:S01]  /*61b0*/  SEL R4, R9, 0xfffffff0, !P3 ;  /* 0xfffffff009047807 */ /* 0x004fe20005800000 */
[----:B------:R-:W-:Y:S01]  /*61c0*/  FMUL.FTZ R15, R15, R123 ;  /* 0x0000007b0f0f7220 */ /* 0x000fe20000410000 */
[----:B------:R-:W-:Y:S01]  /*61d0*/  FMUL.FTZ R5, R5, UR12 ;  /* 0x0000000c05057c20 */ /* 0x000fe20008410000 */
[----:B------:R-:W-:Y:S01]  /*61e0*/  FMUL.FTZ R19, R129, R19 ;  /* 0x0000001381137220 */ /* 0x000fe20000410000 */
[----:B------:R-:W-:Y:S01]  /*61f0*/  FMUL.FTZ R14, R14, R122 ;  /* 0x0000007a0e0e7220 */ /* 0x000fe20000410000 */
[----:B------:R-:W-:Y:S01]  /*6200*/  FMUL.FTZ R18, R130, R18 ;  /* 0x0000001282127220 */ /* 0x000fe20000410000 */
[----:B------:R-:W-:Y:S01]  /*6210*/  FMUL.FTZ R126, R126, UR12 ;  /* 0x0000000c7e7e7c20 */ /* 0x000fe20008410000 */
[----:B------:R-:W-:Y:S01]  /*6220*/  F2FP.BF16.F32.PACK_AB R10, R11, R10 ;  /* 0x0000000a0b0a723e */ /* 0x000fe200000010ff */
[----:B------:R-:W-:Y:S01]  /*6230*/  FMUL.FTZ R19, R19, R5 ;  /* 0x0000000513137220 */ /* 0x000fe20000410000 */
[----:B------:R-:W-:Y:S01]  /*6240*/  F2FP.BF16.F32.PACK_AB R14, R15, R14 ;  /* 0x0000000e0f0e723e */ /* 0x000fe200000010ff */
[----:B------:R-:W-:Y:S01]  /*6250*/  FMUL.FTZ R18, R18, R126 ;  /* 0x0000007e12127220 */ /* 0x000fe20000410000 */
[----:B---3--:R-:W-:Y:S01]  /*6260*/  IADD3 R128, PT, PT, R128, R4, RZ ;  /* 0x0000000480807210 */ /* 0x008fe20007ffe0ff */
[----:B------:R-:W-:Y:S01]  /*6270*/  IMAD R120, R251, UR8, RZ ;  /* 0x00000008fb787c24 */ /* 0x000fe2000f8e02ff */
[----:B------:R-:W-:Y:S02]  /*6280*/  F2FP.BF16.F32.PACK_AB R16, R17, R16 ;  /* 0x000000101110723e */ /* 0x000fe400000010ff */
[----:B------:R-:W-:Y:S01]  /*6290*/  F2FP.BF16.F32.PACK_AB R18, R19, R18 ;  /* 0x000000121312723e */ /* 0x000fe200000010ff */
[----:B------:R-:W-:Y:S01]  /*62a0*/  STS [R128+0x28000], R8 ;  /* 0x0280000880007388 */ /* 0x000fe20000000800 */
[----:B------:R-:W-:Y:S02]  /*62b0*/  IADD3 R4, PT, PT, R111, R4, RZ ;  /* 0x000000046f047210 */ /* 0x000fe40007ffe0ff */
[----:B------:R-:W-:Y:S01]  /*62c0*/  LOP3.LUT R234, R3, 0x10, RZ, 0xc0, !PT ;  /* 0x0000001003ea7812 */ /* 0x000fe200078ec0ff */
[----:B------:R-:W-:Y:S01]  /*62d0*/  STS [R128+0x28400], R10 ;  /* 0x0284000a80007388 */ /* 0x000fe20000000800 */
[--C-:B------:R-:W-:Y:S02]  /*62e0*/  LOP3.LUT R84, R84, 0x1c0, R217.reuse, 0xf8, !PT ;  /* 0x000001c054547812 */ /* 0x100fe400078ef8d9 */
[----:B------:R-:W-:Y:S01]  /*62f0*/  LOP3.LUT R234, R234, 0x8, R222, 0xf8, !PT ;  /* 0x00000008eaea7812 */ /* 0x000fe200078ef8de */
[----:B------:R-:W-:Y:S01]  /*6300*/  STS [R111+-0x2000], R12 ;  /* 0xffe0000c6f007388 */ /* 0x000fe20000000800 */
[----:B------:R-:W-:Y:S02]  /*6310*/  LOP3.LUT R235, R84, 0x38, R220, 0x78, !PT ;  /* 0x0000003854eb7812 */ /* 0x000fe400078e78dc */
[----:B------:R-:W-:Y:S01]  /*6320*/  LOP3.LUT R234, R234, R216, RZ, 0x3c, !PT ;  /* 0x000000d8eaea7212 */ /* 0x000fe200078e3cff */
[----:B------:R-:W-:Y:S01]  /*6330*/  STS [R111+-0x1c00], R14 ;  /* 0xffe4000e6f007388 */ /* 0x000fe20000000800 */
[----:B------:R-:W-:Y:S02]  /*6340*/  LOP3.LUT R235, R235, 0x200, R217, 0xf8, !PT ;  /* 0x00000200ebeb7812 */ /* 0x000fe400078ef8d9 */
[----:B------:R-:W-:Y:S01]  /*6350*/  LOP3.LUT R234, R234, 0x200, R218, 0xf8, !PT ;  /* 0x00000200eaea7812 */ /* 0x000fe200078ef8da */
[----:B------:R-:W-:Y:S01]  /*6360*/  STS [R4+-0x2000], R16 ;  /* 0xffe0001004007388 */ /* 0x000fe20000000800 */
[----:B------:R-:W-:Y:S02]  /*6370*/  LEA R235, R235, UR4, 0x1 ;  /* 0x00000004ebeb7c11 */ /* 0x000fe4000f8e08ff */
[----:B------:R-:W-:Y:S01]  /*6380*/  LEA R234, R234, UR4, 0x1 ;  /* 0x00000004eaea7c11 */ /* 0x000fe2000f8e08ff */
[----:B------:R-:W-:Y:S01]  /*6390*/  STS [R4+-0x1c00], R18 ;  /* 0xffe4001204007388 */ /* 0x000fe20000000800 */
[----:B-1----:R-:W-:Y:S01]  /*63a0*/  SEL R212, R219, 0xffffffc0, !P3 ;  /* 0xffffffc0dbd47807 */ /* 0x002fe20005800000 */
[----:B------:R-:W-:Y:S03]  /*63b0*/  BAR.SYNC.DEFER_BLOCKING 0x0 ;  /* 0x0000000000007b1d */ /* 0x000fe60000010000 */
[----:B------:R-:W-:Y:S03]  /*63c0*/  IADD3 R112, PT, PT, R212, R234, RZ ;  /* 0x000000ead4707210 */ /* 0x000fe60007ffe0ff */
[----:B------:R-:W-:Y:S08]  /*63d0*/  LDSM.16.MT88.4 R4, [R234+0x2a000] ;  /* 0x02a00000ea04783b */ /* 0x000ff00000004200 */
[----:B------:R-:W1:Y:S08]  /*63e0*/  LDSM.16.MT88.4 R8, [R235+0x10000] ;  /* 0x01000000eb08783b */ /* 0x000e700000004200 */
[----:B------:R-:W2:Y:S08]  /*63f0*/  LDSM.16.MT88.4 R12, [R112+0x2a000] ;  /* 0x02a00000700c783b */ /* 0x000eb00000004200 */
        /* <DEDUP_REMOVED lines=150> */
.L_x_1929:
[----:B------:R-:W-:Y:S01]  /*6d60*/  LEA R213, R225, UR4, 0x1 ;  /* 0x00000004e1d57c11 */ /* 0x000fe2000f8e08ff */
[----:B------:R-:W-:Y:S01]  /*6d70*/  LDSM.16.MT88.4 R16, [R235+0x18000] ;  /* 0x01800000eb10783b */ /* 0x000fe20000004200 */
[----:B------:R-:W-:Y:S01]  /*6d80*/  PLOP3.LUT P1, PT, PT, PT, UP2, 0x80, 0x8 ;  /* 0x000000000008781c */ /* 0x000fe20003f2f028 */
[----:B------:R-:W-:Y:S01]  /*6d90*/  @UP2 UIADD3 UR16, UP0, UPT, UR50, -0x100, URZ ;  /* 0xffffff0032102890 */ /* 0x000fe2000ff1e0ff */
[----:B------:R-:W-:Y:S01]  /*6da0*/  PLOP3.LUT P0, PT, PT, PT, UP2, 0x80, 0x8 ;  /* 0x000000000008781c */ /* 0x000fe20003f0f028 */
[----:B------:R-:W1:Y:S01]  /*6db0*/  LDSM.16.M88.4 R128, [R213+0x28000] ;  /* 0x02800000d580783b */ /* 0x000e620000000200 */
[--C-:B------:R-:W-:Y:S01]  /*6dc0*/  IMAD.IADD R208, R226, 0x1, R213.reuse ;  /* 0x00000001e2d07824 */ /* 0x100fe200078e02d5 */
[----:B------:R-:W-:Y:S01]  /*6dd0*/  PLOP3.LUT P2, PT, PT, PT, UP2, 0x80, 0x8 ;  /* 0x000000000008781c */ /* 0x000fe20003f4f028 */
[----:B------:R-:W-:Y:S01]  /*6de0*/  IMAD.IADD R212, R212, 0x1, R213 ;  /* 0x00000001d4d47824 */ /* 0x000fe200078e02d5 */
[----:B------:R-:W2:Y:S01]  /*6df0*/  LDSM.16.M88.4 R124, [R213+0x29000] ;  /* 0x02900000d57c783b */ /* 0x000ea20000000200 */
[----:B------:R-:W-:Y:S02]  /*6e00*/  @UP2 UIADD3.X UR15, UPT, UPT, UR51, -0x1, URZ, UP0, !UPT ;  /* 0xffffffff330f2890 */ /* 0x000fe400087fe4ff */
[----:B------:R-:W-:Y:S01]  /*6e10*/  @UP2 UIADD3 UR10, UP0, UPT, UR10, -0x100, URZ ;  /* 0xffffff000a0a2890 */ /* 0x000fe2000ff1e0ff */
[----:B------:R-:W3:Y:S01]  /*6e20*/  LDSM.16.MT88.4 R96, [R235+0x1a000] ;  /* 0x01a00000eb60783b */ /* 0x000ee20000004200 */
[----:B------:R-:W-:Y:S01]  /*6e30*/  ULOP3.LUT UR14, UR43, 0x1, URZ, 0xc0, !UPT ;  /* 0x000000012b0e7892 */ /* 0x000fe2000f8ec0ff */
[----:B------:R-:W-:Y:S01]  /*6e40*/  @P1 LOP3.LUT R4, R250, 0x30, RZ, 0xc0, !PT ;  /* 0x00000030fa041812 */ /* 0x000fe200078ec0ff */
[----:B------:R-:W-:Y:S01]  /*6e50*/  @UP2 UIADD3.X UR11, UPT, UPT, UR11, -0x1, URZ, UP0, !UPT ;  /* 0xffffffff0b0b2890 */ /* 0x000fe200087fe4ff */
[----:B------:R-:W4:Y:S01]  /*6e60*/  LDSM.16.MT88.4 R112, [R235+0x1c000] ;  /* 0x01c00000eb70783b */ /* 0x000f220000004200 */
[----:B------:R-:W-:Y:S01]  /*6e70*/  PLOP3.LUT P1, PT, PT, PT, UP2, 0x80, 0x8 ;  /* 0x000000000008781c */ /* 0x000fe20003f2f028 */
[----:B------:R-:W-:Y:S01]  /*6e80*/  UISETP.NE.U32.AND UP0, UPT, UR14, 0x1, UPT ;  /* 0x000000010e00788c */ /* 0x000fe2000bf05070 */
[----:B------:R-:W-:Y:S01]  /*6e90*/  @P0 LOP3.LUT R238, R4, 0x7, R249, 0xf8, !PT ;  /* 0x0000000704ee0812 */ /* 0x000fe200078ef8f9 */
[----:B------:R-:W4:Y:S01]  /*6ea0*/  LDSM.16.MT88.4 R196, [R235+0x1e000] ;  /* 0x01e00000ebc4783b */ /* 0x000f220000004200 */
[----:B------:R-:W-:Y:S01]  /*6eb0*/  PLOP3.LUT P0, PT, PT, PT, UP2, 0x80, 0x8 ;  /* 0x000000000008781c */ /* 0x000fe20003f0f028 */
[----:B------:R-:W-:Y:S02]  /*6ec0*/  UIADD3 UR14, UPT, UPT, UR43, -0x1, URZ ;  /* 0xffffffff2b0e7890 */ /* 0x000fe4000fffe0ff */
[----:B------:R-:W-:Y:S01]  /*6ed0*/  LDSM.16.MT88.4 R204, [R235+0x18800] ;  /* 0x01880000ebcc783b */ /* 0x000fe20000004200 */
[----:B------:R-:W-:Y:S01]  /*6ee0*/  PLOP3.LUT P4, PT, PT, PT, UP0, 0x80, 0x8 ;  /* 0x000000000008781c */ /* 0x000fe20003f8f008 */
[----:B------:R-:W-:Y:S02]  /*6ef0*/  UISETP.GT.AND UP0, UPT, UR43, URZ, UPT ;  /* 0x000000ff2b00728c */ /* 0x000fe4000bf04270 */
        /* <DEDUP_REMOVED lines=40> */
[----:B------:R-:W-:Y:S07]  /*7180*/  LDSM.16.M88.4 R204, [R212+0x29000] ;  /* 0x02900000d4cc783b */ /* 0x000fee0000000200 */
[-C--:B--2---:R-:W-:Y:S08]  /*7190*/  HMMA.16816.F32.BF16 R116, R200, R196.reuse, R116 ;  /* 0x000000c4c874723c */ /* 0x084ff00000041874 */
[C---:B------:R-:W-:Y:S08]  /*71a0*/  HMMA.16816.F32.BF16 R120, R208.reuse, R196, R120 ;  /* 0x000000c4d078723c */ /* 0x040ff00000041878 */
[-C--:B------:R-:W-:Y:S01]  /*71b0*/  HMMA.16816.F32.BF16 R124, R208, R198.reuse, R124 ;  /* 0x000000c6d07c723c */ /* 0x080fe2000004187c */
[----:B------:R-:W-:Y:S07]  /*71c0*/  LDSM.16.MT88.4 R208, [R235+0x1b000] ;  /* 0x01b00000ebd0783b */ /* 0x000fee0000004200 */
[----:B------:R-:W-:Y:S01]  /*71d0*/  HMMA.16816.F32.BF16 R128, R200, R198, R128 ;  /* 0x000000c6c880723c */ /* 0x000fe20000041880 */
[----:B------:R-:W-:Y:S04]  /*71e0*/  LDSM.16.MT88.4 R200, [R235+0x19000] ;  /* 0x01900000ebc8783b */ /* 0x000fe80000004200 */
[----:B------:R2:W3:Y:S02]  /*71f0*/  LDSM.16.M88.4 R196, [R212+0x28000] ;  /* 0x02800000d4c4783b */ /* 0x0004e40000000200 */
[----:B--2---:R-:W-:Y:S01]  /*7200*/  IMAD.IADD R212, R226, 0x1, R212 ;  /* 0x00000001e2d47824 */ /* 0x004fe200078e02d4 */
[-C--:B---3--:R-:W-:Y:S08]  /*7210*/  HMMA.16816.F32.BF16 R4, R196, R200.reuse, R4 ;  /* 0x000000c8c404723c */ /* 0x088ff00000041804 */
        /* <DEDUP_REMOVED lines=13> */
[----:B------:R-:W-:Y:S04]  /*72f0*/  LDSM.16.M88.4 R200, [R212+0x28000] ;  /* 0x02800000d4c8783b */ /* 0x000fe80000000200 */
        /* <DEDUP_REMOVED lines=15> */
[C---:B------:R-:W-:Y:S08]  /*73f0*/  HMMA.16816.F32.BF16 R88, R212.reuse, R196, R88 ;  /* 0x000000c4d458723c */ /* 0x040ff00000041858 */
[-C--:B------:R-:W-:Y:S03]  /*7400*/  HMMA.16816.F32.BF16 R92, R212, R198.reuse, R92 ;  /* 0x000000c6d45c723c */ /* 0x080fe6000004185c */
[----:B--2---:R-:W-:Y:S04]  /*7410*/  IMAD R235, R251, UR8, RZ ;  /* 0x00000008fbeb7c24 */ /* 0x004fe8000f8e02ff */
[----:B------:R-:W-:Y:S01]  /*7420*/  IMAD.SHL.U32 R197, R235, 0x8, RZ ;  /* 0x00000008ebc57824 */ /* 0x000fe200078e00ff */
[C---:B------:R-:W-:Y:S04]  /*7430*/  HMMA.16816.F32.BF16 R96, R200.reuse, R198, R96 ;  /* 0x000000c6c860723c */ /* 0x040fe80000041860 */
[C---:B------:R-:W-:Y:S04]  /*7440*/  LEA R196, P2, R197.reuse, R242, 0x2 ;  /* 0x000000f2c5c47211 */ /* 0x040fe800078410ff */
[-C--:B----4-:R-:W-:Y:S03]  /*7450*/  HMMA.16816.F32.BF16 R100, R200, R208.reuse, R100 ;  /* 0x000000d0c864723c */ /* 0x090fe60000041864 */
[----:B------:R-:W-:Y:S02]  /*7460*/  LEA.HI.X.SX32 R197, R197, R243, 0x2, P2 ;  /* 0x000000f3c5c57211 */ /* 0x000fe400010f16ff */
[C---:B------:R-:W-:Y:S03]  /*7470*/  LEA R198, P2, R235.reuse, R196, 0x5 ;  /* 0x000000c4ebc67211 */ /* 0x040fe600078428ff */
[C---:B------:R-:W-:Y:S01]  /*7480*/  HMMA.16816.F32.BF16 R104, R212.reuse, R208, R104 ;  /* 0x000000d0d468723c */ /* 0x040fe20000041868 */
[----:B------:R2:W-:Y:S03]  /*7490*/  REDG.E.ADD.F32.FTZ.RN.STRONG.GPU desc[UR34][R196.64], R5 ;  /* 0x00000005c40079a6 */ /* 0x0005e6000c12f322 */
[C---:B------:R-:W-:Y:S02]  /*74a0*/  LEA.HI.X.SX32 R199, R235.reuse, R197, 0x5, P2 ;  /* 0x000000c5ebc77211 */ /* 0x040fe400010f2eff */
[C---:B------:R-:W-:Y:S02]  /*74b0*/  LEA R208, P2, R235.reuse, R198, 0x5 ;  /* 0x000000c6ebd07211 */ /* 0x040fe400078428ff */
[-C--:B------:R-:W-:Y:S01]  /*74c0*/  HMMA.16816.F32.BF16 R108, R212, R210.reuse, R108 ;  /* 0x000000d2d46c723c */ /* 0x080fe2000004186c */
[----:B------:R3:W-:Y:S02]  /*74d0*/  REDG.E.ADD.F32.FTZ.RN.STRONG.GPU desc[UR34][R198.64], R6 ;  /* 0x00000006c60079a6 */ /* 0x0007e4000c12f322 */
        /* <DEDUP_REMOVED lines=262> */
[----:B------:R-:W1:Y:S01]  /*8540*/  S2R R0, SR_TID.X ;  /* 0x0000000000007919 */ /* 0x000e620000002100 */
[C---:B-----5:R-:W-:Y:S01]  /*8550*/  IMAD.SHL.U32 R2, R222.reuse, 0x10, RZ ;  /* 0x00000010de027824 */ /* 0x060fe200078e00ff */
[----:B------:R-:W2:Y:S01]  /*8560*/  LDCU UR5, c[0x0][0x500] ;  /* 0x0000a000ff0577ac */ /* 0x000ea20008000800 */
        /* <DEDUP_REMOVED lines=24> */
[----:B-1----:R-:W-:Y:S01]  /*86f0*/  SHF.R.U32.HI R0, RZ, 0x3, R0 ;  /* 0x00000003ff007819 */ /* 0x002fe20000011600 */
        /* <DEDUP_REMOVED lines=195> */
[----:B------:R-:W-:Y:S05]  /*9330*/  BRA `(.L_x_1932) ;  /* 0x0000000000187947 */ /* 0x000fea0003800000 */
.L_x_1931:
[----:B------:R-:W2:Y:S01]  /*9340*/  LDCU.64 UR10, c[0x0][0x5c0] ;  /* 0x0000b800ff0a77ac */ /* 0x000ea20008000a00 */
[----:B------:R-:W-:-:S04]  /*9350*/  UIADD3 UR5, UPT, UPT, UR37, UR41, URZ ;  /* 0x0000002925057290 */ /* 0x000fc8000fffe0ff */
[----:B--2---:R-:W-:Y:S02]  /*9360*/  UIMAD.WIDE.U32 UR16, UR5, UR10, URZ ;  /* 0x0000000a051072a5 */ /* 0x004fe4000f8e00ff */
[----:B------:R-:W-:-:S04]  /*9370*/  UIMAD UR5, UR5, UR11, URZ ;  /* 0x0000000b050572a4 */ /* 0x000fc8000f8e02ff */
[----:B------:R-:W-:-:S06]  /*9380*/  UIADD3 UR5, UPT, UPT, UR17, UR5, URZ ;  /* 0x0000000511057290 */ /* 0x000fcc000fffe0ff */
[----:B-1----:R-:W-:Y:S02]  /*9390*/  MOV R52, UR5 ;  /* 0x0000000500347c02 */ /* 0x002fe40008000f00 */
.L_x_1932:
[----:B------:R-:W-:Y:S05]  /*93a0*/  BRA.U UP0, `(.L_x_1933) ;  /* 0x00000001002c7547 */ /* 0x000fea000b800000 */
        /* <DEDUP_REMOVED lines=8> */
[----:B------:R-:W-:-:S06]  /*9430*/  UIMAD UR13, UR40, UR13, UR43 ;  /* 0x0000000d280d72a4 */ /* 0x000fcc000f8e022b */
[----:B------:R-:W-:Y:S01]  /*9440*/  MOV R6, UR13 ;  /* 0x0000000d00067c02 */ /* 0x000fe20008000f00 */
[----:B------:R-:W-:Y:S06]  /*9450*/  BRA `(.L_x_1934) ;  /* 0x0000000000187947 */ /* 0x000fec0003800000 */
.L_x_1933:
[----:B------:R-:W1:Y:S01]  /*9460*/  LDCU.64 UR8, c[0x0][0x5c8] ;  /* 0x0000b900ff0877ac */ /* 0x000e620008000a00 */
[----:B------:R-:W-:-:S04]  /*9470*/  UIADD3 UR5, UPT, UPT, UR37, UR41, URZ ;  /* 0x0000002925057290 */ /* 0x000fc8000fffe0ff */
[----:B-1----:R-:W-:Y:S02]  /*9480*/  UIMAD.WIDE.U32 UR42, UR5, UR8, URZ ;  /* 0x00000008052a72a5 */ /* 0x002fe4000f8e00ff */
[----:B------:R-:W-:-:S04]  /*9490*/  UIMAD UR5, UR5, UR9, URZ ;  /* 0x00000009050572a4 */ /* 0x000fc8000f8e02ff */
[----:B------:R-:W-:-:S06]  /*94a0*/  UIADD3 UR5, UPT, UPT, UR43, UR5, URZ ;  /* 0x000000052b057290 */ /* 0x000fcc000fffe0ff */
[----:B------:R-:W-:-:S07]  /*94b0*/  MOV R6, UR5 ;  /* 0x0000000500067c02 */ /* 0x000fce0008000f00 */
.L_x_1934:
[----:B------:R-:W-:Y:S01]  /*94c0*/  BAR.SYNC.DEFER_BLOCKING 0x0 ;  /* 0x0000000000007b1d */ /* 0x000fe20000010000 */
[----:B------:R-:W-:Y:S01]  /*94d0*/  LOP3.LUT R2, R220, 0x1f8, RZ, 0xc0, !PT ;  /* 0x000001f8dc027812 */ /* 0x000fe200078ec0ff */
[----:B------:R-:W-:Y:S01]  /*94e0*/  USHF.L.U32 UR5, UR36, 0x6, URZ ;  /* 0x0000000624057899 */ /* 0x000fe200080006ff */
[----:B------:R-:W-:Y:S01]  /*94f0*/  VIADD R54, R0, 0x20 ;  /* 0x0000002000367836 */ /* 0x000fe20000000000 */
[----:B------:R-:W-:Y:S01]  /*9500*/  USHF.L.U32 UR13, UR36, 0x6, URZ ;  /* 0x00000006240d7899 */ /* 0x000fe200080006ff */
[----:B------:R-:W-:Y:S01]  /*9510*/  LOP3.LUT R2, R2, 0x38, R222, 0x78, !PT ;  /* 0x0000003802027812 */ /* 0x000fe200078e78de */
[----:B------:R-:W-:Y:S01]  /*9520*/  UIMAD.WIDE.U32 UR44, UR5, UR10, URZ ;  /* 0x0000000a052c72a5 */ /* 0x000fe2000f8e00ff */
[----:B------:R-:W-:Y:S01]  /*9530*/  BSSY.RECONVERGENT B0, `(.L_x_1935) ;  /* 0x0000039000007945 */ /* 0x000fe20003800200 */
[----:B------:R-:W-:Y:S01]  /*9540*/  USHF.R.S32.HI UR14, URZ, 0x1f, UR5 ;  /* 0x0000001fff0e7899 */ /* 0x000fe20008011405 */
[----:B------:R-:W-:Y:S01]  /*9550*/  LOP3.LUT R7, R2, 0x1e00, R220, 0xf8, !PT ;  /* 0x00001e0002077812 */ /* 0x000fe200078ef8dc */
[----:B------:R-:W-:Y:S01]  /*9560*/  UIADD3 UR33, UPT, UPT, -UR13, UR33, URZ ;  /* 0x000000210d217290 */ /* 0x000fe2000fffe1ff */
[----:B------:R-:W1:Y:S01]  /*9570*/  LDC.64 R2, c[0x0][0x5d8] ;  /* 0x00017600ff027b82 */ /* 0x000e620000000a00 */
[----:B------:R-:W-:Y:S01]  /*9580*/  IMAD.U32 R4, RZ, RZ, UR44 ;  /* 0x0000002cff047e24 */ /* 0x000fe2000f8e00ff */
[----:B------:R-:W-:Y:S01]  /*9590*/  LEA R7, R7, UR4, 0x1 ;  /* 0x0000000407077c11 */ /* 0x000fe2000f8e08ff */
[----:B------:R-:W-:Y:S01]  /*95a0*/  IMAD.U32 R5, RZ, RZ, UR45 ;  /* 0x0000002dff057e24 */ /* 0x000fe2000f8e00ff */
[----:B------:R-:W-:Y:S01]  /*95b0*/  UIMAD UR12, UR14, UR10, URZ ;  /* 0x0000000a0e0c72a4 */ /* 0x000fe2000f8e02ff */
[----:B------:R-:W-:-:S02]  /*95c0*/  ISETP.GE.AND P4, PT, R0, UR33, PT ;  /* 0x0000002100007c0c */ /* 0x000fc4000bf86270 */
[----:B------:R-:W-:Y:S01]  /*95d0*/  LOP3.LUT R220, R4, 0x38, R220, 0xf8, !PT ;  /* 0x0000003804dc7812 */ /* 0x000fe200078ef8dc */
[----:B------:R-:W-:Y:S01]  /*95e0*/  UIMAD UR12, UR5, UR11, UR12 ;  /* 0x0000000b050c72a4 */ /* 0x000fe2000f8e020c */
[----:B------:R-:W2:Y:S01]  /*95f0*/  LDC.64 R4, c[0x0][0x5e0] ;  /* 0x00017800ff047b82 */ /* 0x000ea20000000a00 */
[----:B------:R-:W-:Y:S02]  /*9600*/  ISETP.GE.AND P6, PT, R54, UR33, PT ;  /* 0x0000002136007c0c */ /* 0x000fe4000bfc6270 */
[----:B------:R-:W-:Y:S01]  /*9610*/  IADD3 R72, P0, PT, R220, UR16, RZ ;  /* 0x00000010dc487c10 */ /* 0x000fe2000ff1e0ff */
[----:B------:R3:W4:Y:S01]  /*9620*/  LDS.128 R48, [R7+0x19000] ;  /* 0x0190000007307984 */ /* 0x0007220000000c00 */
[----:B------:R-:W-:Y:S01]  /*9630*/  IMAD.U32 R53, RZ, RZ, UR12 ;  /* 0x0000000cff357e24 */ /* 0x000fe2000f8e00ff */
[C---:B------:R-:W-:Y:S02]  /*9640*/  LOP3.LUT R78, R252.reuse, 0xc0, RZ, 0xfc, !PT ;  /* 0x000000c0fc4e7812 */ /* 0x040fe400078efcff */
[----:B------:R3:W2:Y:S01]  /*9650*/  LDS.128 R44, [R7+0x1b000] ;  /* 0x01b00000072c7984 */ /* 0x0006a20000000c00 */
[----:B------:R-:W-:-:S02]  /*9660*/  LOP3.LUT R79, R252, 0x80, RZ, 0xfc, !PT ;  /* 0x00000080fc4f7812 */ /* 0x000fc400078efcff */
[----:B------:R-:W-:Y:S01]  /*9670*/  IADD3.X R73, PT, PT, R52, UR45, R53, P0, !PT ;  /* 0x0000002d34497c10 */ /* 0x000fe200087fe435 */
[----:B------:R3:W2:Y:S01]  /*9680*/  LDS.128 R40, [R7+0x1d000] ;  /* 0x01d0000007287984 */ /* 0x0006a20000000c00 */
[----:B------:R-:W-:Y:S02]  /*9690*/  IADD3 R68, P0, PT, R0, 0x20, RZ ;  /* 0x0000002000447810 */ /* 0x000fe40007f1e0ff */
[----:B------:R-:W-:Y:S01]  /*96a0*/  LOP3.LUT R80, R252, 0x40, RZ, 0xfc, !PT ;  /* 0x00000040fc507812 */ /* 0x000fe200078efcff */
        /* <DEDUP_REMOVED lines=33> */
.L_x_1936:
[----:B------:R-:W-:Y:S05]  /*98c0*/  BSYNC.RECONVERGENT B0 ;  /* 0x0000000000007941 */ /* 0x000fea0003800200 */
.L_x_1935:
        /* <DEDUP_REMOVED lines=21> */
.L_x_1938:
[----:B------:R-:W-:Y:S05]  /*9a20*/  BSYNC.RECONVERGENT B0 ;  /* 0x0000000000007941 */ /* 0x000fea0003800200 */
.L_x_1937:
        /* <DEDUP_REMOVED lines=14> */
[----:B---3--:R-:W-:-:S04]  /*9b10*/  IMAD.WIDE.U32 R6, R0, UR8, R4 ;  /* 0x0000000800067c25 */ /* 0x008fc8000f8e0004 */
[----:B------:R-:W-:Y:S01]  /*9b20*/  IMAD R0, R0, UR9, R7 ;  /* 0x0000000900007c24 */ /* 0x000fe2000f8e0207 */
[----:B--2---:R-:W-:Y:S02]  /*9b30*/  ISETP.GE.AND P3, PT, R252, UR5, PT ;  /* 0x00000005fc007c0c */ /* 0x004fe4000bf66270 */
[----:B------:R-:W-:Y:S02]  /*9b40*/  ISETP.GE.AND P2, PT, R80, UR5, PT ;  /* 0x0000000550007c0c */ /* 0x000fe4000bf46270 */
[----:B------:R-:W-:Y:S02]  /*9b50*/  ISETP.GE.AND P1, PT, R79, UR5, PT ;  /* 0x000000054f007c0c */ /* 0x000fe4000bf26270 */
[----:B------:R-:W-:Y:S02]  /*9b60*/  ISETP.GE.AND P0, PT, R78, UR5, PT ;  /* 0x000000054e007c0c */ /* 0x000fe4000bf06270 */
[----:B-----5:R-:W-:-:S04]  /*9b70*/  LEA R40, P4, R6, UR10, 0x1 ;  /* 0x0000000a06287c11 */ /* 0x020fc8000f8808ff */
[----:B------:R-:W-:-:S05]  /*9b80*/  LEA.HI.X R41, R6, UR11, R0, 0x1, P4 ;  /* 0x0000000b06297c11 */ /* 0x000fca000a0f0c00 */
[----:B------:R2:W-:Y:S04]  /*9b90*/  @!P3 STG.E.128 desc[UR34][R40.64], R36 ;  /* 0x000000242800b986 */ /* 0x0005e8000c101d22 */
[----:B-1----:R2:W-:Y:S04]  /*9ba0*/  @!P2 STG.E.128 desc[UR34][R40.64+0x80], R28 ;  /* 0x0000801c2800a986 */ /* 0x0025e8000c101d22 */
[----:B------:R2:W-:Y:S04]  /*9bb0*/  @!P1 STG.E.128 desc[UR34][R40.64+0x100], R20 ;  /* 0x0001001428009986 */ /* 0x0005e8000c101d22 */
[----:B------:R2:W-:Y:S02]  /*9bc0*/  @!P0 STG.E.128 desc[UR34][R40.64+0x180], R12 ;  /* 0x0001800c28008986 */ /* 0x0005e4000c101d22 */
.L_x_1940:
[----:B------:R-:W-:Y:S05]  /*9bd0*/  BSYNC.RECONVERGENT B0 ;  /* 0x0000000000007941 */ /* 0x000fea0003800200 */
.L_x_1939:
        /* <DEDUP_REMOVED lines=18> */
.L_x_1907:
[----:B------:R-:W-:Y:S05]  /*9d00*/  BSYNC.RECONVERGENT B1 ;  /* 0x0000000000017941 */ /* 0x000fea0003800200 */
.L_x_1885:
[----:B------:R-:W5:Y:S01]  /*9d10*/  LDCU UR8, c[0x0][0x438] ;  /* 0x00008700ff0877ac */ /* 0x000f620008000800 */
[----:B------:R-:W3:Y:S01]  /*9d20*/  LDCU UR9, c[0x0][0x370] ;  /* 0x00006e00ff0977ac */ /* 0x000ee20008000800 */
[----:B------:R-:W-:Y:S01]  /*9d30*/  UMOV UR10, UR19 ;  /* 0x00000013000a7c82 */ /* 0x000fe20008000000 */
        /* <DEDUP_REMOVED lines=8> */
.L_x_1942:
        /* <DEDUP_REMOVED lines=12> */
.L_x_2527:


//--------------------- .text._ZN5flash44flash_bwd_dq_dk_dv_loop_seqk_parallel_kernelI23Flash_bwd_kernel_traitsILi256ELi64ELi64ELi8ELi4ELi2ELi2ELb0ELb0EN7cutlass10bfloat16_tE19Flash_kernel_traitsILi256ELi64ELi64ELi8ES3_EELb1ELb0ELb1ELb0ELb0ELb0ELb0EEEvNS_16Flash_bwd_paramsE --------------------------
	.section	.text._ZN5flash44flash_bwd_dq_dk_dv_loop_seqk_parallel_kernelI23Flash_bwd_kernel_traitsILi256ELi64ELi64ELi8ELi4ELi2ELi2ELb0ELb0EN7cutlass10bfloat16_tE19Flash_kernel_traitsILi256ELi64ELi64ELi8ES3_EELb1ELb0ELb1ELb0ELb0ELb0ELb0EEEvNS_16Flash_bwd_paramsE,"ax",@progbits
	.align	128
        .global         _ZN5flash44flash_bwd_dq_dk_dv_loop_seqk_parallel_kernelI23Flash_bwd_kernel_traitsILi256ELi64ELi64ELi8ELi4ELi2ELi2ELb0ELb0EN7cutlass10bfloat16_tE19Flash_kernel_traitsILi256ELi64ELi64ELi8ES3_EELb1ELb0ELb1ELb0ELb0ELb0ELb0EEEvNS_16Flash_bwd_paramsE
        .type           _ZN5flash44flash_bwd_dq_dk_dv_loop_seqk_parallel_kernelI23Flash_bwd_kernel_traitsILi256ELi64ELi64ELi8ELi4ELi2ELi2ELb0ELb0EN7cutlass10bfloat16_tE19Flash_kernel_traitsILi256ELi64ELi64ELi8ES3_EELb1ELb0ELb1ELb0ELb0ELb0ELb0EEEvNS_16Flash_bwd_paramsE,@function
        .size           _ZN5flash44flash_bwd_dq_dk_dv_loop_seqk_parallel_kernelI23Flash_bwd_kernel_traitsILi256ELi64ELi64ELi8ELi4ELi2ELi2ELb0ELb0EN7cutlass10bfloat16_tE19Flash_kernel_traitsILi256ELi64ELi64ELi8ES3_EELb1ELb0ELb1ELb0ELb0ELb0ELb0EEEvNS_16Flash_bwd_paramsE,(.L_x_2528 - _ZN5flash44flash_bwd_dq_dk_dv_loop_seqk_parallel_kernelI23Flash_bwd_kernel_traitsILi256ELi64ELi64ELi8ELi4ELi2ELi2ELb0ELb0EN7cutlass10bfloat16_tE19Flash_kernel_traitsILi256ELi64ELi64ELi8ES3_EELb1ELb0ELb1ELb0ELb0ELb0ELb0EEEvNS_16Flash_bwd_paramsE)
        .other          _ZN5flash44flash_bwd_dq_dk_dv_loop_seqk_parallel_kernelI23Flash_bwd_kernel_traitsILi256ELi64ELi64ELi8ELi4ELi2ELi2ELb0ELb0EN7cutlass10bfloat16_tE19Flash_kernel_traitsILi256ELi64ELi64ELi8ES3_EELb1ELb0ELb1ELb0ELb0ELb0ELb0EEEvNS_16Flash_bwd_paramsE,@"STO_CUDA_ENTRY STV_DEFAULT"
_ZN5flash44flash_bwd_dq_dk_dv_loop_seqk_parallel_kernelI23Flash_bwd_kernel_traitsILi256ELi64ELi64ELi8ELi4ELi2ELi2ELb0ELb0EN7cutlass10bfloat16_tE19Flash_kernel_traitsILi256ELi64ELi64ELi8ES3_EELb1ELb0ELb1ELb0ELb0ELb0ELb0EEEvNS_16Flash_bwd_paramsE:
.text._ZN5flash44flash_bwd_dq_dk_dv_loop_seqk_parallel_kernelI23Flash_bwd_kernel_traitsILi256ELi64ELi64ELi8ELi4ELi2ELi2ELb0ELb0EN7cutlass10bfloat16_tE19Flash_kernel_traitsILi256ELi64ELi64ELi8ES3_EELb1ELb0ELb1ELb0ELb0ELb0ELb0EEEvNS_16Flash_bwd_paramsE:
        /* <DEDUP_REMOVED lines=49> */
.L_x_2001:
[----:B-1----:R-:W1:Y:S01]  /*0310*/  LDCU.64 UR8, c[0x0][0x478] ;  /* 0x00008f00ff0877ac */ /* 0x002e620008000a00 */
        /* <DEDUP_REMOVED lines=9> */
[----:B----4-:R-:W-:Y:S02]  /*03b0*/  UIMAD.WIDE.U32 UR12, UR24, 0x4, UR28 ;  /* 0x00000004180c78a5 */ /* 0x010fe4000f8e001c */
[----:B-1----:R-:W-:Y:S01]  /*03c0*/  UISETP.NE.U32.AND UP0, UPT, UR8, URZ, UPT ;  /* 0x000000ff0800728c */ /* 0x002fe2000bf05070 */
[----:B------:R-:W-:Y:S01]  /*03d0*/  IMAD.U32 R6, RZ, RZ, UR40 ;  /* 0x00000028ff067e24 */ /* 0x000fe2000f8e00ff */
[----:B------:R-:W3:Y:S02]  /*03e0*/  @P1 LDG.E R3, desc[UR34][R12.64] ;  /* 0x000000220c031981 */ /* 0x000ee4000c1e1900 */
        /* <DEDUP_REMOVED lines=9> */
[----:B------:R-:W-:-:S02]  /*0480*/  IMAD.U32 R7, RZ, RZ, UR41 ;  /* 0x00000029ff077e24 */ /* 0x000fc4000f8e00ff */
[----:B------:R-:W-:Y:S01]  /*0490*/  IMAD.U32 R11, RZ, RZ, UR15 ;  /* 0x0000000fff0b7e24 */ /* 0x000fe2000f8e00ff */
[----:B------:R-:W5:Y:S04]  /*04a0*/  @P4 LDG.E R4, desc[UR34][R8.64] ;  /* 0x0000002208044981 */ /* 0x000f68000c1e1900 */
[----:B------:R-:W2:Y:S04]  /*04b0*/  @P0 LDG.E R0, desc[UR34][R10.64] ;  /* 0x000000220a000981 */ /* 0x000ea8000c1e1900 */
[----:B------:R-:W2:Y:S04]  /*04c0*/  @P2 LDG.E R2, desc[UR34][R8.64+0x4] ;  /* 0x0000042208022981 */ /* 0x000ea8000c1e1900 */
[----:B------:R-:W2:Y:S01]  /*04d0*/  @!P3 LDG.E R6, desc[UR34][R6.64] ;  /* 0x000000220606b981 */ /* 0x000ea2000c1e1900 */
[----:B----4-:R-:W-:-:S04]  /*04e0*/  @!UP0 UISETP.NE.U32.AND UP1, UPT, UR8, URZ, UPT ;  /* 0x000000ff0800828c */ /* 0x010fc8000bf25070 */
[----:B------:R-:W-:Y:S01]  /*04f0*/  @!UP0 UISETP.NE.AND.EX UP1, UPT, UR9, URZ, UPT, UP1 ;  /* 0x000000ff0900828c */ /* 0x000fe2000bf25310 */
[----:B------:R-:W-:Y:S01]  /*0500*/  UMOV UR37, URZ ;  /* 0x000000ff00257c82 */ /* 0x000fe20008000000 */
[----:B------:R-:W-:Y:S02]  /*0510*/  UMOV UR16, 0xffffffff ;  /* 0xffffffff00107882 */ /* 0x000fe40000000000 */
[----:B-1----:R-:W-:Y:S01]  /*0520*/  @!UP0 USEL UR8, UR5, URZ, UP1 ;  /* 0x000000ff05088287 */ /* 0x002fe20008800000 */
[----:B------:R-:W-:Y:S01]  /*0530*/  UMOV UR39, 0xffffffff ;  /* 0xffffffff00277882 */ /* 0x000fe20000000000 */
[----:B------:R-:W-:Y:S01]  /*0540*/  USHF.L.U32 UR30, UR38, 0x6, URZ ;  /* 0x00000006261e7899 */ /* 0x000fe200080006ff */
[----:B---3--:R-:W-:Y:S02]  /*0550*/  @P1 R2UR UR37, R3 ;  /* 0x00000000032512ca */ /* 0x008fe400000e0000 */
[----:B-----5:R-:W-:Y:S02]  /*0560*/  @P4 R2UR UR16, R4 ;  /* 0x00000000041042ca */ /* 0x020fe400000e0000 */
[----:B--2---:R-:W-:-:S02]  /*0570*/  @P0 R2UR UR36, R0 ;  /* 0x00000000002402ca */ /* 0x004fc400000e0000 */
[----:B------:R-:W-:Y:S02]  /*0580*/  @P2 R2UR UR5, R2 ;  /* 0x00000000020522ca */ /* 0x000fe400000e0000 */
        /* <DEDUP_REMOVED lines=14> */
.L_x_1943:
        /* <DEDUP_REMOVED lines=15> */
[----:B------:R-:W-:Y:S01]  /*0760*/  UIADD3 UR8, UPT, UPT, UR8, 0x3f, URZ ;  /* 0x0000003f08087890 */ /* 0x000fe2000fffe0ff */
[----:B------:R-:W1:Y:S03]  /*0770*/  @!UP1 LDCU.64 UR10, c[0x0][0x398] ;  /* 0x00007300ff0a97ac */ /* 0x000e660008000a00 */
[----:B------:R-:W-:-:S04]  /*0780*/  USHF.R.S32.HI UR5, URZ, 0x1f, UR8 ;  /* 0x0000001fff057899 */ /* 0x000fc80008011408 */
[----:B------:R-:W-:-:S04]  /*0790*/  ULEA.HI UR5, UR5, UR8, URZ, 0x6 ;  /* 0x0000000805057291 */ /* 0x000fc8000f8f30ff */
[----:B------:R-:W-:-:S04]  /*07a0*/  USHF.R.S32.HI UR5, URZ, 0x6, UR5 ;  /* 0x00000006ff057899 */ /* 0x000fc80008011405 */
[----:B------:R-:W-:Y:S02]  /*07b0*/  UISETP.LT.AND UP0, UPT, UR9, UR5, UPT ;  /* 0x000000050900728c */ /* 0x000fe4000bf01270 */
[----:B-1----:R-:W-:Y:S02]  /*07c0*/  @!UP1 UIMAD.WIDE.U32 UR54, UR24, UR10, URZ ;  /* 0x0000000a183692a5 */ /* 0x002fe4000f8e00ff */
[----:B------:R-:W-:Y:S01]  /*07d0*/  USEL UR46, UR9, UR5, UP0 ;  /* 0x00000005092e7287 */ /* 0x000fe20008000000 */
[----:B------:R-:W1:Y:S03]  /*07e0*/  @UP1 LDCU.64 UR8, c[0x0][0x3b0] ;  /* 0x00007600ff0817ac */ /* 0x000e660008000a00 */
[----:B------:R-:W-:Y:S02]  /*07f0*/  ULEA UR53, UR46, 0xffffffc0, 0x6 ;  /* 0xffffffc02e357891 */ /* 0x000fe4000f8e30ff */
[----:B------:R-:W-:-:S02]  /*0800*/  @!UP1 UIMAD UR50, UR24, UR11, UR55 ;  /* 0x0000000b183292a4 */ /* 0x000fc4000f8e0237 */
[----:B------:R-:W-:Y:S02]  /*0810*/  USHF.R.S32.HI UR51, URZ, 0x1f, UR53 ;  /* 0x0000001fff337899 */ /* 0x000fe40008011435 */
[----:B-1----:R-:W-:-:S04]  /*0820*/  @UP1 UIMAD.WIDE.U32 UR12, UR16, UR8, URZ ;  /* 0x00000008100c12a5 */ /* 0x002fc8000f8e00ff */
        /* <DEDUP_REMOVED lines=15> */
.L_x_1945:
[----:B------:R-:W1:Y:S01]  /*0920*/  LDCU.64 UR14, c[0x0][0x3b8] ;  /* 0x00007700ff0e77ac */ /* 0x000e620008000a00 */
[----:B------:R-:W-:-:S04]  /*0930*/  UIADD3 UR5, UPT, UPT, UR37, UR39, URZ ;  /* 0x0000002725057290 */ /* 0x000fc8000fffe0ff */
[----:B-1----:R-:W-:Y:S02]  /*0940*/  UIMAD.WIDE.U32 UR8, UR5, UR14, URZ ;  /* 0x0000000e050872a5 */ /* 0x002fe4000f8e00ff */
[----:B------:R-:W-:-:S04]  /*0950*/  UIMAD UR5, UR5, UR15, URZ ;  /* 0x0000000f050572a4 */ /* 0x000fc8000f8e02ff */
[----:B------:R-:W-:Y:S01]  /*0960*/  UIADD3 UR5, UPT, UPT, UR9, UR5, URZ ;  /* 0x0000000509057290 */ /* 0x000fe2000fffe0ff */
[----:B------:R-:W-:-:S05]  /*0970*/  UMOV UR52, UR8 ;  /* 0x0000000800347c82 */ /* 0x000fca0008000000 */
[----:B------:R-:W-:-:S07]  /*0980*/  MOV R8, UR5 ;  /* 0x0000000500087c02 */ /* 0x000fce0008000f00 */
.L_x_1946:
        /* <DEDUP_REMOVED lines=40> */
.L_x_1947:
[----:B------:R-:W1:Y:S01]  /*0c10*/  LDCU.64 UR12, c[0x0][0x3c0] ;  /* 0x00007800ff0c77ac */ /* 0x000e620008000a00 */
[----:B------:R-:W-:-:S04]  /*0c20*/  UIADD3 UR8, UPT, UPT, UR37, UR39, URZ ;  /* 0x0000002725087290 */ /* 0x000fc8000fffe0ff */
[----:B-1----:R-:W-:Y:S02]  /*0c30*/  UIMAD.WIDE.U32 UR48, UR8, UR12, URZ ;  /* 0x0000000c083072a5 */ /* 0x002fe4000f8e00ff */
[----:B------:R-:W-:-:S04]  /*0c40*/  UIMAD UR8, UR8, UR13, URZ ;  /* 0x0000000d080872a4 */ /* 0x000fc8000f8e02ff */
[----:B------:R-:W-:-:S06]  /*0c50*/  UIADD3 UR8, UPT, UPT, UR49, UR8, URZ ;  /* 0x0000000831087290 */ /* 0x000fcc000fffe0ff */
[----:B------:R-:W-:-:S07]  /*0c60*/  MOV R9, UR8 ;  /* 0x0000000800097c02 */ /* 0x000fce0008000f00 */
.L_x_1948:
        /* <DEDUP_REMOVED lines=27> */
.L_x_1949:
[----:B------:R-:W-:Y:S02]  /*0e20*/  UIMAD.WIDE.U32 UR56, UR66, UR16, URZ ;  /* 0x00000010423872a5 */ /* 0x000fe4000f8e00ff */
[----:B------:R-:W-:-:S04]  /*0e30*/  UIMAD UR8, UR67, UR16, URZ ;  /* 0x00000010430872a4 */ /* 0x000fc8000f8e02ff */
[----:B------:R-:W-:Y:S02]  /*0e40*/  UIADD3 UR8, UPT, UPT, UR57, UR8, URZ ;  /* 0x0000000839087290 */ /* 0x000fe4000fffe0ff */
.L_x_1950:
        /* <DEDUP_REMOVED lines=20> */
.L_x_1951:
[----:B------:R-:W1:Y:S01]  /*0f90*/  LDCU UR58, c[0x0][0x434] ;  /* 0x00008680ff3a77ac */ /* 0x000e620008000800 */
[----:B------:R-:W-:-:S04]  /*0fa0*/  UIMAD UR10, UR24, UR44, UR23 ;  /* 0x0000002c180a72a4 */ /* 0x000fc8000f8e0217 */
[----:B-1----:R-:W-:Y:S02]  /*0fb0*/  UIMAD UR58, UR10, UR58, URZ ;  /* 0x0000003a0a3a72a4 */ /* 0x002fe4000f8e02ff */
.L_x_1952:
        /* <DEDUP_REMOVED lines=11> */
.L_x_1953:
[----:B------:R-:W1:Y:S01]  /*1070*/  LDCU UR57, c[0x0][0x444] ;  /* 0x00008880ff3977ac */ /* 0x000e620008000800 */
[----:B------:R-:W-:-:S04]  /*1080*/  UIMAD UR10, UR24, UR44, UR23 ;  /* 0x0000002c180a72a4 */ /* 0x000fc8000f8e0217 */
[----:B-1----:R-:W-:-:S12]  /*1090*/  UIMAD UR57, UR10, UR57, URZ ;  /* 0x000000390a3972a4 */ /* 0x002fd8000f8e02ff */
.L_x_1954:
[----:B------:R-:W1:Y:S01]  /*10a0*/  LDCU UR47, c[0x0][0x508] ;  /* 0x0000a100ff2f77ac */ /* 0x000e620008000800 */
[----:B------:R-:W2:Y:S01]  /*10b0*/  S2R R0, SR_TID.X ;  /* 0x0000000000007919 */ /* 0x000ea20000002100 */
[----:B------:R-:W3:Y:S01]  /*10c0*/  LDC.64 R2, c[0x0][0x3b0] ;  /* 0x0000ec00ff027b82 */ /* 0x000ee20000000a00 */
[----:B------:R-:W-:Y:S01]  /*10d0*/  MOV R17, RZ ;  /* 0x000000ff00117202 */ /* 0x000fe20000000f00 */
        /* <DEDUP_REMOVED lines=15> */
[----:B------:R-:W-:-:S03]  /*11d0*/  LOP3.LUT R234, R0, 0x1f, RZ, 0xc0, !PT ;  /* 0x0000001f00ea7812 */ /* 0x000fc600078ec0ff */
[----:B------:R-:W-:Y:S01]  /*11e0*/  LOP3.LUT R16, R7, 0x38, RZ, 0xc0, !PT ;  /* 0x0000003807107812 */ /* 0x000fe200078ec0ff */
[----:B------:R-:W-:Y:S02]  /*11f0*/  UISETP.LT.AND UP0, UPT, URZ, UR45, UPT ;  /* 0x0000002dff00728c */ /* 0x000fe4000bf01270 */
[----:B------:R-:W1:Y:S01]  /*1200*/  LDCU.128 UR8, c[0x0][0x590] ;  /* 0x0000b200ff0877ac */ /* 0x000e620008000c00 */
[----:B------:R-:W-:Y:S01]  /*1210*/  IADD3 R10, P0, PT, R16, UR62, RZ ;  /* 0x0000003e100a7c10 */ /* 0x000fe2000ff1e0ff */
[----:B------:R-:W-:Y:S01]  /*1220*/  IMAD.WIDE.U32 R14, R2, UR53, R16 ;  /* 0x00000035020e7c25 */ /* 0x000fe2000f8e0010 */
[----:B------:R-:W-:-:S03]  /*1230*/  USEL UR45, URZ, UR45, !UP0 ;  /* 0x0000002dff2d7287 */ /* 0x000fc6000c000000 */
[----:B------:R-:W-:Y:S01]  /*1240*/  IMAD.X R11, RZ, RZ, UR17, P0 ;  /* 0x00000011ff0b7e24 */ /* 0x000fe200080e06ff */
[----:B------:R-:W-:Y:S01]  /*1250*/  IADD3 R14, P0, PT, R14, UR54, RZ ;  /* 0x000000360e0e7c10 */ /* 0x000fe2000ff1e0ff */
[----:B------:R-:W2:Y:S03]  /*1260*/  LDCU.64 UR62, c[0x0][0x420] ;  /* 0x00008400ff3e77ac */ /* 0x000ea60008000a00 */
[----:B------:R-:W-:Y:S01]  /*1270*/  IADD3.X R15, PT, PT, R15, UR50, R12, P0, !PT ;  /* 0x000000320f0f7c10 */ /* 0x000fe200087fe40c */
[----:B------:R-:W-:Y:S02]  /*1280*/  UISETP.GT.AND UP0, UPT, UR46, UR45, UPT ;  /* 0x0000002d2e00728c */ /* 0x000fe4000bf04270 */
[----:B-1----:R-:W-:Y:S01]  /*1290*/  UIMAD UR16, UR51, UR8, URZ ;  /* 0x00000008331072a4 */ /* 0x002fe2000f8e02ff */
[----:B------:R-:W-:Y:S01]  /*12a0*/  IMAD.U32 R6, RZ, RZ, UR8 ;  /* 0x00000008ff067e24 */ /* 0x000fe2000f8e00ff */
[----:B------:R-:W-:Y:S01]  /*12b0*/  UIMAD UR51, UR44, UR60, URZ ;  /* 0x0000003c2c3372a4 */ /* 0x000fe2000f8e02ff */
[----:B------:R-:W-:Y:S01]  /*12c0*/  IMAD.U32 R18, RZ, RZ, UR10 ;  /* 0x0000000aff127e24 */ /* 0x000fe2000f8e00ff */
[----:B------:R-:W-:Y:S01]  /*12d0*/  UIMAD UR16, UR53, UR9, UR16 ;  /* 0x00000009351072a4 */ /* 0x000fe2000f8e0210 */
[----:B------:R-:W-:Y:S01]  /*12e0*/  IMAD.WIDE.U32 R10, R6, UR53, R10 ;  /* 0x00000035060a7c25 */ /* 0x000fe2000f8e000a */
[----:B------:R-:W-:Y:S01]  /*12f0*/  SHF.R.U32.HI R6, RZ, 0x3, R0 ;  /* 0x00000003ff067819 */ /* 0x000fe20000011600 */
[----:B------:R-:W-:-:S02]  /*1300*/  USHF.L.U64.HI UR50, UR8, 0x5, UR9 ;  /* 0x0000000508327899 */ /* 0x000fc40008010209 */
[----:B------:R-:W-:Y:S01]  /*1310*/  IMAD.U32 R13, RZ, RZ, UR11 ;  /* 0x0000000bff0d7e24 */ /* 0x000fe2000f8e00ff */
[----:B------:R-:W1:Y:S01]  /*1320*/  LDCU.64 UR10, c[0x0][0x550] ;  /* 0x0000aa00ff0a77ac */ /* 0x000e620008000a00 */
[----:B------:R-:W-:Y:S01]  /*1330*/  VIADD R11, R11, UR16 ;  /* 0x000000100b0b7c36 */ /* 0x000fe20008000000 */
[----:B------:R-:W-:Y:S01]  /*1340*/  USHF.L.U32 UR53, UR8, 0x5, URZ ;  /* 0x0000000508357899 */ /* 0x000fe200080006ff */
[----:B------:R-:W-:Y:S02]  /*1350*/  IMAD.WIDE.U32 R18, R18, UR23, R10 ;  /* 0x0000001712127c25 */ /* 0x000fe4000f8e000a */
[----:B------:R-:W3:Y:S02]  /*1360*/  LDCU.64 UR16, c[0x0][0x3c8] ;  /* 0x00007900ff1077ac */ /* 0x000ee40008000a00 */
[----:B------:R-:W4:Y:S01]  /*1370*/  LDC.64 R10, c[0x0][0x5f8] ;  /* 0x00017e00ff0a7b82 */ /* 0x000f220000000a00 */
[----:B------:R-:W-:Y:S01]  /*1380*/  IMAD R19, R13, UR23, R19 ;  /* 0x000000170d137c24 */ /* 0x000fe2000f8e0213 */
[----:B------:R-:W-:Y:S01]  /*1390*/  SHF.R.U32.HI R13, RZ, 0x5, R0 ;  /* 0x00000005ff0d7819 */ /* 0x000fe20000011600 */
[----:B------:R-:W-:Y:S01]  /*13a0*/  USHF.L.U32 UR54, UR51, 0x6, URZ ;  /* 0x0000000633367899 */ /* 0x000fe200080006ff */
[C---:B------:R-:W-:Y:S01]  /*13b0*/  IMAD.WIDE.U32 R18, R6.reuse, UR8, R18 ;  /* 0x0000000806127c25 */ /* 0x040fe2000f8e0012 */
[----:B------:R-:W5:Y:S03]  /*13c0*/  LDCU.64 UR60, c[0x0][0x5e8] ;  /* 0x0000bd00ff3c77ac */ /* 0x000f660008000a00 */
[----:B------:R-:W-:Y:S01]  /*13d0*/  IMAD R12, R6, UR9, R19 ;  /* 0x00000009060c7c24 */ /* 0x000fe2000f8e0213 */
[----:B------:R-:W2:Y:S01]  /*13e0*/  LDCU.64 UR8, c[0x0][0x380] ;  /* 0x00007000ff0877ac */ /* 0x000ea20008000a00 */
[----:B-1----:R-:W-:-:S02]  /*13f0*/  LEA R242, P2, R18, UR10, 0x1 ;  /* 0x0000000a12f27c11 */ /* 0x002fc4000f8408ff */
[----:B------:R-:W-:Y:S02]  /*1400*/  SHF.L.U32 R19, R2, 0x5, RZ ;  /* 0x0000000502137819 */ /* 0x000fe400000006ff */
[----:B------:R-:W-:Y:S01]  /*1410*/  LEA.HI.X R243, R18, UR11, R12, 0x1, P2 ;  /* 0x0000000b12f37c11 */ /* 0x000fe200090f0c0c */
[----:B---3--:R-:W-:Y:S02]  /*1420*/  IMAD.U32 R20, RZ, RZ, UR16 ;  /* 0x00000010ff147e24 */ /* 0x008fe4000f8e00ff */
[----:B------:R-:W-:Y:S02]  /*1430*/  VIADD R18, R6, 0x20 ;  /* 0x0000002006127836 */ /* 0x000fe40000000000 */
[----:B------:R-:W-:-:S04]  /*1440*/  IMAD.WIDE.U32 R20, R20, UR23, R14 ;  /* 0x0000001714147c25 */ /* 0x000fc8000f8e000e */
[----:B----4-:R-:W-:Y:S01]  /*1450*/  IMAD.WIDE.U32 R22, R10, UR21, RZ ;  /* 0x000000150a167c25 */ /* 0x010fe2000f8e00ff */
[----:B-----5:R-:W-:-:S03]  /*1460*/  UIMAD.WIDE UR10, UR57, 0x4, UR60 ;  /* 0x00000004390a78a5 */ /* 0x020fc6000f8e023c */
[----:B------:R-:W-:Y:S01]  /*1470*/  IMAD.U32 R14, RZ, RZ, UR17 ;  /* 0x00000011ff0e7e24 */ /* 0x000fe2000f8e00ff */
[----:B------:R-:W1:Y:S01]  /*1480*/  LDCU.64 UR16, c[0x0][0x570] ;  /* 0x0000ae00ff1077ac */ /* 0x000e620008000a00 */
[----:B------:R-:W-:Y:S01]  /*1490*/  IMAD R10, R13, UR51, R234 ;  /* 0x000000330d0a7c24 */ /* 0x000fe2000f8e02ea */
[----:B------:R-:W-:Y:S01]  /*14a0*/  SEL R13, R22, RZ, P3 ;  /* 0x000000ff160d7207 */ /* 0x000fe20001800000 */
[----:B------:R-:W-:Y:S02]  /*14b0*/  IMAD R11, R11, UR21, R23 ;  /* 0x000000150b0b7c24 */ /* 0x000fe4000f8e0217 */
[----:B------:R-:W-:Y:S01]  /*14c0*/  IMAD R21, R14, UR23, R21 ;  /* 0x000000170e157c24 */ /* 0x000fe2000f8e0215 */
[----:B------:R-:W-:Y:S02]  /*14d0*/  IADD3 R13, P1, P0, R10, UR56, R13 ;  /* 0x000000380a0d7c10 */ /* 0x000fe4000f83e00d */
[----:B------:R-:W-:Y:S01]  /*14e0*/  SHF.R.S32.HI R10, RZ, 0x1f, R10 ;  /* 0x0000001fff0a7819 */ /* 0x000fe2000001140a */
[----:B------:R-:W-:Y:S01]  /*14f0*/  IMAD.WIDE.U32 R14, R6, R2, R20 ;  /* 0x00000002060e7225 */ /* 0x000fe200078e0014 */
[----:B------:R-:W-:-:S04]  /*1500*/  SEL R11, R11, RZ, P3 ;  /* 0x000000ff0b0b7207 */ /* 0x000fc80001800000 */
[----:B------:R-:W-:Y:S01]  /*1510*/  IADD3.X R12, PT, PT, R10, UR55, R11, P1, P0 ;  /* 0x000000370a0c7c10 */ /* 0x000fe20008fe040b */
[----:B------:R-:W-:Y:S01]  /*1520*/  IMAD.U32 R11, RZ, RZ, UR54 ;  /* 0x00000036ff0b7e24 */ /* 0x000fe2000f8e00ff */
[----:B------:R-:W-:Y:S01]  /*1530*/  IADD3 R13, P0, PT, R13, UR54, RZ ;  /* 0x000000360d0d7c10 */ /* 0x000fe2000ff1e0ff */
[----:B------:R-:W-:Y:S01]  /*1540*/  IMAD R10, R6, R3, R15 ;  /* 0x00000003060a7224 */ /* 0x000fe200078e020f */
[----:B------:R-:W-:Y:S01]  /*1550*/  SHF.L.U64.HI R15, R2, 0x5, R3 ;  /* 0x00000005020f7819 */ /* 0x000fe20000010203 */
[----:B--2---:R-:W-:Y:S01]  /*1560*/  UIMAD.WIDE UR54, UR58, 0x4, UR62 ;  /* 0x000000043a3678a5 */ /* 0x004fe2000f8e023e */
[----:B------:R-:W-:Y:S02]  /*1570*/  LEA.HI.X.SX32 R12, R11, R12, 0x1, P0 ;  /* 0x0000000c0b0c7211 */ /* 0x000fe400000f0eff */
[----:B-1----:R-:W-:Y:S02]  /*1580*/  LEA R240, P0, R13, UR16, 0x2 ;  /* 0x000000100df07c11 */ /* 0x002fe4000f8010ff */
[----:B------:R-:W-:-:S02]  /*1590*/  LEA R244, P1, R14, UR8, 0x1 ;  /* 0x000000080ef47c11 */ /* 0x000fc4000f8208ff */
[----:B------:R-:W-:Y:S02]  /*15a0*/  LEA.HI.X R241, R13, UR17, R12, 0x2, P0 ;  /* 0x000000110df17c11 */ /* 0x000fe400080f140c */
[----:B------:R-:W-:Y:S02]  /*15b0*/  IADD3 R3, P0, PT, R6, 0x20, RZ ;  /* 0x0000002006037810 */ /* 0x000fe40007f1e0ff */
[----:B------:R-:W-:Y:S02]  /*15c0*/  LEA.HI.X R245, R14, UR9, R10, 0x1, P1 ;  /* 0x000000090ef57c11 */ /* 0x000fe400088f0c0a */
        /* <DEDUP_REMOVED lines=18> */
.L_x_1956:
[----:B------:R-:W1:Y:S01]  /*16f0*/  LDCU.64 UR12, c[0x0][0x5c0] ;  /* 0x0000b800ff0c77ac */ /* 0x000e620008000a00 */
[----:B------:R-:W-:-:S04]  /*1700*/  UIADD3 UR8, UPT, UPT, UR37, UR39, URZ ;  /* 0x0000002725087290 */ /* 0x000fc8000fffe0ff */
[----:B-1----:R-:W-:Y:S02]  /*1710*/  UIMAD.WIDE.U32 UR16, UR8, UR12, URZ ;  /* 0x0000000c081072a5 */ /* 0x002fe4000f8e00ff */
[----:B------:R-:W-:-:S04]  /*1720*/  UIMAD UR8, UR8, UR13, URZ ;  /* 0x0000000d080872a4 */ /* 0x000fc8000f8e02ff */
[----:B------:R-:W-:-:S06]  /*1730*/  UIADD3 UR8, UPT, UPT, UR17, UR8, URZ ;  /* 0x0000000811087290 */ /* 0x000fcc000fffe0ff */
[----:B------:R-:W-:Y:S02]  /*1740*/  MOV R4, UR8 ;  /* 0x0000000800047c02 */ /* 0x000fe40008000f00 */
.L_x_1957:
        /* <DEDUP_REMOVED lines=13> */
.L_x_1958:
[----:B------:R-:W1:Y:S01]  /*1820*/  LDCU.64 UR10, c[0x0][0x5c8] ;  /* 0x0000b900ff0a77ac */ /* 0x000e620008000a00 */
[----:B------:R-:W-:-:S04]  /*1830*/  UIADD3 UR37, UPT, UPT, UR37, UR39, URZ ;  /* 0x0000002725257290 */ /* 0x000fc8000fffe0ff */
[----:B-1----:R-:W-:Y:S02]  /*1840*/  UIMAD.WIDE.U32 UR14, UR37, UR10, URZ ;  /* 0x0000000a250e72a5 */ /* 0x002fe4000f8e00ff */
[----:B------:R-:W-:-:S04]  /*1850*/  UIMAD UR37, UR37, UR11, URZ ;  /* 0x0000000b252572a4 */ /* 0x000fc8000f8e02ff */
[----:B------:R-:W-:-:S06]  /*1860*/  UIADD3 UR37, UPT, UPT, UR15, UR37, URZ ;  /* 0x000000250f257290 */ /* 0x000fcc000fffe0ff */
[----:B------:R-:W-:-:S07]  /*1870*/  MOV R0, UR37 ;  /* 0x0000002500007c02 */ /* 0x000fce0008000f00 */
.L_x_1959:
        /* <DEDUP_REMOVED lines=31> */
.L_x_1961:
[----:B------:R-:W-:Y:S05]  /*1a70*/  BSYNC.RECONVERGENT B0 ;  /* 0x0000000000007941 */ /* 0x000fea0003800200 */
.L_x_1960:
        /* <DEDUP_REMOVED lines=19> */
.L_x_1963:
[----:B------:R-:W-:Y:S05]  /*1bb0*/  BSYNC.RECONVERGENT B0 ;  /* 0x0000000000007941 */ /* 0x000fea0003800200 */
.L_x_1962:
        /* <DEDUP_REMOVED lines=28> */
.L_x_1965:
[----:B------:R-:W-:Y:S05]  /*1d80*/  BSYNC.RECONVERGENT B0 ;  /* 0x0000000000007941 */ /* 0x000fea0003800200 */
.L_x_1964:
        /* <DEDUP_REMOVED lines=20> */
.L_x_1955:
        /* <DEDUP_REMOVED lines=38> */
.L_x_1968:
[----:B------:R2:W-:Y:S04]  /*2130*/  STS.128 [R11+0x10000], RZ ;  /* 0x010000ff0b007388 */ /* 0x0005e80000000c00 */
[----:B------:R2:W-:Y:S04]  /*2140*/  STS.128 [R11+0x12000], RZ ;  /* 0x012000ff0b007388 */ /* 0x0005e80000000c00 */
[----:B------:R2:W-:Y:S04]  /*2150*/  STS.128 [R11+0x14000], RZ ;  /* 0x014000ff0b007388 */ /* 0x0005e80000000c00 */
[----:B------:R2:W-:Y:S02]  /*2160*/  STS.128 [R11+0x16000], RZ ;  /* 0x016000ff0b007388 */ /* 0x0005e40000000c00 */
.L_x_1969:
[----:B------:R-:W-:Y:S05]  /*2170*/  BSYNC.RECONVERGENT B0 ;  /* 0x0000000000007941 */ /* 0x000fea0003800200 */
.L_x_1967:
        /* <DEDUP_REMOVED lines=37> */
.L_x_1971:
[----:B------:R-:W-:Y:S05]  /*23d0*/  BSYNC.RECONVERGENT B0 ;  /* 0x0000000000007941 */ /* 0x000fea0003800200 */
.L_x_1970:
        /* <DEDUP_REMOVED lines=29> */
.L_x_1973:
[----:B------:R1:W-:Y:S04]  /*25b0*/  STS.128 [R238], RZ ;  /* 0x000000ffee007388 */ /* 0x0003e80000000c00 */
[----:B------:R1:W-:Y:S04]  /*25c0*/  STS.128 [R238+0x2000], RZ ;  /* 0x002000ffee007388 */ /* 0x0003e80000000c00 */
[----:B------:R1:W-:Y:S04]  /*25d0*/  STS.128 [R238+0x4000], RZ ;  /* 0x004000ffee007388 */ /* 0x0003e80000000c00 */
[----:B------:R1:W-:Y:S02]  /*25e0*/  STS.128 [R238+0x6000], RZ ;  /* 0x006000ffee007388 */ /* 0x0003e40000000c00 */
.L_x_1974:
[----:B------:R-:W-:Y:S05]  /*25f0*/  BSYNC.RECONVERGENT B0 ;  /* 0x0000000000007941 */ /* 0x000fea0003800200 */
.L_x_1972:
        /* <DEDUP_REMOVED lines=46> */
.L_x_1976:
[----:B------:R-:W-:Y:S05]  /*28e0*/  BSYNC.RECONVERGENT B0 ;  /* 0x0000000000007941 */ /* 0x000fea0003800200 */
.L_x_1975:
        /* <DEDUP_REMOVED lines=48> */
.L_x_1978:
[----:B------:R2:W-:Y:S04]  /*2bf0*/  STS.128 [R11+0x18000], RZ ;  /* 0x018000ff0b007388 */ /* 0x0005e80000000c00 */
[----:B------:R2:W-:Y:S04]  /*2c00*/  STS.128 [R11+0x1a000], RZ ;  /* 0x01a000ff0b007388 */ /* 0x0005e80000000c00 */
[----:B------:R2:W-:Y:S04]  /*2c10*/  STS.128 [R11+0x1c000], RZ ;  /* 0x01c000ff0b007388 */ /* 0x0005e80000000c00 */
[----:B------:R2:W-:Y:S02]  /*2c20*/  STS.128 [R11+0x1e000], RZ ;  /* 0x01e000ff0b007388 */ /* 0x0005e40000000c00 */
.L_x_1979:
[----:B------:R-:W-:Y:S05]  /*2c30*/  BSYNC.RECONVERGENT B0 ;  /* 0x0000000000007941 */ /* 0x000fea0003800200 */
.L_x_1977:
        /* <DEDUP_REMOVED lines=41> */
.L_x_1981:
[----:B------:R-:W-:Y:S05]  /*2ed0*/  BSYNC.RECONVERGENT B0 ;  /* 0x0000000000007941 */ /* 0x000fea0003800200 */
.L_x_1980:
[----:B------:R-:W2:Y:S01]  /*2ee0*/  LDCU.64 UR8, c[0x0][0x3d8] ;  /* 0x00007b00ff0877ac */ /* 0x000ea20008000a00 */
[----:B------:R-:W-:Y:S01]  /*2ef0*/  MOV R15, UR12 ;  /* 0x0000000c000f7c02 */ /* 0x000fe20008000f00 */
[----:B------:R-:W-:Y:S01]  /*2f00*/  BSSY.RECONVERGENT B0, `(.L_x_1982) ;  /* 0x000002f000007945 */ /* 0x000fe20003800200 */
[----:B------:R-:W-:-:S03]  /*2f10*/  UIMAD UR5, UR5, UR12, URZ ;  /* 0x0000000c050572a4 */ /* 0x000fc6000f8e02ff */
[----:B------:R-:W-:Y:S01]  /*2f20*/  IMAD.WIDE.U32 R18, R15, UR30, R16 ;  /* 0x0000001e0f127c25 */ /* 0x000fe2000f8e0010 */
[----:B------:R-:W-:Y:S02]  /*2f30*/  UIMAD UR5, UR30, UR13, UR5 ;  /* 0x0000000d1e0572a4 */ /* 0x000fe4000f8e0205 */
[----:B-1----:R-:W-:-:S04]  /*2f40*/  IADD3 R20, P0, PT, R18, UR48, RZ ;  /* 0x0000003012147c10 */ /* 0x002fc8000ff1e0ff */
[----:B------:R-:W-:Y:S01]  /*2f50*/  IADD3.X R21, PT, PT, R9, UR5, R19, P0, !PT ;  /* 0x0000000509157c10 */ /* 0x000fe200087fe413 */
[----:B--2---:R-:W-:Y:S02]  /*2f60*/  IMAD R4, R4, UR8, RZ ;  /* 0x0000000804047c24 */ /* 0x004fe4000f8e02ff */
[----:B------:R-:W-:-:S04]  /*2f70*/  IMAD.WIDE.U32 R20, R5, UR8, R20 ;  /* 0x0000000805147c25 */ /* 0x000fc8000f8e0014 */
[----:B------:R-:W-:-:S05]  /*2f80*/  IMAD R9, R5, UR9, R4 ;  /* 0x0000000905097c24 */ /* 0x000fca000f8e0204 */
        /* <DEDUP_REMOVED lines=34> */
.L_x_1983:
[----:B------:R1:W-:Y:S04]  /*31b0*/  STS.128 [R11+0x20000], RZ ;  /* 0x020000ff0b007388 */ /* 0x0003e80000000c00 */
[----:B------:R1:W-:Y:S04]  /*31c0*/  STS.128 [R11+0x22000], RZ ;  /* 0x022000ff0b007388 */ /* 0x0003e80000000c00 */
[----:B------:R1:W-:Y:S04]  /*31d0*/  STS.128 [R11+0x24000], RZ ;  /* 0x024000ff0b007388 */ /* 0x0003e80000000c00 */
[----:B------:R1:W-:Y:S02]  /*31e0*/  STS.128 [R11+0x26000], RZ ;  /* 0x026000ff0b007388 */ /* 0x0003e40000000c00 */
.L_x_1984:
[----:B------:R-:W-:Y:S05]  /*31f0*/  BSYNC.RECONVERGENT B0 ;  /* 0x0000000000007941 */ /* 0x000fea0003800200 */
.L_x_1982:
[----:B------:R-:W2:Y:S01]  /*3200*/  LDC.64 R22, c[0x0][0x528] ;  /* 0x00014a00ff167b82 */ /* 0x000ea20000000a00 */
[----:B------:R-:W1:Y:S01]  /*3210*/  LDCU UR5, c[0x0][0x440] ;  /* 0x00008800ff0577ac */ /* 0x000e620008000800 */
[----:B--2---:R2:W5:Y:S04]  /*3220*/  LDG.E.64 R18, desc[UR34][R22.64+0x8] ;  /* 0x0000082216127981 */ /* 0x004568000c1e1b00 */
[----:B------:R2:W5:Y:S01]  /*3230*/  LDG.E.64 R4, desc[UR34][R22.64] ;  /* 0x0000002216047981 */ /* 0x000562000c1e1b00 */
[----:B------:R-:W-:Y:S01]  /*3240*/  SHF.L.U32 R15, R0, 0x1, RZ ;  /* 0x00000001000f7819 */ /* 0x000fe200000006ff */
        /* <DEDUP_REMOVED lines=10> */
[----:B------:R-:W3:Y:S01]  /*32f0*/  LDCU.64 UR8, c[0x0][0x390] ;  /* 0x00007200ff0877ac */ /* 0x000ee20008000a00 */
[C---:B------:R-:W-:Y:S02]  /*3300*/  IMAD R2, R3.reuse, UR13, R2 ;  /* 0x0000000d03027c24 */ /* 0x040fe4000f8e0202 */
[----:B------:R-:W-:-:S04]  /*3310*/  IMAD.WIDE.U32 R8, R3, UR12, R8 ;  /* 0x0000000c03087c25 */ /* 0x000fc8000f8e0008 */
[----:B------:R-:W-:Y:S01]  /*3320*/  IMAD.IADD R3, R9, 0x1, R2 ;  /* 0x0000000109037824 */ /* 0x000fe200078e0202 */
[----:B-1----:R-:W-:Y:S02]  /*3330*/  ISETP.GE.AND P3, PT, R16, UR14, PT ;  /* 0x0000000e10007c0c */ /* 0x002fe4000bf66270 */
        /* <DEDUP_REMOVED lines=25> */
.L_x_1986:
[----:B------:R-:W-:Y:S05]  /*34d0*/  BSYNC.RECONVERGENT B0 ;  /* 0x0000000000007941 */ /* 0x000fea0003800200 */
.L_x_1985:
[----:B------:R-:W-:Y:S01]  /*34e0*/  UIMAD UR13, UR24, UR44, UR23 ;  /* 0x0000002c180d72a4 */ /* 0x000fe2000f8e0217 */
[C---:B------:R-:W-:Y:S01]  /*34f0*/  IMAD.SHL.U32 R8, R0.reuse, 0x20, RZ ;  /* 0x0000002000087824 */ /* 0x040fe200078e00ff */
[----:B------:R-:W-:Y:S01]  /*3500*/  LOP3.LUT R6, R15, 0x18, R6, 0xf8, !PT ;  /* 0x000000180f067812 */ /* 0x000fe200078ef806 */
[C---:B-1----:R-:W-:Y:S01]  /*3510*/  IMAD.SHL.U32 R3, R0.reuse, 0x40, RZ ;  /* 0x0000004000037824 */ /* 0x042fe200078e00ff */
[----:B------:R-:W-:Y:S01]  /*3520*/  USHF.L.U32 UR13, UR13, 0x5, URZ ;  /* 0x000000050d0d7899 */ /* 0x000fe200080006ff */
[----:B------:R-:W-:Y:S01]  /*3530*/  IMAD.SHL.U32 R222, R0, 0x10, RZ ;  /* 0x0000001000de7824 */ /* 0x000fe200078e00ff */
[----:B------:R-:W-:Y:S01]  /*3540*/  LOP3.LUT R9, R8, 0x200, RZ, 0xc0, !PT ;  /* 0x0000020008097812 */ /* 0x000fe200078ec0ff */
[----:B------:R-:W0:Y:S01]  /*3550*/  LDGDEPBAR ;  /* 0x00000000000079af */ /* 0x000e220000000000 */
[C---:B------:R-:W-:Y:S01]  /*3560*/  LOP3.LUT R2, R3.reuse, 0x1c0, RZ, 0xc0, !PT ;  /* 0x000001c003027812 */ /* 0x040fe200078ec0ff */
[----:B------:R-:W-:Y:S01]  /*3570*/  USHF.R.S32.HI UR15, URZ, 0x1f, UR13 ;  /* 0x0000001fff0f7899 */ /* 0x000fe2000801140d */
[----:B--234-:R-:W-:Y:S01]  /*3580*/  LOP3.LUT R11, R3, 0x200, RZ, 0xc0, !PT ;  /* 0x00000200030b7812 */ /* 0x01cfe200078ec0ff */
[----:B------:R-:W-:Y:S01]  /*3590*/  IMAD.MOV.U32 R225, RZ, RZ, 0x40 ;  /* 0x00000040ffe17424 */ /* 0x000fe200078e00ff */
[----:B------:R-:W-:Y:S01]  /*35a0*/  LOP3.LUT R222, R9, 0x3800, R222, 0xf8, !PT ;  /* 0x0000380009de7812 */ /* 0x000fe200078ef8de */
[----:B------:R-:W-:Y:S01]  /*35b0*/  IMAD.MOV.U32 R223, RZ, RZ, 0x20 ;  /* 0x00000020ffdf7424 */ /* 0x000fe200078e00ff */
[----:B------:R-:W-:Y:S01]  /*35c0*/  LOP3.LUT R9, R2, 0x38, R7, 0xf8, !PT ;  /* 0x0000003802097812 */ /* 0x000fe200078ef807 */
[----:B------:R-:W-:Y:S01]  /*35d0*/  IMAD.MOV.U32 R235, RZ, RZ, R238 ;  /* 0x000000ffffeb7224 */ /* 0x000fe200078e00ee */
[----:B------:R-:W-:Y:S01]  /*35e0*/  R2P PR, R0, 0x6 ;  /* 0x0000000600007804 */ /* 0x000fe20000000000 */
[----:B------:R-:W-:Y:S01]  /*35f0*/  IMAD.MOV.U32 R232, RZ, RZ, 0x4 ;  /* 0x00000004ffe87424 */ /* 0x000fe200078e00ff */
[----:B-----5:R-:W-:-:S02]  /*3600*/  IADD3 R234, P3, P0, R18, UR13, R234 ;  /* 0x0000000d12ea7c10 */ /* 0x020fc4000f87e0ea */
        /* <DEDUP_REMOVED lines=9> */
[----:B------:R-:W-:Y:S01]  /*36a0*/  IADD3.X R233, PT, PT, R19, UR15, RZ, P3, P0 ;  /* 0x0000000f13e97c10 */ /* 0x000fe20009fe04ff */
[----:B------:R-:W1:Y:S01]  /*36b0*/  LDCU UR15, c[0x0][0x590] ;  /* 0x0000b200ff0f77ac */ /* 0x000e620008000800 */
[----:B------:R-:W-:Y:S02]  /*36c0*/  LOP3.LUT R0, R6, 0x38, R7, 0x78, !PT ;  /* 0x0000003806007812 */ /* 0x000fe400078e7807 */
[----:B------:R-:W-:-:S02]  /*36d0*/  CS2R R184, SRZ ;  /* 0x0000000000b87805 */ /* 0x000fc4000001ff00 */
[----:B------:R-:W-:Y:S02]  /*36e0*/  LOP3.LUT R222, R222, R9, RZ, 0xfc, !PT ;  /* 0x00000009dede7212 */ /* 0x000fe400078efcff */
[----:B------:R-:W-:Y:S02]  /*36f0*/  CS2R R182, SRZ ;  /* 0x0000000000b67805 */ /* 0x000fe4000001ff00 */
[----:B------:R-:W-:Y:S02]  /*3700*/  R2UR UR17, R5 ;  /* 0x00000000051172ca */ /* 0x000fe400000e0000 */
[----:B------:R-:W-:Y:S02]  /*3710*/  CS2R R180, SRZ ;  /* 0x0000000000b47805 */ /* 0x000fe4000001ff00 */
[----:B------:R-:W-:Y:S02]  /*3720*/  R2UR UR24, R4 ;  /* 0x00000000041872ca */ /* 0x000fe400000e0000 */
[----:B------:R-:W-:-:S02]  /*3730*/  CS2R R174, SRZ ;  /* 0x0000000000ae7805 */ /* 0x000fc4000001ff00 */
[----:B------:R-:W-:Y:S02]  /*3740*/  LOP3.LUT R2, R8, R11, RZ, 0xfc, !PT ;  /* 0x0000000b08027212 */ /* 0x000fe400078efcff */
[----:B------:R-:W-:Y:S02]  /*3750*/  CS2R R172, SRZ ;  /* 0x0000000000ac7805 */ /* 0x000fe4000001ff00 */
[----:B------:R-:W-:Y:S02]  /*3760*/  LOP3.LUT R0, R0, 0x200, R3, 0xf8, !PT ;  /* 0x0000020000007812 */ /* 0x000fe400078ef803 */
[----:B------:R-:W-:Y:S02]  /*3770*/  CS2R R178, SRZ ;  /* 0x0000000000b27805 */ /* 0x000fe4000001ff00 */
[----:B------:R-:W-:Y:S02]  /*3780*/  SEL R225, R225, 0xffffffc0, !P2 ;  /* 0xffffffc0e1e17807 */ /* 0x000fe40005000000 */
[----:B------:R-:W-:-:S02]  /*3790*/  CS2R R176, SRZ ;  /* 0x0000000000b07805 */ /* 0x000fc4000001ff00 */
[----:B------:R-:W-:Y:S02]  /*37a0*/  LEA R222, R222, UR25, 0x1 ;  /* 0x00000019dede7c11 */ /* 0x000fe4000f8e08ff */
[----:B------:R-:W-:Y:S02]  /*37b0*/  CS2R R170, SRZ ;  /* 0x0000000000aa7805 */ /* 0x000fe4000001ff00 */
[----:B------:R-:W-:Y:S02]  /*37c0*/  SEL R223, R223, 0xffffffe0, !P1 ;  /* 0xffffffe0dfdf7807 */ /* 0x000fe40004800000 */
[----:B------:R-:W-:Y:S02]  /*37d0*/  CS2R R168, SRZ ;  /* 0x0000000000a87805 */ /* 0x000fe4000001ff00 */
[----:B------:R-:W-:Y:S01]  /*37e0*/  LEA R2, R2, UR25, 0x1 ;  /* 0x0000001902027c11 */ /* 0x000fe2000f8e08ff */
[----:B------:R-:W-:Y:S01]  /*37f0*/  IMAD.IADD R220, R225, 0x1, R222 ;  /* 0x00000001e1dc7824 */ /* 0x000fe200078e02de */
[----:B------:R-:W-:-:S02]  /*3800*/  LEA R0, R0, UR25, 0x1 ;  /* 0x0000001900007c11 */ /* 0x000fc4000f8e08ff */
        /* <DEDUP_REMOVED lines=50> */
[----:B------:R-:W-:Y:S01]  /*3b30*/  VIADD R2, R2, UR16 ;  /* 0x0000001002027c36 */ /* 0x000fe20008000000 */
[----:B------:R-:W-:Y:S01]  /*3b40*/  UIADD3 UR42, UPT, UPT, -UR47, UR42, URZ ;  /* 0x0000002a2f2a7290 */ /* 0x000fe2000fffe1ff */
[----:B------:R-:W-:Y:S01]  /*3b50*/  VIADD R0, R0, UR16 ;  /* 0x0000001000007c36 */ /* 0x000fe20008000000 */
[----:B------:R-:W2:Y:S01]  /*3b60*/  LDCU UR9, c[0x0][0x504] ;  /* 0x0000a080ff0977ac */ /* 0x000ea20008000800 */
[C---:B------:R-:W-:Y:S02]  /*3b70*/  IMAD.IADD R221, R223.reuse, 0x1, R222 ;  /* 0x00000001dfdd7824 */ /* 0x040fe400078e02de */
[----:B------:R-:W-:Y:S01]  /*3b80*/  IMAD.IADD R3, R223, 0x1, R220 ;  /* 0x00000001df037824 */ /* 0x000fe200078e02dc */
[----:B------:R-:W3:Y:S01]  /*3b90*/  LDCU UR8, c[0x0][0x508] ;  /* 0x0000a100ff0877ac */ /* 0x000ee20008000800 */
[----:B------:R-:W4:Y:S01]  /*3ba0*/  LDCU UR12, c[0x0][0x3e0] ;  /* 0x00007c00ff0c77ac */ /* 0x000f220008000800 */
[----:B------:R-:W2:Y:S01]  /*3bb0*/  LDCU UR14, c[0x0][0x45c] ;  /* 0x00008b80ff0e77ac */ /* 0x000ea20008000800 */
[----:B------:R-:W2:Y:S01]  /*3bc0*/  LDCU.U8 UR13, c[0x0][0x4f8] ;  /* 0x00009f00ff0d77ac */ /* 0x000ea20008000000 */
[----:B-1----:R-:W-:-:S02]  /*3bd0*/  USHF.L.U32 UR15, UR15, 0x6, URZ ;  /* 0x000000060f0f7899 */ /* 0x002fc400080006ff */
        /* <DEDUP_REMOVED lines=12> */
[----:B--234-:R-:W-:-:S12]  /*3ca0*/  UIADD3 UR30, UPT, UPT, UR17, 0x646e171e, URZ ;  /* 0x646e171e111e7890 */ /* 0x01cfd8000fffe0ff */
.L_x_1991:
        /* <DEDUP_REMOVED lines=18> */
[----:B------:R-:W-:Y:S04]  /*3dd0*/  LDSM.16.M88.4 R108, [R220+0x18000] ;  /* 0x01800000dc6c783b */ /* 0x000fe80000000200 */
[----:B------:R-:W-:Y:S04]  /*3de0*/  LDSM.16.M88.4 R112, [R222+0x1a800] ;  /* 0x01a80000de70783b */ /* 0x000fe80000000200 */
[----:B------:R2:W5:Y:S04]  /*3df0*/  LDG.E R127, desc[UR34][R120.64] ;  /* 0x00000022787f7981 */ /* 0x000568000c1e1900 */
[----:B------:R3:W5:Y:S01]  /*3e00*/  LDG.E R125, desc[UR34][R120.64+0x20] ;  /* 0x00002022787d7981 */ /* 0x000762000c1e1900 */
[C---:B-1----:R-:W-:Y:S08]  /*3e10*/  HMMA.16816.F32.BF16 R4, R84.reuse, R88, RZ ;  /* 0x000000585404723c */ /* 0x042ff000000418ff */
[C---:B------:R-:W-:Y:S01]  /*3e20*/  HMMA.16816.F32.BF16 R8, R84.reuse, R90, RZ ;  /* 0x0000005a5408723c */ /* 0x040fe200000418ff */
[----:B------:R-:W1:Y:S07]  /*3e30*/  LDSM.16.M88.4 R88, [R116] ;  /* 0x000000007458783b */ /* 0x000e6e0000000200 */
[C---:B--2---:R-:W-:Y:S08]  /*3e40*/  HMMA.16816.F32.BF16 R12, R84.reuse, R92, RZ ;  /* 0x0000005c540c723c */ /* 0x044ff000000418ff */
[----:B------:R-:W-:Y:S01]  /*3e50*/  HMMA.16816.F32.BF16 R16, R84, R94, RZ ;  /* 0x0000005e5410723c */ /* 0x000fe200000418ff */
[----:B------:R-:W2:Y:S04]  /*3e60*/  LDSM.16.M88.4 R84, [R220+0x18800] ;  /* 0x01880000dc54783b */ /* 0x000ea80000000200 */
[----:B------:R-:W-:Y:S03]  /*3e70*/  LDSM.16.M88.4 R92, [R223] ;  /* 0x00000000df5c783b */ /* 0x000fe60000000200 */
[C---:B---3--:R-:W-:Y:S08]  /*3e80*/  HMMA.16816.F32.BF16 R4, R96.reuse, R100, R4 ;  /* 0x000000646004723c */ /* 0x048ff00000041804 */
[C---:B------:R-:W-:Y:S01]  /*3e90*/  HMMA.16816.F32.BF16 R8, R96.reuse, R102, R8 ;  /* 0x000000666008723c */ /* 0x040fe20000041808 */
[----:B------:R-:W3:Y:S07]  /*3ea0*/  LDSM.16.M88.4 R100, [R3+0x18000] ;  /* 0x018000000364783b */ /* 0x000eee0000000200 */
[C---:B----4-:R-:W-:Y:S08]  /*3eb0*/  HMMA.16816.F32.BF16 R12, R96.reuse, R104, R12 ;  /* 0x00000068600c723c */ /* 0x050ff0000004180c */
[----:B------:R-:W-:Y:S01]  /*3ec0*/  HMMA.16816.F32.BF16 R16, R96, R106, R16 ;  /* 0x0000006a6010723c */ /* 0x000fe20000041810 */
[----:B------:R-:W4:Y:S04]  /*3ed0*/  LDSM.16.M88.4 R96, [R3+0x18800] ;  /* 0x018800000360783b */ /* 0x000f280000000200 */
[----:B------:R-:W-:Y:S03]  /*3ee0*/  LDSM.16.M88.4 R104, [R2+0x2000] ;  /* 0x002000000268783b */ /* 0x000fe60000000200 */
[C---:B-1----:R-:W-:Y:S08]  /*3ef0*/  HMMA.16816.F32.BF16 R4, R88.reuse, R108, R4 ;  /* 0x0000006c5804723c */ /* 0x042ff00000041804 */
[C---:B------:R-:W-:Y:S01]  /*3f00*/  HMMA.16816.F32.BF16 R8, R88.reuse, R110, R8 ;  /* 0x0000006e5808723c */ /* 0x040fe20000041808 */
[----:B------:R-:W1:Y:S07]  /*3f10*/  LDSM.16.M88.4 R108, [R222+0x1a000] ;  /* 0x01a00000de6c783b */ /* 0x000e6e0000000200 */
[C---:B--2---:R-:W-:Y:S08]  /*3f20*/  HMMA.16816.F32.BF16 R12, R88.reuse, R84, R12 ;  /* 0x00000054580c723c */ /* 0x044ff0000004180c */
[----:B------:R-:W-:Y:S01]  /*3f30*/  HMMA.16816.F32.BF16 R16, R88, R86, R16 ;  /* 0x000000565810723c */ /* 0x000fe20000041810 */
[----:B------:R-:W-:Y:S04]  /*3f40*/  LDSM.16.M88.4 R84, [R117+0x2000] ;  /* 0x002000007554783b */ /* 0x000fe80000000200 */
[----:B------:R-:W2:Y:S03]  /*3f50*/  LDSM.16.M88.4 R88, [R221+0x1a000] ;  /* 0x01a00000dd58783b */ /* 0x000ea60000000200 */
[C---:B---3--:R-:W-:Y:S08]  /*3f60*/  HMMA.16816.F32.BF16 R4, R92.reuse, R100, R4 ;  /* 0x000000645c04723c */ /* 0x048ff00000041804 */
[C---:B------:R-:W-:Y:S01]  /*3f70*/  HMMA.16816.F32.BF16 R8, R92.reuse, R102, R8 ;  /* 0x000000665c08723c */ /* 0x040fe20000041808 */
[----:B------:R-:W3:Y:S07]  /*3f80*/  LDSM.16.M88.4 R100, [R221+0x1a800] ;  /* 0x01a80000dd64783b */ /* 0x000eee0000000200 */
[C---:B----4-:R-:W-:Y:S08]  /*3f90*/  HMMA.16816.F32.BF16 R12, R92.reuse, R96, R12 ;  /* 0x000000605c0c723c */ /* 0x050ff0000004180c */
[----:B------:R-:W-:Y:S01]  /*3fa0*/  HMMA.16816.F32.BF16 R16, R92, R98, R16 ;  /* 0x000000625c10723c */ /* 0x000fe20000041810 */
[----:B------:R-:W-:Y:S04]  /*3fb0*/  LDSM.16.M88.4 R92, [R116+0x2000] ;  /* 0x00200000745c783b */ /* 0x000fe80000000200 */
[----:B------:R-:W4:Y:S03]  /*3fc0*/  LDSM.16.M88.4 R96, [R220+0x1a000] ;  /* 0x01a00000dc60783b */ /* 0x000f260000000200 */
        /* <DEDUP_REMOVED lines=14> */
[C---:B----4-:R-:W-:Y:S08]  /*40b0*/  HMMA.16816.F32.BF16 R4, R92.reuse, R96, R4 ;  /* 0x000000605c04723c */ /* 0x050ff00000041804 */
[C---:B------:R-:W-:Y:S01]  /*40c0*/  HMMA.16816.F32.BF16 R8, R92.reuse, R98, R8 ;  /* 0x000000625c08723c */ /* 0x040fe20000041808 */
[----:B------:R-:W3:Y:S07]  /*40d0*/  LDSM.16.M88.4 R96, [R222+0x1c000] ;  /* 0x01c00000de60783b */ /* 0x000eee0000000200 */
[C---:B-1----:R-:W-:Y:S08]  /*40e0*/  HMMA.16816.F32.BF16 R12, R92.reuse, R108, R12 ;  /* 0x0000006c5c0c723c */ /* 0x042ff0000004180c */
[----:B------:R-:W-:Y:S01]  /*40f0*/  HMMA.16816.F32.BF16 R16, R92, R110, R16 ;  /* 0x0000006e5c10723c */ /* 0x000fe20000041810 */
[----:B------:R-:W-:Y:S04]  /*4100*/  LDSM.16.M88.4 R92, [R117+0x4000] ;  /* 0x00400000755c783b */ /* 0x000fe80000000200 */
[----:B------:R-:W-:Y:S03]  /*4110*/  LDSM.16.M88.4 R108, [R221+0x1c800] ;  /* 0x01c80000dd6c783b */ /* 0x000fe60000000200 */
[C---:B--2---:R-:W-:Y:S08]  /*4120*/  HMMA.16816.F32.BF16 R4, R88.reuse, R104, R4 ;  /* 0x000000685804723c */ /* 0x044ff00000041804 */
        /* <DEDUP_REMOVED lines=27> */
[C---:B---3--:R-:W-:Y:S08]  /*42e0*/  HMMA.16816.F32.BF16 R4, R84.reuse, R100, R4 ;  /* 0x000000645404723c */ /* 0x048ff00000041804 */
        /* <DEDUP_REMOVED lines=41> */
.L_x_1987:
        /* <DEDUP_REMOVED lines=89> */
.L_x_1988:
[----:B------:R-:W1:Y:S01]  /*4b10*/  S2R R224, SR_TID.X ;  /* 0x0000000000e07919 */ /* 0x000e620000002100 */
[----:B------:R-:W-:Y:S02]  /*4b20*/  IMAD.U32 R3, RZ, RZ, UR38 ;  /* 0x00000026ff037e24 */ /* 0x000fe4000f8e00ff */
[C---:B------:R-:W-:Y:S01]  /*4b30*/  FMUL.FTZ R86, R237.reuse, 1.4426950216293334961 ;  /* 0x3fb8aa3bed567820 */ /* 0x040fe20000410000 */
[----:B------:R-:W-:Y:S01]  /*4b40*/  IMAD.WIDE.U32 R88, R234, -0x2daee0ad, RZ ;  /* 0xd2511f53ea587825 */ /* 0x000fe200078e00ff */
[----:B------:R-:W-:Y:S01]  /*4b50*/  FSETP.NEU.FTZ.AND P0, PT, R237, -INF , PT ;  /* 0xff800000ed00780b */ /* 0x000fe20003f1d000 */
[----:B------:R-:W-:Y:S02]  /*4b60*/  UISETP.GT.AND UP0, UPT, UR49, UR45, UPT ;  /* 0x0000002d3100728c */ /* 0x000fe4000bf04270 */
[----:B------:R-:W-:Y:S01]  /*4b70*/  IMAD.U32 R84, RZ, RZ, UR49 ;  /* 0x00000031ff547e24 */ /* 0x000fe2000f8e00ff */
        /* <DEDUP_REMOVED lines=12> */
[----:B------:R-:W-:Y:S01]  /*4c40*/  MUFU.EX2 R129, R129 ;  /* 0x0000008100817308 */ /* 0x000fe20000000800 */
[----:B------:R-:W-:Y:S09]  /*4c50*/  IMAD.MOV.U32 R225, RZ, RZ, 0x40 ;  /* 0x00000040ffe17424 */ /* 0x000ff200078e00ff */
[----:B------:R-:W-:Y:S10]  /*4c60*/  MUFU.EX2 R131, R131 ;  /* 0x0000008300837308 */ /* 0x000ff40000000800 */
[----:B------:R-:W2:Y:S10]  /*4c70*/  MUFU.EX2 R128, R128 ;  /* 0x0000008000807308 */ /* 0x000eb40000000800 */
[----:B------:R-:W-:Y:S10]  /*4c80*/  MUFU.EX2 R210, R5 ;  /* 0x0000000500d27308 */ /* 0x000ff40000000800 */
[----:B------:R-:W-:Y:S10]  /*4c90*/  MUFU.EX2 R130, R130 ;  /* 0x0000008200827308 */ /* 0x000ff40000000800 */
[----:B------:R-:W-:Y:S10]  /*4ca0*/  MUFU.EX2 R205, R4 ;  /* 0x0000000400cd7308 */ /* 0x000ff40000000800 */
[----:B------:R-:W-:Y:S10]  /*4cb0*/  MUFU.EX2 R208, R13 ;  /* 0x0000000d00d07308 */ /* 0x000ff40000000800 */
[----:B------:R-:W-:Y:S01]  /*4cc0*/  MUFU.EX2 R201, R17 ;  /* 0x0000001100c97308 */ /* 0x000fe20000000800 */
[--C-:B-1----:R-:W-:Y:S01]  /*4cd0*/  SHF.R.U32.HI R90, RZ, 0x7, R224.reuse ;  /* 0x00000007ff5a7819 */ /* 0x102fe200000116e0 */
[C---:B------:R-:W-:Y:S01]  /*4ce0*/  IMAD.SHL.U32 R120, R224.reuse, 0x2, RZ ;  /* 0x00000002e0787824 */ /* 0x040fe200078e00ff */
[--C-:B------:R-:W-:Y:S01]  /*4cf0*/  SHF.R.U32.HI R85, RZ, 0x5, R224.reuse ;  /* 0x00000005ff557819 */ /* 0x100fe200000116e0 */
[C---:B------:R-:W-:Y:S01]  /*4d00*/  IMAD.SHL.U32 R116, R224.reuse, 0x20, RZ ;  /* 0x00000020e0747824 */ /* 0x040fe200078e00ff */
[----:B------:R-:W-:Y:S01]  /*4d10*/  SHF.R.U32.HI R228, RZ, 0x1, R224 ;  /* 0x00000001ffe47819 */ /* 0x000fe200000116e0 */
[----:B------:R-:W-:Y:S01]  /*4d20*/  IMAD R3, R3, 0x2, R90 ;  /* 0x0000000203037824 */ /* 0x000fe200078e025a */
[----:B------:R-:W-:Y:S01]  /*4d30*/  LOP3.LUT R85, R85, 0x3, RZ, 0xc0, !PT ;  /* 0x0000000355557812 */ /* 0x000fe200078ec0ff */
[C---:B------:R-:W-:Y:S02]  /*4d40*/  IMAD.SHL.U32 R198, R224.reuse, 0x10, RZ ;  /* 0x00000010e0c67824 */ /* 0x040fe400078e00ff */
[----:B------:R-:W-:Y:S01]  /*4d50*/  IMAD.SHL.U32 R118, R224, 0x40, RZ ;  /* 0x00000040e0767824 */ /* 0x000fe200078e00ff */
[----:B------:R-:W-:Y:S01]  /*4d60*/  LOP3.LUT R3, R3, UR17, R89, 0x96, !PT ;  /* 0x0000001103037c12 */ /* 0x000fe2000f8e9659 */
[----:B------:R-:W-:Y:S02]  /*4d70*/  IMAD R84, R84, 0x4, R85 ;  /* 0x0000000454547824 */ /* 0x000fe400078e0255 */
[----:B------:R-:W-:Y:S01]  /*4d80*/  IMAD.SHL.U32 R226, R224, 0x8, RZ ;  /* 0x00000008e0e27824 */ /* 0x000fe200078e00ff */
[----:B------:R-:W-:Y:S01]  /*4d90*/  LOP3.LUT R121, R118, 0x1c0, RZ, 0xc0, !PT ;  /* 0x000001c076797812 */ /* 0x000fe200078ec0ff */
[----:B------:R-:W-:Y:S01]  /*4da0*/  IMAD.WIDE.U32 R90, R84, -0x326172a9, RZ ;  /* 0xcd9e8d57545a7825 */ /* 0x000fe200078e00ff */
[----:B------:R-:W-:Y:S02]  /*4db0*/  LOP3.LUT R119, R118, 0x200, RZ, 0xc0, !PT ;  /* 0x0000020076777812 */ /* 0x000fe400078ec0ff */
[----:B------:R-:W-:Y:S01]  /*4dc0*/  LOP3.LUT R121, R121, 0x38, R226, 0xf8, !PT ;  /* 0x0000003879797812 */ /* 0x000fe200078ef8e2 */
[----:B------:R-:W-:Y:S01]  /*4dd0*/  IMAD.WIDE.U32 R84, R3, -0x326172a9, RZ ;  /* 0xcd9e8d5703547825 */ /* 0x000fe200078e00ff */
[----:B------:R-:W-:Y:S03]  /*4de0*/  LOP3.LUT R16, R233, UR24, R91, 0x96, !PT ;  /* 0x00000018e9107c12 */ /* 0x000fe6000f8e965b */
[----:B------:R-:W-:Y:S01]  /*4df0*/  FMUL.FTZ R3, R236, 1.4426950216293334961 ;  /* 0x3fb8aa3bec037820 */ /* 0x000fe20000410000 */
[----:B------:R-:W-:Y:S02]  /*4e00*/  LOP3.LUT R246, R226, 0x38, RZ, 0xc0, !PT ;  /* 0x00000038e2f67812 */ /* 0x000fe400078ec0ff */
[----:B------:R-:W-:Y:S01]  /*4e10*/  LOP3.LUT R12, R90, UR61, R85, 0x96, !PT ;  /* 0x0000003d5a0c7c12 */ /* 0x000fe2000f8e9655 */
[----:B------:R-:W-:Y:S01]  /*4e20*/  IMAD.WIDE.U32 R90, R16, -0x2daee0ad, RZ ;  /* 0xd2511f53105a7825 */ /* 0x000fe200078e00ff */
[----:B------:R-:W-:Y:S02]  /*4e30*/  FSEL R3, R3, RZ, P0 ;  /* 0x000000ff03037208 */ /* 0x000fe40000000000 */
[----:B------:R-:W-:Y:S01]  /*4e40*/  LOP3.LUT R249, R246, 0x40, RZ, 0xfc, !PT ;  /* 0x00000040f6f97812 */ /* 0x000fe200078efcff */
[----:B------:R-:W-:Y:S01]  /*4e50*/  IMAD.WIDE.U32 R8, R12, -0x2daee0ad, RZ ;  /* 0xd2511f530c087825 */ /* 0x000fe200078e00ff */
[----:B------:R-:W-:Y:S03]  /*4e60*/  LOP3.LUT R88, R88, UR60, R91, 0x96, !PT ;  /* 0x0000003c58587c12 */ /* 0x000fe6000f8e965b */
[--C-:B------:R-:W-:Y:S01]  /*4e70*/  FFMA.FTZ R203, R10, UR14, -R3.reuse ;  /* 0x0000000e0acb7c23 */ /* 0x100fe20008010803 */
[----:B------:R-:W-:Y:S01]  /*4e80*/  FFMA.FTZ R202, R11, UR14, -R3 ;  /* 0x0000000e0bca7c23 */ /* 0x000fe20008010803 */
[----:B------:R-:W-:Y:S01]  /*4e90*/  LOP3.LUT R10, R90, UR58, R9, 0x96, !PT ;  /* 0x0000003a5a0a7c12 */ /* 0x000fe2000f8e9609 */
[----:B------:R-:W-:Y:S01]  /*4ea0*/  IMAD.WIDE.U32 R88, R88, -0x326172a9, RZ ;  /* 0xcd9e8d5758587825 */ /* 0x000fe200078e00ff */
[----:B------:R-:W-:Y:S02]  /*4eb0*/  LOP3.LUT R12, R120, 0x38, RZ, 0xc0, !PT ;  /* 0x00000038780c7812 */ /* 0x000fe400078ec0ff */
[----:B------:R-:W-:Y:S01]  /*4ec0*/  SHF.R.U32.HI R9, RZ, 0x2, R224 ;  /* 0x00000002ff097819 */ /* 0x000fe200000116e0 */
[----:B------:R-:W-:Y:S01]  /*4ed0*/  IMAD.WIDE.U32 R10, R10, -0x326172a9, RZ ;  /* 0xcd9e8d570a0a7825 */ /* 0x000fe200078e00ff */
[----:B------:R-:W-:Y:S01]  /*4ee0*/  LOP3.LUT R86, R84, UR59, R89, 0x96, !PT ;  /* 0x0000003b54567c12 */ /* 0x000fe2000f8e9659 */
[----:B------:R-:W-:Y:S02]  /*4ef0*/  MUFU.EX2 R202, R202 ;  /* 0x000000ca00ca7308 */ /* 0x000fe40000000800 */
[----:B------:R-:W-:Y:S01]  /*4f00*/  FFMA.FTZ R204, R7, UR14, -R3 ;  /* 0x0000000e07cc7c23 */ /* 0x000fe20008010803 */
[----:B------:R-:W-:Y:S01]  /*4f10*/  LOP3.LUT R9, R12, 0x20, R9, 0x78, !PT ;  /* 0x000000200c097812 */ /* 0x000fe200078e7809 */
[----:B------:R-:W-:Y:S01]  /*4f20*/  FFMA.FTZ R6, R6, UR14, -R3 ;  /* 0x0000000e06067c23 */ /* 0x000fe20008010803 */
[----:B------:R-:W-:Y:S01]  /*4f30*/  LOP3.LUT R84, R88, UR57, R11, 0x96, !PT ;  /* 0x0000003958547c12 */ /* 0x000fe2000f8e960b */
[----:B------:R-:W-:Y:S01]  /*4f40*/  IMAD.WIDE.U32 R86, R86, -0x2daee0ad, RZ ;  /* 0xd2511f5356567825 */ /* 0x000fe200078e00ff */
[----:B------:R-:W-:Y:S03]  /*4f50*/  LOP3.LUT R11, R116, 0x200, RZ, 0xc0, !PT ;  /* 0x00000200740b7812 */ /* 0x000fe600078ec0ff */
[----:B------:R1:W-:Y:S01]  /*4f60*/  MUFU.EX2 R209, R6 ;  /* 0x0000000600d17308 */ /* 0x0003e20000000800 */
[----:B------:R-:W-:Y:S01]  /*4f70*/  IMAD.WIDE.U32 R84, R84, -0x2daee0ad, RZ ;  /* 0xd2511f5354547825 */ /* 0x000fe200078e00ff */
[----:B------:R-:W-:Y:S02]  /*4f80*/  LOP3.LUT R7, R8, UR56, R87, 0x96, !PT ;  /* 0x0000003808077c12 */ /* 0x000fe4000f8e9657 */
[--C-:B------:R-:W-:Y:S01]  /*4f90*/  LOP3.LUT R222, R11, 0x3800, R198.reuse, 0xf8, !PT ;  /* 0x000038000bde7812 */ /* 0x100fe200078ef8c6 */
[----:B------:R-:W-:Y:S01]  /*4fa0*/  FFMA.FTZ R15, R15, UR14, -R3 ;  /* 0x0000000e0f0f7c23 */ /* 0x000fe20008010803 */
[----:B------:R-:W-:Y:S01]  /*4fb0*/  LOP3.LUT R8, R86, UR48, R85, 0x96, !PT ;  /* 0x0000003056087c12 */ /* 0x000fe2000f8e9655 */
[----:B------:R-:W-:Y:S01]  /*4fc0*/  IMAD.WIDE.U32 R86, R7, -0x326172a9, RZ ;  /* 0xcd9e8d5707567825 */ /* 0x000fe200078e00ff */
[----:B------:R-:W-:Y:S02]  /*4fd0*/  LOP3.LUT R198, R9, 0x1c0, R198, 0xf8, !PT ;  /* 0x000001c009c67812 */ /* 0x000fe400078ef8c6 */
[----:B------:R-:W-:Y:S01]  /*4fe0*/  MUFU.EX2 R204, R204 ;  /* 0x000000cc00cc7308 */ /* 0x000fe20000000800 */
[----:B------:R-:W-:Y:S01]  /*4ff0*/  LOP3.LUT R11, R116, 0xc00, RZ, 0xc0, !PT ;  /* 0x00000c00740b7812 */ /* 0x000fe200078ec0ff */
[----:B------:R-:W-:Y:S01]  /*5000*/  IMAD.WIDE.U32 R8, R8, -0x326172a9, RZ ;  /* 0xcd9e8d5708087825 */ /* 0x000fe200078e00ff */
[----:B------:R-:W-:Y:S02]  /*5010*/  LOP3.LUT R10, R10, UR52, R87, 0x96, !PT ;  /* 0x000000340a0a7c12 */ /* 0x000fe4000f8e9657 */
[----:B------:R-:W-:Y:S01]  /*5020*/  LOP3.LUT R11, R11, 0x6, R120, 0xf8, !PT ;  /* 0x000000060b0b7812 */ /* 0x000fe200078ef878 */
[----:B------:R-:W-:Y:S01]  /*5030*/  FFMA.FTZ R14, R14, UR14, -R3 ;  /* 0x0000000e0e0e7c23 */ /* 0x000fe20008010803 */
[----:B------:R-:W-:Y:S01]  /*5040*/  LOP3.LUT R7, R86, UR47, R9, 0x96, !PT ;  /* 0x0000002f56077c12 */ /* 0x000fe2000f8e9609 */
[----:B------:R-:W-:Y:S01]  /*5050*/  IMAD.WIDE.U32 R88, R10, -0x2daee0ad, RZ ;  /* 0xd2511f530a587825 */ /* 0x000fe200078e00ff */
[----:B------:R-:W-:Y:S01]  /*5060*/  LOP3.LUT R198, R11, R198, RZ, 0xfc, !PT ;  /* 0x000000c60bc67212 */ /* 0x000fe200078efcff */
[----:B------:R-:W3:Y:S01]  /*5070*/  MUFU.EX2 R203, R203 ;  /* 0x000000cb00cb7308 */ /* 0x000ee20000000800 */
[----:B------:R-:W-:Y:S01]  /*5080*/  LOP3.LUT R9, R121, 0x8, R224, 0x78, !PT ;  /* 0x0000000879097812 */ /* 0x000fe200078e78e0 */
[----:B------:R-:W-:Y:S01]  /*5090*/  IMAD.WIDE.U32 R86, R7, -0x2daee0ad, RZ ;  /* 0xd2511f5307567825 */ /* 0x000fe200078e00ff */
[----:B------:R-:W-:Y:S02]  /*50a0*/  LOP3.LUT R84, R84, UR46, R89, 0x96, !PT ;  /* 0x0000002e54547c12 */ /* 0x000fe4000f8e9659 */
[----:B------:R-:W-:Y:S01]  /*50b0*/  LOP3.LUT R222, R222, R9, RZ, 0xfc, !PT ;  /* 0x00000009dede7212 */ /* 0x000fe200078efcff */
[----:B------:R-:W-:Y:S01]  /*50c0*/  FFMA.FTZ R18, R18, UR14, -R3 ;  /* 0x0000000e12127c23 */ /* 0x000fe20008010803 */
[----:B------:R-:W-:Y:S01]  /*50d0*/  PRMT R11, R86, 0x7770, RZ ;  /* 0x00007770560b7816 */ /* 0x000fe200000000ff */
[----:B------:R-:W-:Y:S01]  /*50e0*/  IMAD.WIDE.U32 R84, R84, -0x326172a9, RZ ;  /* 0xcd9e8d5754547825 */ /* 0x000fe200078e00ff */
[----:B------:R-:W-:Y:S01]  /*50f0*/  LOP3.LUT R7, R88, UR30, R87, 0x96, !PT ;  /* 0x0000001e58077c12 */ /* 0x000fe2000f8e9657 */
[----:B------:R-:W-:Y:S01]  /*5100*/  MUFU.EX2 R206, R15 ;  /* 0x0000000f00ce7308 */ /* 0x000fe20000000800 */
[----:B------:R-:W-:Y:S01]  /*5110*/  ISETP.LE.U32.AND P0, PT, R11, UR13, PT ;  /* 0x0000000d0b007c0c */ /* 0x000fe2000bf03070 */
[----:B------:R-:W-:Y:S01]  /*5120*/  FFMA.FTZ R3, R19, UR14, -R3 ;  /* 0x0000000e13037c23 */ /* 0x000fe20008010803 */
[----:B------:R-:W-:Y:S02]  /*5130*/  LOP3.LUT R11, R7, 0xff, RZ, 0xc0, !PT ;  /* 0x000000ff070b7812 */ /* 0x000fe400078ec0ff */
[----:B------:R-:W-:Y:S02]  /*5140*/  PRMT R9, R86, 0x7772, RZ ;  /* 0x0000777256097816 */ /* 0x000fe400000000ff */
[----:B------:R-:W-:Y:S03]  /*5150*/  ISETP.LE.U32.AND P2, PT, R11, UR13, PT ;  /* 0x0000000d0b007c0c */ /* 0x000fe6000bf43070 */
[----:B------:R-:W-:Y:S01]  /*5160*/  MUFU.EX2 R207, R14 ;  /* 0x0000000e00cf7308 */ /* 0x000fe20000000800 */
[----:B------:R-:W-:Y:S02]  /*5170*/  ISETP.GT.U32.AND P4, PT, R9, UR13, PT ;  /* 0x0000000d09007c0c */ /* 0x000fe4000bf84070 */
[C---:B------:R-:W-:Y:S02]  /*5180*/  PRMT R9, R84.reuse, 0x7771, RZ ;  /* 0x0000777154097816 */ /* 0x040fe400000000ff */
[----:B-1----:R-:W-:Y:S01]  /*5190*/  PRMT R6, R84, 0x7772, RZ ;  /* 0x0000777254067816 */ /* 0x002fe200000000ff */
[----:B--2---:R-:W-:Y:S01]  /*51a0*/  @!P0 FADD.FTZ R128, -R128, -RZ ;  /* 0x800000ff80808221 */ /* 0x004fe20000010100 */
[----:B------:R-:W-:Y:S03]  /*51b0*/  LOP3.LUT R8, R8, UR44, R85, 0x96, !PT ;  /* 0x0000002c08087c12 */ /* 0x000fe6000f8e9655 */
[----:B------:R-:W1:Y:S01]  /*51c0*/  MUFU.EX2 R199, R18 ;  /* 0x0000001200c77308 */ /* 0x000e620000000800 */
[----:B------:R-:W-:Y:S02]  /*51d0*/  ISETP.GT.U32.AND P6, PT, R9, UR13, PT ;  /* 0x0000000d09007c0c */ /* 0x000fe4000bfc4070 */
[----:B------:R-:W-:Y:S01]  /*51e0*/  ISETP.GT.U32.AND P3, PT, R6, UR13, PT ;  /* 0x0000000d06007c0c */ /* 0x000fe2000bf64070 */
[----:B------:R-:W-:Y:S01]  /*51f0*/  @!P2 FADD.FTZ R129, -R129, -RZ ;  /* 0x800000ff8181a221 */ /* 0x000fe20000010100 */
[----:B------:R-:W-:Y:S02]  /*5200*/  SHF.R.U32.HI R6, RZ, 0x18, R8 ;  /* 0x00000018ff067819 */ /* 0x000fe40000011608 */
[----:B------:R-:W-:Y:S03]  /*5210*/  PRMT R10, R86, 0x7771, RZ ;  /* 0x00007771560a7816 */ /* 0x000fe600000000ff */
[----:B------:R-:W2:Y:S01]  /*5220*/  MUFU.EX2 R200, R3 ;  /* 0x0000000300c87308 */ /* 0x000ea20000000800 */
[----:B------:R-:W-:Y:S02]  /*5230*/  ISETP.LE.U32.AND P2, PT, R6, UR13, PT ;  /* 0x0000000d06007c0c */ /* 0x000fe4000bf43070 */
[----:B------:R-:W-:Y:S02]  /*5240*/  PRMT R6, R8, 0x7632, R6 ;  /* 0x0000763208067816 */ /* 0x000fe40000000006 */
[----:B------:R-:W-:Y:S01]  /*5250*/  ISETP.GT.U32.AND P5, PT, R10, UR13, PT ;  /* 0x0000000d0a007c0c */ /* 0x000fe2000bfa4070 */
[----:B------:R-:W-:Y:S01]  /*5260*/  @P6 FADD.FTZ R131, -R131, -RZ ;  /* 0x800000ff83836221 */ /* 0x000fe20000010100 */
[----:B------:R-:W-:Y:S01]  /*5270*/  LOP3.LUT R6, R6, 0xff, RZ, 0xc0, !PT ;  /* 0x000000ff06067812 */ /* 0x000fe200078ec0ff */
[----:B---3--:R-:W-:Y:S01]  /*5280*/  @P3 FADD.FTZ R203, -R203, -RZ ;  /* 0x800000ffcbcb3221 */ /* 0x008fe20000010100 */
[C---:B------:R-:W-:Y:S01]  /*5290*/  PRMT R10, R84.reuse, 0x7770, RZ ;  /* 0x00007770540a7816 */ /* 0x040fe200000000ff */
[----:B-1----:R-:W-:Y:S01]  /*52a0*/  @P4 FADD.FTZ R199, -R199, -RZ ;  /* 0x800000ffc7c74221 */ /* 0x002fe20000010100 */
[----:B------:R-:W-:Y:S02]  /*52b0*/  PRMT R84, R84, 0x7773, RZ ;  /* 0x0000777354547816 */ /* 0x000fe400000000ff */
[----:B------:R-:W-:Y:S01]  /*52c0*/  ISETP.LE.U32.AND P6, PT, R6, UR13, PT ;  /* 0x0000000d06007c0c */ /* 0x000fe2000bfc3070 */
[----:B------:R-:W-:Y:S01]  /*52d0*/  @!P2 FADD.FTZ R204, -R204, -RZ ;  /* 0x800000ffcccca221 */ /* 0x000fe20000010100 */
[----:B------:R-:W-:Y:S02]  /*52e0*/  ISETP.GT.U32.AND P0, PT, R84, UR13, PT ;  /* 0x0000000d54007c0c */ /* 0x000fe4000bf04070 */
[----:B------:R-:W-:Y:S01]  /*52f0*/  LOP3.LUT R5, R7, 0xffff, RZ, 0xc0, !PT ;  /* 0x0000ffff07057812 */ /* 0x000fe200078ec0ff */
[----:B------:R-:W-:Y:S01]  /*5300*/  @P5 FADD.FTZ R201, -R201, -RZ ;  /* 0x800000ffc9c95221 */ /* 0x000fe20000010100 */
[----:B------:R-:W-:Y:S02]  /*5310*/  ISETP.LE.U32.AND P1, PT, R10, UR13, PT ;  /* 0x0000000d0a007c0c */ /* 0x000fe4000bf23070 */
[C---:B------:R-:W-:Y:S02]  /*5320*/  LOP3.LUT R9, R8.reuse, 0xff, RZ, 0xc0, !PT ;  /* 0x000000ff08097812 */ /* 0x040fe400078ec0ff */
[----:B------:R-:W-:Y:S02]  /*5330*/  SHF.R.U32.HI R5, RZ, 0x8, R5 ;  /* 0x00000008ff057819 */ /* 0x000fe40000011605 */
[----:B------:R-:W-:Y:S01]  /*5340*/  LOP3.LUT R8, R8, 0xffff, RZ, 0xc0, !PT ;  /* 0x0000ffff08087812 */ /* 0x000fe200078ec0ff */
[----:B------:R-:W-:Y:S01]  /*5350*/  @!P6 FADD.FTZ R209, -R209, -RZ ;  /* 0x800000ffd1d1e221 */ /* 0x000fe20000010100 */
[----:B------:R-:W-:Y:S01]  /*5360*/  LOP3.LUT R5, R5, 0xffff, RZ, 0xc0, !PT ;  /* 0x0000ffff05057812 */ /* 0x000fe200078ec0ff */
[----:B------:R-:W-:Y:S01]  /*5370*/  @P0 FADD.FTZ R202, -R202, -RZ ;  /* 0x800000ffcaca0221 */ /* 0x000fe20000010100 */
[----:B------:R-:W-:Y:S02]  /*5380*/  SHF.R.U32.HI R8, RZ, 0x8, R8 ;  /* 0x00000008ff087819 */ /* 0x000fe40000011608 */
[----:B------:R-:W-:Y:S01]  /*5390*/  ISETP.LE.U32.AND P0, PT, R5, UR13, PT ;  /* 0x0000000d05007c0c */ /* 0x000fe2000bf03070 */
[----:B------:R-:W-:Y:S01]  /*53a0*/  @!P1 FADD.FTZ R130, -R130, -RZ ;  /* 0x800000ff82829221 */ /* 0x000fe20000010100 */
[----:B------:R-:W-:Y:S02]  /*53b0*/  LOP3.LUT R8, R8, 0xffff, RZ, 0xc0, !PT ;  /* 0x0000ffff08087812 */ /* 0x000fe400078ec0ff */
[----:B------:R-:W-:Y:S02]  /*53c0*/  LEA R198, R198, UR4, 0x1 ;  /* 0x00000004c6c67c11 */ /* 0x000fe4000f8e08ff */
[----:B------:R-:W-:Y:S02]  /*53d0*/  F2FP.RELU.BF16.F32.PACK_AB R5, R204, R209 ;  /* 0x000000d1cc05723e */ /* 0x000fe400000018ff */
[----:B------:R-:W-:Y:S01]  /*53e0*/  ISETP.LE.U32.AND P2, PT, R8, UR13, PT ;  /* 0x0000000d08007c0c */ /* 0x000fe2000bf43070 */
[----:B------:R-:W-:Y:S01]  /*53f0*/  VIADD R212, R198, 0x2a020 ;  /* 0x0002a020c6d47836 */ /* 0x000fe20000000000 */
[----:B------:R-:W-:Y:S01]  /*5400*/  ISETP.LE.U32.AND P1, PT, R9, UR13, PT ;  /* 0x0000000d09007c0c */ /* 0x000fe2000bf23070 */
[----:B------:R1:W-:Y:S01]  /*5410*/  STS [R198+0x2a400], R5 ;  /* 0x02a40005c6007388 */ /* 0x0003e20000000800 */
[----:B------:R-:W-:Y:S01]  /*5420*/  PRMT R4, R86, 0x7773, RZ ;  /* 0x0000777356047816 */ /* 0x000fe200000000ff */
[----:B------:R-:W-:Y:S01]  /*5430*/  @!P0 FADD.FTZ R208, -R208, -RZ ;  /* 0x800000ffd0d08221 */ /* 0x000fe20000010100 */
[----:B------:R-:W-:Y:S01]  /*5440*/  LOP3.LUT P0, RZ, R224, 0x8, RZ, 0xc0, !PT ;  /* 0x00000008e0ff7812 */ /* 0x000fe2000780c0ff */
[----:B------:R-:W-:Y:S01]  /*5450*/  VIADD R211, R198, 0x2a000 ;  /* 0x0002a000c6d37836 */ /* 0x000fe20000000000 */
[----:B------:R-:W-:Y:S01]  /*5460*/  ISETP.GT.U32.AND P3, PT, R4, UR13, PT ;  /* 0x0000000d04007c0c */ /* 0x000fe2000bf64070 */
[----:B------:R-:W-:Y:S01]  /*5470*/  IMAD.MOV.U32 R12, RZ, RZ, R212 ;  /* 0x000000ffff0c7224 */ /* 0x000fe200078e00d4 */
[--C-:B------:R-:W-:Y:S02]  /*5480*/  SHF.R.U32.HI R4, RZ, 0x18, R7.reuse ;  /* 0x00000018ff047819 */ /* 0x100fe40000011607 */
[----:B------:R-:W-:Y:S01]  /*5490*/  PRMT R7, R7, 0x7632, R7 ;  /* 0x0000763207077816 */ /* 0x000fe20000000007 */
[----:B------:R-:W-:Y:S01]  /*54a0*/  @!P2 FADD.FTZ R210, -R210, -RZ ;  /* 0x800000ffd2d2a221 */ /* 0x000fe20000010100 */
[----:B------:R-:W-:Y:S01]  /*54b0*/  LOP3.LUT P6, RZ, R224, 0x4, RZ, 0xc0, !PT ;  /* 0x00000004e0ff7812 */ /* 0x000fe200078cc0ff */
[----:B------:R-:W-:Y:S01]  /*54c0*/  @!P1 FADD.FTZ R205, -R205, -RZ ;  /* 0x800000ffcdcd9221 */ /* 0x000fe20000010100 */
[----:B------:R-:W-:Y:S02]  /*54d0*/  LOP3.LUT R7, R7, 0xff, RZ, 0xc0, !PT ;  /* 0x000000ff07077812 */ /* 0x000fe400078ec0ff */
[----:B------:R-:W-:Y:S01]  /*54e0*/  SEL R197, R197, 0xfffffff0, !P6 ;  /* 0xfffffff0c5c57807 */ /* 0x000fe20007000000 */
[----:B------:R-:W-:Y:S01]  /*54f0*/  @P0 VIADD R12, R211, 0xffffffe0 ;  /* 0xffffffe0d30c0836 */ /* 0x000fe20000000000 */
[----:B------:R-:W-:Y:S01]  /*5500*/  F2FP.RELU.BF16.F32.PACK_AB R11, R210, R205 ;  /* 0x000000cdd20b723e */ /* 0x000fe200000018ff */
[----:B--2---:R-:W-:Y:S01]  /*5510*/  @P3 FADD.FTZ R200, -R200, -RZ ;  /* 0x800000ffc8c83221 */ /* 0x004fe20000010100 */
[----:B------:R-:W-:Y:S01]  /*5520*/  ISETP.LE.U32.AND P2, PT, R7, UR13, PT ;  /* 0x0000000d07007c0c */ /* 0x000fe2000bf43070 */
[----:B------:R-:W-:Y:S01]  /*5530*/  IMAD.IADD R196, R198, 0x1, R197 ;  /* 0x00000001c6c47824 */ /* 0x000fe200078e02c5 */
[----:B------:R-:W-:Y:S01]  /*5540*/  F2FP.RELU.BF16.F32.PACK_AB R9, R131, R130 ;  /* 0x000000828309723e */ /* 0x000fe200000018ff */
[----:B------:R-:W-:Y:S01]  /*5550*/  STS [R198+0x2a000], R11 ;  /* 0x02a0000bc6007388 */ /* 0x000fe20000000800 */
[----:B------:R-:W-:Y:S01]  /*5560*/  F2FP.RELU.BF16.F32.PACK_AB R7, R202, R203 ;  /* 0x000000cbca07723e */ /* 0x000fe200000018ff */
[----:B------:R-:W-:Y:S01]  /*5570*/  @P0 VIADD R212, R211, 0xffffffe0 ;  /* 0xffffffe0d3d40836 */ /* 0x000fe20000000000 */
[----:B-1----:R-:W-:Y:S01]  /*5580*/  F2FP.RELU.BF16.F32.PACK_AB R5, R208, R129 ;  /* 0x00000081d005723e */ /* 0x002fe200000018ff */
[----:B------:R-:W-:Y:S01]  /*5590*/  STS [R196+0x2a000], R9 ;  /* 0x02a00009c4007388 */ /* 0x000fe20000000800 */
[----:B------:R-:W-:Y:S02]  /*55a0*/  ISETP.LE.U32.AND P1, PT, R4, UR13, PT ;  /* 0x0000000d04007c0c */ /* 0x000fe4000bf23070 */
[----:B------:R-:W-:Y:S01]  /*55b0*/  SHF.R.U32.HI R6, RZ, 0x1, R224 ;  /* 0x00000001ff067819 */ /* 0x000fe200000116e0 */
[----:B------:R1:W-:Y:S01]  /*55c0*/  STS [R196+0x2a400], R7 ;  /* 0x02a40007c4007388 */ /* 0x0003e20000000800 */
[----:B------:R-:W-:Y:S01]  /*55d0*/  LOP3.LUT R4, R119, 0xc00, R116, 0xf8, !PT ;  /* 0x00000c0077047812 */ /* 0x000fe200078ef874 */
[----:B------:R-:W-:Y:S01]  /*55e0*/  @!P2 FADD.FTZ R207, -R207, -RZ ;  /* 0x800000ffcfcfa221 */ /* 0x000fe20000010100 */
[----:B------:R-:W-:Y:S01]  /*55f0*/  LOP3.LUT R117, R121, 0x8, R6, 0x78, !PT ;  /* 0x0000000879757812 */ /* 0x000fe200078e7806 */
[----:B------:R2:W-:Y:S01]  /*5600*/  STS [R12], R5 ;  /* 0x000000050c007388 */ /* 0x0005e20000000800 */
[----:B------:R-:W-:Y:S02]  /*5610*/  LEA R222, R222, UR4, 0x1 ;  /* 0x00000004dede7c11 */ /* 0x000fe4000f8e08ff */
[----:B------:R-:W-:Y:S01]  /*5620*/  LOP3.LUT R3, R4, R117, RZ, 0xfc, !PT ;  /* 0x0000007504037212 */ /* 0x000fe200078efcff */
[----:B------:R-:W-:Y:S01]  /*5630*/  IMAD.IADD R4, R197, 0x1, R12 ;  /* 0x00000001c5047824 */ /* 0x000fe200078e020c */
[----:B------:R-:W-:Y:S01]  /*5640*/  SEL R225, R225, 0xffffffc0, !P6 ;  /* 0xffffffc0e1e17807 */ /* 0x000fe20007000000 */
[----:B------:R-:W-:Y:S01]  /*5650*/  @!P1 FADD.FTZ R206, -R206, -RZ ;  /* 0x800000ffcece9221 */ /* 0x000fe20000010100 */
[----:B------:R-:W-:Y:S02]  /*5660*/  LEA R126, R3, UR4, 0x1 ;  /* 0x00000004037e7c11 */ /* 0x000fe4000f8e08ff */
[----:B------:R-:W-:Y:S01]  /*5670*/  LOP3.LUT P1, RZ, R224, 0x2, RZ, 0xc0, !PT ;  /* 0x00000002e0ff7812 */ /* 0x000fe2000782c0ff */
[--C-:B------:R-:W-:Y:S01]  /*5680*/  IMAD.IADD R220, R225, 0x1, R222.reuse ;  /* 0x00000001e1dc7824 */ /* 0x100fe200078e02de */
[----:B------:R-:W-:Y:S01]  /*5690*/  F2FP.RELU.BF16.F32.PACK_AB R13, R206, R207 ;  /* 0x000000cfce0d723e */ /* 0x000fe200000018ff */
[----:B------:R-:W-:Y:S01]  /*56a0*/  IMAD.IADD R124, R126, 0x1, R225 ;  /* 0x000000017e7c7824 */ /* 0x000fe200078e02e1 */
[----:B------:R-:W-:Y:S02]  /*56b0*/  SEL R223, R223, 0xffffffe0, !P1 ;  /* 0xffffffe0dfdf7807 */ /* 0x000fe40004800000 */
[----:B------:R-:W-:Y:S01]  /*56c0*/  FSETP.GE.FTZ.AND P3, PT, R205, RZ, PT ;  /* 0x000000ffcd00720b */ /* 0x000fe20003f76000 */
[----:B------:R-:W-:Y:S01]  /*56d0*/  STS [R12+0x400], R13 ;  /* 0x0004000d0c007388 */ /* 0x000fe20000000800 */
[----:B------:R-:W-:Y:S01]  /*56e0*/  FSETP.GE.FTZ.AND P2, PT, R210, RZ, PT ;  /* 0x000000ffd200720b */ /* 0x000fe20003f56000 */
[----:B------:R-:W-:Y:S01]  /*56f0*/  IMAD.IADD R123, R126, 0x1, R223 ;  /* 0x000000017e7b7824 */ /* 0x000fe200078e02df */
[----:B------:R-:W-:Y:S01]  /*5700*/  FSETP.GE.FTZ.AND P0, PT, R204, RZ, PT ;  /* 0x000000ffcc00720b */ /* 0x000fe20003f16000 */
[----:B------:R-:W-:Y:S01]  /*5710*/  IMAD.IADD R221, R223, 0x1, R222 ;  /* 0x00000001dfdd7824 */ /* 0x000fe200078e02de */
[----:B-1----:R-:W-:Y:S01]  /*5720*/  F2FP.RELU.BF16.F32.PACK_AB R7, R201, R128 ;  /* 0x00000080c907723e */ /* 0x002fe200000018ff */
[----:B------:R-:W-:Y:S01]  /*5730*/  IMAD.IADD R122, R223, 0x1, R124 ;  /* 0x00000001df7a7824 */ /* 0x000fe200078e027c */
[----:B------:R-:W-:Y:S01]  /*5740*/  FSETP.GE.FTZ.AND P1, PT, R209, RZ, PT ;  /* 0x000000ffd100720b */ /* 0x000fe20003f36000 */
[----:B------:R-:W-:Y:S01]  /*5750*/  IMAD.IADD R3, R223, 0x1, R220 ;  /* 0x00000001df037824 */ /* 0x000fe200078e02dc */
[----:B--2---:R-:W-:Y:S01]  /*5760*/  F2FP.RELU.BF16.F32.PACK_AB R5, R200, R199 ;  /* 0x000000c7c805723e */ /* 0x004fe200000018ff */
[----:B------:R-:W-:Y:S01]  /*5770*/  STS [R4], R7 ;  /* 0x0000000704007388 */ /* 0x000fe20000000800 */
[----:B------:R-:W-:Y:S02]  /*5780*/  LOP3.LUT R120, R120, 0x20, RZ, 0xc0, !PT ;  /* 0x0000002078787812 */ /* 0x000fe400078ec0ff */
[C---:B------:R-:W-:Y:S01]  /*5790*/  LOP3.LUT R248, R246.reuse, 0x80, RZ, 0xfc, !PT ;  /* 0x00000080f6f87812 */ /* 0x040fe200078efcff */
[----:B------:R-:W-:Y:S01]  /*57a0*/  STS [R4+0x400], R5 ;  /* 0x0004000504007388 */ /* 0x000fe20000000800 */
[----:B------:R-:W-:Y:S03]  /*57b0*/  LOP3.LUT R247, R246, 0xc0, RZ, 0xfc, !PT ;  /* 0x000000c0f6f77812 */ /* 0x000fe600078efcff */
[----:B------:R-:W-:Y:S08]  /*57c0*/  LDSM.16.M88.4 R16, [R126+0x10000] ;  /* 0x010000007e10783b */ /* 0x000ff00000000200 */
[----:B------:R-:W1:Y:S08]  /*57d0*/  LDSM.16.M88.4 R8, [R222+0x20000] ;  /* 0x02000000de08783b */ /* 0x000e700000000200 */
[----:B------:R-:W2:Y:S08]  /*57e0*/  LDSM.16.M88.4 R84, [R222+0x20800] ;  /* 0x02080000de54783b */ /* 0x000eb00000000200 */
[----:B------:R-:W-:Y:S08]  /*57f0*/  LDSM.16.M88.4 R88, [R123+0x10000] ;  /* 0x010000007b58783b */ /* 0x000ff00000000200 */
[----:B------:R-:W3:Y:S08]  /*5800*/  LDSM.16.M88.4 R92, [R221+0x20000] ;  /* 0x02000000dd5c783b */ /* 0x000ef00000000200 */
[----:B------:R-:W4:Y:S01]  /*5810*/  LDSM.16.M88.4 R96, [R221+0x20800] ;  /* 0x02080000dd60783b */ /* 0x000f220000000200 */
[C---:B-1----:R-:W-:Y:S07]  /*5820*/  HMMA.16816.F32.BF16 R4, R16.reuse, R8, RZ ;  /* 0x000000081004723c */ /* 0x042fee00000418ff */
[----:B------:R-:W-:Y:S01]  /*5830*/  LDSM.16.M88.4 R100, [R124+0x10000] ;  /* 0x010000007c64783b */ /* 0x000fe20000000200 */
[C---:B------:R-:W-:Y:S07]  /*5840*/  HMMA.16816.F32.BF16 R8, R16.reuse, R10, RZ ;  /* 0x0000000a1008723c */ /* 0x040fee00000418ff */
[----:B------:R-:W1:Y:S01]  /*5850*/  LDSM.16.M88.4 R104, [R220+0x20000] ;  /* 0x02000000dc68783b */ /* 0x000e620000000200 */
[C---:B--2---:R-:W-:Y:S07]  /*5860*/  HMMA.16816.F32.BF16 R12, R16.reuse, R84, RZ ;  /* 0x00000054100c723c */ /* 0x044fee00000418ff */
[----:B------:R-:W-:Y:S01]  /*5870*/  LDSM.16.M88.4 R108, [R122+0x10000] ;  /* 0x010000007a6c783b */ /* 0x000fe20000000200 */
[----:B------:R-:W-:Y:S07]  /*5880*/  HMMA.16816.F32.BF16 R16, R16, R86, RZ ;  /* 0x000000561010723c */ /* 0x000fee00000418ff */
[----:B------:R-:W2:Y:S01]  /*5890*/  LDSM.16.M88.4 R84, [R220+0x20800] ;  /* 0x02080000dc54783b */ /* 0x000ea20000000200 */
[C---:B---3--:R-:W-:Y:S07]  /*58a0*/  HMMA.16816.F32.BF16 R4, R88.reuse, R92, R4 ;  /* 0x0000005c5804723c */ /* 0x048fee0000041804 */
[----:B------:R-:W3:Y:S01]  /*58b0*/  LDSM.16.M88.4 R112, [R3+0x20000] ;  /* 0x020000000370783b */ /* 0x000ee20000000200 */
[C---:B------:R-:W-:Y:S07]  /*58c0*/  HMMA.16816.F32.BF16 R8, R88.reuse, R94, R8 ;  /* 0x0000005e5808723c */ /* 0x040fee0000041808 */
[----:B------:R-:W-:Y:S01]  /*58d0*/  LDSM.16.M88.4 R92, [R126+0x12000] ;  /* 0x012000007e5c783b */ /* 0x000fe20000000200 */
[C---:B----4-:R-:W-:Y:S08]  /*58e0*/  HMMA.16816.F32.BF16 R12, R88.reuse, R96, R12 ;  /* 0x00000060580c723c */ /* 0x050ff0000004180c */
[----:B------:R-:W-:Y:S01]  /*58f0*/  HMMA.16816.F32.BF16 R16, R88, R98, R16 ;  /* 0x000000625810723c */ /* 0x000fe20000041810 */
[----:B------:R-:W4:Y:S07]  /*5900*/  LDSM.16.M88.4 R88, [R3+0x20800] ;  /* 0x020800000358783b */ /* 0x000f2e0000000200 */
[C---:B-1----:R-:W-:Y:S01]  /*5910*/  HMMA.16816.F32.BF16 R4, R100.reuse, R104, R4 ;  /* 0x000000686404723c */ /* 0x042fe20000041804 */
[----:B------:R-:W1:Y:S07]  /*5920*/  LDSM.16.M88.4 R96, [R222+0x22000] ;  /* 0x02200000de60783b */ /* 0x000e6e0000000200 */
[C---:B------:R-:W-:Y:S01]  /*5930*/  HMMA.16816.F32.BF16 R8, R100.reuse, R106, R8 ;  /* 0x0000006a6408723c */ /* 0x040fe20000041808 */
[----:B------:R-:W-:Y:S07]  /*5940*/  LDSM.16.M88.4 R104, [R221+0x22000] ;  /* 0x02200000dd68783b */ /* 0x000fee0000000200 */
[C---:B--2---:R-:W-:Y:S08]  /*5950*/  HMMA.16816.F32.BF16 R12, R100.reuse, R84, R12 ;  /* 0x00000054640c723c */ /* 0x044ff0000004180c */
[----:B------:R-:W-:Y:S01]  /*5960*/  HMMA.16816.F32.BF16 R16, R100, R86, R16 ;  /* 0x000000566410723c */ /* 0x000fe20000041810 */
[----:B------:R-:W2:Y:S07]  /*5970*/  LDSM.16.M88.4 R84, [R222+0x22800] ;  /* 0x02280000de54783b */ /* 0x000eae0000000200 */
[C---:B---3--:R-:W-:Y:S01]  /*5980*/  HMMA.16816.F32.BF16 R4, R108.reuse, R112, R4 ;  /* 0x000000706c04723c */ /* 0x048fe20000041804 */
[----:B------:R-:W3:Y:S07]  /*5990*/  LDSM.16.M88.4 R100, [R123+0x12000] ;  /* 0x012000007b64783b */ /* 0x000eee0000000200 */
[C---:B------:R-:W-:Y:S01]  /*59a0*/  HMMA.16816.F32.BF16 R8, R108.reuse, R114, R8 ;  /* 0x000000726c08723c */ /* 0x040fe20000041808 */
[----:B------:R-:W-:Y:S07]  /*59b0*/  LDSM.16.M88.4 R112, [R220+0x22000] ;  /* 0x02200000dc70783b */ /* 0x000fee0000000200 */
        /* <DEDUP_REMOVED lines=25> */
[----:B------:R-:W-:Y:S07]  /*5b50*/  LDSM.16.M88.4 R108, [R221+0x24000] ;  /* 0x02400000dd6c783b */ /* 0x000fee0000000200 */
[C---:B------:R-:W-:Y:S01]  /*5b60*/  HMMA.16816.F32.BF16 R8, R92.reuse, R98, R8 ;  /* 0x000000625c08723c */ /* 0x040fe20000041808 */
[----:B------:R-:W3:Y:S07]  /*5b70*/  LDSM.16.M88.4 R96, [R123+0x14000] ;  /* 0x014000007b60783b */ /* 0x000eee0000000200 */
[C---:B----4-:R-:W-:Y:S08]  /*5b80*/  HMMA.16816.F32.BF16 R12, R92.reuse, R88, R12 ;  /* 0x000000585c0c723c */ /* 0x050ff0000004180c */
[----:B------:R-:W-:Y:S01]  /*5b90*/  HMMA.16816.F32.BF16 R16, R92, R90, R16 ;  /* 0x0000005a5c10723c */ /* 0x000fe20000041810 */
[----:B------:R-:W4:Y:S07]  /*5ba0*/  LDSM.16.M88.4 R88, [R221+0x24800] ;  /* 0x02480000dd58783b */ /* 0x000f2e0000000200 */
[C---:B-1----:R-:W-:Y:S01]  /*5bb0*/  HMMA.16816.F32.BF16 R4, R100.reuse, R104, R4 ;  /* 0x000000686404723c */ /* 0x042fe20000041804 */
[----:B------:R-:W-:Y:S07]  /*5bc0*/  LDSM.16.M88.4 R92, [R124+0x14000] ;  /* 0x014000007c5c783b */ /* 0x000fee0000000200 */
[C---:B------:R-:W-:Y:S01]  /*5bd0*/  HMMA.16816.F32.BF16 R8, R100.reuse, R106, R8 ;  /* 0x0000006a6408723c */ /* 0x040fe20000041808 */
[----:B------:R-:W1:Y:S07]  /*5be0*/  LDSM.16.M88.4 R104, [R220+0x24000] ;  /* 0x02400000dc68783b */ /* 0x000e6e0000000200 */
[C---:B--2---:R-:W-:Y:S08]  /*5bf0*/  HMMA.16816.F32.BF16 R12, R100.reuse, R84, R12 ;  /* 0x00000054640c723c */ /* 0x044ff0000004180c */
[----:B------:R-:W-:Y:S01]  /*5c00*/  HMMA.16816.F32.BF16 R16, R100, R86, R16 ;  /* 0x000000566410723c */ /* 0x000fe20000041810 */
[----:B------:R-:W-:Y:S07]  /*5c10*/  LDSM.16.M88.4 R84, [R122+0x14000] ;  /* 0x014000007a54783b */ /* 0x000fee0000000200 */
[C---:B---3--:R-:W-:Y:S01]  /*5c20*/  HMMA.16816.F32.BF16 R4, R96.reuse, R108, R4 ;  /* 0x0000006c6004723c */ /* 0x048fe20000041804 */
[----:B------:R-:W2:Y:S07]  /*5c30*/  LDSM.16.M88.4 R100, [R3+0x24000] ;  /* 0x024000000364783b */ /* 0x000eae0000000200 */
[C---:B------:R-:W-:Y:S01]  /*5c40*/  HMMA.16816.F32.BF16 R8, R96.reuse, R110, R8 ;  /* 0x0000006e6008723c */ /* 0x040fe20000041808 */
[----:B------:R-:W3:Y:S07]  /*5c50*/  LDSM.16.M88.4 R108, [R3+0x24800] ;  /* 0x02480000036c783b */ /* 0x000eee0000000200 */
[C---:B----4-:R-:W-:Y:S08]  /*5c60*/  HMMA.16816.F32.BF16 R12, R96.reuse, R88, R12 ;  /* 0x00000058600c723c */ /* 0x050ff0000004180c */
[----:B------:R-:W-:Y:S01]  /*5c70*/  HMMA.16816.F32.BF16 R16, R96, R90, R16 ;  /* 0x0000005a6010723c */ /* 0x000fe20000041810 */
[----:B------:R-:W-:Y:S07]  /*5c80*/  LDSM.16.M88.4 R88, [R126+0x16000] ;  /* 0x016000007e58783b */ /* 0x000fee0000000200 */
[C---:B-1----:R-:W-:Y:S01]  /*5c90*/  HMMA.16816.F32.BF16 R4, R92.reuse, R104, R4 ;  /* 0x000000685c04723c */ /* 0x042fe20000041804 */
[----:B------:R-:W1:Y:S07]  /*5ca0*/  LDSM.16.M88.4 R96, [R222+0x26000] ;  /* 0x02600000de60783b */ /* 0x000e6e0000000200 */
[C---:B------:R-:W-:Y:S01]  /*5cb0*/  HMMA.16816.F32.BF16 R8, R92.reuse, R106, R8 ;  /* 0x0000006a5c08723c */ /* 0x040fe20000041808 */
[----:B------:R-:W4:Y:S07]  /*5cc0*/  LDSM.16.M88.4 R104, [R222+0x26800] ;  /* 0x02680000de68783b */ /* 0x000f2e0000000200 */
[C---:B------:R-:W-:Y:S08]  /*5cd0*/  HMMA.16816.F32.BF16 R12, R92.reuse, R112, R12 ;  /* 0x000000705c0c723c */ /* 0x040ff0000004180c */
[----:B------:R-:W-:Y:S01]  /*5ce0*/  HMMA.16816.F32.BF16 R16, R92, R114, R16 ;  /* 0x000000725c10723c */ /* 0x000fe20000041810 */
[----:B------:R-:W-:Y:S07]  /*5cf0*/  LDSM.16.M88.4 R92, [R123+0x16000] ;  /* 0x016000007b5c783b */ /* 0x000fee0000000200 */
[C---:B--2---:R-:W-:Y:S01]  /*5d00*/  HMMA.16816.F32.BF16 R4, R84.reuse, R100, R4 ;  /* 0x000000645404723c */ /* 0x044fe20000041804 */
[----:B------:R-:W-:Y:S07]  /*5d10*/  LDSM.16.M88.4 R112, [R221+0x26800] ;  /* 0x02680000dd70783b */ /* 0x000fee0000000200 */
[C---:B------:R-:W-:Y:S01]  /*5d20*/  HMMA.16816.F32.BF16 R8, R84.reuse, R102, R8 ;  /* 0x000000665408723c */ /* 0x040fe20000041808 */
[----:B------:R-:W2:Y:S07]  /*5d30*/  LDSM.16.M88.4 R100, [R221+0x26000] ;  /* 0x02600000dd64783b */ /* 0x000eae0000000200 */
[C---:B---3--:R-:W-:Y:S08]  /*5d40*/  HMMA.16816.F32.BF16 R12, R84.reuse, R108, R12 ;  /* 0x0000006c540c723c */ /* 0x048ff0000004180c */
[----:B------:R-:W-:Y:S01]  /*5d50*/  HMMA.16816.F32.BF16 R16, R84, R110, R16 ;  /* 0x0000006e5410723c */ /* 0x000fe20000041810 */
[----:B------:R-:W-:Y:S07]  /*5d60*/  LDSM.16.M88.4 R84, [R124+0x16000] ;  /* 0x016000007c54783b */ /* 0x000fee0000000200 */
[C---:B-1----:R-:W-:Y:S01]  /*5d70*/  HMMA.16816.F32.BF16 R4, R88.reuse, R96, R4 ;  /* 0x000000605804723c */ /* 0x042fe20000041804 */
[----:B------:R-:W-:Y:S07]  /*5d80*/  LDSM.16.M88.4 R108, [R220+0x26800] ;  /* 0x02680000dc6c783b */ /* 0x000fee0000000200 */
[C---:B------:R-:W-:Y:S01]  /*5d90*/  HMMA.16816.F32.BF16 R8, R88.reuse, R98, R8 ;  /* 0x000000625808723c */ /* 0x040fe20000041808 */
[----:B------:R-:W1:Y:S07]  /*5da0*/  LDSM.16.M88.4 R96, [R220+0x26000] ;  /* 0x02600000dc60783b */ /* 0x000e6e0000000200 */
[C---:B----4-:R-:W-:Y:S08]  /*5db0*/  HMMA.16816.F32.BF16 R12, R88.reuse, R104, R12 ;  /* 0x00000068580c723c */ /* 0x050ff0000004180c */
[----:B------:R-:W-:Y:S01]  /*5dc0*/  HMMA.16816.F32.BF16 R16, R88, R106, R16 ;  /* 0x0000006a5810723c */ /* 0x000fe20000041810 */
[----:B------:R-:W-:Y:S07]  /*5dd0*/  LDSM.16.M88.4 R88, [R122+0x16000] ;  /* 0x016000007a58783b */ /* 0x000fee0000000200 */
[C---:B--2---:R-:W-:Y:S08]  /*5de0*/  HMMA.16816.F32.BF16 R4, R92.reuse, R100, R4 ;  /* 0x000000645c04723c */ /* 0x044ff00000041804 */
[C---:B------:R-:W-:Y:S01]  /*5df0*/  HMMA.16816.F32.BF16 R8, R92.reuse, R102, R8 ;  /* 0x000000665c08723c */ /* 0x040fe20000041808 */
[----:B------:R-:W2:Y:S07]  /*5e00*/  LDSM.16.M88.4 R100, [R3+0x26000] ;  /* 0x026000000364783b */ /* 0x000eae0000000200 */
[C---:B------:R-:W-:Y:S08]  /*5e10*/  HMMA.16816.F32.BF16 R12, R92.reuse, R112, R12 ;  /* 0x000000705c0c723c */ /* 0x040ff0000004180c */
[----:B------:R-:W-:Y:S01]  /*5e20*/  HMMA.16816.F32.BF16 R16, R92, R114, R16 ;  /* 0x000000725c10723c */ /* 0x000fe20000041810 */
[----:B------:R-:W3:Y:S07]  /*5e30*/  LDSM.16.M88.4 R92, [R3+0x26800] ;  /* 0x02680000035c783b */ /* 0x000eee0000000200 */
[C---:B-1----:R-:W-:Y:S08]  /*5e40*/  HMMA.16816.F32.BF16 R4, R84.reuse, R96, R4 ;  /* 0x000000605404723c */ /* 0x042ff00000041804 */
[C---:B------:R-:W-:Y:S08]  /*5e50*/  HMMA.16816.F32.BF16 R8, R84.reuse, R98, R8 ;  /* 0x000000625408723c */ /* 0x040ff00000041808 */
[C---:B------:R-:W-:Y:S08]  /*5e60*/  HMMA.16816.F32.BF16 R12, R84.reuse, R108, R12 ;  /* 0x0000006c540c723c */ /* 0x040ff0000004180c */
[----:B------:R-:W-:Y:S03]  /*5e70*/  HMMA.16816.F32.BF16 R16, R84, R110, R16 ;  /* 0x0000006e5410723c */ /* 0x000fe60000041810 */
[----:B------:R-:W-:Y:S04]  /*5e80*/  LOP3.LUT R85, R228, 0x10, RZ, 0xc0, !PT ;  /* 0x00000010e4557812 */ /* 0x000fe800078ec0ff */
[--C-:B------:R-:W-:Y:S01]  /*5e90*/  LOP3.LUT R84, R85, 0x8, R224.reuse, 0xf8, !PT ;  /* 0x0000000855547812 */ /* 0x100fe200078ef8e0 */
[C---:B--2---:R-:W-:Y:S05]  /*5ea0*/  HMMA.16816.F32.BF16 R4, R88.reuse, R100, R4 ;  /* 0x000000645804723c */ /* 0x044fea0000041804 */
[----:B------:R-:W-:Y:S02]  /*5eb0*/  LOP3.LUT R227, R84, R121, RZ, 0x3c, !PT ;  /* 0x0000007954e37212 */ /* 0x000fe400078e3cff */
[----:B------:R-:W-:Y:S01]  /*5ec0*/  SHF.R.U32.HI R85, RZ, 0x3, R224 ;  /* 0x00000003ff557819 */ /* 0x000fe200000116e0 */
[C---:B------:R-:W-:Y:S03]  /*5ed0*/  HMMA.16816.F32.BF16 R8, R88.reuse, R102, R8 ;  /* 0x000000665808723c */ /* 0x040fe60000041808 */
[----:B------:R-:W-:Y:S02]  /*5ee0*/  LOP3.LUT R227, R227, 0x200, R116, 0xf8, !PT ;  /* 0x00000200e3e37812 */ /* 0x000fe400078ef874 */
[----:B------:R-:W-:Y:S02]  /*5ef0*/  LOP3.LUT R85, R120, 0x18, R85, 0xf8, !PT ;  /* 0x0000001878557812 */ /* 0x000fe400078ef855 */
[----:B------:R-:W-:Y:S01]  /*5f00*/  LEA R227, R227, UR4, 0x1 ;  /* 0x00000004e3e37c11 */ /* 0x000fe2000f8e08ff */
[C---:B---3--:R-:W-:Y:S03]  /*5f10*/  HMMA.16816.F32.BF16 R12, R88.reuse, R92, R12 ;  /* 0x0000005c580c723c */ /* 0x048fe6000004180c */
[----:B------:R-:W-:Y:S01]  /*5f20*/  LOP3.LUT R85, R85, 0x1c0, R118, 0xf8, !PT ;  /* 0x000001c055557812 */ /* 0x000fe200078ef876 */
[----:B------:R-:W-:Y:S02]  /*5f30*/  VIADD R84, R227, 0x2a000 ;  /* 0x0002a000e3547836 */ /* 0x000fe40000000000 */
[----:B-----5:R-:W-:Y:S01]  /*5f40*/  FADD.FTZ R4, -R127, R4 ;  /* 0x000000047f047221 */ /* 0x020fe20000010100 */
[----:B------:R-:W-:Y:S01]  /*5f50*/  VIADD R112, R227, 0x2a040 ;  /* 0x0002a040e3707836 */ /* 0x000fe20000000000 */
[----:B------:R-:W-:Y:S01]  /*5f60*/  LOP3.LUT R229, R85, 0x38, R226, 0x78, !PT ;  /* 0x0000003855e57812 */ /* 0x000fe200078e78e2 */
[----:B------:R-:W-:Y:S02]  /*5f70*/  @P6 VIADD R112, R84, 0xffffffc0 ;  /* 0xffffffc054706836 */ /* 0x000fe40000000000 */
[----:B------:R-:W-:Y:S01]  /*5f80*/  FADD.FTZ R84, -R127, R5 ;  /* 0x000000057f547221 */ /* 0x000fe20000010100 */
[-C--:B------:R-:W-:Y:S01]  /*5f90*/  FSEL R4, R4, R127.reuse, P3 ;  /* 0x0000007f04047208 */ /* 0x080fe20001800000 */
[----:B------:R-:W-:Y:S01]  /*5fa0*/  FADD.FTZ R86, -R125, R7 ;  /* 0x000000077d567221 */ /* 0x000fe20000010100 */
[----:B------:R-:W-:Y:S01]  /*5fb0*/  FSETP.GE.FTZ.AND P3, PT, R130, RZ, PT ;  /* 0x000000ff8200720b */ /* 0x000fe20003f76000 */
[C---:B------:R-:W-:Y:S01]  /*5fc0*/  FADD.FTZ R8, -R127.reuse, R8 ;  /* 0x000000087f087221 */ /* 0x040fe20000010100 */
[----:B------:R-:W-:Y:S01]  /*5fd0*/  FSEL R5, R84, R127, P2 ;  /* 0x0000007f54057208 */ /* 0x000fe20001000000 */
[----:B------:R-:W-:Y:S03]  /*5fe0*/  HMMA.16816.F32.BF16 R16, R88, R94, R16 ;  /* 0x0000005e5810723c */ /* 0x000fe60000041810 */
[----:B------:R-:W-:Y:S01]  /*5ff0*/  FSEL R7, R86, R125, P0 ;  /* 0x0000007d56077208 */ /* 0x000fe20000000000 */
[----:B------:R-:W-:Y:S01]  /*6000*/  FADD.FTZ R92, -R127, R9 ;  /* 0x000000097f5c7221 */ /* 0x000fe20000010100 */
[----:B------:R-:W-:Y:S01]  /*6010*/  FSETP.GE.FTZ.AND P2, PT, R131, RZ, PT ;  /* 0x000000ff8300720b */ /* 0x000fe20003f56000 */
[C---:B------:R-:W-:Y:S01]  /*6020*/  FADD.FTZ R96, -R125.reuse, R11 ;  /* 0x0000000b7d607221 */ /* 0x040fe20000010100 */
[----:B------:R-:W-:Y:S01]  /*6030*/  FSETP.GE.FTZ.AND P0, PT, R202, RZ, PT ;  /* 0x000000ffca00720b */ /* 0x000fe20003f16000 */
[----:B------:R-:W-:Y:S01]  /*6040*/  FADD.FTZ R6, -R125, R6 ;  /* 0x000000067d067221 */ /* 0x000fe20000010100 */
[-C--:B------:R-:W-:Y:S01]  /*6050*/  FSEL R9, R8, R127.reuse, P3 ;  /* 0x0000007f08097208 */ /* 0x080fe20001800000 */
[----:B------:R-:W-:Y:S01]  /*6060*/  FADD.FTZ R8, -R127, R13 ;  /* 0x0000000d7f087221 */ /* 0x000fe20000010100 */
[----:B------:R-:W-:Y:S01]  /*6070*/  FSEL R92, R92, R127, P2 ;  /* 0x0000007f5c5c7208 */ /* 0x000fe20001000000 */
[C---:B------:R-:W-:Y:S01]  /*6080*/  FADD.FTZ R84, -R125.reuse, R15 ;  /* 0x0000000f7d547221 */ /* 0x040fe20000010100 */
[----:B------:R-:W-:Y:S01]  /*6090*/  FSEL R11, R96, R125, P0 ;  /* 0x0000007d600b7208 */ /* 0x000fe20000000000 */
[----:B------:R-:W-:Y:S01]  /*60a0*/  FADD.FTZ R10, -R125, R10 ;  /* 0x0000000a7d0a7221 */ /* 0x000fe20000010100 */
[----:B------:R-:W-:Y:S01]  /*60b0*/  FSETP.GE.FTZ.AND P2, PT, R208, RZ, PT ;  /* 0x000000ffd000720b */ /* 0x000fe20003f56000 */
[----:B------:R-:W-:Y:S01]  /*60c0*/  FMUL.FTZ R4, R205, R4 ;  /* 0x00000004cd047220 */ /* 0x000fe20000410000 */
[----:B------:R-:W-:Y:S01]  /*60d0*/  FSETP.GE.FTZ.AND P0, PT, R206, RZ, PT ;  /* 0x000000ffce00720b */ /* 0x000fe20003f16000 */
[----:B------:R-:W-:Y:S01]  /*60e0*/  FMUL.FTZ R5, R210, R5 ;  /* 0x00000005d2057220 */ /* 0x000fe20000410000 */
[----:B------:R-:W-:Y:S01]  /*60f0*/  FSEL R6, R6, R125, P1 ;  /* 0x0000007d06067208 */ /* 0x000fe20000800000 */
[----:B------:R-:W-:Y:S01]  /*6100*/  FADD.FTZ R12, -R127, R12 ;  /* 0x0000000c7f0c7221 */ /* 0x000fe20000010100 */
[----:B------:R-:W-:Y:S01]  /*6110*/  FSETP.GE.FTZ.AND P1, PT, R203, RZ, PT ;  /* 0x000000ffcb00720b */ /* 0x000fe20003f36000 */
[----:B------:R-:W-:Y:S01]  /*6120*/  FADD.FTZ R14, -R125, R14 ;  /* 0x0000000e7d0e7221 */ /* 0x000fe20000010100 */
[----:B------:R-:W-:Y:S01]  /*6130*/  FSEL R13, R8, R127, P2 ;  /* 0x0000007f080d7208 */ /* 0x000fe20001000000 */
[----:B------:R-:W-:Y:S01]  /*6140*/  FADD.FTZ R16, -R127, R16 ;  /* 0x000000107f107221 */ /* 0x000fe20000010100 */
[----:B------:R-:W-:Y:S01]  /*6150*/  FSEL R15, R84, R125, P0 ;  /* 0x0000007d540f7208 */ /* 0x000fe20000000000 */
[----:B------:R-:W-:Y:S01]  /*6160*/  FMUL.FTZ R6, R209, R6 ;  /* 0x00000006d1067220 */ /* 0x000fe20000410000 */
[----:B------:R-:W-:Y:S01]  /*6170*/  FSETP.GE.FTZ.AND P2, PT, R201, RZ, PT ;  /* 0x000000ffc900720b */ /* 0x000fe20003f56000 */
[----:B------:R-:W-:Y:S01]  /*6180*/  FMUL.FTZ R7, R204, R7 ;  /* 0x00000007cc077220 */ /* 0x000fe20000410000 */
[----:B------:R-:W-:Y:S01]  /*6190*/  FSETP.GE.FTZ.AND P0, PT, R200, RZ, PT ;  /* 0x000000ffc800720b */ /* 0x000fe20003f16000 */
[----:B------:R-:W-:Y:S01]  /*61a0*/  FMUL.FTZ R9, R130, R9 ;  /* 0x0000000982097220 */ /* 0x000fe20000410000 */
[----:B------:R-:W-:Y:S01]  /*61b0*/  FSEL R10, R10, R125, P1 ;  /* 0x0000007d0a0a7208 */ /* 0x000fe20000800000 */
[----:B------:R-:W-:Y:S01]  /*61c0*/  FMUL.FTZ R92, R131, R92 ;  /* 0x0000005c835c7220 */ /* 0x000fe20000410000 */
[----:B------:R-:W-:Y:S01]  /*61d0*/  FSETP.GE.FTZ.AND P3, PT, R129, RZ, PT ;  /* 0x000000ff8100720b */ /* 0x000fe20003f76000 */
[----:B------:R-:W-:Y:S01]  /*61e0*/  FMUL.FTZ R11, R202, R11 ;  /* 0x0000000bca0b7220 */ /* 0x000fe20000410000 */
[----:B------:R-:W-:Y:S01]  /*61f0*/  FSETP.GE.FTZ.AND P1, PT, R207, RZ, PT ;  /* 0x000000ffcf00720b */ /* 0x000fe20003f36000 */
[----:B------:R-:W-:Y:S01]  /*6200*/  FMUL.FTZ R10, R203, R10 ;  /* 0x0000000acb0a7220 */ /* 0x000fe20000410000 */
[----:B------:R-:W-:Y:S01]  /*6210*/  F2FP.BF16.F32.PACK_AB R5, R5, R4 ;  /* 0x000000040505723e */ /* 0x000fe200000010ff */
        /* <DEDUP_REMOVED lines=9> */
[----:B------:R-:W-:Y:S01]  /*62b0*/  FSEL R13, R16, R127, P3 ;  /* 0x0000007f100d7208 */ /* 0x000fe20001800000 */
[----:B------:R-:W-:Y:S01]  /*62c0*/  @P2 FADD.FTZ R127, -R127, R17 ;  /* 0x000000117f7f2221 */ /* 0x000fe20000010100 */
[----:B------:R-:W-:Y:S01]  /*62d0*/  FSEL R4, R4, R125, P1 ;  /* 0x0000007d04047208 */ /* 0x000fe20000800000 */
[----:B------:R-:W-:Y:S01]  /*62e0*/  @P0 FADD.FTZ R125, -R125, R19 ;  /* 0x000000137d7d0221 */ /* 0x000fe20000010100 */
[----:B------:R-:W-:Y:S02]  /*62f0*/  LOP3.LUT R229, R229, 0x200, R118, 0xf8, !PT ;  /* 0x00000200e5e57812 */ /* 0x000fe400078ef876 */
[----:B------:R-:W-:Y:S02]  /*6300*/  F2FP.BF16.F32.PACK_AB R7, R7, R6 ;  /* 0x000000060707723e */ /* 0x000fe400000010ff */
[----:B------:R-:W-:Y:S02]  /*6310*/  F2FP.BF16.F32.PACK_AB R9, R92, R9 ;  /* 0x000000095c09723e */ /* 0x000fe400000010ff */
        /* <DEDUP_REMOVED lines=71> */
.L_x_1989:
[----:B------:R-:W-:Y:S01]  /*6790*/  STS [R198+0x28000], R5 ;  /* 0x02800005c6007388 */ /* 0x000fe20000000800 */
[----:B------:R-:W-:Y:S01]  /*67a0*/  FMUL.FTZ R13, R128, R13 ;  /* 0x0000000d800d7220 */ /* 0x000fe20000410000 */
[----:B------:R-:W-:Y:S01]  /*67b0*/  FMUL.FTZ R4, R199, R4 ;  /* 0x00000004c7047220 */ /* 0x000fe20000410000 */
[----:B------:R-:W-:Y:S03]  /*67c0*/  FMUL.FTZ R6, R201, R127 ;  /* 0x0000007fc9067220 */ /* 0x000fe60000410000 */
[----:B------:R-:W-:Y:S01]  /*67d0*/  STS [R198+0x28400], R7 ;  /* 0x02840007c6007388 */ /* 0x000fe20000000800 */
[----:B------:R-:W-:Y:S01]  /*67e0*/  FMUL.FTZ R125, R200, R125 ;  /* 0x0000007dc87d7220 */ /* 0x000fe20000410000 */
[----:B------:R-:W-:Y:S01]  /*67f0*/  F2FP.BF16.F32.PACK_AB R93, R15, R14 ;  /* 0x0000000e0f5d723e */ /* 0x000fe200000010ff */
[----:B------:R-:W-:Y:S01]  /*6800*/  IMAD.IADD R197, R197, 0x1, R212 ;  /* 0x00000001c5c57824 */ /* 0x000fe200078e02d4 */
[----:B------:R-:W-:Y:S02]  /*6810*/  F2FP.BF16.F32.PACK_AB R129, R208, R129 ;  /* 0x00000081d081723e */ /* 0x000fe400000010ff */
[----:B------:R-:W-:Y:S01]  /*6820*/  STS [R196+0x28000], R9 ;  /* 0x02800009c4007388 */ /* 0x000fe20000000800 */
[----:B------:R-:W-:Y:S01]  /*6830*/  F2FP.BF16.F32.PACK_AB R92, R6, R13 ;  /* 0x0000000d065c723e */ /* 0x000fe200000010ff */
[----:B------:R-:W2:Y:S01]  /*6840*/  LDC R250, c[0x0][0x44c] ;  /* 0x00011300fffa7b82 */ /* 0x000ea20000000800 */
[----:B------:R-:W-:Y:S03]  /*6850*/  F2FP.BF16.F32.PACK_AB R94, R125, R4 ;  /* 0x000000047d5e723e */ /* 0x000fe600000010ff */
[----:B------:R-:W-:Y:S01]  /*6860*/  STS [R196+0x28400], R11 ;  /* 0x0284000bc4007388 */ /* 0x000fe20000000800 */
[----:B------:R-:W-:Y:S05]  /*6870*/  LEA R229, R229, UR4, 0x1 ;  /* 0x00000004e5e57c11 */ /* 0x000fea000f8e08ff */
[----:B------:R-:W-:Y:S06]  /*6880*/  STS [R212+-0x2000], R129 ;  /* 0xffe00081d4007388 */ /* 0x000fec0000000800 */
[----:B------:R-:W-:Y:S06]  /*6890*/  STS [R212+-0x1c00], R93 ;  /* 0xffe4005dd4007388 */ /* 0x000fec0000000800 */
[----:B------:R-:W-:Y:S06]  /*68a0*/  STS [R197+-0x2000], R92 ;  /* 0xffe0005cc5007388 */ /* 0x000fec0000000800 */
[----:B------:R-:W-:Y:S01]  /*68b0*/  STS [R197+-0x1c00], R94 ;  /* 0xffe4005ec5007388 */ /* 0x000fe20000000800 */
[----:B------:R-:W-:Y:S01]  /*68c0*/  BAR.SYNC.DEFER_BLOCKING 0x0 ;  /* 0x0000000000007b1d */ /* 0x000fe20000010000 */
[----:B--2---:R-:W-:Y:S05]  /*68d0*/  IMAD R250, R250, UR12, RZ ;  /* 0x0000000cfafa7c24 */ /* 0x004fea000f8e02ff */
[----:B------:R-:W-:Y:S06]  /*68e0*/  LDSM.16.MT88.4 R4, [R227+0x2a000] ;  /* 0x02a00000e304783b */ /* 0x000fec0000004200 */
[----:B------:R-:W2:Y:S06]  /*68f0*/  LDSM.16.MT88.4 R8, [R229+0x10000] ;  /* 0x01000000e508783b */ /* 0x000eac0000004200 */
[----:B------:R-:W3:Y:S06]  /*6900*/  LDSM.16.MT88.4 R12, [R112] ;  /* 0x00000000700c783b */ /* 0x000eec0000004200 */
[----:B-1----:R-:W1:Y:S06]  /*6910*/  LDSM.16.MT88.4 R16, [R229+0x12000] ;  /* 0x01200000e510783b */ /* 0x002e6c0000004200 */
[----:B------:R-:W4:Y:S06]  /*6920*/  LDSM.16.MT88.4 R84, [R229+0x14000] ;  /* 0x01400000e554783b */ /* 0x000f2c0000004200 */
        /* <DEDUP_REMOVED lines=148> */
.L_x_1990:
[----:B------:R-:W-:Y:S01]  /*7270*/  LOP3.LUT R116, R119, 0x400, R116, 0xf8, !PT ;  /* 0x0000040077747812 */ /* 0x000fe200078ef874 */
[----:B------:R-:W-:Y:S01]  /*7280*/  LDSM.16.MT88.4 R16, [R229+0x18000] ;  /* 0x01800000e510783b */ /* 0x000fe20000004200 */
[----:B------:R-:W-:Y:S01]  /*7290*/  PLOP3.LUT P1, PT, PT, PT, UP0, 0x80, 0x8 ;  /* 0x000000000008781c */ /* 0x000fe20003f2f008 */
[----:B------:R-:W-:Y:S01]  /*72a0*/  @UP0 UIADD3 UR63, UP1, UPT, UR54, -0x100, URZ ;  /* 0xffffff00363f0890 */ /* 0x000fe2000ff3e0ff */
[----:B------:R-:W-:Y:S01]  /*72b0*/  LOP3.LUT R116, R116, R117, RZ, 0xfc, !PT ;  /* 0x0000007574747212 */ /* 0x000fe200078efcff */
[----:B------:R-:W-:Y:S01]  /*72c0*/  LDSM.16.MT88.4 R96, [R229+0x1a000] ;  /* 0x01a00000e560783b */ /* 0x000fe20000004200 */
[----:B------:R-:W-:Y:S01]  /*72d0*/  PLOP3.LUT P2, PT, PT, PT, UP0, 0x80, 0x8 ;  /* 0x000000000008781c */ /* 0x000fe20003f4f008 */
[----:B------:R-:W-:Y:S01]  /*72e0*/  @UP0 UIADD3.X UR62, UPT, UPT, UR55, -0x1, URZ, UP1, !UPT ;  /* 0xffffffff373e0890 */ /* 0x000fe20008ffe4ff */
[----:B------:R-:W-:Y:S01]  /*72f0*/  LEA R230, R116, UR4, 0x1 ;  /* 0x0000000474e67c11 */ /* 0x000fe2000f8e08ff */
[----:B------:R-:W-:Y:S01]  /*7300*/  LDSM.16.MT88.4 R112, [R229+0x1c000] ;  /* 0x01c00000e570783b */ /* 0x000fe20000004200 */
[----:B------:R-:W-:Y:S01]  /*7310*/  PLOP3.LUT P4, PT, PT, PT, UP0, 0x80, 0x8 ;  /* 0x000000000008781c */ /* 0x000fe20003f8f008 */
[----:B------:R-:W-:Y:S01]  /*7320*/  @UP0 UIADD3 UR10, UP1, UPT, UR10, -0x100, URZ ;  /* 0xffffff000a0a0890 */ /* 0x000fe2000ff3e0ff */
[----:B------:R-:W-:Y:S01]  /*7330*/  PLOP3.LUT P3, PT, PT, PT, UP0, 0x80, 0x8 ;  /* 0x000000000008781c */ /* 0x000fe20003f6f008 */
[----:B------:R-:W2:Y:S01]  /*7340*/  LDSM.16.M88.4 R128, [R230+0x28000] ;  /* 0x02800000e680783b */ /* 0x000ea20000000200 */
[C---:B------:R-:W-:Y:S01]  /*7350*/  IMAD.IADD R231, R223.reuse, 0x1, R230 ;  /* 0x00000001dfe77824 */ /* 0x040fe200078e02e6 */
[----:B------:R-:W-:Y:S02]  /*7360*/  ULOP3.LUT UR16, UR49, 0x1, URZ, 0xc0, !UPT ;  /* 0x0000000131107892 */ /* 0x000fe4000f8ec0ff */
[----:B------:R-:W1:Y:S01]  /*7370*/  LDSM.16.M88.4 R124, [R230+0x29000] ;  /* 0x02900000e67c783b */ /* 0x000e620000000200 */
[----:B------:R-:W-:Y:S02]  /*7380*/  @UP0 UIADD3.X UR11, UPT, UPT, UR11, -0x1, URZ, UP1, !UPT ;  /* 0xffffffff0b0b0890 */ /* 0x000fe40008ffe4ff */
[----:B------:R-:W-:Y:S01]  /*7390*/  UISETP.NE.U32.AND UP1, UPT, UR16, 0x1, UPT ;  /* 0x000000011000788c */ /* 0x000fe2000bf25070 */
[----:B------:R-:W3:Y:S04]  /*73a0*/  LDSM.16.MT88.4 R196, [R229+0x1e000] ;  /* 0x01e00000e5c4783b */ /* 0x000ee80000004200 */
[----:B------:R-:W-:Y:S01]  /*73b0*/  LDSM.16.MT88.4 R204, [R229+0x18800] ;  /* 0x01880000e5cc783b */ /* 0x000fe20000004200 */
[----:B------:R-:W-:Y:S03]  /*73c0*/  PLOP3.LUT P5, PT, PT, PT, UP1, 0x80, 0x8 ;  /* 0x000000000008781c */ /* 0x000fe60003faf018 */
[----:B------:R-:W4:Y:S04]  /*73d0*/  LDSM.16.M88.4 R200, [R231+0x28000] ;  /* 0x02800000e7c8783b */ /* 0x000f280000000200 */
[----:B------:R-:W4:Y:S04]  /*73e0*/  LDSM.16.M88.4 R208, [R231+0x29000] ;  /* 0x02900000e7d0783b */ /* 0x000f280000000200 */
[----:B------:R-:W4:Y:S04]  /*73f0*/  LDSM.16.MT88.4 R212, [R229+0x1a800] ;  /* 0x01a80000e5d4783b */ /* 0x000f280000004200 */
[----:B------:R-:W4:Y:S04]  /*7400*/  LDSM.16.MT88.4 R216, [R229+0x1c800] ;  /* 0x01c80000e5d8783b */ /* 0x000f280000004200 */
[----:B------:R-:W-:Y:S01]  /*7410*/  STL.64 [R1], R2 ;  /* 0x0000000201007387 */ /* 0x000fe20000100a00 */
[-C--:B--2---:R-:W-:Y:S08]  /*7420*/  HMMA.16816.F32.BF16 R4, R128, R16.reuse, RZ ;  /* 0x000000108004723c */ /* 0x084ff000000418ff */
[C---:B-1----:R-:W-:Y:S08]  /*7430*/  HMMA.16816.F32.BF16 R8, R124.reuse, R16, RZ ;  /* 0x000000107c08723c */ /* 0x042ff000000418ff */
        /* <DEDUP_REMOVED lines=22> */
[----:B------:R-:W-:Y:S07]  /*75a0*/  LDSM.16.M88.4 R204, [R230] ;  /* 0x00000000e6cc783b */ /* 0x000fee0000000200 */
        /* <DEDUP_REMOVED lines=9> */
[----:B------:R3:W4:Y:S07]  /*7640*/  LDSM.16.M88.4 R216, [R230+0x1000] ;  /* 0x00100000e6d8783b */ /* 0x00072e0000000200 */
[-C--:B-1----:R-:W-:Y:S08]  /*7650*/  HMMA.16816.F32.BF16 R116, R200, R196.reuse, R116 ;  /* 0x000000c4c874723c */ /* 0x082ff00000041874 */
[C---:B------:R-:W-:Y:S08]  /*7660*/  HMMA.16816.F32.BF16 R120, R208.reuse, R196, R120 ;  /* 0x000000c4d078723c */ /* 0x040ff00000041878 */
[-C--:B------:R-:W-:Y:S01]  /*7670*/  HMMA.16816.F32.BF16 R124, R208, R198.reuse, R124 ;  /* 0x000000c6d07c723c */ /* 0x080fe2000004187c */
[----:B------:R-:W1:Y:S02]  /*7680*/  LDSM.16.MT88.4 R208, [R229+0x1b000] ;  /* 0x01b00000e5d0783b */ /* 0x000e640000004200 */
[----:B---3--:R-:W-:Y:S05]  /*7690*/  IMAD.IADD R230, R223, 0x1, R230 ;  /* 0x00000001dfe67824 */ /* 0x008fea00078e02e6 */
[----:B------:R-:W-:Y:S01]  /*76a0*/  HMMA.16816.F32.BF16 R128, R200, R198, R128 ;  /* 0x000000c6c880723c */ /* 0x000fe20000041880 */
[----:B------:R-:W3:Y:S04]  /*76b0*/  LDSM.16.MT88.4 R196, [R229+0x1d000] ;  /* 0x01d00000e5c4783b */ /* 0x000ee80000004200 */
[----:B------:R-:W3:Y:S03]  /*76c0*/  LDSM.16.MT88.4 R200, [R229+0x1f000] ;  /* 0x01f00000e5c8783b */ /* 0x000ee60000004200 */
[-C--:B--2---:R-:W-:Y:S08]  /*76d0*/  HMMA.16816.F32.BF16 R4, R204, R212.reuse, R4 ;  /* 0x000000d4cc04723c */ /* 0x084ff00000041804 */
[C---:B----4-:R-:W-:Y:S08]  /*76e0*/  HMMA.16816.F32.BF16 R8, R216.reuse, R212, R8 ;  /* 0x000000d4d808723c */ /* 0x050ff00000041808 */
[-C--:B------:R-:W-:Y:S08]  /*76f0*/  HMMA.16816.F32.BF16 R12, R216, R214.reuse, R12 ;  /* 0x000000d6d80c723c */ /* 0x080ff0000004180c */
[C---:B------:R-:W-:Y:S01]  /*7700*/  HMMA.16816.F32.BF16 R16, R204.reuse, R214, R16 ;  /* 0x000000d6cc10723c */ /* 0x040fe20000041810 */
[----:B------:R-:W-:Y:S07]  /*7710*/  LDSM.16.MT88.4 R212, [R229+0x19800] ;  /* 0x01980000e5d4783b */ /* 0x000fee0000004200 */
[-C--:B-1----:R-:W-:Y:S08]  /*7720*/  HMMA.16816.F32.BF16 R84, R204, R208.reuse, R84 ;  /* 0x000000d0cc54723c */ /* 0x082ff00000041854 */
[C---:B------:R-:W-:Y:S08]  /*7730*/  HMMA.16816.F32.BF16 R88, R216.reuse, R208, R88 ;  /* 0x000000d0d858723c */ /* 0x040ff00000041858 */
[-C--:B------:R-:W-:Y:S08]  /*7740*/  HMMA.16816.F32.BF16 R92, R216, R210.reuse, R92 ;  /* 0x000000d2d85c723c */ /* 0x080ff0000004185c */
[C---:B------:R-:W-:Y:S01]  /*7750*/  HMMA.16816.F32.BF16 R96, R204.reuse, R210, R96 ;  /* 0x000000d2cc60723c */ /* 0x040fe20000041860 */
[----:B------:R-:W1:Y:S07]  /*7760*/  LDSM.16.M88.4 R208, [R230] ;  /* 0x00000000e6d0783b */ /* 0x000e6e0000000200 */
[-C--:B---3--:R-:W-:Y:S08]  /*7770*/  HMMA.16816.F32.BF16 R100, R204, R196.reuse, R100 ;  /* 0x000000c4cc64723c */ /* 0x088ff00000041864 */
[C---:B------:R-:W-:Y:S08]  /*7780*/  HMMA.16816.F32.BF16 R104, R216.reuse, R196, R104 ;  /* 0x000000c4d868723c */ /* 0x040ff00000041868 */
[-C--:B------:R-:W-:Y:S08]  /*7790*/  HMMA.16816.F32.BF16 R108, R216, R198.reuse, R108 ;  /* 0x000000c6d86c723c */ /* 0x080ff0000004186c */
[C---:B------:R-:W-:Y:S01]  /*77a0*/  HMMA.16816.F32.BF16 R112, R204.reuse, R198, R112 ;  /* 0x000000c6cc70723c */ /* 0x040fe20000041870 */
[----:B------:R-:W2:Y:S07]  /*77b0*/  LDSM.16.M88.4 R196, [R230+0x1000] ;  /* 0x00100000e6c4783b */ /* 0x000eae0000000200 */
[-C--:B------:R-:W-:Y:S08]  /*77c0*/  HMMA.16816.F32.BF16 R116, R204, R200.reuse, R116 ;  /* 0x000000c8cc74723c */ /* 0x080ff00000041874 */
[C---:B------:R-:W-:Y:S01]  /*77d0*/  HMMA.16816.F32.BF16 R120, R216.reuse, R200, R120 ;  /* 0x000000c8d878723c */ /* 0x040fe20000041878 */
[----:B------:R-:W-:Y:S07]  /*77e0*/  IMAD.U32 R201, RZ, RZ, UR51 ;  /* 0x00000033ffc97e24 */ /* 0x000fee000f8e00ff */
[-C--:B------:R-:W-:Y:S01]  /*77f0*/  HMMA.16816.F32.BF16 R124, R216, R202.reuse, R124 ;  /* 0x000000cad87c723c */ /* 0x080fe2000004187c */
[----:B------:R-:W3:Y:S07]  /*7800*/  LDSM.16.MT88.4 R216, [R229+0x1b800] ;  /* 0x01b80000e5d8783b */ /* 0x000eee0000004200 */
[----:B------:R-:W-:Y:S01]  /*7810*/  HMMA.16816.F32.BF16 R128, R204, R202, R128 ;  /* 0x000000cacc80723c */ /* 0x000fe20000041880 */
[----:B------:R-:W-:Y:S07]  /*7820*/  IMAD.U32 R205, RZ, RZ, UR51 ;  /* 0x00000033ffcd7e24 */ /* 0x000fee000f8e00ff */
[-C--:B-1----:R-:W-:Y:S08]  /*7830*/  HMMA.16816.F32.BF16 R4, R208, R212.reuse, R4 ;  /* 0x000000d4d004723c */ /* 0x082ff00000041804 */
[C---:B--2---:R-:W-:Y:S04]  /*7840*/  HMMA.16816.F32.BF16 R8, R196.reuse, R212, R8 ;  /* 0x000000d4c408723c */ /* 0x044fe80000041808 */
[----:B------:R-:W-:Y:S02]  /*7850*/  LEA R212, P0, R201, R240, 0x2 ;  /* 0x000000f0c9d47211 */ /* 0x000fe400078010ff */
[----:B------:R-:W1:Y:S02]  /*7860*/  LDSM.16.MT88.4 R200, [R229+0x1d800] ;  /* 0x01d80000e5c8783b */ /* 0x000e640000004200 */
[-C--:B------:R-:W-:Y:S03]  /*7870*/  HMMA.16816.F32.BF16 R12, R196, R214.reuse, R12 ;  /* 0x000000d6c40c723c */ /* 0x080fe6000004180c */
[----:B------:R-:W-:Y:S02]  /*7880*/  LEA.HI.X.SX32 R213, R205, R241, 0x2, P0 ;  /* 0x000000f1cdd57211 */ /* 0x000fe400000f16ff */
[----:B------:R-:W2:Y:S01]  /*7890*/  LDSM.16.MT88.4 R204, [R229+0x1f800] ;  /* 0x01f80000e5cc783b */ /* 0x000ea20000004200 */
[C---:B------:R-:W-:Y:S02]  /*78a0*/  LEA R230, P0, R250.reuse, R212, 0x5 ;  /* 0x000000d4fae67211 */ /* 0x040fe400078028ff */
[C---:B------:R-:W-:Y:S04]  /*78b0*/  HMMA.16816.F32.BF16 R16, R208.reuse, R214, R16 ;  /* 0x000000d6d010723c */ /* 0x040fe80000041810 */
[C---:B------:R-:W-:Y:S02]  /*78c0*/  LEA.HI.X.SX32 R231, R250.reuse, R213, 0x5, P0 ;  /* 0x000000d5fae77211 */ /* 0x040fe400000f2eff */
[C---:B------:R-:W-:Y:S02]  /*78d0*/  LEA R214, P0, R250.reuse, R230, 0x5 ;  /* 0x000000e6fad67211 */ /* 0x040fe400078028ff */
[-C--:B---3--:R-:W-:Y:S03]  /*78e0*/  HMMA.16816.F32.BF16 R84, R208, R216.reuse, R84 ;  /* 0x000000d8d054723c */ /* 0x088fe60000041854 */
        /* <DEDUP_REMOVED lines=20> */
[C---:B------:R-:W-:Y:S02]  /*7a30*/  LEA R2, P0, R250.reuse, R204, 0x5 ;  /* 0x000000ccfa027211 */ /* 0x040fe400078028ff */
[----:B------:R-:W-:Y:S02]  /*7a40*/  SHF.R.U32.HI R196, RZ, 0x2, R224 ;  /* 0x00000002ffc47819 */ /* 0x000fe400000116e0 */
[C---:B------:R-:W-:Y:S01]  /*7a50*/  LEA.HI.X.SX32 R3, R250.reuse, R205, 0x5, P0 ;  /* 0x000000cdfa037211 */ /* 0x040fe200000f2eff */
[----:B------:R-:W-:Y:S04]  /*7a60*/  HMMA.16816.F32.BF16 R128, R208, R206, R128 ;  /* 0x000000ced080723c */ /* 0x000fe80000041880 */
[----:B------:R-:W-:Y:S02]  /*7a70*/  LEA R198, P0, R250, R2, 0x5 ;  /* 0x00000002fac67211 */ /* 0x000fe400078028ff */
[----:B------:R-:W-:Y:S02]  /*7a80*/  @P4 LOP3.LUT R197, R228, 0x30, RZ, 0xc0, !PT ;  /* 0x00000030e4c54812 */ /* 0x000fe400078ec0ff */
[C---:B------:R-:W-:Y:S02]  /*7a90*/  LEA.HI.X.SX32 R199, R250.reuse, R3, 0x5, P0 ;  /* 0x00000003fac77211 */ /* 0x040fe400000f2eff */
[C---:B------:R-:W-:Y:S02]  /*7aa0*/  LEA R206, P0, R250.reuse, R198, 0x5 ;  /* 0x000000c6face7211 */ /* 0x040fe400078028ff */
[----:B------:R-:W-:Y:S02]  /*7ab0*/  @P3 LOP3.LUT R239, R197, 0x7, R196, 0xf8, !PT ;  /* 0x00000007c5ef3812 */ /* 0x000fe400078ef8c4 */
[C---:B------:R-:W-:Y:S02]  /*7ac0*/  LEA.HI.X.SX32 R207, R250.reuse, R199, 0x5, P0 ;  /* 0x000000c7facf7211 */ /* 0x040fe400000f2eff */
[----:B------:R-:W-:Y:S01]  /*7ad0*/  PLOP3.LUT P0, PT, PT, PT, UP0, 0x80, 0x8 ;  /* 0x000000000008781c */ /* 0x000fe20003f0f008 */
[----:B------:R-:W-:Y:S01]  /*7ae0*/  @P2 IMAD.WIDE.U32 R210, R239, R232, UR54 ;  /* 0x00000036efd22e25 */ /* 0x000fe2000f8e00e8 */
[C---:B------:R-:W-:Y:S01]  /*7af0*/  LEA R208, P4, R250.reuse, R206, 0x5 ;  /* 0x000000cefad07211 */ /* 0x040fe200078828ff */
[----:B------:R-:W-:Y:S01]  /*7b00*/  @UP0 UMOV UR54, UR63 ;  /* 0x0000003f00360c82 */ /* 0x000fe20008000000 */
[----:B------:R-:W-:Y:S01]  /*7b10*/  @UP0 UMOV UR55, UR62 ;  /* 0x0000003e00370c82 */ /* 0x000fe20008000000 */
[----:B------:R-:W-:Y:S01]  /*7b20*/  UISETP.GT.AND UP0, UPT, UR49, UR45, UPT ;  /* 0x0000002d3100728c */ /* 0x000fe2000bf04270 */
[----:B------:R-:W5:Y:S01]  /*7b30*/  @P1 LDG.E R237, desc[UR34][R210.64+-0x100] ;  /* 0xffff0022d2ed1981 */ /* 0x000f62000c1e1900 */
[C---:B------:R-:W-:Y:S01]  /*7b40*/  LEA.HI.X.SX32 R209, R250.reuse, R207, 0x5, P4 ;  /* 0x000000cffad17211 */ /* 0x040fe200020f2eff */
[----:B------:R-:W-:Y:S01]  /*7b50*/  UIADD3 UR49, UPT, UPT, UR49, -0x1, URZ ;  /* 0xffffffff31317890 */ /* 0x000fe2000fffe0ff */
[C---:B------:R-:W-:Y:S04]  /*7b60*/  LEA R196, P2, R250.reuse, R208, 0x5 ;  /* 0x000000d0fac47211 */ /* 0x040fe800078428ff */
[----:B------:R1:W5:Y:S01]  /*7b70*/  @P0 LDG.E R236, desc[UR34][R210.64+-0xe0] ;  /* 0xffff2022d2ec0981 */ /* 0x000362000c1e1900 */
[C---:B------:R-:W-:Y:S02]  /*7b80*/  LEA.HI.X.SX32 R197, R250.reuse, R209, 0x5, P2 ;  /* 0x000000d1fac57211 */ /* 0x040fe400010f2eff */
[C---:B------:R-:W-:Y:S01]  /*7b90*/  LEA R228, P0, R250.reuse, R196, 0x5 ;  /* 0x000000c4fae47211 */ /* 0x040fe200078028ff */
[----:B------:R-:W-:Y:S03]  /*7ba0*/  REDG.E.ADD.F32.FTZ.RN.STRONG.GPU desc[UR34][R240.64], R4 ;  /* 0x00000004f00079a6 */ /* 0x000fe6000c12f322 */
[C---:B------:R-:W-:Y:S01]  /*7bb0*/  LEA.HI.X.SX32 R229, R250.reuse, R197, 0x5, P0 ;  /* 0x000000c5fae57211 */ /* 0x040fe200000f2eff */
[----:B------:R2:W-:Y:S04]  /*7bc0*/  REDG.E.ADD.F32.FTZ.RN.STRONG.GPU desc[UR34][R212.64], R5 ;  /* 0x00000005d40079a6 */ /* 0x0005e8000c12f322 */
[----:B------:R3:W-:Y:S04]  /*7bd0*/  REDG.E.ADD.F32.FTZ.RN.STRONG.GPU desc[UR34][R230.64], R6 ;  /* 0x00000006e60079a6 */ /* 0x0007e8000c12f322 */
[----:B------:R4:W-:Y:S04]  /*7be0*/  REDG.E.ADD.F32.FTZ.RN.STRONG.GPU desc[UR34][R214.64], R7 ;  /* 0x00000007d60079a6 */ /* 0x0009e8000c12f322 */
[----:B------:R4:W-:Y:S04]  /*7bf0*/  REDG.E.ADD.F32.FTZ.RN.STRONG.GPU desc[UR34][R216.64], R8 ;  /* 0x00000008d80079a6 */ /* 0x0009e8000c12f322 */
[----:B------:R4:W-:Y:S01]  /*7c00*/  REDG.E.ADD.F32.FTZ.RN.STRONG.GPU desc[UR34][R218.64], R9 ;  /* 0x00000009da0079a6 */ /* 0x0009e2000c12f322 */
[C---:B-1----:R-:W-:Y:S03]  /*7c10*/  IMAD.WIDE R210, R250.reuse, -0xc0, R228 ;  /* 0xffffff40fad27825 */ /* 0x042fe600078e02e4 */
[----:B------:R1:W-:Y:S04]  /*7c20*/  REDG.E.ADD.F32.FTZ.RN.STRONG.GPU desc[UR34][R200.64], R10 ;  /* 0x0000000ac80079a6 */ /* 0x0003e8000c12f322 */
[----:B------:R1:W-:Y:S01]  /*7c30*/  REDG.E.ADD.F32.FTZ.RN.STRONG.GPU desc[UR34][R202.64], R11 ;  /* 0x0000000bca0079a6 */ /* 0x0003e2000c12f322 */
[C---:B--2---:R-:W-:Y:S03]  /*7c40*/  LEA R212, P0, R250.reuse, R210, 0x5 ;  /* 0x000000d2fad47211 */ /* 0x044fe600078028ff */
[----:B------:R-:W-:Y:S01]  /*7c50*/  REDG.E.ADD.F32.FTZ.RN.STRONG.GPU desc[UR34][R240.64+0x80], R16 ;  /* 0x00008010f00079a6 */ /* 0x000fe2000c12f322 */
[C---:B------:R-:W-:Y:S03]  /*7c60*/  LEA.HI.X.SX32 R213, R250.reuse, R211, 0x5, P0 ;  /* 0x000000d3fad57211 */ /* 0x040fe600000f2eff */
[----:B------:R2:W-:Y:S01]  /*7c70*/  REDG.E.ADD.F32.FTZ.RN.STRONG.GPU desc[UR34][R204.64+0x80], R17 ;  /* 0x00008011cc0079a6 */ /* 0x0005e2000c12f322 */
[C---:B---3--:R-:W-:Y:S03]  /*7c80*/  LEA R230, P0, R250.reuse, R212, 0x5 ;  /* 0x000000d4fae67211 */ /* 0x048fe600078028ff */
[----:B------:R-:W-:Y:S01]  /*7c90*/  REDG.E.ADD.F32.FTZ.RN.STRONG.GPU desc[UR34][R2.64+0x80], R18 ;  /* 0x00008012020079a6 */ /* 0x000fe2000c12f322 */
        /* <DEDUP_REMOVED lines=18> */
[C---:B-1----:R-:W-:Y:S03]  /*7dc0*/  LEA R200, P0, R250.reuse, R218, 0x5 ;  /* 0x000000dafac87211 */ /* 0x042fe600078028ff */
        /* <DEDUP_REMOVED lines=10> */
[C---:B--2---:R-:W-:Y:S03]  /*7e70*/  LEA R204, P0, R250.reuse, R8, 0x5 ;  /* 0x00000008facc7211 */ /* 0x044fe600078028ff */
        /* <DEDUP_REMOVED lines=10> */
[C---:B---3--:R-:W-:Y:S03]  /*7f20*/  IMAD.WIDE R18, R250.reuse, -0xc0, R16 ;  /* 0xffffff40fa127825 */ /* 0x048fe600078e0210 */
        /* <DEDUP_REMOVED lines=22> */
[----:B------:R-:W-:Y:S01]  /*8090*/  LDSM.16.MT88.4 R8, [R0] ;  /* 0x000000000008783b */ /* 0x000fe20000004200 */
        /* <DEDUP_REMOVED lines=15> */
[C---:B-1----:R-:W-:Y:S02]  /*8190*/  LEA.HI.X.SX32 R87, R250.reuse, R213, 0x5, P0 ;  /* 0x000000d5fa577211 */ /* 0x042fe400000f2eff */
        /* <DEDUP_REMOVED lines=29> */
[----:B------:R-:W2:Y:S01]  /*8370*/  LDSM.16.MT88.4 R4, [R227+0x28000] ;  /* 0x02800000e304783b */ /* 0x000ea20000004200 */
[C---:B------:R-:W-:Y:S03]  /*8380*/  LEA.HI.X.SX32 R219, R250.reuse, R97, 0x5, P0 ;  /* 0x00000061fadb7211 */ /* 0x040fe600000f2eff */
[----:B------:R-:W-:Y:S01]  /*8390*/  LDSM.16.MT88.4 R116, [R0+0x5800] ;  /* 0x005800000074783b */ /* 0x000fe20000004200 */
[C---:B------:R-:W-:Y:S03]  /*83a0*/  IMAD.WIDE R200, R250.reuse, -0xc0, R218 ;  /* 0xffffff40fac87825 */ /* 0x040fe600078e02da */
[----:B------:R3:W5:Y:S01]  /*83b0*/  LDL.LU.64 R2, [R1] ;  /* 0x0000000001027983 */ /* 0x0007620000300a00 */
[C---:B------:R-:W-:Y:S03]  /*83c0*/  LEA R98, P0, R250.reuse, R200, 0x5 ;  /* 0x000000c8fa627211 */ /* 0x040fe600078028ff */
[----:B------:R-:W-:Y:S01]  /*83d0*/  REDG.E.ADD.F32.FTZ.RN.STRONG.GPU desc[UR34][R96.64+0x300], R122 ;  /* 0x0003007a600079a6 */ /* 0x000fe2000c12f322 */
[C---:B-1----:R-:W-:Y:S03]  /*83e0*/  VIADD R120, R227.reuse, 0x40 ;  /* 0x00000040e3787836 */ /* 0x042fe60000000000 */
[----:B------:R-:W-:Y:S01]  /*83f0*/  REDG.E.ADD.F32.FTZ.RN.STRONG.GPU desc[UR34][R218.64+0x300], R123 ;  /* 0x0003007bda0079a6 */ /* 0x000fe2000c12f322 */
[----:B------:R-:W-:Y:S01]  /*8400*/  @P6 VIADD R120, R227, 0xffffffc0 ;  /* 0xffffffc0e3786836 */ /* 0x000fe20000000000 */
[C---:B------:R-:W-:Y:S02]  /*8410*/  LEA.HI.X.SX32 R99, R250.reuse, R201, 0x5, P0 ;  /* 0x000000c9fa637211 */ /* 0x040fe400000f2eff */
[----:B------:R-:W-:Y:S01]  /*8420*/  REDG.E.ADD.F32.FTZ.RN.STRONG.GPU desc[UR34][R240.64+0x380], R128 ;  /* 0x00038080f00079a6 */ /* 0x000fe2000c12f322 */
[C---:B------:R-:W-:Y:S03]  /*8430*/  LEA R202, P0, R250.reuse, R98, 0x5 ;  /* 0x00000062faca7211 */ /* 0x040fe600078028ff */
[----:B------:R-:W1:Y:S01]  /*8440*/  LDSM.16.MT88.4 R12, [R120+0x28000] ;  /* 0x02800000780c783b */ /* 0x000e620000004200 */
        /* <DEDUP_REMOVED lines=9> */
[-C--:B--2---:R-:W-:Y:S01]  /*84e0*/  HMMA.16816.F32.BF16 R132, R4, R8.reuse, R132 ;  /* 0x000000080484723c */ /* 0x084fe20000041884 */
[----:B------:R-:W-:Y:S04]  /*84f0*/  LDSM.16.MT88.4 R96, [R0+0x800] ;  /* 0x000800000060783b */ /* 0x000fe80000004200 */
[----:B------:R-:W-:Y:S01]  /*8500*/  REDG.E.ADD.F32.FTZ.RN.STRONG.GPU desc[UR34][R202.64+0x380], R131 ;  /* 0x00038083ca0079a6 */ /* 0x000fe2000c12f322 */
[C---:B------:R-:W-:Y:S02]  /*8510*/  LEA.HI.X.SX32 R101, R250.reuse, R93, 0x5, P0 ;  /* 0x0000005dfa657211 */ /* 0x040fe400000f2eff */
[C---:B------:R-:W-:Y:S01]  /*8520*/  LEA R102, P0, R250.reuse, R100, 0x5 ;  /* 0x00000064fa667211 */ /* 0x040fe200078028ff */
[----:B------:R-:W-:Y:S03]  /*8530*/  REDG.E.ADD.F32.FTZ.RN.STRONG.GPU desc[UR34][R204.64+0x380], R124 ;  /* 0x0003807ccc0079a6 */ /* 0x000fe6000c12f322 */
[----:B------:R-:W-:Y:S01]  /*8540*/  LEA.HI.X.SX32 R103, R250, R101, 0x5, P0 ;  /* 0x00000065fa677211 */ /* 0x000fe200000f2eff */
[----:B------:R-:W-:Y:S04]  /*8550*/  REDG.E.ADD.F32.FTZ.RN.STRONG.GPU desc[UR34][R92.64+0x380], R125 ;  /* 0x0003807d5c0079a6 */ /* 0x000fe8000c12f322 */
[----:B------:R-:W2:Y:S04]  /*8560*/  LDSM.16.MT88.4 R92, [R227+0x28800] ;  /* 0x02880000e35c783b */ /* 0x000ea80000004200 */
[----:B------:R-:W-:Y:S01]  /*8570*/  REDG.E.ADD.F32.FTZ.RN.STRONG.GPU desc[UR34][R100.64+0x380], R126 ;  /* 0x0003807e640079a6 */ /* 0x000fe2000c12f322 */
[C---:B-1----:R-:W-:Y:S03]  /*8580*/  HMMA.16816.F32.BF16 R136, R12.reuse, R8, R136 ;  /* 0x000000080c88723c */ /* 0x042fe60000041888 */
[----:B------:R-:W-:Y:S04]  /*8590*/  REDG.E.ADD.F32.FTZ.RN.STRONG.GPU desc[UR34][R102.64+0x380], R127 ;  /* 0x0003807f660079a6 */ /* 0x000fe8000c12f322 */
[----:B------:R-:W1:Y:S01]  /*85a0*/  LDSM.16.MT88.4 R100, [R120+0x28800] ;  /* 0x028800007864783b */ /* 0x000e620000004200 */
        /* <DEDUP_REMOVED lines=79> */
[C---:B-----5:R-:W-:Y:S01]  /*8aa0*/  SHF.L.U32 R2, R224.reuse, 0x4, RZ ;  /* 0x00000004e0027819 */ /* 0x060fe200000006ff */
[----:B------:R-:W2:Y:S01]  /*8ab0*/  LDCU UR5, c[0x0][0x500] ;  /* 0x0000a000ff0577ac */ /* 0x000ea20008000800 */
[----:B------:R-:W-:Y:S02]  /*8ac0*/  SHF.L.U32 R3, R224, 0x5, RZ ;  /* 0x00000005e0037819 */ /* 0x000fe400000006ff */
[----:B------:R-:W-:Y:S01]  /*8ad0*/  LOP3.LUT R2, R2, 0x1c0, RZ, 0xc0, !PT ;  /* 0x000001c002027812 */ /* 0x000fe200078ec0ff */
[----:B------:R-:W3:Y:S01]  /*8ae0*/  LDCU UR8, c[0x0][0x4fc] ;  /* 0x00009f80ff0877ac */ /* 0x000ee20008000800 */
[----:B------:R-:W-:Y:S02]  /*8af0*/  LOP3.LUT R3, R3, 0x400, RZ, 0xc0, !PT ;  /* 0x0000040003037812 */ /* 0x000fe400078ec0ff */
[----:B------:R-:W-:Y:S01]  /*8b00*/  LOP3.LUT P0, RZ, R224, 0x10, RZ, 0xc0, !PT ;  /* 0x00000010e0ff7812 */ /* 0x000fe2000780c0ff */
[----:B------:R-:W-:Y:S01]  /*8b10*/  UISETP.NE.AND UP0, UPT, UR39, -0x1, UPT ;  /* 0xffffffff2700788c */ /* 0x000fe2000bf05270 */
[----:B------:R-:W-:Y:S01]  /*8b20*/  UMOV UR24, UR18 ;  /* 0x0000001200187c82 */ /* 0x000fe20008000000 */
[----:B------:R-:W-:Y:S01]  /*8b30*/  UISETP.NE.AND UP1, UPT, UR39, -0x1, UPT ;  /* 0xffffffff2700788c */ /* 0x000fe2000bf25270 */
        /* <DEDUP_REMOVED lines=14> */
[----:B------:R-:W-:Y:S01]  /*8c20*/  SHF.L.U32 R0, R224, 0x1, RZ ;  /* 0x00000001e0007819 */ /* 0x000fe200000006ff */
[----:B------:R-:W-:Y:S01]  /*8c30*/  FMUL.FTZ R141, R141, UR5 ;  /* 0x000000058d8d7c20 */ /* 0x000fe20008410000 */
[----:B------:R-:W-:Y:S01]  /*8c40*/  LOP3.LUT R7, R2, 0x18, R5, 0xf8, !PT ;  /* 0x0000001802077812 */ /* 0x000fe200078ef805 */
[----:B------:R-:W-:Y:S01]  /*8c50*/  FMUL.FTZ R142, R142, UR5 ;  /* 0x000000058e8e7c20 */ /* 0x000fe20008410000 */
[--C-:B------:R-:W-:Y:S01]  /*8c60*/  LOP3.LUT R3, R3, 0x6, R0.reuse, 0xf8, !PT ;  /* 0x0000000603037812 */ /* 0x100fe200078ef800 */
        /* <DEDUP_REMOVED lines=89> */
[----:B---3--:R-:W-:Y:S01]  /*9200*/  FMUL.FTZ R20, R20, UR8 ;  /* 0x0000000814147c20 */ /* 0x008fe20008410000 */
        /* <DEDUP_REMOVED lines=127> */
[----:B------:R-:W2:Y:S01]  /*9a00*/  @UP0 LDCU.64 UR10, c[0x0][0x5c0] ;  /* 0x0000b800ff0a07ac */ /* 0x000ea20008000a00 */
        /* <DEDUP_REMOVED lines=16> */
[----:B--2---:R-:W-:-:S02]  /*9b10*/  @UP0 UIMAD.WIDE.U32 UR16, UR15, UR10, URZ ;  /* 0x0000000a0f1002a5 */ /* 0x004fc4000f8e00ff */
        /* <DEDUP_REMOVED lines=27> */
[----:B------:R-:W-:-:S12]  /*9cd0*/  UIMAD UR15, UR24, UR9, UR17 ;  /* 0x00000009180f72a4 */ /* 0x000fd8000f8e0211 */
.L_x_1992:
        /* <DEDUP_REMOVED lines=9> */
[----:B------:R-:W-:-:S03]  /*9d70*/  UIMAD UR13, UR24, UR13, UR43 ;  /* 0x0000000d180d72a4 */ /* 0x000fc6000f8e022b */
[----:B------:R-:W-:-:S03]  /*9d80*/  UMOV UR30, UR42 ;  /* 0x0000002a001e7c82 */ /* 0x000fc60008000000 */
[----:B------:R-:W-:Y:S01]  /*9d90*/  MOV R0, UR13 ;  /* 0x0000000d00007c02 */ /* 0x000fe20008000f00 */
[----:B------:R-:W-:Y:S06]  /*9da0*/  BRA `(.L_x_1994) ;  /* 0x00000000001c7947 */ /* 0x000fec0003800000 */
.L_x_1993:
[----:B------:R-:W2:Y:S01]  /*9db0*/  LDCU.64 UR8, c[0x0][0x5c8] ;  /* 0x0000b900ff0877ac */ /* 0x000ea20008000a00 */
[----:B------:R-:W-:-:S04]  /*9dc0*/  UIADD3 UR5, UPT, UPT, UR37, UR39, URZ ;  /* 0x0000002725057290 */ /* 0x000fc8000fffe0ff */
[----:B--2---:R-:W-:Y:S02]  /*9dd0*/  UIMAD.WIDE.U32 UR12, UR5, UR8, URZ ;  /* 0x00000008050c72a5 */ /* 0x004fe4000f8e00ff */
[----:B------:R-:W-:-:S04]  /*9de0*/  UIMAD UR5, UR5, UR9, URZ ;  /* 0x00000009050572a4 */ /* 0x000fc8000f8e02ff */
[----:B------:R-:W-:Y:S01]  /*9df0*/  UIADD3 UR5, UPT, UPT, UR13, UR5, URZ ;  /* 0x000000050d057290 */ /* 0x000fe2000fffe0ff */
[----:B------:R-:W-:-:S05]  /*9e00*/  UMOV UR30, UR12 ;  /* 0x0000000c001e7c82 */ /* 0x000fca0008000000 */
[----:B------:R-:W-:-:S07]  /*9e10*/  MOV R0, UR5 ;  /* 0x0000000500007c02 */ /* 0x000fce0008000f00 */
.L_x_1994:
[----:B------:R-:W-:Y:S01]  /*9e20*/  BAR.SYNC.DEFER_BLOCKING 0x0 ;  /* 0x0000000000007b1d */ /* 0x000fe20000010000 */
[----:B-1----:R-:W-:Y:S01]  /*9e30*/  LOP3.LUT R3, R226, 0x1f8, RZ, 0xc0, !PT ;  /* 0x000001f8e2037812 */ /* 0x002fe200078ec0ff */
[----:B------:R-:W-:Y:S01]  /*9e40*/  USHF.L.U32 UR5, UR38, 0x6, URZ ;  /* 0x0000000626057899 */ /* 0x000fe200080006ff */
[----:B------:R-:W-:Y:S01]  /*9e50*/  VIADD R53, R5, 0x20 ;  /* 0x0000002005357836 */ /* 0x000fe20000000000 */
[----:B------:R-:W-:Y:S01]  /*9e60*/  USHF.L.U32 UR13, UR38, 0x6, URZ ;  /* 0x00000006260d7899 */ /* 0x000fe200080006ff */
[----:B------:R-:W-:Y:S01]  /*9e70*/  LOP3.LUT R3, R3, 0x38, R224, 0x78, !PT ;  /* 0x0000003803037812 */ /* 0x000fe200078e78e0 */
[----:B------:R-:W-:Y:S01]  /*9e80*/  UIMAD.WIDE.U32 UR42, UR5, UR10, URZ ;  /* 0x0000000a052a72a5 */ /* 0x000fe2000f8e00ff */
[----:B------:R-:W-:Y:S01]  /*9e90*/  BSSY.RECONVERGENT B0, `(.L_x_1995) ;  /* 0x0000038000007945 */ /* 0x000fe20003800200 */
[----:B------:R-:W-:Y:S01]  /*9ea0*/  USHF.R.S32.HI UR14, URZ, 0x1f, UR5 ;  /* 0x0000001fff0e7899 */ /* 0x000fe20008011405 */
[--C-:B------:R-:W-:Y:S01]  /*9eb0*/  LOP3.LUT R4, R3, 0x1e00, R226.reuse, 0xf8, !PT ;  /* 0x00001e0003047812 */ /* 0x100fe200078ef8e2 */
[----:B------:R-:W-:Y:S01]  /*9ec0*/  UIADD3 UR36, UPT, UPT, -UR13, UR36, URZ ;  /* 0x000000240d247290 */ /* 0x000fe2000fffe1ff */
[----:B------:R-:W1:Y:S01]  /*9ed0*/  LDC.64 R2, c[0x0][0x5d8] ;  /* 0x00017600ff027b82 */ /* 0x000e620000000a00 */
[----:B------:R-:W-:Y:S01]  /*9ee0*/  IMAD.U32 R6, RZ, RZ, UR42 ;  /* 0x0000002aff067e24 */ /* 0x000fe2000f8e00ff */
[----:B------:R-:W-:Y:S01]  /*9ef0*/  LEA R4, R4, UR4, 0x1 ;  /* 0x0000000404047c11 */ /* 0x000fe2000f8e08ff */
[----:B------:R-:W-:Y:S01]  /*9f00*/  IMAD.U32 R7, RZ, RZ, UR43 ;  /* 0x0000002bff077e24 */ /* 0x000fe2000f8e00ff */
[----:B------:R-:W-:Y:S01]  /*9f10*/  UIMAD UR12, UR14, UR10, URZ ;  /* 0x0000000a0e0c72a4 */ /* 0x000fe2000f8e02ff */
[----:B------:R-:W-:Y:S01]  /*9f20*/  ISETP.GE.AND P4, PT, R5, UR36, PT ;  /* 0x0000002405007c0c */ /* 0x000fe2000bf86270 */
[----:B------:R-:W-:Y:S01]  /*9f30*/  IMAD.U32 R55, RZ, RZ, UR43 ;  /* 0x0000002bff377e24 */ /* 0x000fe2000f8e00ff */
[----:B------:R-:W-:Y:S01]  /*9f40*/  LOP3.LUT R226, R6, 0x38, R226, 0xf8, !PT ;  /* 0x0000003806e27812 */ /* 0x000fe200078ef8e2 */
[----:B------:R-:W-:Y:S01]  /*9f50*/  UIMAD UR12, UR5, UR11, UR12 ;  /* 0x0000000b050c72a4 */ /* 0x000fe2000f8e020c */
[----:B------:R-:W2:Y:S01]  /*9f60*/  LDC.64 R6, c[0x0][0x5e0] ;  /* 0x00017800ff067b82 */ /* 0x000ea20000000a00 */
[----:B------:R-:W-:Y:S01]  /*9f70*/  IMAD.U32 R54, RZ, RZ, UR42 ;  /* 0x0000002aff367e24 */ /* 0x000fe2000f8e00ff */
[----:B------:R-:W-:Y:S01]  /*9f80*/  IADD3 R72, P0, PT, R226, UR16, RZ ;  /* 0x00000010e2487c10 */ /* 0x000fe2000ff1e0ff */
[----:B------:R3:W4:Y:S02]  /*9f90*/  LDS.128 R48, [R4+0x19000] ;  /* 0x0190000004307984 */ /* 0x0007240000000c00 */
[----:B------:R-:W-:Y:S01]  /*9fa0*/  IMAD.U32 R52, RZ, RZ, UR12 ;  /* 0x0000000cff347e24 */ /* 0x000fe2000f8e00ff */
[----:B------:R-:W-:Y:S01]  /*9fb0*/  ISETP.GE.AND P6, PT, R53, UR36, PT ;  /* 0x0000002435007c0c */ /* 0x000fe2000bfc6270 */
[----:B------:R3:W2:Y:S03]  /*9fc0*/  LDS.128 R44, [R4+0x1b000] ;  /* 0x01b00000042c7984 */ /* 0x0006a60000000c00 */
[----:B------:R-:W-:Y:S01]  /*9fd0*/  IADD3.X R73, PT, PT, R55, UR15, R52, P0, !PT ;  /* 0x0000000f37497c10 */ /* 0x000fe200087fe434 */
[----:B------:R3:W2:Y:S01]  /*9fe0*/  LDS.128 R40, [R4+0x1d000] ;  /* 0x01d0000004287984 */ /* 0x0006a20000000c00 */
[----:B------:R-:W-:Y:S01]  /*9ff0*/  IADD3 R68, P0, PT, R5, 0x20, RZ ;  /* 0x0000002005447810 */ /* 0x000fe20007f1e0ff */
[----:B-1----:R-:W-:-:S02]  /*a000*/  IMAD.WIDE.U32 R72, R2, UR20, R72 ;  /* 0x0000001402487c25 */ /* 0x002fc4000f8e0048 */
[----:B------:R3:W1:Y:S02]  /*a010*/  LDS.128 R36, [R4+0x20000] ;  /* 0x0200000004247984 */ /* 0x0006640000000c00 */
[----:B------:R-:W-:Y:S02]  /*a020*/  IMAD.U32 R2, RZ, RZ, UR8 ;  /* 0x00000008ff027e24 */ /* 0x000fe4000f8e00ff */
[----:B------:R3:W1:Y:S01]  /*a030*/  LDS.128 R32, [R4+0x21000] ;  /* 0x0210000004207984 */ /* 0x0006620000000c00 */
[----:B------:R-:W-:Y:S02]  /*a040*/  IMAD.X R69, RZ, RZ, RZ, P0 ;  /* 0x000000ffff457224 */ /* 0x000fe400000e06ff */
[----:B------:R-:W-:Y:S01]  /*a050*/  IMAD R3, R3, UR20, R73 ;  /* 0x0000001403037c24 */ /* 0x000fe2000f8e0249 */
        /* <DEDUP_REMOVED lines=27> */
.L_x_1996:
[----:B------:R-:W-:Y:S05]  /*a210*/  BSYNC.RECONVERGENT B0 ;  /* 0x0000000000007941 */ /* 0x000fea0003800200 */
.L_x_1995:
[----:B----4-:R2:W4:Y:S01]  /*a220*/  LDS.128 R52, [R4+0x1f000] ;  /* 0x01f0000004347984 */ /* 0x0105220000000c00 */
[----:B------:R-:W-:Y:S04]  /*a230*/  BSSY.RECONVERGENT B0, `(.L_x_1997) ;  /* 0x0000014000007945 */ /* 0x000fe80003800200 */
[----:B------:R-:W-:Y:S05]  /*a240*/  @P6 BRA `(.L_x_1998) ;  /* 0x0000000000486947 */ /* 0x000fea0003800000 */
[----:B------:R-:W5:Y:S01]  /*a250*/  LDCU UR15, c[0x0][0x440] ;  /* 0x00008800ff0f77ac */ /* 0x000f620008000800 */
[----:B------:R-:W-:Y:S02]  /*a260*/  IMAD R57, R69, UR10, RZ ;  /* 0x0000000a45397c24 */ /* 0x000fe4000f8e02ff */
[----:B------:R-:W-:Y:S01]  /*a270*/  IMAD.MOV.U32 R58, RZ, RZ, R72 ;  /* 0x000000ffff3a7224 */ /* 0x000fe200078e0048 */
[----:B------:R-:W3:Y:S01]  /*a280*/  LDCU.64 UR12, c[0x0][0x560] ;  /* 0x0000ac00ff0c77ac */ /* 0x000ee20008000a00 */
        /* <DEDUP_REMOVED lines=13> */
[----:B----4-:R3:W-:Y:S02]  /*a360*/  @!P0 STG.E.128 desc[UR34][R56.64+0x180], R52 ;  /* 0x0001803438008986 */ /* 0x0107e4000c101d22 */
.L_x_1998:
[----:B------:R-:W-:Y:S05]  /*a370*/  BSYNC.RECONVERGENT B0 ;  /* 0x0000000000007941 */ /* 0x000fea0003800200 */
.L_x_1997:
        /* <DEDUP_REMOVED lines=11> */
[----:B------:R-:W3:Y:S01]  /*a430*/  LDCU UR5, c[0x0][0x440] ;  /* 0x00008800ff0577ac */ /* 0x000ee20008000800 */
[----:B------:R-:W-:Y:S01]  /*a440*/  IMAD.MOV.U32 R6, RZ, RZ, R2 ;  /* 0x000000ffff067224 */ /* 0x000fe200078e0002 */
[----:B------:R-:W2:Y:S03]  /*a450*/  LDCU.64 UR10, c[0x0][0x568] ;  /* 0x0000ad00ff0a77ac */ /* 0x000ea60008000a00 */
[----:B------:R-:W-:-:S04]  /*a460*/  IMAD.WIDE.U32 R40, R5, UR8, R6 ;  /* 0x0000000805287c25 */ /* 0x000fc8000f8e0006 */
[----:B------:R-:W-:Y:S01]  /*a470*/  IMAD R5, R5, UR9, R41 ;  /* 0x0000000905057c24 */ /* 0x000fe2000f8e0229 */
[----:B---3--:R-:W-:Y:S02]  /*a480*/  ISETP.GE.AND P3, PT, R246, UR5, PT ;  /* 0x00000005f6007c0c */ /* 0x008fe4000bf66270 */
[----:B------:R-:W-:Y:S02]  /*a490*/  ISETP.GE.AND P2, PT, R249, UR5, PT ;  /* 0x00000005f9007c0c */ /* 0x000fe4000bf46270 */
[----:B------:R-:W-:Y:S02]  /*a4a0*/  ISETP.GE.AND P1, PT, R248, UR5, PT ;  /* 0x00000005f8007c0c */ /* 0x000fe4000bf26270 */
[----:B------:R-:W-:Y:S02]  /*a4b0*/  ISETP.GE.AND P0, PT, R247, UR5, PT ;  /* 0x00000005f7007c0c */ /* 0x000fe4000bf06270 */
[----:B--2---:R-:W-:-:S04]  /*a4c0*/  LEA R4, P4, R40, UR10, 0x1 ;  /* 0x0000000a28047c11 */ /* 0x004fc8000f8808ff */
[----:B------:R-:W-:-:S05]  /*a4d0*/  LEA.HI.X R5, R40, UR11, R5, 0x1, P4 ;  /* 0x0000000b28057c11 */ /* 0x000fca000a0f0c05 */
[----:B-1----:R3:W-:Y:S04]  /*a4e0*/  @!P3 STG.E.128 desc[UR34][R4.64], R36 ;  /* 0x000000240400b986 */ /* 0x0027e8000c101d22 */
[----:B------:R3:W-:Y:S04]  /*a4f0*/  @!P2 STG.E.128 desc[UR34][R4.64+0x80], R28 ;  /* 0x0000801c0400a986 */ /* 0x0007e8000c101d22 */
[----:B------:R3:W-:Y:S04]  /*a500*/  @!P1 STG.E.128 desc[UR34][R4.64+0x100], R20 ;  /* 0x0001001404009986 */ /* 0x0007e8000c101d22 */
[----:B------:R3:W-:Y:S02]  /*a510*/  @!P0 STG.E.128 desc[UR34][R4.64+0x180], R12 ;  /* 0x0001800c04008986 */ /* 0x0007e4000c101d22 */
.L_x_2000:
[----:B------:R-:W-:Y:S05]  /*a520*/  BSYNC.RECONVERGENT B0 ;  /* 0x0000000000007941 */ /* 0x000fea0003800200 */
.L_x_1999:
[----:B------:R-:W-:Y:S05]  /*a530*/  @P6 BRA `(.L_x_1966) ;  /* 0x0000000000446947 */ /* 0x000fea0003800000 */
[----:B------:R-:W5:Y:S01]  /*a540*/  LDCU UR5, c[0x0][0x440] ;  /* 0x00008800ff0577ac */ /* 0x000f620008000800 */
[----:B------:R-:W-:Y:S02]  /*a550*/  IMAD R69, R69, UR8, RZ ;  /* 0x0000000845457c24 */ /* 0x000fe4000f8e02ff */
[----:B------:R-:W-:Y:S01]  /*a560*/  IMAD.MOV.U32 R6, RZ, RZ, R2 ;  /* 0x000000ffff067224 */ /* 0x000fe200078e0002 */
[----:B------:R-:W2:Y:S01]  /*a570*/  LDCU.64 UR10, c[0x0][0x568] ;  /* 0x0000ad00ff0a77ac */ /* 0x000ea20008000a00 */
[C---:B------:R-:W-:Y:S02]  /*a580*/  IMAD R69, R68.reuse, UR9, R69 ;  /* 0x0000000944457c24 */ /* 0x040fe4000f8e0245 */
[----:B------:R-:W-:-:S04]  /*a590*/  IMAD.WIDE.U32 R2, R68, UR8, R6 ;  /* 0x0000000844027c25 */ /* 0x000fc8000f8e0006 */
[----:B------:R-:W-:Y:S01]  /*a5a0*/  IMAD.IADD R69, R69, 0x1, R3 ;  /* 0x0000000145457824 */ /* 0x000fe200078e0203 */
[----:B-----5:R-:W-:Y:S02]  /*a5b0*/  ISETP.GE.AND P3, PT, R246, UR5, PT ;  /* 0x00000005f6007c0c */ /* 0x020fe4000bf66270 */
[----:B------:R-:W-:Y:S02]  /*a5c0*/  ISETP.GE.AND P2, PT, R249, UR5, PT ;  /* 0x00000005f9007c0c */ /* 0x000fe4000bf46270 */
[----:B------:R-:W-:Y:S02]  /*a5d0*/  ISETP.GE.AND P1, PT, R248, UR5, PT ;  /* 0x00000005f8007c0c */ /* 0x000fe4000bf26270 */
[----:B------:R-:W-:Y:S02]  /*a5e0*/  ISETP.GE.AND P0, PT, R247, UR5, PT ;  /* 0x00000005f7007c0c */ /* 0x000fe4000bf06270 */
[----:B--23--:R-:W-:-:S04]  /*a5f0*/  LEA R4, P4, R2, UR10, 0x1 ;  /* 0x0000000a02047c11 */ /* 0x00cfc8000f8808ff */
[----:B------:R-:W-:-:S05]  /*a600*/  LEA.HI.X R5, R2, UR11, R69, 0x1, P4 ;  /* 0x0000000b02057c11 */ /* 0x000fca000a0f0c45 */
[----:B-1----:R1:W-:Y:S04]  /*a610*/  @!P3 STG.E.128 desc[UR34][R4.64], R32 ;  /* 0x000000200400b986 */ /* 0x0023e8000c101d22 */
[----:B------:R1:W-:Y:S04]  /*a620*/  @!P2 STG.E.128 desc[UR34][R4.64+0x80], R24 ;  /* 0x000080180400a986 */ /* 0x0003e8000c101d22 */
[----:B------:R1:W-:Y:S04]  /*a630*/  @!P1 STG.E.128 desc[UR34][R4.64+0x100], R16 ;  /* 0x0001001004009986 */ /* 0x0003e8000c101d22 */
[----:B------:R1:W-:Y:S02]  /*a640*/  @!P0 STG.E.128 desc[UR34][R4.64+0x180], R8 ;  /* 0x0001800804008986 */ /* 0x0003e4000c101d22 */
.L_x_1966:
[----:B------:R-:W-:Y:S05]  /*a650*/  BSYNC.RECONVERGENT B1 ;  /* 0x0000000000017941 */ /* 0x000fea0003800200 */
.L_x_1944:
[----:B------:R-:W5:Y:S01]  /*a660*/  LDCU UR8, c[0x0][0x438] ;  /* 0x00008700ff0877ac */ /* 0x000f620008000800 */
[----:B------:R-:W2:Y:S01]  /*a670*/  LDCU UR9, c[0x0][0x370] ;  /* 0x00006e00ff0977ac */ /* 0x000ea20008000800 */
[----:B------:R-:W-:Y:S01]  /*a680*/  UMOV UR10, UR19 ;  /* 0x00000013000a7c82 */ /* 0x000fe20008000000 */
[----:B-----5:R-:W-:-:S04]  /*a690*/  UIADD3 UR8, UPT, UPT, UR8, 0x3f, URZ ;  /* 0x0000003f08087890 */ /* 0x020fc8000fffe0ff */
[----:B------:R-:W-:Y:S02]  /*a6a0*/  USHF.R.S32.HI UR5, URZ, 0x1f, UR8 ;  /* 0x0000001fff057899 */ /* 0x000fe40008011408 */
[----:B--2---:R-:W-:Y:S02]  /*a6b0*/  UIADD3 UR38, UPT, UPT, UR9, UR38, URZ ;  /* 0x0000002609267290 */ /* 0x004fe4000fffe0ff */
[----:B------:R-:W-:-:S04]  /*a6c0*/  ULEA.HI UR5, UR5, UR8, URZ, 0x6 ;  /* 0x0000000805057291 */ /* 0x000fc8000f8f30ff */
[----:B------:R-:W-:-:S04]  /*a6d0*/  USHF.R.S32.HI UR5, URZ, 0x6, UR5 ;  /* 0x00000006ff057899 */ /* 0x000fc80008011405 */
[----:B------:R-:W-:-:S09]  /*a6e0*/  UISETP.GE.AND UP0, UPT, UR38, UR5, UPT ;  /* 0x000000052600728c */ /* 0x000fd2000bf06270 */
[----:B------:R-:W-:Y:S05]  /*a6f0*/  BRA.U !UP0, `(.L_x_2001) ;  /* 0xffffff5d08047547 */ /* 0x000fea000b83ffff */
[----:B------:R-:W-:Y:S05]  /*a700*/  EXIT ;  /* 0x000000000000794d */ /* 0x000fea0003800000 */
.L_x_2002:
        /* <DEDUP_REMOVED lines=15> */
.L_x_2528:


//--------------------- .text._ZN5flash44flash_bwd_dq_dk_dv_loop_seqk_parallel_kernelI23Flash_bwd_kernel_traitsILi256ELi64ELi64ELi8ELi4ELi2ELi2ELb0ELb0EN7cutlass10bfloat16_tE19Flash_kernel_traitsILi256ELi64ELi64ELi8ES3_EELb0ELb0ELb1ELb0ELb0ELb0ELb1EEEvNS_16Flash_bwd_paramsE --------------------------
	.section	.text._ZN5flash44flash_bwd_dq_dk_dv_loop_seqk_parallel_kernelI23Flash_bwd_kernel_traitsILi256ELi64ELi64ELi8ELi4ELi2ELi2ELb0ELb0EN7cutlass10bfloat16_tE19Flash_kernel_traitsILi256ELi64ELi64ELi8ES3_EELb0ELb0ELb1ELb0ELb0ELb0ELb1EEEvNS_16Flash_bwd_paramsE,"ax",@progbits
	.align	128
        .global         _ZN5flash44flash_bwd_dq_dk_dv_loop_seqk_parallel_kernelI23Flash_bwd_kernel_traitsILi256ELi64ELi64ELi8ELi4ELi2ELi2ELb0ELb0EN7cutlass10bfloat16_tE19Flash_kernel_traitsILi256ELi64ELi64ELi8ES3_EELb0ELb0ELb1ELb0ELb0ELb0ELb1EEEvNS_16Flash_bwd_paramsE
        .type           _ZN5flash44flash_bwd_dq_dk_dv_loop_seqk_parallel_kernelI23Flash_bwd_kernel_traitsILi256ELi64ELi64ELi8ELi4ELi2ELi2ELb0ELb0EN7cutlass10bfloat16_tE19Flash_kernel_traitsILi256ELi64ELi64ELi8ES3_EELb0ELb0ELb1ELb0ELb0ELb0ELb1EEEvNS_16Flash_bwd_paramsE,@function
        .size           _ZN5flash44flash_bwd_dq_dk_dv_loop_seqk_parallel_kernelI23Flash_bwd_kernel_traitsILi256ELi64ELi64ELi8ELi4ELi2ELi2ELb0ELb0EN7cutlass10bfloat16_tE19Flash_kernel_traitsILi256ELi64ELi64ELi8ES3_EELb0ELb0ELb1ELb0ELb0ELb0ELb1EEEvNS_16Flash_bwd_paramsE,(.L_x_2529 - _ZN5flash44flash_bwd_dq_dk_dv_loop_seqk_parallel_kernelI23Flash_bwd_kernel_traitsILi256ELi64ELi64ELi8ELi4ELi2ELi2ELb0ELb0EN7cutlass10bfloat16_tE19Flash_kernel_traitsILi256ELi64ELi64ELi8ES3_EELb0ELb0ELb1ELb0ELb0ELb0ELb1EEEvNS_16Flash_bwd_paramsE)
        .other          _ZN5flash44flash_bwd_dq_dk_dv_loop_seqk_parallel_kernelI23Flash_bwd_kernel_traitsILi256ELi64ELi64ELi8ELi4ELi2ELi2ELb0ELb0EN7cutlass10bfloat16_tE19Flash_kernel_traitsILi256ELi64ELi64ELi8ES3_EELb0ELb0ELb1ELb0ELb0ELb0ELb1EEEvNS_16Flash_bwd_paramsE,@"STO_CUDA_ENTRY STV_DEFAULT"
_ZN5flash44flash_bwd_dq_dk_dv_loop_seqk_parallel_kernelI23Flash_bwd_kernel_traitsILi256ELi64ELi64ELi8ELi4ELi2ELi2ELb0ELb0EN7cutlass10bfloat16_tE19Flash_kernel_traitsILi256ELi64ELi64ELi8ES3_EELb0ELb0ELb1ELb0ELb0ELb0ELb1EEEvNS_16Flash_bwd_paramsE:
.text._ZN5flash44flash_bwd_dq_dk_dv_loop_seqk_parallel_kernelI23Flash_bwd_kernel_traitsILi256ELi64ELi64ELi8ELi4ELi2ELi2ELb0ELb0EN7cutlass10bfloat16_tE19Flash_kernel_traitsILi256ELi64ELi64ELi8ES3_EELb0ELb0ELb1ELb0ELb0ELb0ELb1EEEvNS_16Flash_bwd_paramsE:
        /* <DEDUP_REMOVED lines=48> */
.L_x_2061:
[----:B-1----:R-:W1:Y:S01]  /*0300*/  LDCU.64 UR8, c[0x0][0x478] ;  /* 0x00008f00ff0877ac */ /* 0x002e620008000a00 */
        /* <DEDUP_REMOVED lines=18> */
[----:B--2---:R-:W-:Y:S01]  /*0430*/  IMAD.U32 R4, RZ, RZ, UR14 ;  /* 0x0000000eff047e24 */ /* 0x004fe2000f8e00ff */
[----:B------:R-:W4:Y:S01]  /*0440*/  @!UP0 LDCU.64 UR8, c[0x0][0x488] ;  /* 0x00009100ff0887ac */ /* 0x000f220008000a00 */
[----:B------:R-:W-:Y:S02]  /*0450*/  IMAD.U32 R7, RZ, RZ, UR13 ;  /* 0x0000000dff077e24 */ /* 0x000fe4000f8e00ff */
[----:B------:R-:W-:-:S03]  /*0460*/  IMAD.U32 R5, RZ, RZ, UR15 ;  /* 0x0000000fff057e24 */ /* 0x000fc6000f8e00ff */
[----:B-----5:R-:W5:Y:S04]  /*0470*/  @P2 LDG.E R2, desc[UR34][R6.64+0x4] ;  /* 0x0000042206022981 */ /* 0x020f68000c1e1900 */
[----:B------:R-:W2:Y:S01]  /*0480*/  @P0 LDG.E R0, desc[UR34][R4.64] ;  /* 0x0000002204000981 */ /* 0x000ea2000c1e1900 */
        /* <DEDUP_REMOVED lines=27> */
.L_x_2003:
        /* <DEDUP_REMOVED lines=43> */
.L_x_2005:
[----:B------:R-:W1:Y:S01]  /*08f0*/  LDCU.64 UR14, c[0x0][0x3b8] ;  /* 0x00007700ff0e77ac */ /* 0x000e620008000a00 */
[----:B------:R-:W-:-:S04]  /*0900*/  UIADD3 UR5, UPT, UPT, UR36, UR40, URZ ;  /* 0x0000002824057290 */ /* 0x000fc8000fffe0ff */
[----:B-1----:R-:W-:Y:S02]  /*0910*/  UIMAD.WIDE.U32 UR8, UR5, UR14, URZ ;  /* 0x0000000e050872a5 */ /* 0x002fe4000f8e00ff */
[----:B------:R-:W-:-:S04]  /*0920*/  UIMAD UR5, UR5, UR15, URZ ;  /* 0x0000000f050572a4 */ /* 0x000fc8000f8e02ff */
[----:B------:R-:W-:Y:S01]  /*0930*/  UIADD3 UR5, UPT, UPT, UR9, UR5, URZ ;  /* 0x0000000509057290 */ /* 0x000fe2000fffe0ff */
[----:B------:R-:W-:-:S05]  /*0940*/  UMOV UR52, UR8 ;  /* 0x0000000800347c82 */ /* 0x000fca0008000000 */
[----:B------:R-:W-:-:S07]  /*0950*/  MOV R6, UR5 ;  /* 0x0000000500067c02 */ /* 0x000fce0008000f00 */
.L_x_2006:
        /* <DEDUP_REMOVED lines=41> */
.L_x_2007:
[----:B------:R-:W1:Y:S01]  /*0bf0*/  LDCU.64 UR12, c[0x0][0x3c0] ;  /* 0x00007800ff0c77ac */ /* 0x000e620008000a00 */
[----:B------:R-:W-:-:S04]  /*0c00*/  UIADD3 UR8, UPT, UPT, UR36, UR40, URZ ;  /* 0x0000002824087290 */ /* 0x000fc8000fffe0ff */
[----:B-1----:R-:W-:Y:S02]  /*0c10*/  UIMAD.WIDE.U32 UR46, UR8, UR12, URZ ;  /* 0x0000000c082e72a5 */ /* 0x002fe4000f8e00ff */
[----:B------:R-:W-:-:S04]  /*0c20*/  UIMAD UR8, UR8, UR13, URZ ;  /* 0x0000000d080872a4 */ /* 0x000fc8000f8e02ff */
[----:B------:R-:W-:-:S06]  /*0c30*/  UIADD3 UR8, UPT, UPT, UR47, UR8, URZ ;  /* 0x000000082f087290 */ /* 0x000fcc000fffe0ff */
[----:B------:R-:W-:-:S07]  /*0c40*/  MOV R7, UR8 ;  /* 0x0000000800077c02 */ /* 0x000fce0008000f00 */
.L_x_2008:
        /* <DEDUP_REMOVED lines=28> */
.L_x_2009:
[----:B------:R-:W-:Y:S02]  /*0e10*/  UIMAD.WIDE.U32 UR10, UR58, UR17, URZ ;  /* 0x000000113a0a72a5 */ /* 0x000fe4000f8e00ff */
[----:B------:R-:W-:-:S04]  /*0e20*/  UIMAD UR8, UR59, UR17, URZ ;  /* 0x000000113b0872a4 */ /* 0x000fc8000f8e02ff */
[----:B------:R-:W-:-:S12]  /*0e30*/  UIADD3 UR8, UPT, UPT, UR11, UR8, URZ ;  /* 0x000000080b087290 */ /* 0x000fd8000fffe0ff */
.L_x_2010:
        /* <DEDUP_REMOVED lines=20> */
.L_x_2011:
[----:B------:R-:W1:Y:S01]  /*0f80*/  LDCU UR59, c[0x0][0x434] ;  /* 0x00008680ff3b77ac */ /* 0x000e620008000800 */
[----:B------:R-:W-:-:S04]  /*0f90*/  UIMAD UR9, UR42, UR16, UR23 ;  /* 0x000000102a0972a4 */ /* 0x000fc8000f8e0217 */
[----:B-1----:R-:W-:Y:S02]  /*0fa0*/  UIMAD UR59, UR9, UR59, URZ ;  /* 0x0000003b093b72a4 */ /* 0x002fe4000f8e02ff */
.L_x_2012:
        /* <DEDUP_REMOVED lines=11> */
.L_x_2013:
[----:B------:R-:W1:Y:S01]  /*1060*/  LDCU UR58, c[0x0][0x444] ;  /* 0x00008880ff3a77ac */ /* 0x000e620008000800 */
[----:B------:R-:W-:-:S04]  /*1070*/  UIMAD UR9, UR42, UR16, UR23 ;  /* 0x000000102a0972a4 */ /* 0x000fc8000f8e0217 */
[----:B-1----:R-:W-:-:S12]  /*1080*/  UIMAD UR58, UR9, UR58, URZ ;  /* 0x0000003a093a72a4 */ /* 0x002fd8000f8e02ff */
.L_x_2014:
        /* <DEDUP_REMOVED lines=33> */
[----:B------:R-:W2:Y:S03]  /*12a0*/  LDC.64 R2, c[0x0][0x3b0] ;  /* 0x0000ec00ff027b82 */ /* 0x000ea60000000a00 */
[----:B------:R-:W-:Y:S01]  /*12b0*/  VIADD R11, R11, UR17 ;  /* 0x000000110b0b7c36 */ /* 0x000fe20008000000 */
[----:B------:R-:W-:Y:S01]  /*12c0*/  USHF.L.U64.HI UR50, UR8, 0x5, UR9 ;  /* 0x0000000508327899 */ /* 0x000fe20008010209 */
[----:B------:R-:W-:-:S03]  /*12d0*/  IMAD.WIDE.U32 R12, R12, UR23, R10 ;  /* 0x000000170c0c7c25 */ /* 0x000fc6000f8e000a */
[----:B------:R-:W4:Y:S01]  /*12e0*/  LDCU.64 UR16, c[0x0][0x3c8] ;  /* 0x00007900ff1077ac */ /* 0x000f220008000a00 */
[----:B------:R-:W5:Y:S01]  /*12f0*/  LDC.64 R10, c[0x0][0x5f8] ;  /* 0x00017e00ff0a7b82 */ /* 0x000f620000000a00 */
        /* <DEDUP_REMOVED lines=9> */
[C---:B--2---:R-:W-:Y:S02]  /*1390*/  IMAD R14, R2.reuse, UR55, RZ ;  /* 0x00000037020e7c24 */ /* 0x044fe4000f8e02ff */
        /* <DEDUP_REMOVED lines=8> */
[----:B----4-:R-:W-:Y:S01]  /*1420*/  IMAD.U32 R18, RZ, RZ, UR16 ;  /* 0x00000010ff127e24 */ /* 0x010fe2000f8e00ff */
        /* <DEDUP_REMOVED lines=12> */
[----:B------:R-:W4:Y:S01]  /*14f0*/  LDCU.64 UR54, c[0x0][0x5e8] ;  /* 0x0000bd00ff3677ac */ /* 0x000f220008000a00 */
        /* <DEDUP_REMOVED lines=8> */
[C---:B--2---:R-:W-:Y:S02]  /*1580*/  LEA R242, P0, R11.reuse, UR16, 0x2 ;  /* 0x000000100bf27c11 */ /* 0x044fe4000f8010ff */
[----:B------:R-:W-:Y:S02]  /*1590*/  LEA.HI.X R247, R14, UR9, R10, 0x1, P1 ;  /* 0x000000090ef77c11 */ /* 0x000fe400088f0c0a */
[----:B------:R-:W-:Y:S01]  /*15a0*/  LEA.HI.X R243, R11, UR17, R12, 0x2, P0 ;  /* 0x000000110bf37c11 */ /* 0x000fe200080f140c */
[C---:B------:R-:W-:Y:S01]  /*15b0*/  IMAD.SHL.U32 R11, R2.reuse, 0x20, RZ ;  /* 0x00000020020b7824 */ /* 0x040fe200078e00ff */
[C---:B------:R-:W-:Y:S01]  /*15c0*/  IADD3 R10, P0, PT, R9.reuse, 0x20, RZ ;  /* 0x00000020090a7810 */ /* 0x040fe20007f1e0ff */
[----:B----4-:R-:W-:Y:S01]  /*15d0*/  UIMAD.WIDE UR10, UR58, 0x4, UR54 ;  /* 0x000000043a0a78a5 */ /* 0x010fe2000f8e0236 */
[----:B------:R-:W-:Y:S01]  /*15e0*/  SHF.L.U64.HI R3, R2, 0x5, R3 ;  /* 0x0000000502037819 */ /* 0x000fe20000010203 */
[----:B---3--:R-:W-:Y:S01]  /*15f0*/  UIMAD.WIDE UR54, UR59, 0x4, UR60 ;  /* 0x000000043b3678a5 */ /* 0x008fe2000f8e023c */
[----:B------:R-:W-:Y:S01]  /*1600*/  IADD3 R15, PT, PT, R9, 0x20, RZ ;  /* 0x00000020090f7810 */ /* 0x000fe20007ffe0ff */
[----:B------:R-:W-:Y:S01]  /*1610*/  IMAD.X R2, RZ, RZ, RZ, P0 ;  /* 0x000000ffff027224 */ /* 0x000fe200000e06ff */
[----:B------:R-:W-:Y:S09]  /*1620*/  BRA.U UP0, `(.L_x_2015) ;  /* 0x0000000900347547 */ /* 0x000ff2000b800000 */
        /* <DEDUP_REMOVED lines=13> */
.L_x_2016:
[----:B------:R-:W1:Y:S01]  /*1700*/  LDCU.64 UR12, c[0x0][0x5c0] ;  /* 0x0000b800ff0c77ac */ /* 0x000e620008000a00 */
[----:B------:R-:W-:-:S04]  /*1710*/  UIADD3 UR8, UPT, UPT, UR36, UR40, URZ ;  /* 0x0000002824087290 */ /* 0x000fc8000fffe0ff */
[----:B-1----:R-:W-:Y:S02]  /*1720*/  UIMAD.WIDE.U32 UR16, UR8, UR12, URZ ;  /* 0x0000000c081072a5 */ /* 0x002fe4000f8e00ff */
[----:B------:R-:W-:-:S04]  /*1730*/  UIMAD UR8, UR8, UR13, URZ ;  /* 0x0000000d080872a4 */ /* 0x000fc8000f8e02ff */
[----:B------:R-:W-:-:S06]  /*1740*/  UIADD3 UR8, UPT, UPT, UR17, UR8, URZ ;  /* 0x0000000811087290 */ /* 0x000fcc000fffe0ff */
[----:B------:R-:W-:Y:S02]  /*1750*/  MOV R3, UR8 ;  /* 0x0000000800037c02 */ /* 0x000fe40008000f00 */
.L_x_2017:
        /* <DEDUP_REMOVED lines=13> */
.L_x_2018:
[----:B------:R-:W1:Y:S01]  /*1830*/  LDCU.64 UR10, c[0x0][0x5c8] ;  /* 0x0000b900ff0a77ac */ /* 0x000e620008000a00 */
[----:B------:R-:W-:-:S04]  /*1840*/  UIADD3 UR36, UPT, UPT, UR36, UR40, URZ ;  /* 0x0000002824247290 */ /* 0x000fc8000fffe0ff */
[----:B-1----:R-:W-:Y:S02]  /*1850*/  UIMAD.WIDE.U32 UR14, UR36, UR10, URZ ;  /* 0x0000000a240e72a5 */ /* 0x002fe4000f8e00ff */
[----:B------:R-:W-:-:S04]  /*1860*/  UIMAD UR36, UR36, UR11, URZ ;  /* 0x0000000b242472a4 */ /* 0x000fc8000f8e02ff */
[----:B------:R-:W-:-:S06]  /*1870*/  UIADD3 UR36, UPT, UPT, UR15, UR36, URZ ;  /* 0x000000240f247290 */ /* 0x000fcc000fffe0ff */
[----:B------:R-:W-:-:S07]  /*1880*/  MOV R0, UR36 ;  /* 0x0000002400007c02 */ /* 0x000fce0008000f00 */
.L_x_2019:
        /* <DEDUP_REMOVED lines=32> */
.L_x_2021:
[----:B------:R-:W-:Y:S05]  /*1a90*/  BSYNC.RECONVERGENT B0 ;  /* 0x0000000000007941 */ /* 0x000fea0003800200 */
.L_x_2020:
        /* <DEDUP_REMOVED lines=19> */
.L_x_2023:
[----:B------:R-:W-:Y:S05]  /*1bd0*/  BSYNC.RECONVERGENT B0 ;  /* 0x0000000000007941 */ /* 0x000fea0003800200 */
.L_x_2022:
        /* <DEDUP_REMOVED lines=29> */
.L_x_2025:
[----:B------:R-:W-:Y:S05]  /*1db0*/  BSYNC.RECONVERGENT B0 ;  /* 0x0000000000007941 */ /* 0x000fea0003800200 */
.L_x_2024:
        /* <DEDUP_REMOVED lines=20> */
.L_x_2015:
        /* <DEDUP_REMOVED lines=38> */
.L_x_2028:
[----:B------:R2:W-:Y:S04]  /*2160*/  STS.128 [R14+0x10000], RZ ;  /* 0x010000ff0e007388 */ /* 0x0005e80000000c00 */
[----:B------:R2:W-:Y:S04]  /*2170*/  STS.128 [R14+0x12000], RZ ;  /* 0x012000ff0e007388 */ /* 0x0005e80000000c00 */
[----:B------:R2:W-:Y:S04]  /*2180*/  STS.128 [R14+0x14000], RZ ;  /* 0x014000ff0e007388 */ /* 0x0005e80000000c00 */
[----:B------:R2:W-:Y:S02]  /*2190*/  STS.128 [R14+0x16000], RZ ;  /* 0x016000ff0e007388 */ /* 0x0005e40000000c00 */
.L_x_2029:
[----:B------:R-:W-:Y:S05]  /*21a0*/  BSYNC.RECONVERGENT B0 ;  /* 0x0000000000007941 */ /* 0x000fea0003800200 */
.L_x_2027:
        /* <DEDUP_REMOVED lines=37> */
.L_x_2031:
[----:B------:R-:W-:Y:S05]  /*2400*/  BSYNC.RECONVERGENT B0 ;  /* 0x0000000000007941 */ /* 0x000fea0003800200 */
.L_x_2030:
        /* <DEDUP_REMOVED lines=29> */
.L_x_2033:
[----:B------:R1:W-:Y:S04]  /*25e0*/  STS.128 [R240], RZ ;  /* 0x000000fff0007388 */ /* 0x0003e80000000c00 */
[----:B------:R1:W-:Y:S04]  /*25f0*/  STS.128 [R240+0x2000], RZ ;  /* 0x002000fff0007388 */ /* 0x0003e80000000c00 */
[----:B------:R1:W-:Y:S04]  /*2600*/  STS.128 [R240+0x4000], RZ ;  /* 0x004000fff0007388 */ /* 0x0003e80000000c00 */
[----:B------:R1:W-:Y:S02]  /*2610*/  STS.128 [R240+0x6000], RZ ;  /* 0x006000fff0007388 */ /* 0x0003e40000000c00 */
.L_x_2034:
[----:B------:R-:W-:Y:S05]  /*2620*/  BSYNC.RECONVERGENT B0 ;  /* 0x0000000000007941 */ /* 0x000fea0003800200 */
.L_x_2032:
        /* <DEDUP_REMOVED lines=46> */
.L_x_2036:
[----:B------:R-:W-:Y:S05]  /*2910*/  BSYNC.RECONVERGENT B0 ;  /* 0x0000000000007941 */ /* 0x000fea0003800200 */
.L_x_2035:
        /* <DEDUP_REMOVED lines=48> */
.L_x_2038:
[----:B------:R2:W-:Y:S04]  /*2c20*/  STS.128 [R14+0x18000], RZ ;  /* 0x018000ff0e007388 */ /* 0x0005e80000000c00 */
[----:B------:R2:W-:Y:S04]  /*2c30*/  STS.128 [R14+0x1a000], RZ ;  /* 0x01a000ff0e007388 */ /* 0x0005e80000000c00 */
[----:B------:R2:W-:Y:S04]  /*2c40*/  STS.128 [R14+0x1c000], RZ ;  /* 0x01c000ff0e007388 */ /* 0x0005e80000000c00 */
[----:B------:R2:W-:Y:S02]  /*2c50*/  STS.128 [R14+0x1e000], RZ ;  /* 0x01e000ff0e007388 */ /* 0x0005e40000000c00 */
.L_x_2039:
[----:B------:R-:W-:Y:S05]  /*2c60*/  BSYNC.RECONVERGENT B0 ;  /* 0x0000000000007941 */ /* 0x000fea0003800200 */
.L_x_2037:
        /* <DEDUP_REMOVED lines=40> */
.L_x_2041:
[----:B------:R-:W-:Y:S05]  /*2ef0*/  BSYNC.RECONVERGENT B0 ;  /* 0x0000000000007941 */ /* 0x000fea0003800200 */
.L_x_2040:
        /* <DEDUP_REMOVED lines=46> */
.L_x_2043:
[----:B------:R2:W-:Y:S04]  /*31e0*/  STS.128 [R14+0x20000], RZ ;  /* 0x020000ff0e007388 */ /* 0x0005e80000000c00 */
[----:B------:R2:W-:Y:S04]  /*31f0*/  STS.128 [R14+0x22000], RZ ;  /* 0x022000ff0e007388 */ /* 0x0005e80000000c00 */
[----:B------:R2:W-:Y:S04]  /*3200*/  STS.128 [R14+0x24000], RZ ;  /* 0x024000ff0e007388 */ /* 0x0005e80000000c00 */
[----:B------:R2:W-:Y:S02]  /*3210*/  STS.128 [R14+0x26000], RZ ;  /* 0x026000ff0e007388 */ /* 0x0005e40000000c00 */
.L_x_2044:
[----:B------:R-:W-:Y:S05]  /*3220*/  BSYNC.RECONVERGENT B0 ;  /* 0x0000000000007941 */ /* 0x000fea0003800200 */
.L_x_2042:
[----:B------:R1:W-:Y:S01]  /*3230*/  @P5 STS.128 [R14+0x21000], RZ ;  /* 0x021000ff0e005388 */ /* 0x0003e20000000c00 */
[----:B------:R-:W1:Y:S01]  /*3240*/  LDCU UR5, c[0x0][0x440] ;  /* 0x00008800ff0577ac */ /* 0x000e620008000800 */
[----:B------:R-:W-:Y:S01]  /*3250*/  BSSY.RECONVERGENT B0, `(.L_x_2045) ;  /* 0x0000027000007945 */ /* 0x000fe20003800200 */
[----:B------:R-:W-:Y:S01]  /*3260*/  SHF.L.U32 R4, R8, 0x1, RZ ;  /* 0x0000000108047819 */ /* 0x000fe200000006ff */
        /* <DEDUP_REMOVED lines=37> */
.L_x_2046:
[----:B-1----:R-:W-:Y:S05]  /*34c0*/  BSYNC.RECONVERGENT B0 ;  /* 0x0000000000007941 */ /* 0x002fea0003800200 */
.L_x_2045:
[----:B------:R-:W-:Y:S01]  /*34d0*/  IMAD.SHL.U32 R226, R8, 0x40, RZ ;  /* 0x0000004008e27824 */ /* 0x000fe200078e00ff */
[----:B------:R-:W-:Y:S01]  /*34e0*/  LOP3.LUT R3, R4, 0x20, RZ, 0xc0, !PT ;  /* 0x0000002004037812 */ /* 0x000fe200078ec0ff */
[C---:B------:R-:W-:Y:S01]  /*34f0*/  IMAD.SHL.U32 R2, R8.reuse, 0x20, RZ ;  /* 0x0000002008027824 */ /* 0x040fe200078e00ff */
[----:B------:R-:W0:Y:S01]  /*3500*/  LDGDEPBAR ;  /* 0x00000000000079af */ /* 0x000e220000000000 */
[----:B------:R-:W-:Y:S01]  /*3510*/  IMAD.SHL.U32 R228, R8, 0x10, RZ ;  /* 0x0000001008e47824 */ /* 0x000fe200078e00ff */
[----:B------:R-:W-:Y:S01]  /*3520*/  LOP3.LUT R9, R3, 0x18, R9, 0xf8, !PT ;  /* 0x0000001803097812 */ /* 0x000fe200078ef809 */
[----:B------:R-:W1:Y:S01]  /*3530*/  LDCU UR15, c[0x0][0x590] ;  /* 0x0000b200ff0f77ac */ /* 0x000e620008000800 */
[C---:B------:R-:W-:Y:S01]  /*3540*/  LOP3.LUT R227, R226.reuse, 0x200, RZ, 0xc0, !PT ;  /* 0x00000200e2e37812 */ /* 0x040fe200078ec0ff */
[----:B------:R-:W-:Y:S01]  /*3550*/  IMAD.MOV.U32 R224, RZ, RZ, 0x40 ;  /* 0x00000040ffe07424 */ /* 0x000fe200078e00ff */
[----:B------:R-:W-:Y:S01]  /*3560*/  LOP3.LUT R3, R226, 0x1c0, RZ, 0xc0, !PT ;  /* 0x000001c0e2037812 */ /* 0x000fe200078ec0ff */
[----:B------:R-:W-:Y:S01]  /*3570*/  IMAD.MOV.U32 R225, RZ, RZ, 0x20 ;  /* 0x00000020ffe17424 */ /* 0x000fe200078e00ff */
[----:B------:R-:W-:Y:S01]  /*3580*/  LOP3.LUT R227, R227, 0xc00, R2, 0xf8, !PT ;  /* 0x00000c00e3e37812 */ /* 0x000fe200078ef802 */
[----:B------:R-:W-:Y:S01]  /*3590*/  IMAD.U32 R235, RZ, RZ, UR37 ;  /* 0x00000025ffeb7e24 */ /* 0x000fe2000f8e00ff */
[----:B------:R-:W-:Y:S01]  /*35a0*/  LOP3.LUT R3, R3, 0x38, R0, 0xf8, !PT ;  /* 0x0000003803037812 */ /* 0x000fe200078ef800 */
[----:B------:R-:W-:Y:S01]  /*35b0*/  IMAD.MOV.U32 R236, RZ, RZ, R240 ;  /* 0x000000ffffec7224 */ /* 0x000fe200078e00f0 */
[----:B------:R-:W-:Y:S01]  /*35c0*/  LOP3.LUT R2, R2, 0x200, RZ, 0xc0, !PT ;  /* 0x0000020002027812 */ /* 0x000fe200078ec0ff */
[----:B------:R-:W-:Y:S01]  /*35d0*/  IMAD.MOV.U32 R234, RZ, RZ, 0x4 ;  /* 0x00000004ffea7424 */ /* 0x000fe200078e00ff */
        /* <DEDUP_REMOVED lines=8> */
[----:B------:R-:W-:Y:S02]  /*3660*/  R2P PR, R8, 0x6 ;  /* 0x0000000608007804 */ /* 0x000fe40000000000 */
[----:B------:R-:W-:Y:S02]  /*3670*/  CS2R R186, SRZ ;  /* 0x0000000000ba7805 */ /* 0x000fe4000001ff00 */
[----:B------:R-:W-:Y:S02]  /*3680*/  LOP3.LUT R9, R9, 0x38, R0, 0x78, !PT ;  /* 0x0000003809097812 */ /* 0x000fe400078e7800 */
[----:B------:R-:W-:Y:S02]  /*3690*/  CS2R R184, SRZ ;  /* 0x0000000000b87805 */ /* 0x000fe4000001ff00 */
[----:B------:R-:W-:-:S02]  /*36a0*/  LOP3.LUT R228, R228, R3, RZ, 0xfc, !PT ;  /* 0x00000003e4e47212 */ /* 0x000fc400078efcff */
[----:B------:R-:W-:Y:S02]  /*36b0*/  CS2R R182, SRZ ;  /* 0x0000000000b67805 */ /* 0x000fe4000001ff00 */
[----:B------:R-:W-:Y:S02]  /*36c0*/  LOP3.LUT R4, R4, 0x6, RZ, 0xc0, !PT ;  /* 0x0000000604047812 */ /* 0x000fe400078ec0ff */
[----:B------:R-:W-:Y:S02]  /*36d0*/  CS2R R180, SRZ ;  /* 0x0000000000b47805 */ /* 0x000fe4000001ff00 */
[----:B------:R-:W-:Y:S02]  /*36e0*/  LOP3.LUT R227, R227, R13, RZ, 0xfc, !PT ;  /* 0x0000000de3e37212 */ /* 0x000fe400078efcff */
[----:B------:R-:W-:Y:S02]  /*36f0*/  CS2R R174, SRZ ;  /* 0x0000000000ae7805 */ /* 0x000fe4000001ff00 */
[----:B------:R-:W-:-:S02]  /*3700*/  LOP3.LUT R226, R9, 0x200, R226, 0xf8, !PT ;  /* 0x0000020009e27812 */ /* 0x000fc400078ef8e2 */
[----:B------:R-:W-:Y:S02]  /*3710*/  CS2R R172, SRZ ;  /* 0x0000000000ac7805 */ /* 0x000fe4000001ff00 */
[----:B------:R-:W-:Y:S02]  /*3720*/  SEL R224, R224, 0xffffffc0, !P2 ;  /* 0xffffffc0e0e07807 */ /* 0x000fe40005000000 */
[----:B------:R-:W-:Y:S02]  /*3730*/  CS2R R178, SRZ ;  /* 0x0000000000b27805 */ /* 0x000fe4000001ff00 */
[----:B------:R-:W-:Y:S02]  /*3740*/  LEA R228, R228, UR24, 0x1 ;  /* 0x00000018e4e47c11 */ /* 0x000fe4000f8e08ff */
[----:B------:R-:W-:Y:S02]  /*3750*/  CS2R R176, SRZ ;  /* 0x0000000000b07805 */ /* 0x000fe4000001ff00 */
[----:B------:R-:W-:-:S02]  /*3760*/  LOP3.LUT R4, R4, 0xe0, R12, 0xf8, !PT ;  /* 0x000000e004047812 */ /* 0x000fc400078ef80c */
[----:B------:R-:W-:Y:S02]  /*3770*/  CS2R R170, SRZ ;  /* 0x0000000000aa7805 */ /* 0x000fe4000001ff00 */
[----:B------:R-:W-:Y:S01]  /*3780*/  LEA R227, R227, UR24, 0x1 ;  /* 0x00000018e3e37c11 */ /* 0x000fe2000f8e08ff */
[----:B------:R-:W-:Y:S01]  /*3790*/  IMAD.IADD R2, R224, 0x1, R228 ;  /* 0x00000001e0027824 */ /* 0x000fe200078e02e4 */
[----:B------:R-:W-:Y:S01]  /*37a0*/  LEA R226, R226, UR24, 0x1 ;  /* 0x00000018e2e27c11 */ /* 0x000fe2000f8e08ff */
[----:B------:R-:W-:Y:S01]  /*37b0*/  IMAD.U32 R235, R235, 0x40, R4 ;  /* 0x00000040ebeb7824 */ /* 0x000fe200078e0004 */
[----:B------:R-:W-:Y:S02]  /*37c0*/  SEL R225, R225, 0xffffffe0, !P1 ;  /* 0xffffffe0e1e17807 */ /* 0x000fe40004800000 */
        /* <DEDUP_REMOVED lines=51> */
[----:B------:R-:W-:Y:S01]  /*3b00*/  VIADD R227, R227, UR16 ;  /* 0x00000010e3e37c36 */ /* 0x000fe20008000000 */
[----:B------:R-:W2:Y:S01]  /*3b10*/  LDCU UR12, c[0x0][0x504] ;  /* 0x0000a080ff0c77ac */ /* 0x000ea20008000800 */
[----:B------:R-:W-:Y:S02]  /*3b20*/  VIADD R226, R226, UR16 ;  /* 0x00000010e2e27c36 */ /* 0x000fe40008000000 */
[C---:B------:R-:W-:Y:S01]  /*3b30*/  IMAD.IADD R3, R225.reuse, 0x1, R228 ;  /* 0x00000001e1037824 */ /* 0x040fe200078e02e4 */
[----:B------:R-:W2:Y:S01]  /*3b40*/  LDCU UR9, c[0x0][0x508] ;  /* 0x0000a100ff0977ac */ /* 0x000ea20008000800 */
[----:B------:R-:W-:Y:S01]  /*3b50*/  IMAD.IADD R0, R225, 0x1, R2 ;  /* 0x00000001e1007824 */ /* 0x000fe200078e0202 */
[----:B------:R-:W2:Y:S01]  /*3b60*/  LDCU UR8, c[0x0][0x3e0] ;  /* 0x00007c00ff0877ac */ /* 0x000ea20008000800 */
[----:B------:R-:W2:Y:S01]  /*3b70*/  LDCU UR14, c[0x0][0x50c] ;  /* 0x0000a180ff0e77ac */ /* 0x000ea20008000800 */
[----:B------:R-:W2:Y:S01]  /*3b80*/  LDCU UR13, c[0x0][0x45c] ;  /* 0x00008b80ff0d77ac */ /* 0x000ea20008000800 */
[----:B-1----:R-:W-:-:S02]  /*3b90*/  USHF.L.U32 UR15, UR15, 0x6, URZ ;  /* 0x000000060f0f7899 */ /* 0x002fc400080006ff */
[----:B------:R-:W-:Y:S02]  /*3ba0*/  UIADD3 UR41, UPT, UPT, -UR47, UR41, URZ ;  /* 0x000000292f297290 */ /* 0x000fe4000fffe1ff */
[----:B------:R-:W-:-:S12]  /*3bb0*/  USHF.L.U32 UR49, UR49, 0x3, URZ ;  /* 0x0000000331317899 */ /* 0x000fd800080006ff */
.L_x_2051:
[----:B------:R-:W0:Y:S01]  /*3bc0*/  LDGDEPBAR ;  /* 0x00000000000079af */ /* 0x000e220000000000 */
[C---:B------:R-:W-:Y:S01]  /*3bd0*/  IADD3 R118, PT, PT, R227.reuse, R225, RZ ;  /* 0x000000e1e3767210 */ /* 0x040fe20007ffe0ff */
[----:B------:R-:W-:Y:S01]  /*3be0*/  USHF.L.U32 UR17, UR48, 0x6, URZ ;  /* 0x0000000630117899 */ /* 0x000fe200080006ff */
[----:B------:R-:W-:Y:S03]  /*3bf0*/  IADD3 R117, PT, PT, R227, R224, RZ ;  /* 0x000000e0e3757210 */ /* 0x000fe60007ffe0ff */
[----:B------:R-:W-:Y:S01]  /*3c00*/  UISETP.GE.AND UP0, UPT, UR17, UR41, UPT ;  /* 0x000000291100728c */ /* 0x000fe2000bf06270 */
[----:B------:R-:W-:Y:S01]  /*3c10*/  IADD3 R116, PT, PT, R225, R117, RZ ;  /* 0x00000075e1747210 */ /* 0x000fe20007ffe0ff */
[----:B------:R-:W-:Y:S04]  /*3c20*/  DEPBAR.LE SB0, 0x0 ;  /* 0x000080000000791a */ /* 0x000fe80000000000 */
[----:B------:R-:W-:Y:S06]  /*3c30*/  BAR.SYNC.DEFER_BLOCKING 0x0 ;  /* 0x0000000000007b1d */ /* 0x000fec0000010000 */
[----:B------:R-:W-:Y:S05]  /*3c40*/  LDSM.16.M88.4 R16, [R227] ;  /* 0x00000000e310783b */ /* 0x000fea0000000200 */
[----:B--2---:R-:W1:Y:S05]  /*3c50*/  LDSM.16.M88.4 R8, [R228+0x18000] ;  /* 0x01800000e408783b */ /* 0x004e6a0000000200 */
[----:B------:R-:W3:Y:S05]  /*3c60*/  LDSM.16.M88.4 R84, [R228+0x18800] ;  /* 0x01880000e454783b */ /* 0x000eea0000000200 */
[----:B------:R-:W-:Y:S05]  /*3c70*/  LDSM.16.M88.4 R88, [R118] ;  /* 0x000000007658783b */ /* 0x000fea0000000200 */
[----:B------:R-:W2:Y:S05]  /*3c80*/  LDSM.16.M88.4 R92, [R3+0x18000] ;  /* 0x01800000035c783b */ /* 0x000eaa0000000200 */
[----:B------:R-:W2:Y:S05]  /*3c90*/  LDSM.16.M88.4 R96, [R3+0x18800] ;  /* 0x018800000360783b */ /* 0x000eaa0000000200 */
[----:B------:R-:W-:Y:S05]  /*3ca0*/  LDSM.16.M88.4 R100, [R117] ;  /* 0x000000007564783b */ /* 0x000fea0000000200 */
[----:B------:R-:W2:Y:S05]  /*3cb0*/  LDSM.16.M88.4 R104, [R2+0x18000] ;  /* 0x018000000268783b */ /* 0x000eaa0000000200 */
        /* <DEDUP_REMOVED lines=143> */
[----:B-12---:R-:W-:Y:S01]  /*45b0*/  MOV R6, R214 ;  /* 0x000000d600067202 */ /* 0x006fe20000000f00 */
[----:B------:R-:W-:Y:S01]  /*45c0*/  USHF.L.U32 UR16, UR37, 0x6, URZ ;  /* 0x0000000625107899 */ /* 0x000fe200080006ff */
[----:B------:R-:W-:Y:S01]  /*45d0*/  MOV R10, R213 ;  /* 0x000000d5000a7202 */ /* 0x000fe20000000f00 */
[----:B------:R-:W-:Y:S01]  /*45e0*/  IMAD.MOV.U32 R7, RZ, RZ, R212 ;  /* 0x000000ffff077224 */ /* 0x000fe200078e00d4 */
        /* <DEDUP_REMOVED lines=25> */
.L_x_2047:
[----:B------:R-:W-:Y:S01]  /*4780*/  UIADD3 UR16, UPT, UPT, UR33, UR9, -UR43 ;  /* 0x0000000921107290 */ /* 0x000fe2000fffe82b */
[----:B--2---:R-:W-:Y:S02]  /*4790*/  VIADD R4, R239, UR17 ;  /* 0x00000011ef047c36 */ /* 0x004fe40008000000 */
[----:B------:R-:W-:Y:S02]  /*47a0*/  IMAD.MOV.U32 R92, RZ, RZ, 0x1 ;  /* 0x00000001ff5c7424 */ /* 0x000fe400078e00ff */
[----:B------:R-:W-:Y:S02]  /*47b0*/  IMAD.MOV.U32 R84, RZ, RZ, 0x9 ;  /* 0x00000009ff547424 */ /* 0x000fe400078e00ff */
[C---:B------:R-:W-:Y:S01]  /*47c0*/  VIADD R5, R4.reuse, UR16 ;  /* 0x0000001004057c36 */ /* 0x040fe20008000000 */
[----:B------:R-:W-:Y:S01]  /*47d0*/  UIADD3 UR16, UPT, UPT, UR33, -UR12, -UR43 ;  /* 0x8000000c21107290 */ /* 0x000fe2000fffe82b */
[C---:B------:R-:W-:Y:S02]  /*47e0*/  VIADD R91, R235.reuse, 0x1 ;  /* 0x00000001eb5b7836 */ /* 0x040fe40000000000 */
[----:B------:R-:W-:Y:S01]  /*47f0*/  VIADD R90, R235, 0x8 ;  /* 0x00000008eb5a7836 */ /* 0x000fe20000000000 */
[----:B------:R-:W-:Y:S01]  /*4800*/  VIADDMNMX R92, R5, R92, UR33, PT ;  /* 0x00000021055c7e46 */ /* 0x000fe2000b80015c */
[----:B------:R-:W-:Y:S01]  /*4810*/  VIADD R85, R235, 0x19 ;  /* 0x00000019eb557836 */ /* 0x000fe20000000000 */
        /* <DEDUP_REMOVED lines=13> */
[----:B------:R-:W-:Y:S02]  /*48f0*/  FSEL R18, R197, -INF , P0 ;  /* 0xff800000c5127808 */ /* 0x000fe40000000000 */
[----:B-1----:R-:W-:Y:S02]  /*4900*/  FSEL R15, R200, -INF , P6 ;  /* 0xff800000c80f7808 */ /* 0x002fe40003000000 */
[----:B------:R-:W-:Y:S02]  /*4910*/  FSEL R10, R213, -INF , P1 ;  /* 0xff800000d50a7808 */ /* 0x000fe40000800000 */
[-C--:B------:R-:W-:Y:S02]  /*4920*/  ISETP.GE.AND P5, PT, R89, R5.reuse, PT ;  /* 0x000000055900720c */ /* 0x080fe40003fa6270 */
[-C--:B------:R-:W-:Y:S02]  /*4930*/  ISETP.GE.AND P4, PT, R88, R5.reuse, PT ;  /* 0x000000055800720c */ /* 0x080fe40003f86270 */
[-C--:B------:R-:W-:Y:S02]  /*4940*/  ISETP.GE.AND P3, PT, R87, R5.reuse, PT ;  /* 0x000000055700720c */ /* 0x080fe40003f66270 */
[C---:B------:R-:W-:Y:S02]  /*4950*/  ISETP.GE.AND P2, PT, R86.reuse, R5, PT ;  /* 0x000000055600720c */ /* 0x040fe40003f46270 */
        /* <DEDUP_REMOVED lines=52> */
.L_x_2048:
        /* <DEDUP_REMOVED lines=9> */
[----:B------:R-:W-:Y:S01]  /*4d30*/  FFMA.FTZ R198, -R198, R198, 1 ;  /* 0x3f800000c6c67423 */ /* 0x000fe200000101c6 */
[----:B------:R-:W-:Y:S01]  /*4d40*/  MOV R116, 0x20 ;  /* 0x0000002000747802 */ /* 0x000fe20000000f00 */
[--C-:B------:R-:W-:Y:S01]  /*4d50*/  FFMA.FTZ R252, R18, UR13, -R249.reuse ;  /* 0x0000000d12fc7c23 */ /* 0x100fe200080108f9 */
[----:B------:R-:W-:Y:S01]  /*4d60*/  FSEL R241, R241, RZ, P0 ;  /* 0x000000fff1f17208 */ /* 0x000fe20000000000 */
[--C-:B------:R-:W-:Y:S01]  /*4d70*/  FFMA.FTZ R19, R19, UR13, -R249.reuse ;  /* 0x0000000d13137c23 */ /* 0x100fe200080108f9 */
[--C-:B------:R-:W-:Y:S01]  /*4d80*/  FFMA.FTZ R221, R9, UR13, -R249.reuse ;  /* 0x0000000d09dd7c23 */ /* 0x100fe200080108f9 */
[--C-:B------:R-:W-:Y:S01]  /*4d90*/  FFMA.FTZ R219, R8, UR13, -R249.reuse ;  /* 0x0000000d08db7c23 */ /* 0x100fe200080108f9 */
[----:B------:R-:W-:Y:S01]  /*4da0*/  FFMA.FTZ R231, R15, UR13, -R249 ;  /* 0x0000000d0fe77c23 */ /* 0x000fe200080108f9 */
[--C-:B------:R-:W-:Y:S01]  /*4db0*/  FFMA.FTZ R251, R17, UR13, -R241.reuse ;  /* 0x0000000d11fb7c23 */ /* 0x100fe200080108f1 */
[--C-:B------:R-:W-:Y:S01]  /*4dc0*/  FFMA.FTZ R250, R16, UR13, -R241.reuse ;  /* 0x0000000d10fa7c23 */ /* 0x100fe200080108f1 */
[--C-:B------:R-:W-:Y:S01]  /*4dd0*/  FFMA.FTZ R216, R5, UR13, -R241.reuse ;  /* 0x0000000d05d87c23 */ /* 0x100fe200080108f1 */
[----:B------:R-:W-:Y:S01]  /*4de0*/  MUFU.EX2 R232, R19 ;  /* 0x0000001300e87308 */ /* 0x000fe20000000800 */
[----:B------:R-:W-:Y:S01]  /*4df0*/  FFMA.FTZ R215, R4, UR13, -R241 ;  /* 0x0000000d04d77c23 */ /* 0x000fe200080108f1 */
[----:B------:R-:W-:Y:S01]  /*4e00*/  FFMA.FTZ R223, R14, UR13, -R249 ;  /* 0x0000000d0edf7c23 */ /* 0x000fe200080108f9 */
[--C-:B------:R-:W-:Y:S01]  /*4e10*/  FFMA.FTZ R218, R13, UR13, -R241.reuse ;  /* 0x0000000d0dda7c23 */ /* 0x100fe200080108f1 */
[----:B------:R-:W-:Y:S01]  /*4e20*/  FFMA.FTZ R217, R12, UR13, -R241 ;  /* 0x0000000d0cd97c23 */ /* 0x000fe200080108f1 */
[----:B------:R-:W-:Y:S01]  /*4e30*/  FFMA.FTZ R222, R11, UR13, -R249 ;  /* 0x0000000d0bde7c23 */ /* 0x000fe200080108f9 */
[--C-:B------:R-:W-:Y:S01]  /*4e40*/  FFMA.FTZ R248, R7, UR13, -R241.reuse ;  /* 0x0000000d07f87c23 */ /* 0x100fe200080108f1 */
[----:B------:R-:W-:Y:S03]  /*4e50*/  FFMA.FTZ R241, R6, UR13, -R241 ;  /* 0x0000000d06f17c23 */ /* 0x000fe600080108f1 */
[----:B------:R-:W2:Y:S01]  /*4e60*/  MUFU.EX2 R252, R252 ;  /* 0x000000fc00fc7308 */ /* 0x000ea20000000800 */
[----:B------:R-:W-:Y:S01]  /*4e70*/  FFMA.FTZ R249, R10, UR13, -R249 ;  /* 0x0000000d0af97c23 */ /* 0x000fe200080108f9 */
[----:B------:R-:W-:Y:S01]  /*4e80*/  MOV R220, 0x40 ;  /* 0x0000004000dc7802 */ /* 0x000fe20000000f00 */
[----:B------:R-:W-:Y:S01]  /*4e90*/  FFMA.FTZ R199, -R199, R199, 1 ;  /* 0x3f800000c7c77423 */ /* 0x000fe200000101c7 */
[----:B------:R-:W-:Y:S01]  /*4ea0*/  FFMA.FTZ R200, -R200, R200, 1 ;  /* 0x3f800000c8c87423 */ /* 0x000fe200000101c8 */
[----:B------:R-:W-:Y:S01]  /*4eb0*/  FFMA.FTZ R201, -R201, R201, 1 ;  /* 0x3f800000c9c97423 */ /* 0x000fe200000101c9 */
[----:B------:R-:W-:Y:S01]  /*4ec0*/  FFMA.FTZ R202, -R202, R202, 1 ;  /* 0x3f800000caca7423 */ /* 0x000fe200000101ca */
[----:B------:R-:W-:Y:S03]  /*4ed0*/  FFMA.FTZ R203, -R203, R203, 1 ;  /* 0x3f800000cbcb7423 */ /* 0x000fe600000101cb */
[----:B------:R-:W-:Y:S01]  /*4ee0*/  MUFU.EX2 R251, R251 ;  /* 0x000000fb00fb7308 */ /* 0x000fe20000000800 */
[----:B------:R-:W-:Y:S01]  /*4ef0*/  UISETP.GT.AND UP0, UPT, UR48, UR44, UPT ;  /* 0x0000002c3000728c */ /* 0x000fe2000bf04270 */
[----:B------:R-:W-:Y:S01]  /*4f00*/  FMUL.FTZ R196, R196, UR14 ;  /* 0x0000000ec4c47c20 */ /* 0x000fe20008410000 */
[----:B------:R-:W-:Y:S01]  /*4f10*/  FMUL.FTZ R197, R197, UR14 ;  /* 0x0000000ec5c57c20 */ /* 0x000fe20008410000 */
[----:B------:R-:W-:Y:S01]  /*4f20*/  FMUL.FTZ R198, R198, UR14 ;  /* 0x0000000ec6c67c20 */ /* 0x000fe20008410000 */
[----:B------:R-:W-:Y:S01]  /*4f30*/  FMUL.FTZ R199, R199, UR14 ;  /* 0x0000000ec7c77c20 */ /* 0x000fe20008410000 */
[----:B------:R-:W-:Y:S01]  /*4f40*/  FMUL.FTZ R200, R200, UR14 ;  /* 0x0000000ec8c87c20 */ /* 0x000fe20008410000 */
[----:B------:R-:W-:Y:S03]  /*4f50*/  FMUL.FTZ R201, R201, UR14 ;  /* 0x0000000ec9c97c20 */ /* 0x000fe60008410000 */
[----:B------:R-:W3:Y:S01]  /*4f60*/  MUFU.EX2 R250, R250 ;  /* 0x000000fa00fa7308 */ /* 0x000ee20000000800 */
[----:B------:R-:W-:Y:S01]  /*4f70*/  FMUL.FTZ R202, R202, UR14 ;  /* 0x0000000ecaca7c20 */ /* 0x000fe20008410000 */
[----:B------:R-:W-:Y:S01]  /*4f80*/  FMUL.FTZ R203, R203, UR14 ;  /* 0x0000000ecbcb7c20 */ /* 0x000fe20008410000 */
[----:B------:R-:W-:Y:S01]  /*4f90*/  FFMA.FTZ R204, -R204, R204, 1 ;  /* 0x3f800000cccc7423 */ /* 0x000fe200000101cc */
[----:B------:R-:W-:Y:S01]  /*4fa0*/  FFMA.FTZ R205, -R205, R205, 1 ;  /* 0x3f800000cdcd7423 */ /* 0x000fe200000101cd */
[----:B------:R-:W-:Y:S01]  /*4fb0*/  FFMA.FTZ R207, -R207, R207, 1 ;  /* 0x3f800000cfcf7423 */ /* 0x000fe200000101cf */
[----:B------:R-:W-:Y:S01]  /*4fc0*/  FFMA.FTZ R208, -R208, R208, 1 ;  /* 0x3f800000d0d07423 */ /* 0x000fe200000101d0 */
[----:B------:R-:W-:Y:S03]  /*4fd0*/  FFMA.FTZ R209, -R209, R209, 1 ;  /* 0x3f800000d1d17423 */ /* 0x000fe600000101d1 */
[----:B------:R-:W-:Y:S01]  /*4fe0*/  MUFU.EX2 R231, R231 ;  /* 0x000000e700e77308 */ /* 0x000fe20000000800 */
[----:B------:R-:W-:Y:S01]  /*4ff0*/  FFMA.FTZ R213, -R213, R213, 1 ;  /* 0x3f800000d5d57423 */ /* 0x000fe200000101d5 */
[----:B------:R-:W-:Y:S01]  /*5000*/  FMUL.FTZ R204, R204, UR14 ;  /* 0x0000000ecccc7c20 */ /* 0x000fe20008410000 */
[----:B------:R-:W-:Y:S01]  /*5010*/  FMUL.FTZ R205, R205, UR14 ;  /* 0x0000000ecdcd7c20 */ /* 0x000fe20008410000 */
[----:B------:R-:W-:Y:S01]  /*5020*/  FMUL.FTZ R207, R207, UR14 ;  /* 0x0000000ecfcf7c20 */ /* 0x000fe20008410000 */
[----:B------:R-:W-:Y:S01]  /*5030*/  FMUL.FTZ R208, R208, UR14 ;  /* 0x0000000ed0d07c20 */ /* 0x000fe20008410000 */
[----:B------:R-:W-:Y:S01]  /*5040*/  FMUL.FTZ R209, R209, UR14 ;  /* 0x0000000ed1d17c20 */ /* 0x000fe20008410000 */
[----:B------:R-:W-:Y:S03]  /*5050*/  FMUL.FTZ R213, R213, UR14 ;  /* 0x0000000ed5d57c20 */ /* 0x000fe60008410000 */
[----:B------:R-:W4:Y:S01]  /*5060*/  MUFU.EX2 R223, R223 ;  /* 0x000000df00df7308 */ /* 0x000f220000000800 */
[----:B------:R-:W-:Y:S01]  /*5070*/  FFMA.FTZ R212, -R212, R212, 1 ;  /* 0x3f800000d4d47423 */ /* 0x000fe200000101d4 */
[----:B------:R-:W-:Y:S08]  /*5080*/  FFMA.FTZ R214, -R214, R214, 1 ;  /* 0x3f800000d6d67423 */ /* 0x000ff000000101d6 */
        /* <DEDUP_REMOVED lines=9> */
[----:B------:R-:W4:Y:S01]  /*5120*/  MUFU.EX2 R241, R241 ;  /* 0x000000f100f17308 */ /* 0x000f220000000800 */
[----:B-1----:R-:W-:Y:S02]  /*5130*/  SHF.L.U32 R124, R230, 0x1, RZ ;  /* 0x00000001e67c7819 */ /* 0x002fe400000006ff */
[----:B------:R-:W-:Y:S02]  /*5140*/  SHF.R.U32.HI R5, RZ, 0x2, R230 ;  /* 0x00000002ff057819 */ /* 0x000fe400000116e6 */
[----:B------:R-:W-:Y:S02]  /*5150*/  LOP3.LUT R9, R124, 0x38, RZ, 0xc0, !PT ;  /* 0x000000387c097812 */ /* 0x000fe400078ec0ff */
[C---:B------:R-:W-:Y:S02]  /*5160*/  SHF.L.U32 R120, R230.reuse, 0x5, RZ ;  /* 0x00000005e6787819 */ /* 0x040fe400000006ff */
[C---:B------:R-:W-:Y:S02]  /*5170*/  SHF.L.U32 R122, R230.reuse, 0x6, RZ ;  /* 0x00000006e67a7819 */ /* 0x040fe400000006ff */
[----:B------:R-:W-:Y:S02]  /*5180*/  LOP3.LUT R4, R9, 0x20, R5, 0x78, !PT ;  /* 0x0000002009047812 */ /* 0x000fe400078e7805 */
[----:B------:R-:W-:Y:S02]  /*5190*/  SHF.L.U32 R5, R230, 0x4, RZ ;  /* 0x00000004e6057819 */ /* 0x000fe400000006ff */
[----:B------:R-:W-:Y:S02]  /*51a0*/  LOP3.LUT R8, R120, 0xc00, RZ, 0xc0, !PT ;  /* 0x00000c0078087812 */ /* 0x000fe400078ec0ff */
[----:B------:R-:W-:Y:S02]  /*51b0*/  SHF.L.U32 R229, R230, 0x3, RZ ;  /* 0x00000003e6e57819 */ /* 0x000fe400000006ff */
[----:B------:R-:W-:Y:S02]  /*51c0*/  LOP3.LUT R121, R122, 0x1c0, RZ, 0xc0, !PT ;  /* 0x000001c07a797812 */ /* 0x000fe400078ec0ff */
[----:B------:R-:W-:Y:S02]  /*51d0*/  LOP3.LUT R9, R120, 0x200, RZ, 0xc0, !PT ;  /* 0x0000020078097812 */ /* 0x000fe400078ec0ff */
[----:B------:R-:W-:Y:S02]  /*51e0*/  LOP3.LUT R4, R4, 0x1c0, R5, 0xf8, !PT ;  /* 0x000001c004047812 */ /* 0x000fe400078ef805 */
[----:B------:R-:W-:Y:S02]  /*51f0*/  LOP3.LUT R8, R8, 0x6, R124, 0xf8, !PT ;  /* 0x0000000608087812 */ /* 0x000fe400078ef87c */
[----:B------:R-:W-:Y:S02]  /*5200*/  LOP3.LUT R121, R121, 0x38, R229, 0xf8, !PT ;  /* 0x0000003879797812 */ /* 0x000fe400078ef8e5 */
[----:B------:R-:W-:Y:S02]  /*5210*/  LOP3.LUT R5, R9, 0x3800, R5, 0xf8, !PT ;  /* 0x0000380009057812 */ /* 0x000fe400078ef805 */
[----:B------:R-:W-:Y:S02]  /*5220*/  LOP3.LUT R8, R8, R4, RZ, 0xfc, !PT ;  /* 0x0000000408087212 */ /* 0x000fe400078efcff */
[--C-:B------:R-:W-:Y:S02]  /*5230*/  LOP3.LUT R228, R121, 0x8, R230.reuse, 0x78, !PT ;  /* 0x0000000879e47812 */ /* 0x100fe400078e78e6 */
[----:B--2---:R-:W-:Y:S02]  /*5240*/  F2FP.BF16.F32.PACK_AB R4, R252, R232 ;  /* 0x000000e8fc04723e */ /* 0x004fe400000010ff */
[----:B------:R-:W-:Y:S02]  /*5250*/  LEA R211, R8, UR4, 0x1 ;  /* 0x0000000408d37c11 */ /* 0x000fe4000f8e08ff */
[----:B------:R-:W-:Y:S02]  /*5260*/  LOP3.LUT R228, R5, R228, RZ, 0xfc, !PT ;  /* 0x000000e405e47212 */ /* 0x000fe400078efcff */
[----:B---3--:R-:W-:Y:S01]  /*5270*/  F2FP.BF16.F32.PACK_AB R5, R250, R251 ;  /* 0x000000fbfa05723e */ /* 0x008fe200000010ff */
[----:B------:R1:W-:Y:S01]  /*5280*/  STS [R211+0x2a000], R4 ;  /* 0x02a00004d3007388 */ /* 0x0003e20000000800 */
[C---:B------:R-:W-:Y:S02]  /*5290*/  LOP3.LUT P1, RZ, R230.reuse, 0x8, RZ, 0xc0, !PT ;  /* 0x00000008e6ff7812 */ /* 0x040fe4000782c0ff */
[----:B------:R-:W-:Y:S03]  /*52a0*/  LOP3.LUT P0, R123, R230, 0x4, RZ, 0xc0, !PT ;  /* 0x00000004e67b7812 */ /* 0x000fe6000780c0ff */
[----:B------:R2:W-:Y:S01]  /*52b0*/  STS [R211+0x2a400], R5 ;  /* 0x02a40005d3007388 */ /* 0x0005e20000000800 */
[----:B------:R-:W-:Y:S02]  /*52c0*/  IADD3 R206, PT, PT, R211, 0x2a020, RZ ;  /* 0x0002a020d3ce7810 */ /* 0x000fe40007ffe0ff */
[----:B----4-:R-:W-:Y:S02]  /*52d0*/  F2FP.BF16.F32.PACK_AB R8, R223, R231 ;  /* 0x000000e7df08723e */ /* 0x010fe400000010ff */
[----:B------:R-:W-:Y:S02]  /*52e0*/  F2FP.BF16.F32.PACK_AB R7, R217, R218 ;  /* 0x000000dad907723e */ /* 0x000fe400000010ff */
[----:B------:R-:W-:Y:S02]  /*52f0*/  F2FP.BF16.F32.PACK_AB R6, R221, R222 ;  /* 0x000000dedd06723e */ /* 0x000fe400000010ff */
[----:B------:R-:W-:Y:S02]  /*5300*/  SHF.R.U32.HI R118, RZ, 0x1, R230 ;  /* 0x00000001ff767819 */ /* 0x000fe400000116e6 */
[----:B------:R-:W-:Y:S02]  /*5310*/  LOP3.LUT R119, R122, 0x200, RZ, 0xc0, !PT ;  /* 0x000002007a777812 */ /* 0x000fe400078ec0ff */
[----:B------:R-:W-:Y:S02]  /*5320*/  LOP3.LUT R118, R121, 0x8, R118, 0x78, !PT ;  /* 0x0000000879767812 */ /* 0x000fe400078e7876 */
[----:B------:R-:W-:Y:S02]  /*5330*/  LOP3.LUT R113, R119, 0xc00, R120, 0xf8, !PT ;  /* 0x00000c0077717812 */ /* 0x000fe400078ef878 */
[----:B------:R-:W-:Y:S02]  /*5340*/  LEA R228, R228, UR4, 0x1 ;  /* 0x00000004e4e47c11 */ /* 0x000fe4000f8e08ff */
[----:B------:R-:W-:Y:S02]  /*5350*/  LOP3.LUT R113, R113, R118, RZ, 0xfc, !PT ;  /* 0x0000007671717212 */ /* 0x000fe400078efcff */
[----:B-1----:R-:W-:Y:S02]  /*5360*/  IADD3 R4, PT, PT, R211, 0x2a000, RZ ;  /* 0x0002a000d3047810 */ /* 0x002fe40007ffe0ff */
[----:B------:R-:W-:Y:S02]  /*5370*/  LEA R113, R113, UR4, 0x1 ;  /* 0x0000000471717c11 */ /* 0x000fe4000f8e08ff */
[----:B--2---:R-:W-:Y:S02]  /*5380*/  SEL R5, R210, 0xfffffff0, !P0 ;  /* 0xfffffff0d2057807 */ /* 0x004fe40004000000 */
[----:B------:R-:W-:Y:S02]  /*5390*/  @P1 IADD3 R206, PT, PT, R4, -0x20, RZ ;  /* 0xffffffe004ce1810 */ /* 0x000fe40007ffe0ff */
[----:B------:R-:W-:Y:S02]  /*53a0*/  IADD3 R4, PT, PT, R211, R5, RZ ;  /* 0x00000005d3047210 */ /* 0x000fe40007ffe0ff */
[----:B------:R-:W-:Y:S02]  /*53b0*/  IADD3 R5, PT, PT, R5, R206, RZ ;  /* 0x000000ce05057210 */ /* 0x000fe40007ffe0ff */
[----:B------:R-:W-:Y:S01]  /*53c0*/  LOP3.LUT P1, R117, R230, 0x2, RZ, 0xc0, !PT ;  /* 0x00000002e6757812 */ /* 0x000fe2000782c0ff */
[----:B------:R-:W-:Y:S01]  /*53d0*/  STS [R4+0x2a000], R8 ;  /* 0x02a0000804007388 */ /* 0x000fe20000000800 */
[----:B------:R-:W-:Y:S02]  /*53e0*/  SEL R126, R220, 0xffffffc0, !P0 ;  /* 0xffffffc0dc7e7807 */ /* 0x000fe40004000000 */
[----:B------:R-:W-:Y:S03]  /*53f0*/  SEL R125, R116, 0xffffffe0, !P1 ;  /* 0xffffffe0747d7807 */ /* 0x000fe60004800000 */
[----:B------:R1:W-:Y:S01]  /*5400*/  STS [R4+0x2a400], R7 ;  /* 0x02a4000704007388 */ /* 0x0003e20000000800 */
[CC--:B------:R-:W-:Y:S02]  /*5410*/  IADD3 R128, PT, PT, R113.reuse, R126.reuse, RZ ;  /* 0x0000007e71807210 */ /* 0x0c0fe40007ffe0ff */
[-C--:B------:R-:W-:Y:S03]  /*5420*/  IADD3 R112, PT, PT, R113, R125.reuse, RZ ;  /* 0x0000007d71707210 */ /* 0x080fe60007ffe0ff */
[----:B------:R2:W-:Y:S01]  /*5430*/  STS [R206], R6 ;  /* 0x00000006ce007388 */ /* 0x0005e20000000800 */
[C---:B------:R-:W-:Y:S02]  /*5440*/  IADD3 R129, PT, PT, R228.reuse, R125, RZ ;  /* 0x0000007de4817210 */ /* 0x040fe40007ffe0ff */
[----:B------:R-:W-:Y:S02]  /*5450*/  IADD3 R126, PT, PT, R228, R126, RZ ;  /* 0x0000007ee47e7210 */ /* 0x000fe40007ffe0ff */
[C---:B------:R-:W-:Y:S02]  /*5460*/  IADD3 R127, PT, PT, R125.reuse, R128, RZ ;  /* 0x000000807d7f7210 */ /* 0x040fe40007ffe0ff */
[----:B------:R-:W-:Y:S02]  /*5470*/  IADD3 R125, PT, PT, R125, R126, RZ ;  /* 0x0000007e7d7d7210 */ /* 0x000fe40007ffe0ff */
[----:B------:R-:W-:Y:S02]  /*5480*/  LOP3.LUT R124, R124, 0x20, RZ, 0xc0, !PT ;  /* 0x000000207c7c7812 */ /* 0x000fe400078ec0ff */
[----:B------:R-:W-:Y:S02]  /*5490*/  ISETP.NE.AND P1, PT, R123, RZ, PT ;  /* 0x000000ff7b00720c */ /* 0x000fe40003f25270 */
[----:B-1----:R-:W-:Y:S02]  /*54a0*/  F2FP.BF16.F32.PACK_AB R4, R215, R216 ;  /* 0x000000d8d704723e */ /* 0x002fe400000010ff */
[----:B------:R-:W-:Y:S02]  /*54b0*/  F2FP.BF16.F32.PACK_AB R7, R249, R219 ;  /* 0x000000dbf907723e */ /* 0x000fe400000010ff */
[----:B--2---:R-:W-:Y:S01]  /*54c0*/  F2FP.BF16.F32.PACK_AB R6, R241, R248 ;  /* 0x000000f8f106723e */ /* 0x004fe200000010ff */
[----:B------:R-:W-:Y:S06]  /*54d0*/  STS [R206+0x400], R4 ;  /* 0x00040004ce007388 */ /* 0x000fec0000000800 */
        /* <DEDUP_REMOVED lines=28> */
[----:B------:R-:W1:Y:S06]  /*56a0*/  LDSM.16.M88.4 R84, [R228+0x22800] ;  /* 0x02280000e454783b */ /* 0x000e6c0000000200 */
[----:B------:R-:W-:Y:S01]  /*56b0*/  LDSM.16.M88.4 R100, [R112+0x12000] ;  /* 0x012000007064783b */ /* 0x000fe20000000200 */
[C---:B--2---:R-:W-:Y:S08]  /*56c0*/  HMMA.16816.F32.BF16 R4, R92.reuse, R108, R4 ;  /* 0x0000006c5c04723c */ /* 0x044ff00000041804 */
[C---:B------:R-:W-:Y:S01]  /*56d0*/  HMMA.16816.F32.BF16 R8, R92.reuse, R110, R8 ;  /* 0x0000006e5c08723c */ /* 0x040fe20000041808 */
[----:B------:R-:W2:Y:S07]  /*56e0*/  LDSM.16.M88.4 R108, [R129+0x22000] ;  /* 0x02200000816c783b */ /* 0x000eae0000000200 */
[C---:B---3--:R-:W-:Y:S08]  /*56f0*/  HMMA.16816.F32.BF16 R12, R92.reuse, R88, R12 ;  /* 0x000000585c0c723c */ /* 0x048ff0000004180c */
[----:B------:R-:W-:Y:S01]  /*5700*/  HMMA.16816.F32.BF16 R16, R92, R90, R16 ;  /* 0x0000005a5c10723c */ /* 0x000fe20000041810 */
[----:B------:R-:W3:Y:S06]  /*5710*/  LDSM.16.M88.4 R88, [R129+0x22800] ;  /* 0x022800008158783b */ /* 0x000eec0000000200 */
[----:B------:R-:W-:Y:S01]  /*5720*/  LDSM.16.M88.4 R92, [R128+0x12000] ;  /* 0x01200000805c783b */ /* 0x000fe20000000200 */
[C---:B----4-:R-:W-:Y:S08]  /*5730*/  HMMA.16816.F32.BF16 R4, R96.reuse, R104, R4 ;  /* 0x000000686004723c */ /* 0x050ff00000041804 */
        /* <DEDUP_REMOVED lines=48> */
[C---:B--2---:R-:W-:Y:S05]  /*5a40*/  HMMA.16816.F32.BF16 R4, R100.reuse, R108, R4 ;  /* 0x0000006c6404723c */ /* 0x044fea0000041804 */
[----:B------:R-:W2:Y:S03]  /*5a50*/  LDSM.16.M88.4 R112, [R129+0x26000] ;  /* 0x026000008170783b */ /* 0x000ea60000000200 */
[C---:B------:R-:W-:Y:S03]  /*5a60*/  HMMA.16816.F32.BF16 R8, R100.reuse, R110, R8 ;  /* 0x0000006e6408723c */ /* 0x040fe60000041808 */
[----:B------:R-:W-:Y:S05]  /*5a70*/  LDSM.16.M88.4 R108, [R126+0x26000] ;  /* 0x026000007e6c783b */ /* 0x000fea0000000200 */
[C---:B---3--:R-:W-:Y:S08]  /*5a80*/  HMMA.16816.F32.BF16 R12, R100.reuse, R88, R12 ;  /* 0x00000058640c723c */ /* 0x048ff0000004180c */
[----:B------:R-:W-:Y:S01]  /*5a90*/  HMMA.16816.F32.BF16 R16, R100, R90, R16 ;  /* 0x0000005a6410723c */ /* 0x000fe20000041810 */
[----:B------:R3:W2:Y:S06]  /*5aa0*/  LDSM.16.M88.4 R88, [R129+0x26800] ;  /* 0x026800008158783b */ /* 0x0006ac0000000200 */
[----:B------:R-:W2:Y:S01]  /*5ab0*/  LDSM.16.M88.4 R100, [R128+0x16000] ;  /* 0x016000008064783b */ /* 0x000ea20000000200 */
[C---:B----4-:R-:W-:Y:S08]  /*5ac0*/  HMMA.16816.F32.BF16 R4, R92.reuse, R104, R4 ;  /* 0x000000685c04723c */ /* 0x050ff00000041804 */
[C---:B------:R-:W-:Y:S01]  /*5ad0*/  HMMA.16816.F32.BF16 R8, R92.reuse, R106, R8 ;  /* 0x0000006a5c08723c */ /* 0x040fe20000041808 */
[----:B------:R-:W-:Y:S07]  /*5ae0*/  LDSM.16.M88.4 R104, [R125+0x26000] ;  /* 0x026000007d68783b */ /* 0x000fee0000000200 */
[C---:B-1----:R-:W-:Y:S03]  /*5af0*/  HMMA.16816.F32.BF16 R12, R92.reuse, R84, R12 ;  /* 0x000000545c0c723c */ /* 0x042fe6000004180c */
[----:B---3--:R-:W-:Y:S02]  /*5b00*/  MOV R129, R232 ;  /* 0x000000e800817202 */ /* 0x008fe40000000f00 */
[--C-:B------:R-:W-:Y:S03]  /*5b10*/  SHF.R.U32.HI R232, RZ, 0x1, R230.reuse ;  /* 0x00000001ffe87819 */ /* 0x100fe600000116e6 */
[----:B------:R-:W-:Y:S01]  /*5b20*/  HMMA.16816.F32.BF16 R16, R92, R86, R16 ;  /* 0x000000565c10723c */ /* 0x000fe20000041810 */
[----:B------:R-:W1:Y:S06]  /*5b30*/  LDSM.16.M88.4 R84, [R126+0x26800] ;  /* 0x026800007e54783b */ /* 0x000e6c0000000200 */
[----:B------:R-:W3:Y:S01]  /*5b40*/  LDSM.16.M88.4 R92, [R127+0x16000] ;  /* 0x016000007f5c783b */ /* 0x000ee20000000200 */
[C---:B--2---:R-:W-:Y:S08]  /*5b50*/  HMMA.16816.F32.BF16 R4, R96.reuse, R112, R4 ;  /* 0x000000706004723c */ /* 0x044ff00000041804 */
[C---:B------:R-:W-:Y:S08]  /*5b60*/  HMMA.16816.F32.BF16 R8, R96.reuse, R114, R8 ;  /* 0x000000726008723c */ /* 0x040ff00000041808 */
[C---:B------:R-:W-:Y:S08]  /*5b70*/  HMMA.16816.F32.BF16 R12, R96.reuse, R88, R12 ;  /* 0x00000058600c723c */ /* 0x040ff0000004180c */
[----:B------:R-:W-:Y:S01]  /*5b80*/  HMMA.16816.F32.BF16 R16, R96, R90, R16 ;  /* 0x0000005a6010723c */ /* 0x000fe20000041810 */
[----:B------:R-:W2:Y:S07]  /*5b90*/  LDSM.16.M88.4 R88, [R125+0x26800] ;  /* 0x026800007d58783b */ /* 0x000eae0000000200 */
[C---:B------:R-:W-:Y:S08]  /*5ba0*/  HMMA.16816.F32.BF16 R4, R100.reuse, R108, R4 ;  /* 0x0000006c6404723c */ /* 0x040ff00000041804 */
[C---:B------:R-:W-:Y:S08]  /*5bb0*/  HMMA.16816.F32.BF16 R8, R100.reuse, R110, R8 ;  /* 0x0000006e6408723c */ /* 0x040ff00000041808 */
[C---:B-1----:R-:W-:Y:S03]  /*5bc0*/  HMMA.16816.F32.BF16 R12, R100.reuse, R84, R12 ;  /* 0x00000054640c723c */ /* 0x042fe6000004180c */
[----:B------:R-:W-:Y:S02]  /*5bd0*/  SHF.R.U32.HI R84, RZ, 0x3, R230 ;  /* 0x00000003ff547819 */ /* 0x000fe400000116e6 */
[----:B------:R-:W-:Y:S02]  /*5be0*/  LOP3.LUT R85, R232, 0x10, RZ, 0xc0, !PT ;  /* 0x00000010e8557812 */ /* 0x000fe400078ec0ff */
[----:B------:R-:W-:Y:S01]  /*5bf0*/  LOP3.LUT R84, R124, 0x18, R84, 0xf8, !PT ;  /* 0x000000187c547812 */ /* 0x000fe200078ef854 */
[----:B------:R-:W-:Y:S03]  /*5c00*/  HMMA.16816.F32.BF16 R16, R100, R86, R16 ;  /* 0x000000566410723c */ /* 0x000fe60000041810 */
[----:B------:R-:W-:Y:S02]  /*5c10*/  LOP3.LUT R233, R84, 0x1c0, R122, 0xf8, !PT ;  /* 0x000001c054e97812 */ /* 0x000fe400078ef87a */
[----:B------:R-:W-:Y:S02]  /*5c20*/  LOP3.LUT R84, R85, 0x8, R230, 0xf8, !PT ;  /* 0x0000000855547812 */ /* 0x000fe400078ef8e6 */
[----:B------:R-:W-:Y:S01]  /*5c30*/  LOP3.LUT R233, R233, 0x38, R229, 0x78, !PT ;  /* 0x00000038e9e97812 */ /* 0x000fe200078e78e5 */
[C---:B---3--:R-:W-:Y:S05]  /*5c40*/  HMMA.16816.F32.BF16 R4, R92.reuse, R104, R4 ;  /* 0x000000685c04723c */ /* 0x048fea0000041804 */
[----:B------:R-:W-:Y:S02]  /*5c50*/  LOP3.LUT R121, R84, R121, RZ, 0x3c, !PT ;  /* 0x0000007954797212 */ /* 0x000fe400078e3cff */
[----:B------:R-:W-:Y:S01]  /*5c60*/  LOP3.LUT R233, R233, 0x200, R122, 0xf8, !PT ;  /* 0x00000200e9e97812 */ /* 0x000fe200078ef87a */
[C---:B------:R-:W-:Y:S08]  /*5c70*/  HMMA.16816.F32.BF16 R8, R92.reuse, R106, R8 ;  /* 0x0000006a5c08723c */ /* 0x040ff00000041808 */
[C---:B--2---:R-:W-:Y:S03]  /*5c80*/  HMMA.16816.F32.BF16 R12, R92.reuse, R88, R12 ;  /* 0x000000585c0c723c */ /* 0x044fe6000004180c */
[C---:B-----5:R-:W-:Y:S01]  /*5c90*/  FADD.FTZ R4, -R131.reuse, R4 ;  /* 0x0000000483047221 */ /* 0x060fe20000010100 */
[----:B------:R-:W-:Y:S01]  /*5ca0*/  FADD.FTZ R5, -R131, R5 ;  /* 0x0000000583057221 */ /* 0x000fe20000010100 */
[C---:B------:R-:W-:Y:S01]  /*5cb0*/  FADD.FTZ R6, -R130.reuse, R6 ;  /* 0x0000000682067221 */ /* 0x040fe20000010100 */
[C---:B------:R-:W-:Y:S01]  /*5cc0*/  FADD.FTZ R7, -R130.reuse, R7 ;  /* 0x0000000782077221 */ /* 0x040fe20000010100 */
        /* <DEDUP_REMOVED lines=43> */
[----:B------:R-:W-:Y:S01]  /*5f80*/  LOP3.LUT R249, R250, 0x40, RZ, 0xfc, !PT ;  /* 0x00000040faf97812 */ /* 0x000fe200078efcff */
[----:B------:R-:W-:Y:S01]  /*5f90*/  FMUL.FTZ R13, R13, R205 ;  /* 0x000000cd0d0d7220 */ /* 0x000fe20000410000 */
        /* <DEDUP_REMOVED lines=76> */
.L_x_2049:
[----:B------:R-:W-:Y:S01]  /*6460*/  STS [R211+0x28000], R4 ;  /* 0x02800004d3007388 */ /* 0x000fe20000000800 */
[----:B------:R-:W-:Y:S01]  /*6470*/  SEL R210, R210, 0xfffffff0, !P1 ;  /* 0xfffffff0d2d27807 */ /* 0x000fe20004800000 */
[----:B------:R-:W-:Y:S01]  /*6480*/  FMUL.FTZ R214, R214, UR14 ;  /* 0x0000000ed6d67c20 */ /* 0x000fe20008410000 */
[----:B------:R-:W-:Y:S03]  /*6490*/  FMUL.FTZ R212, R212, UR14 ;  /* 0x0000000ed4d47c20 */ /* 0x000fe60008410000 */
[----:B------:R2:W-:Y:S01]  /*64a0*/  STS [R211+0x28400], R6 ;  /* 0x02840006d3007388 */ /* 0x0005e20000000800 */
[----:B------:R-:W-:Y:S01]  /*64b0*/  F2FP.BF16.F32.PACK_AB R12, R13, R12 ;  /* 0x0000000c0d0c723e */ /* 0x000fe200000010ff */
[----:B------:R-:W-:Y:S01]  /*64c0*/  FMUL.FTZ R19, R19, R214 ;  /* 0x000000d613137220 */ /* 0x000fe20000410000 */
[----:B------:R-:W-:Y:S01]  /*64d0*/  FMUL.FTZ R18, R18, R212 ;  /* 0x000000d412127220 */ /* 0x000fe20000410000 */
[----:B------:R-:W-:Y:S01]  /*64e0*/  F2FP.BF16.F32.PACK_AB R14, R15, R14 ;  /* 0x0000000e0f0e723e */ /* 0x000fe200000010ff */
[----:B------:R-:W3:Y:S01]  /*64f0*/  LDC R251, c[0x0][0x44c] ;  /* 0x00011300fffb7b82 */ /* 0x000ee20000000800 */
[----:B------:R-:W-:Y:S02]  /*6500*/  F2FP.BF16.F32.PACK_AB R16, R17, R16 ;  /* 0x000000101110723e */ /* 0x000fe400000010ff */
[----:B------:R-:W-:Y:S02]  /*6510*/  F2FP.BF16.F32.PACK_AB R18, R19, R18 ;  /* 0x000000121312723e */ /* 0x000fe400000010ff */
[----:B------:R-:W-:Y:S02]  /*6520*/  LOP3.LUT R121, R121, 0x200, R120, 0xf8, !PT ;  /* 0x0000020079797812 */ /* 0x000fe400078ef878 */
[----:B------:R-:W-:Y:S02]  /*6530*/  LEA R233, R233, UR4, 0x1 ;  /* 0x00000004e9e97c11 */ /* 0x000fe4000f8e08ff */
[----:B------:R-:W-:Y:S02]  /*6540*/  LEA R231, R121, UR4, 0x1 ;  /* 0x0000000479e77c11 */ /* 0x000fe4000f8e08ff */
[----:B------:R-:W-:Y:S05]  /*6550*/  SEL R220, R220, 0xffffffc0, !P1 ;  /* 0xffffffc0dcdc7807 */ /* 0x000fea0004800000 */
[----:B------:R-:W-:Y:S02]  /*6560*/  IMAD.IADD R112, R220, 0x1, R231 ;  /* 0x00000001dc707824 */ /* 0x000fe400078e02e7 */
[--C-:B--2---:R-:W-:Y:S02]  /*6570*/  IMAD.IADD R211, R211, 0x1, R210.reuse ;  /* 0x00000001d3d37824 */ /* 0x104fe400078e02d2 */
[----:B------:R-:W-:Y:S02]  /*6580*/  IMAD.IADD R210, R206, 0x1, R210 ;  /* 0x00000001ced27824 */ /* 0x000fe400078e02d2 */
[----:B---3--:R-:W-:Y:S01]  /*6590*/  IMAD R251, R251, UR8, RZ ;  /* 0x00000008fbfb7c24 */ /* 0x008fe2000f8e02ff */
[----:B------:R-:W-:Y:S06]  /*65a0*/  STS [R211+0x28000], R8 ;  /* 0x02800008d3007388 */ /* 0x000fec0000000800 */
[----:B------:R-:W-:Y:S06]  /*65b0*/  STS [R211+0x28400], R10 ;  /* 0x0284000ad3007388 */ /* 0x000fec0000000800 */
[----:B------:R-:W-:Y:S06]  /*65c0*/  STS [R206+-0x2000], R12 ;  /* 0xffe0000cce007388 */ /* 0x000fec0000000800 */
[----:B------:R-:W-:Y:S06]  /*65d0*/  STS [R206+-0x1c00], R14 ;  /* 0xffe4000ece007388 */ /* 0x000fec0000000800 */
[----:B------:R-:W-:Y:S06]  /*65e0*/  STS [R210+-0x2000], R16 ;  /* 0xffe00010d2007388 */ /* 0x000fec0000000800 */
[----:B------:R-:W-:Y:S01]  /*65f0*/  STS [R210+-0x1c00], R18 ;  /* 0xffe40012d2007388 */ /* 0x000fe20000000800 */
[----:B------:R-:W-:Y:S06]  /*6600*/  BAR.SYNC.DEFER_BLOCKING 0x0 ;  /* 0x0000000000007b1d */ /* 0x000fec0000010000 */
[----:B------:R-:W-:Y:S06]  /*6610*/  LDSM.16.MT88.4 R4, [R231+0x2a000] ;  /* 0x02a00000e704783b */ /* 0x000fec0000004200 */
[----:B------:R-:W2:Y:S06]  /*6620*/  LDSM.16.MT88.4 R8, [R233+0x10000] ;  /* 0x01000000e908783b */ /* 0x000eac0000004200 */
[----:B------:R-:W3:Y:S06]  /*6630*/  LDSM.16.MT88.4 R12, [R112+0x2a000] ;  /* 0x02a00000700c783b */ /* 0x000eec0000004200 */
        /* <DEDUP_REMOVED lines=150> */
.L_x_2050:
[----:B------:R-:W-:Y:S01]  /*6fa0*/  LOP3.LUT R119, R119, 0x400, R120, 0xf8, !PT ;  /* 0x0000040077777812 */ /* 0x000fe200078ef878 */
[----:B------:R-:W-:Y:S01]  /*6fb0*/  LDSM.16.MT88.4 R16, [R233+0x18000] ;  /* 0x01800000e910783b */ /* 0x000fe20000004200 */
[----:B------:R-:W-:Y:S01]  /*6fc0*/  ISETP.NE.AND P0, PT, R117, RZ, PT ;  /* 0x000000ff7500720c */ /* 0x000fe20003f05270 */
[----:B------:R-:W-:Y:S01]  /*6fd0*/  @UP0 UIADD3 UR27, UP1, UPT, UR54, -0x100, URZ ;  /* 0xffffff00361b0890 */ /* 0x000fe2000ff3e0ff */
[----:B------:R-:W-:Y:S01]  /*6fe0*/  LOP3.LUT R119, R119, R118, RZ, 0xfc, !PT ;  /* 0x0000007677777212 */ /* 0x000fe200078efcff */
[----:B------:R-:W-:Y:S01]  /*6ff0*/  LDSM.16.MT88.4 R96, [R233+0x1a000] ;  /* 0x01a00000e960783b */ /* 0x000fe20000004200 */
[----:B------:R-:W-:Y:S01]  /*7000*/  SEL R221, R116, 0xffffffe0, !P0 ;  /* 0xffffffe074dd7807 */ /* 0x000fe20004000000 */
[----:B------:R-:W-:Y:S01]  /*7010*/  @UP0 UIADD3.X UR17, UPT, UPT, UR55, -0x1, URZ, UP1, !UPT ;  /* 0xffffffff37110890 */ /* 0x000fe20008ffe4ff */
[----:B------:R-:W-:Y:S01]  /*7020*/  LEA R222, R119, UR4, 0x1 ;  /* 0x0000000477de7c11 */ /* 0x000fe2000f8e08ff */
[----:B------:R-:W-:Y:S01]  /*7030*/  LDSM.16.MT88.4 R112, [R233+0x1c000] ;  /* 0x01c00000e970783b */ /* 0x000fe20000004200 */
[----:B------:R-:W-:Y:S01]  /*7040*/  PLOP3.LUT P3, PT, PT, PT, UP0, 0x80, 0x8 ;  /* 0x000000000008781c */ /* 0x000fe20003f6f008 */
[----:B------:R-:W-:Y:S02]  /*7050*/  @UP0 UIADD3 UR10, UP1, UPT, UR10, -0x100, URZ ;  /* 0xffffff000a0a0890 */ /* 0x000fe4000ff3e0ff */
[----:B------:R-:W1:Y:S01]  /*7060*/  LDSM.16.M88.4 R128, [R222+0x28000] ;  /* 0x02800000de80783b */ /* 0x000e620000000200 */
[C-C-:B------:R-:W-:Y:S01]  /*7070*/  IMAD.IADD R208, R221.reuse, 0x1, R222.reuse ;  /* 0x00000001ddd07824 */ /* 0x140fe200078e02de */
[----:B------:R-:W-:Y:S01]  /*7080*/  ULOP3.LUT UR16, UR48, 0x1, URZ, 0xc0, !UPT ;  /* 0x0000000130107892 */ /* 0x000fe2000f8ec0ff */
[----:B------:R-:W-:Y:S01]  /*7090*/  IMAD.IADD R220, R220, 0x1, R222 ;  /* 0x00000001dcdc7824 */ /* 0x000fe200078e02de */
[----:B------:R-:W2:Y:S01]  /*70a0*/  LDSM.16.M88.4 R124, [R222+0x29000] ;  /* 0x02900000de7c783b */ /* 0x000ea20000000200 */
[----:B------:R-:W-:Y:S02]  /*70b0*/  @UP0 UIADD3.X UR11, UPT, UPT, UR11, -0x1, URZ, UP1, !UPT ;  /* 0xffffffff0b0b0890 */ /* 0x000fe40008ffe4ff */
[----:B------:R-:W-:Y:S01]  /*70c0*/  UISETP.NE.U32.AND UP1, UPT, UR16, 0x1, UPT ;  /* 0x000000011000788c */ /* 0x000fe2000bf25070 */
[----:B------:R-:W3:Y:S02]  /*70d0*/  LDSM.16.MT88.4 R196, [R233+0x1e000] ;  /* 0x01e00000e9c4783b */ /* 0x000ee40000004200 */
[----:B------:R-:W-:Y:S02]  /*70e0*/  @P3 LOP3.LUT R232, R232, 0x30, RZ, 0xc0, !PT ;  /* 0x00000030e8e83812 */ /* 0x000fe400078ec0ff */
[----:B------:R-:W-:Y:S01]  /*70f0*/  LDSM.16.MT88.4 R204, [R233+0x18800] ;  /* 0x01880000e9cc783b */ /* 0x000fe20000004200 */
[----:B------:R-:W-:Y:S03]  /*7100*/  PLOP3.LUT P2, PT, PT, PT, UP1, 0x80, 0x8 ;  /* 0x000000000008781c */ /* 0x000fe60003f4f018 */
[----:B------:R-:W4:Y:S04]  /*7110*/  LDSM.16.M88.4 R200, [R208+0x28000] ;  /* 0x02800000d0c8783b */ /* 0x000f280000000200 */
[----:B------:R-:W4:Y:S04]  /*7120*/  LDSM.16.M88.4 R208, [R208+0x29000] ;  /* 0x02900000d0d0783b */ /* 0x000f280000000200 */
        /* <DEDUP_REMOVED lines=28> */
[----:B------:R-:W1:Y:S07]  /*72f0*/  LDSM.16.M88.4 R196, [R220+0x28000] ;  /* 0x02800000dcc4783b */ /* 0x000e6e0000000200 */
[-C--:B------:R-:W-:Y:S08]  /*7300*/  HMMA.16816.F32.BF16 R100, R200, R212.reuse, R100 ;  /* 0x000000d4c864723c */ /* 0x080ff00000041864 */
[C---:B------:R-:W-:Y:S08]  /*7310*/  HMMA.16816.F32.BF16 R104, R208.reuse, R212, R104 ;  /* 0x000000d4d068723c */ /* 0x040ff00000041868 */
[-C--:B------:R-:W-:Y:S08]  /*7320*/  HMMA.16816.F32.BF16 R108, R208, R214.reuse, R108 ;  /* 0x000000d6d06c723c */ /* 0x080ff0000004186c */
[C---:B------:R-:W-:Y:S01]  /*7330*/  HMMA.16816.F32.BF16 R112, R200.reuse, R214, R112 ;  /* 0x000000d6c870723c */ /* 0x040fe20000041870 */
[----:B------:R2:W3:Y:S07]  /*7340*/  LDSM.16.M88.4 R212, [R220+0x29000] ;  /* 0x02900000dcd4783b */ /* 0x0004ee0000000200 */
[-C--:B------:R-:W-:Y:S08]  /*7350*/  HMMA.16816.F32.BF16 R116, R200, R216.reuse, R116 ;  /* 0x000000d8c874723c */ /* 0x080ff00000041874 */
[C---:B------:R-:W-:Y:S08]  /*7360*/  HMMA.16816.F32.BF16 R120, R208.reuse, R216, R120 ;  /* 0x000000d8d078723c */ /* 0x040ff00000041878 */
[-C--:B------:R-:W-:Y:S01]  /*7370*/  HMMA.16816.F32.BF16 R124, R208, R218.reuse, R124 ;  /* 0x000000dad07c723c */ /* 0x080fe2000004187c */
[----:B------:R-:W4:Y:S02]  /*7380*/  LDSM.16.MT88.4 R208, [R233+0x1b000] ;  /* 0x01b00000e9d0783b */ /* 0x000f240000004200 */
[----:B--2---:R-:W-:Y:S05]  /*7390*/  IMAD.IADD R220, R221, 0x1, R220 ;  /* 0x00000001dddc7824 */ /* 0x004fea00078e02dc */
[----:B------:R-:W-:Y:S01]  /*73a0*/  HMMA.16816.F32.BF16 R128, R200, R218, R128 ;  /* 0x000000dac880723c */ /* 0x000fe20000041880 */
[----:B------:R-:W2:Y:S04]  /*73b0*/  LDSM.16.MT88.4 R200, [R233+0x1d000] ;  /* 0x01d00000e9c8783b */ /* 0x000ea80000004200 */
[----:B------:R-:W-:Y:S03]  /*73c0*/  LDSM.16.MT88.4 R216, [R233+0x19800] ;  /* 0x01980000e9d8783b */ /* 0x000fe60000004200 */
[-C--:B-1----:R-:W-:Y:S08]  /*73d0*/  HMMA.16816.F32.BF16 R4, R196, R204.reuse, R4 ;  /* 0x000000ccc404723c */ /* 0x082ff00000041804 */
[C---:B---3--:R-:W-:Y:S08]  /*73e0*/  HMMA.16816.F32.BF16 R8, R212.reuse, R204, R8 ;  /* 0x000000ccd408723c */ /* 0x048ff00000041808 */
[-C--:B------:R-:W-:Y:S08]  /*73f0*/  HMMA.16816.F32.BF16 R12, R212, R206.reuse, R12 ;  /* 0x000000ced40c723c */ /* 0x080ff0000004180c */
[C---:B------:R-:W-:Y:S01]  /*7400*/  HMMA.16816.F32.BF16 R16, R196.reuse, R206, R16 ;  /* 0x000000cec410723c */ /* 0x040fe20000041810 */
[----:B------:R-:W1:Y:S07]  /*7410*/  LDSM.16.MT88.4 R204, [R233+0x1f000] ;  /* 0x01f00000e9cc783b */ /* 0x000e6e0000004200 */
[-C--:B----4-:R-:W-:Y:S08]  /*7420*/  HMMA.16816.F32.BF16 R84, R196, R208.reuse, R84 ;  /* 0x000000d0c454723c */ /* 0x090ff00000041854 */
[C---:B------:R-:W-:Y:S08]  /*7430*/  HMMA.16816.F32.BF16 R88, R212.reuse, R208, R88 ;  /* 0x000000d0d458723c */ /* 0x040ff00000041858 */
[-C--:B------:R-:W-:Y:S08]  /*7440*/  HMMA.16816.F32.BF16 R92, R212, R210.reuse, R92 ;  /* 0x000000d2d45c723c */ /* 0x080ff0000004185c */
[C---:B------:R-:W-:Y:S01]  /*7450*/  HMMA.16816.F32.BF16 R96, R196.reuse, R210, R96 ;  /* 0x000000d2c460723c */ /* 0x040fe20000041860 */
[----:B------:R-:W3:Y:S04]  /*7460*/  LDSM.16.M88.4 R208, [R220+0x28000] ;  /* 0x02800000dcd0783b */ /* 0x000ee80000000200 */
[----:B------:R-:W4:Y:S03]  /*7470*/  LDSM.16.M88.4 R220, [R220+0x29000] ;  /* 0x02900000dcdc783b */ /* 0x000f260000000200 */
[-C--:B--2---:R-:W-:Y:S08]  /*7480*/  HMMA.16816.F32.BF16 R100, R196, R200.reuse, R100 ;  /* 0x000000c8c464723c */ /* 0x084ff00000041864 */
[C---:B------:R-:W-:Y:S08]  /*7490*/  HMMA.16816.F32.BF16 R104, R212.reuse, R200, R104 ;  /* 0x000000c8d468723c */ /* 0x040ff00000041868 */
[-C--:B------:R-:W-:Y:S08]  /*74a0*/  HMMA.16816.F32.BF16 R108, R212, R202.reuse, R108 ;  /* 0x000000cad46c723c */ /* 0x080ff0000004186c */
[C---:B------:R-:W-:Y:S01]  /*74b0*/  HMMA.16816.F32.BF16 R112, R196.reuse, R202, R112 ;  /* 0x000000cac470723c */ /* 0x040fe20000041870 */
[----:B------:R-:W2:Y:S07]  /*74c0*/  LDSM.16.MT88.4 R200, [R233+0x1b800] ;  /* 0x01b80000e9c8783b */ /* 0x000eae0000004200 */
[-C--:B-1----:R-:W-:Y:S08]  /*74d0*/  HMMA.16816.F32.BF16 R116, R196, R204.reuse, R116 ;  /* 0x000000ccc474723c */ /* 0x082ff00000041874 */
[C---:B------:R-:W-:Y:S01]  /*74e0*/  HMMA.16816.F32.BF16 R120, R212.reuse, R204, R120 ;  /* 0x000000ccd478723c */ /* 0x040fe20000041878 */
[----:B------:R-:W-:Y:S07]  /*74f0*/  IMAD.U32 R204, RZ, RZ, UR49 ;  /* 0x00000031ffcc7e24 */ /* 0x000fee000f8e00ff */
[-C--:B------:R-:W-:Y:S01]  /*7500*/  HMMA.16816.F32.BF16 R124, R212, R206.reuse, R124 ;  /* 0x000000ced47c723c */ /* 0x080fe2000004187c */
[----:B------:R-:W-:Y:S05]  /*7510*/  IMAD.U32 R212, RZ, RZ, UR49 ;  /* 0x00000031ffd47e24 */ /* 0x000fea000f8e00ff */
[----:B------:R-:W-:Y:S02]  /*7520*/  LEA R212, P0, R212, R242, 0x2 ;  /* 0x000000f2d4d47211 */ /* 0x000fe400078010ff */
[----:B------:R-:W-:Y:S01]  /*7530*/  HMMA.16816.F32.BF16 R128, R196, R206, R128 ;  /* 0x000000cec480723c */ /* 0x000fe20000041880 */
[----:B------:R-:W1:Y:S03]  /*7540*/  LDSM.16.MT88.4 R196, [R233+0x1d800] ;  /* 0x01d80000e9c4783b */ /* 0x000e660000004200 */
[----:B------:R-:W-:Y:S02]  /*7550*/  LEA.HI.X.SX32 R213, R204, R243, 0x2, P0 ;  /* 0x000000f3ccd57211 */ /* 0x000fe400000f16ff */
[----:B------:R-:W1:Y:S01]  /*7560*/  LDSM.16.MT88.4 R204, [R233+0x1f800] ;  /* 0x01f80000e9cc783b */ /* 0x000e620000004200 */
[C---:B------:R-:W-:Y:S01]  /*7570*/  LEA R214, P0, R251.reuse, R212, 0x5 ;  /* 0x000000d4fbd67211 */ /* 0x040fe200078028ff */
[-C--:B---3--:R-:W-:Y:S05]  /*7580*/  HMMA.16816.F32.BF16 R4, R208, R216.reuse, R4 ;  /* 0x000000d8d004723c */ /* 0x088fea0000041804 */
[C---:B------:R-:W-:Y:S03]  /*7590*/  LEA.HI.X.SX32 R215, R251.reuse, R213, 0x5, P0 ;  /* 0x000000d5fbd77211 */ /* 0x040fe600000f2eff */
[C---:B----4-:R-:W-:Y:S04]  /*75a0*/  HMMA.16816.F32.BF16 R8, R220.reuse, R216, R8 ;  /* 0x000000d8dc08723c */ /* 0x050fe80000041808 */
[C---:B------:R-:W-:Y:S04]  /*75b0*/  LEA R216, P0, R251.reuse, R214, 0x5 ;  /* 0x000000d6fbd87211 */ /* 0x040fe800078028ff */
[-C--:B------:R-:W-:Y:S03]  /*75c0*/  HMMA.16816.F32.BF16 R12, R220, R218.reuse, R12 ;  /* 0x000000dadc0c723c */ /* 0x080fe6000004180c */
[C---:B------:R-:W-:Y:S05]  /*75d0*/  LEA.HI.X.SX32 R217, R251.reuse, R215, 0x5, P0 ;  /* 0x000000d7fbd97211 */ /* 0x040fea00000f2eff */
[C---:B------:R-:W-:Y:S08]  /*75e0*/  HMMA.16816.F32.BF16 R16, R208.reuse, R218, R16 ;  /* 0x000000dad010723c */ /* 0x040ff00000041810 */
        /* <DEDUP_REMOVED lines=24> */
[C---:B------:R-:W-:Y:S02]  /*7770*/  LEA R222, P0, R251.reuse, R204, 0x5 ;  /* 0x000000ccfbde7211 */ /* 0x040fe400078028ff */
[----:B------:R-:W-:Y:S02]  /*7780*/  @P3 LOP3.LUT R239, R232, 0x7, R206, 0xf8, !PT ;  /* 0x00000007e8ef3812 */ /* 0x000fe400078ef8ce */
[C---:B------:R-:W-:Y:S02]  /*7790*/  LEA.HI.X.SX32 R223, R251.reuse, R205, 0x5, P0 ;  /* 0x000000cdfbdf7211 */ /* 0x040fe400000f2eff */
[----:B------:R-:W-:Y:S01]  /*77a0*/  LEA R220, P0, R251, R222, 0x5 ;  /* 0x000000defbdc7211 */ /* 0x000fe200078028ff */
[----:B------:R-:W-:Y:S01]  /*77b0*/  @P3 IMAD.WIDE.U32 R206, R239, R234, UR54 ;  /* 0x00000036efce3e25 */ /* 0x000fe2000f8e00ea */
[----:B------:R-:W-:Y:S01]  /*77c0*/  @UP0 UMOV UR54, UR27 ;  /* 0x0000001b00360c82 */ /* 0x000fe20008000000 */
[----:B------:R-:W-:Y:S01]  /*77d0*/  @UP0 UMOV UR55, UR17 ;  /* 0x0000001100370c82 */ /* 0x000fe20008000000 */
[C---:B------:R-:W-:Y:S01]  /*77e0*/  LEA.HI.X.SX32 R221, R251.reuse, R223, 0x5, P0 ;  /* 0x000000dffbdd7211 */ /* 0x040fe200000f2eff */
[----:B------:R-:W-:Y:S01]  /*77f0*/  UISETP.GT.AND UP0, UPT, UR48, UR44, UPT ;  /* 0x0000002c3000728c */ /* 0x000fe2000bf04270 */
[----:B------:R-:W5:Y:S01]  /*7800*/  @P3 LDG.E R238, desc[UR34][R206.64+-0x100] ;  /* 0xffff0022ceee3981 */ /* 0x000f62000c1e1900 */
[C---:B------:R-:W-:Y:S01]  /*7810*/  LEA R208, P0, R251.reuse, R220, 0x5 ;  /* 0x000000dcfbd07211 */ /* 0x040fe200078028ff */
[----:B------:R-:W-:Y:S02]  /*7820*/  UIADD3 UR48, UPT, UPT, UR48, -0x1, URZ ;  /* 0xffffffff30307890 */ /* 0x000fe4000fffe0ff */
        /* <DEDUP_REMOVED lines=14> */
[C---:B--2---:R-:W-:Y:S03]  /*7910*/  IMAD.WIDE R212, R251.reuse, -0xc0, R206 ;  /* 0xffffff40fbd47825 */ /* 0x044fe600078e02ce */
[----:B------:R2:W-:Y:S01]  /*7920*/  REDG.E.ADD.F32.FTZ.RN.STRONG.GPU desc[UR34][R242.64+0x80], R16 ;  /* 0x00008010f20079a6 */ /* 0x0005e2000c12f322 */
[C---:B------:R-:W-:Y:S03]  /*7930*/  LEA R4, P0, R251.reuse, R212, 0x5 ;  /* 0x000000d4fb047211 */ /* 0x040fe600078028ff */
[----:B------:R2:W-:Y:S01]  /*7940*/  REDG.E.ADD.F32.FTZ.RN.STRONG.GPU desc[UR34][R218.64+0x80], R17 ;  /* 0x00008011da0079a6 */ /* 0x0005e2000c12f322 */
[C---:B------:R-:W-:Y:S03]  /*7950*/  LEA.HI.X.SX32 R5, R251.reuse, R213, 0x5, P0 ;  /* 0x000000d5fb057211 */ /* 0x040fe600000f2eff */
[----:B------:R2:W-:Y:S01]  /*7960*/  REDG.E.ADD.F32.FTZ.RN.STRONG.GPU desc[UR34][R204.64+0x80], R18 ;  /* 0x00008012cc0079a6 */ /* 0x0005e2000c12f322 */
[C---:B---3--:R-:W-:Y:S03]  /*7970*/  LEA R214, P0, R251.reuse, R4, 0x5 ;  /* 0x00000004fbd67211 */ /* 0x048fe600078028ff */
[----:B------:R3:W-:Y:S01]  /*7980*/  REDG.E.ADD.F32.FTZ.RN.STRONG.GPU desc[UR34][R222.64+0x80], R19 ;  /* 0x00008013de0079a6 */ /* 0x0007e2000c12f322 */
[C---:B------:R-:W-:Y:S02]  /*7990*/  LEA.HI.X.SX32 R215, R251.reuse, R5, 0x5, P0 ;  /* 0x00000005fbd77211 */ /* 0x040fe400000f2eff */
[C---:B------:R-:W-:Y:S01]  /*79a0*/  LEA R6, P0, R251.reuse, R214, 0x5 ;  /* 0x000000d6fb067211 */ /* 0x040fe200078028ff */
[----:B------:R3:W-:Y:S03]  /*79b0*/  REDG.E.ADD.F32.FTZ.RN.STRONG.GPU desc[UR34][R220.64+0x80], R12 ;  /* 0x0000800cdc0079a6 */ /* 0x0007e6000c12f322 */
[C---:B----4-:R-:W-:Y:S01]  /*79c0*/  LEA.HI.X.SX32 R7, R251.reuse, R215, 0x5, P0 ;  /* 0x000000d7fb077211 */ /* 0x050fe200000f2eff */
        /* <DEDUP_REMOVED lines=47> */
[C---:B----4-:R-:W-:Y:S01]  /*7cc0*/  LEA.HI.X.SX32 R13, R251.reuse, R221, 0x5, P0 ;  /* 0x000000ddfb0d7211 */ /* 0x050fe200000f2eff */
        /* <DEDUP_REMOVED lines=28> */
[----:B------:R2:W-:Y:S01]  /*7e90*/  REDG.E.ADD.F32.FTZ.RN.STRONG.GPU desc[UR34][R4.64+0x280], R109 ;  /* 0x0002806d040079a6 */ /* 0x0005e2000c12f322 */
[----:B------:R-:W-:Y:S01]  /*7ea0*/  LEA.HI.X.SX32 R87, R251, R5, 0x5, P0 ;  /* 0x00000005fb577211 */ /* 0x000fe200000f2eff */
[----:B-1----:R-:W-:Y:S01]  /*7eb0*/  VIADD R112, R231, 0x40 ;  /* 0x00000040e7707836 */ /* 0x002fe20000000000 */
[----:B------:R-:W-:Y:S01]  /*7ec0*/  LEA R6, P0, R251, R86, 0x5 ;  /* 0x00000056fb067211 */ /* 0x000fe200078028ff */
[----:B------:R-:W-:Y:S02]  /*7ed0*/  @P1 VIADD R112, R231, 0xffffffc0 ;  /* 0xffffffc0e7701836 */ /* 0x000fe40000000000 */
        /* <DEDUP_REMOVED lines=77> */
[----:B------:R-:W3:Y:S03]  /*83b0*/  LDSM.16.MT88.4 R88, [R226+0x5000] ;  /* 0x00500000e258783b */ /* 0x000ee60000004200 */
[-C--:B------:R-:W-:Y:S08]  /*83c0*/  HMMA.16816.F32.BF16 R132, R92, R96.reuse, R132 ;  /* 0x000000605c84723c */ /* 0x080ff00000041884 */
[C---:B------:R-:W-:Y:S08]  /*83d0*/  HMMA.16816.F32.BF16 R136, R100.reuse, R96, R136 ;  /* 0x000000606488723c */ /* 0x040ff00000041888 */
        /* <DEDUP_REMOVED lines=31> */
[-C--:B----4-:R-:W-:Y:S08]  /*85d0*/  HMMA.16816.F32.BF16 R180, R4, R96.reuse, R180 ;  /* 0x0000006004b4723c */ /* 0x090ff000000418b4 */
        /* <DEDUP_REMOVED lines=25> */
[C---:B------:R-:W-:Y:S01]  /*8770*/  IMAD.SHL.U32 R2, R230.reuse, 0x10, RZ ;  /* 0x00000010e6027824 */ /* 0x040fe200078e00ff */
        /* <DEDUP_REMOVED lines=14> */
[----:B------:R-:W3:Y:S01]  /*8860*/  @UP0 LDCU.64 UR10, c[0x0][0x5c0] ;  /* 0x0000b800ff0a07ac */ /* 0x000ee20008000a00 */
        /* <DEDUP_REMOVED lines=110> */
[----:B---3--:R-:W-:Y:S01]  /*8f50*/  @UP0 UIMAD.WIDE.U32 UR16, UR15, UR10, URZ ;  /* 0x0000000a0f1002a5 */ /* 0x008fe2000f8e00ff */
        /* <DEDUP_REMOVED lines=100> */
.L_x_2052:
        /* <DEDUP_REMOVED lines=13> */
.L_x_2053:
[----:B------:R-:W2:Y:S01]  /*9670*/  LDCU.64 UR8, c[0x0][0x5c8] ;  /* 0x0000b900ff0877ac */ /* 0x000ea20008000a00 */
[----:B------:R-:W-:-:S04]  /*9680*/  UIADD3 UR5, UPT, UPT, UR36, UR40, URZ ;  /* 0x0000002824057290 */ /* 0x000fc8000fffe0ff */
[----:B--2---:R-:W-:Y:S02]  /*9690*/  UIMAD.WIDE.U32 UR12, UR5, UR8, URZ ;  /* 0x00000008050c72a5 */ /* 0x004fe4000f8e00ff */
[----:B------:R-:W-:-:S04]  /*96a0*/  UIMAD UR5, UR5, UR9, URZ ;  /* 0x00000009050572a4 */ /* 0x000fc8000f8e02ff */
[----:B------:R-:W-:Y:S01]  /*96b0*/  UIADD3 UR5, UPT, UPT, UR13, UR5, URZ ;  /* 0x000000050d057290 */ /* 0x000fe2000fffe0ff */
[----:B------:R-:W-:-:S05]  /*96c0*/  UMOV UR36, UR12 ;  /* 0x0000000c00247c82 */ /* 0x000fca0008000000 */
[----:B------:R-:W-:-:S07]  /*96d0*/  MOV R6, UR5 ;  /* 0x0000000500067c02 */ /* 0x000fce0008000f00 */
.L_x_2054:
        /* <DEDUP_REMOVED lines=63> */
.L_x_2056:
[----:B------:R-:W-:Y:S05]  /*9ad0*/  BSYNC.RECONVERGENT B0 ;  /* 0x0000000000007941 */ /* 0x000fea0003800200 */
.L_x_2055:
        /* <DEDUP_REMOVED lines=21> */
.L_x_2058:
[----:B------:R-:W-:Y:S05]  /*9c30*/  BSYNC.RECONVERGENT B0 ;  /* 0x0000000000007941 */ /* 0x000fea0003800200 */
.L_x_2057:
        /* <DEDUP_REMOVED lines=13> */
[----:B------:R-:W4:Y:S03]  /*9d10*/  LDCU.64 UR10, c[0x0][0x568] ;  /* 0x0000ad00ff0a77ac */ /* 0x000f260008000a00 */
[----:B--23--:R-:W-:-:S04]  /*9d20*/  IMAD.WIDE.U32 R6, R0, UR8, R4 ;  /* 0x0000000800067c25 */ /* 0x00cfc8000f8e0004 */
[----:B------:R-:W-:Y:S01]  /*9d30*/  IMAD R0, R0, UR9, R7 ;  /* 0x0000000900007c24 */ /* 0x000fe2000f8e0207 */
[----:B-1----:R-:W-:Y:S02]  /*9d40*/  ISETP.GE.AND P3, PT, R250, UR5, PT ;  /* 0x00000005fa007c0c */ /* 0x002fe4000bf66270 */
[----:B------:R-:W-:Y:S02]  /*9d50*/  ISETP.GE.AND P2, PT, R249, UR5, PT ;  /* 0x00000005f9007c0c */ /* 0x000fe4000bf46270 */
[----:B------:R-:W-:Y:S02]  /*9d60*/  ISETP.GE.AND P1, PT, R248, UR5, PT ;  /* 0x00000005f8007c0c */ /* 0x000fe4000bf26270 */
[----:B------:R-:W-:Y:S02]  /*9d70*/  ISETP.GE.AND P0, PT, R241, UR5, PT ;  /* 0x00000005f1007c0c */ /* 0x000fe4000bf06270 */
[----:B----4-:R-:W-:-:S04]  /*9d80*/  LEA R40, P4, R6, UR10, 0x1 ;  /* 0x0000000a06287c11 */ /* 0x010fc8000f8808ff */
[----:B------:R-:W-:-:S05]  /*9d90*/  LEA.HI.X R41, R6, UR11, R0, 0x1, P4 ;  /* 0x0000000b06297c11 */ /* 0x000fca000a0f0c00 */
[----:B------:R1:W-:Y:S04]  /*9da0*/  @!P3 STG.E.128 desc[UR34][R40.64], R36 ;  /* 0x000000242800b986 */ /* 0x0003e8000c101d22 */
[----:B------:R1:W-:Y:S04]  /*9db0*/  @!P2 STG.E.128 desc[UR34][R40.64+0x80], R28 ;  /* 0x0000801c2800a986 */ /* 0x0003e8000c101d22 */
[----:B------:R1:W-:Y:S04]  /*9dc0*/  @!P1 STG.E.128 desc[UR34][R40.64+0x100], R20 ;  /* 0x0001001428009986 */ /* 0x0003e8000c101d22 */
[----:B------:R1:W-:Y:S02]  /*9dd0*/  @!P0 STG.E.128 desc[UR34][R40.64+0x180], R12 ;  /* 0x0001800c28008986 */ /* 0x0003e4000c101d22 */
.L_x_2060:
[----:B------:R-:W-:Y:S05]  /*9de0*/  BSYNC.RECONVERGENT B0 ;  /* 0x0000000000007941 */ /* 0x000fea0003800200 */
.L_x_2059:
        /* <DEDUP_REMOVED lines=18> */
.L_x_2026:
[----:B------:R-:W-:Y:S05]  /*9f10*/  BSYNC.RECONVERGENT B1 ;  /* 0x0000000000017941 */ /* 0x000fea0003800200 */
.L_x_2004:
[----:B------:R-:W4:Y:S01]  /*9f20*/  LDCU UR8, c[0x0][0x438] ;  /* 0x00008700ff0877ac */ /* 0x000f220008000800 */
[----:B------:R-:W3:Y:S01]  /*9f30*/  LDCU UR9, c[0x0][0x370] ;  /* 0x00006e00ff0977ac */ /* 0x000ee20008000800 */
[----:B------:R-:W-:Y:S01]  /*9f40*/  UMOV UR10, UR19 ;  /* 0x00000013000a7c82 */ /* 0x000fe20008000000 */
[----:B----4-:R-:W-:-:S04]  /*9f50*/  UIADD3 UR8, UPT, UPT, UR8, 0x3f, URZ ;  /* 0x0000003f08087890 */ /* 0x010fc8000fffe0ff */
[----:B------:R-:W-:Y:S02]  /*9f60*/  USHF.R.S32.HI UR5, URZ, 0x1f, UR8 ;  /* 0x0000001fff057899 */ /* 0x000fe40008011408 */
[----:B---3--:R-:W-:Y:S02]  /*9f70*/  UIADD3 UR37, UPT, UPT, UR9, UR37, URZ ;  /* 0x0000002509257290 */ /* 0x008fe4000fffe0ff */
[----:B------:R-:W-:-:S04]  /*9f80*/  ULEA.HI UR5, UR5, UR8, URZ, 0x6 ;  /* 0x0000000805057291 */ /* 0x000fc8000f8f30ff */
[----:B------:R-:W-:-:S04]  /*9f90*/  USHF.R.S32.HI UR5, URZ, 0x6, UR5 ;  /* 0x00000006ff057899 */ /* 0x000fc80008011405 */
[----:B------:R-:W-:-:S09]  /*9fa0*/  UISETP.GE.AND UP0, UPT, UR37, UR5, UPT ;  /* 0x000000052500728c */ /* 0x000fd2000bf06270 */
[----:B------:R-:W-:Y:S05]  /*9fb0*/  BRA.U !UP0, `(.L_x_2061) ;  /* 0xffffff6108d07547 */ /* 0x000fea000b83ffff */
[----:B------:R-:W-:Y:S05]  /*9fc0*/  EXIT ;  /* 0x000000000000794d */ /* 0x000fea0003800000 */
.L_x_2062:
        /* <DEDUP_REMOVED lines=11> */
.L_x_2529:


//--------------------- .text._ZN5flash44flash_bwd_dq_dk_dv_loop_seqk_parallel_kernelI23Flash_bwd_kernel_traitsILi256ELi64ELi64ELi8ELi4ELi2ELi2ELb0ELb0EN7cutlass10bfloat16_tE19Flash_kernel_traitsILi256ELi64ELi64ELi8ES3_EELb1ELb0ELb0ELb0ELb0ELb1ELb0EEEvNS_16Flash_bwd_paramsE --------------------------
	.section	.text._ZN5flash44flash_bwd_dq_dk_dv_loop_seqk_parallel_kernelI23Flash_bwd_kernel_traitsILi256ELi64ELi64ELi8ELi4ELi2ELi2ELb0ELb0EN7cutlass10bfloat16_tE19Flash_kernel_traitsILi256ELi64ELi64ELi8ES3_EELb1ELb0ELb0ELb0ELb0ELb1ELb0EEEvNS_16Flash_bwd_paramsE,"ax",@progbits
	.align	128
        .global         _ZN5flash44flash_bwd_dq_dk_dv_loop_seqk_parallel_kernelI23Flash_bwd_kernel_traitsILi256ELi64ELi64ELi8ELi4ELi2ELi2ELb0ELb0EN7cutlass10bfloat16_tE19Flash_kernel_traitsILi256ELi64ELi64ELi8ES3_EELb1ELb0ELb0ELb0ELb0ELb1ELb0EEEvNS_16Flash_bwd_paramsE
        .type           _ZN5flash44flash_bwd_dq_dk_dv_loop_seqk_parallel_kernelI23Flash_bwd_kernel_traitsILi256ELi64ELi64ELi8ELi4ELi2ELi2ELb0ELb0EN7cutlass10bfloat16_tE19Flash_kernel_traitsILi256ELi64ELi64ELi8ES3_EELb1ELb0ELb0ELb0ELb0ELb1ELb0EEEvNS_16Flash_bwd_paramsE,@function
        .size           _ZN5flash44flash_bwd_dq_dk_dv_loop_seqk_parallel_kernelI23Flash_bwd_kernel_traitsILi256ELi64ELi64ELi8ELi4ELi2ELi2ELb0ELb0EN7cutlass10bfloat16_tE19Flash_kernel_traitsILi256ELi64ELi64ELi8ES3_EELb1ELb0ELb0ELb0ELb0ELb1ELb0EEEvNS_16Flash_bwd_paramsE,(.L_x_2530 - _ZN5flash44flash_bwd_dq_dk_dv_loop_seqk_parallel_kernelI23Flash_bwd_kernel_traitsILi256ELi64ELi64ELi8ELi4ELi2ELi2ELb0ELb0EN7cutlass10bfloat16_tE19Flash_kernel_traitsILi256ELi64ELi64ELi8ES3_EELb1ELb0ELb0ELb0ELb0ELb1ELb0EEEvNS_16Flash_bwd_paramsE)
        .other          _ZN5flash44flash_bwd_dq_dk_dv_loop_seqk_parallel_kernelI23Flash_bwd_kernel_traitsILi256ELi64ELi64ELi8ELi4ELi2ELi2ELb0ELb0EN7cutlass10bfloat16_tE19Flash_kernel_traitsILi256ELi64ELi64ELi8ES3_EELb1ELb0ELb0ELb0ELb0ELb1ELb0EEEvNS_16Flash_bwd_paramsE,@"STO_CUDA_ENTRY STV_DEFAULT"
_ZN5flash44flash_bwd_dq_dk_dv_loop_seqk_parallel_kernelI23Flash_bwd_kernel_traitsILi256ELi64ELi64ELi8ELi4ELi2ELi2ELb0ELb0EN7cutlass10bfloat16_tE19Flash_kernel_traitsILi256ELi64ELi64ELi8ES3_EELb1ELb0ELb0ELb0ELb0ELb1ELb0EEEvNS_16Flash_bwd_paramsE:
.text._ZN5flash44flash_bwd_dq_dk_dv_loop_seqk_parallel_kernelI23Flash_bwd_kernel_traitsILi256ELi64ELi64ELi8ELi4ELi2ELi2ELb0ELb0EN7cutlass10bfloat16_tE19Flash_kernel_traitsILi256ELi64ELi64ELi8ES3_EELb1ELb0ELb0ELb0ELb0ELb1ELb0EEEvNS_16Flash_bwd_paramsE:
        /* <DEDUP_REMOVED lines=51> */
.L_x_2100:
        /* <DEDUP_REMOVED lines=54> */
.L_x_2063:
        /* <DEDUP_REMOVED lines=34> */
.L_x_2065:
[----:B------:R-:W2:Y:S01]  /*08b0*/  LDCU.64 UR14, c[0x0][0x3b8] ;  /* 0x00007700ff0e77ac */ /* 0x000ea20008000a00 */
[----:B------:R-:W-:-:S04]  /*08c0*/  UIADD3 UR8, UPT, UPT, UR39, UR42, URZ ;  /* 0x0000002a27087290 */ /* 0x000fc8000fffe0ff */
[----:B--2---:R-:W-:Y:S02]  /*08d0*/  UIMAD.WIDE.U32 UR10, UR8, UR14, URZ ;  /* 0x0000000e080a72a5 */ /* 0x004fe4000f8e00ff */
[----:B------:R-:W-:-:S04]  /*08e0*/  UIMAD UR8, UR8, UR15, URZ ;  /* 0x0000000f080872a4 */ /* 0x000fc8000f8e02ff */
[----:B------:R-:W-:Y:S01]  /*08f0*/  UIADD3 UR8, UPT, UPT, UR11, UR8, URZ ;  /* 0x000000080b087290 */ /* 0x000fe2000fffe0ff */
[----:B------:R-:W-:-:S05]  /*0900*/  UMOV UR46, UR10 ;  /* 0x0000000a002e7c82 */ /* 0x000fca0008000000 */
[----:B------:R-:W-:Y:S02]  /*0910*/  MOV R9, UR8 ;  /* 0x0000000800097c02 */ /* 0x000fe40008000f00 */
.L_x_2066:
        /* <DEDUP_REMOVED lines=41> */
.L_x_2067:
[----:B------:R-:W2:Y:S01]  /*0bb0*/  LDCU.64 UR12, c[0x0][0x3c0] ;  /* 0x00007800ff0c77ac */ /* 0x000ea20008000a00 */
[----:B------:R-:W-:-:S04]  /*0bc0*/  UIADD3 UR8, UPT, UPT, UR39, UR42, URZ ;  /* 0x0000002a27087290 */ /* 0x000fc8000fffe0ff */
[----:B--2---:R-:W-:Y:S02]  /*0bd0*/  UIMAD.WIDE.U32 UR48, UR8, UR12, URZ ;  /* 0x0000000c083072a5 */ /* 0x004fe4000f8e00ff */
[----:B------:R-:W-:-:S04]  /*0be0*/  UIMAD UR8, UR8, UR13, URZ ;  /* 0x0000000d080872a4 */ /* 0x000fc8000f8e02ff */
[----:B------:R-:W-:-:S06]  /*0bf0*/  UIADD3 UR8, UPT, UPT, UR49, UR8, URZ ;  /* 0x0000000831087290 */ /* 0x000fcc000fffe0ff */
[----:B------:R-:W-:-:S07]  /*0c00*/  MOV R14, UR8 ;  /* 0x00000008000e7c02 */ /* 0x000fce0008000f00 */
.L_x_2068:
        /* <DEDUP_REMOVED lines=27> */
.L_x_2069:
[----:B------:R-:W-:Y:S02]  /*0dc0*/  UIMAD.WIDE.U32 UR54, UR64, UR16, URZ ;  /* 0x00000010403672a5 */ /* 0x000fe4000f8e00ff */
[----:B------:R-:W-:-:S04]  /*0dd0*/  UIMAD UR8, UR65, UR16, URZ ;  /* 0x00000010410872a4 */ /* 0x000fc8000f8e02ff */
[----:B------:R-:W-:-:S12]  /*0de0*/  UIADD3 UR8, UPT, UPT, UR55, UR8, URZ ;  /* 0x0000000837087290 */ /* 0x000fd8000fffe0ff */
.L_x_2070:
        /* <DEDUP_REMOVED lines=20> */
.L_x_2071:
[----:B------:R-:W2:Y:S01]  /*0f30*/  LDCU UR56, c[0x0][0x434] ;  /* 0x00008680ff3877ac */ /* 0x000ea20008000800 */
[----:B------:R-:W-:-:S04]  /*0f40*/  UIMAD UR10, UR24, UR45, UR23 ;  /* 0x0000002d180a72a4 */ /* 0x000fc8000f8e0217 */
[----:B--2---:R-:W-:Y:S02]  /*0f50*/  UIMAD UR56, UR10, UR56, URZ ;  /* 0x000000380a3872a4 */ /* 0x004fe4000f8e02ff */
.L_x_2072:
        /* <DEDUP_REMOVED lines=11> */
.L_x_2073:
[----:B------:R-:W2:Y:S01]  /*1010*/  LDCU UR55, c[0x0][0x444] ;  /* 0x00008880ff3777ac */ /* 0x000ea20008000800 */
[----:B------:R-:W-:-:S04]  /*1020*/  UIMAD UR10, UR24, UR45, UR23 ;  /* 0x0000002d180a72a4 */ /* 0x000fc8000f8e0217 */
[----:B--2---:R-:W-:-:S12]  /*1030*/  UIMAD UR55, UR10, UR55, URZ ;  /* 0x000000370a3772a4 */ /* 0x004fd8000f8e02ff */
.L_x_2074:
[----:B------:R-:W2:Y:S01]  /*1040*/  S2R R10, SR_TID.X ;  /* 0x00000000000a7919 */ /* 0x000ea20000002100 */
[----:B------:R-:W-:Y:S01]  /*1050*/  USHF.R.S32.HI UR10, URZ, 0x1f, UR9 ;  /* 0x0000001fff0a7899 */ /* 0x000fe20008011409 */
[----:B------:R-:W3:Y:S01]  /*1060*/  LDC.64 R2, c[0x0][0x3b0] ;  /* 0x0000ec00ff027b82 */ /* 0x000ee20000000a00 */
[----:B------:R-:W-:Y:S01]  /*1070*/  UIADD3 UR54, UP1, UP0, UR62, UR54, UR9 ;  /* 0x000000363e367290 */ /* 0x000fe2000f83e009 */
[----:B------:R-:W-:Y:S01]  /*1080*/  MOV R17, RZ ;  /* 0x000000ff00117202 */ /* 0x000fe20000000f00 */
[----:B------:R-:W-:Y:S01]  /*1090*/  ULEA UR55, UR49, UR55, 0x6 ;  /* 0x0000003731377291 */ /* 0x000fe2000f8e30ff */
[----:B------:R-:W-:Y:S01]  /*10a0*/  BSSY.RECONVERGENT B1, `(.L_x_2064) ;  /* 0x00007f1000017945 */ /* 0x000fe20003800200 */
[----:B------:R-:W-:Y:S02]  /*10b0*/  UIADD3.X UR53, UPT, UPT, UR53, UR8, UR10, UP1, UP0 ;  /* 0x0000000835357290 */ /* 0x000fe40008fe040a */
[----:B------:R-:W-:Y:S02]  /*10c0*/  UISETP.GT.AND UP0, UPT, UR43, URZ, UPT ;  /* 0x000000ff2b00728c */ /* 0x000fe4000bf04270 */
[----:B------:R-:W-:Y:S01]  /*10d0*/  ULEA UR56, UR49, UR56, 0x6 ;  /* 0x0000003831387291 */ /* 0x000fe2000f8e30ff */
[----:B------:R-:W4:Y:S02]  /*10e0*/  LDCU.128 UR8, c[0x0][0x590] ;  /* 0x0000b200ff0877ac */ /* 0x000f240008000c00 */
[----:B----4-:R-:W-:Y:S01]  /*10f0*/  UIMAD UR16, UR51, UR8, URZ ;  /* 0x00000008331072a4 */ /* 0x010fe2000f8e02ff */
[----:B--2---:R-:W-:Y:S01]  /*1100*/  IMAD.SHL.U32 R12, R10, 0x8, RZ ;  /* 0x000000080a0c7824 */ /* 0x004fe200078e00ff */
[----:B------:R-:W-:Y:S01]  /*1110*/  SHF.R.U32.HI R13, RZ, 0x3, R10 ;  /* 0x00000003ff0d7819 */ /* 0x000fe2000001160a */
[----:B------:R-:W-:Y:S01]  /*1120*/  IMAD.U32 R0, RZ, RZ, UR8 ;  /* 0x00000008ff007e24 */ /* 0x000fe2000f8e00ff */
[----:B------:R-:W-:Y:S01]  /*1130*/  UIMAD UR16, UR50, UR9, UR16 ;  /* 0x00000009321072a4 */ /* 0x000fe2000f8e0210 */
[----:B------:R-:W-:Y:S01]  /*1140*/  IMAD.U32 R20, RZ, RZ, UR10 ;  /* 0x0000000aff147e24 */ /* 0x000fe2000f8e00ff */
[----:B------:R-:W-:Y:S01]  /*1150*/  LOP3.LUT R16, R12, 0x38, RZ, 0xc0, !PT ;  /* 0x000000380c107812 */ /* 0x000fe200078ec0ff */
[----:B------:R-:W-:Y:S01]  /*1160*/  IMAD.U32 R5, RZ, RZ, UR11 ;  /* 0x0000000bff057e24 */ /* 0x000fe2000f8e00ff */
[----:B------:R-:W2:Y:S01]  /*1170*/  LDCU.64 UR10, c[0x0][0x550] ;  /* 0x0000aa00ff0a77ac */ /* 0x000ea20008000a00 */
[----:B------:R-:W-:-:S02]  /*1180*/  LOP3.LUT R11, R10, 0x1f, RZ, 0xc0, !PT ;  /* 0x0000001f0a0b7812 */ /* 0x000fc400078ec0ff */
[----:B------:R-:W-:Y:S01]  /*1190*/  IADD3 R6, P0, PT, R16, UR60, RZ ;  /* 0x0000003c10067c10 */ /* 0x000fe2000ff1e0ff */
[----:B---3--:R-:W-:Y:S01]  /*11a0*/  IMAD.WIDE.U32 R18, R2, UR50, R16 ;  /* 0x0000003202127c25 */ /* 0x008fe2000f8e0010 */
[----:B------:R-:W3:Y:S03]  /*11b0*/  LDCU.64 UR60, c[0x0][0x420] ;  /* 0x00008400ff3c77ac */ /* 0x000ee60008000a00 */
[----:B------:R-:W-:Y:S01]  /*11c0*/  IMAD.X R7, RZ, RZ, UR17, P0 ;  /* 0x00000011ff077e24 */ /* 0x000fe200080e06ff */
[----:B------:R-:W-:Y:S01]  /*11d0*/  IADD3 R18, P0, PT, R18, UR52, RZ ;  /* 0x0000003412127c10 */ /* 0x000fe2000ff1e0ff */
[----:B------:R-:W-:-:S04]  /*11e0*/  IMAD.WIDE.U32 R6, R0, UR50, R6 ;  /* 0x0000003200067c25 */ /* 0x000fc8000f8e0006 */
[----:B------:R-:W-:Y:S01]  /*11f0*/  IMAD R0, R2, UR51, RZ ;  /* 0x0000003302007c24 */ /* 0x000fe2000f8e02ff */
[----:B------:R-:W-:Y:S01]  /*1200*/  IADD3 R7, PT, PT, R7, UR16, RZ ;  /* 0x0000001007077c10 */ /* 0x000fe2000fffe0ff */
[----:B------:R-:W4:Y:S02]  /*1210*/  LDCU.64 UR16, c[0x0][0x3c8] ;  /* 0x00007900ff1077ac */ /* 0x000f240008000a00 */
[----:B------:R-:W-:Y:S02]  /*1220*/  IMAD R0, R3, UR50, R0 ;  /* 0x0000003203007c24 */ /* 0x000fe4000f8e0200 */
[----:B------:R-:W-:Y:S01]  /*1230*/  IMAD.WIDE.U32 R20, R20, UR23, R6 ;  /* 0x0000001714147c25 */ /* 0x000fe2000f8e0006 */
[----:B------:R-:W-:Y:S01]  /*1240*/  UIMAD UR51, UR45, UR58, URZ ;  /* 0x0000003a2d3372a4 */ /* 0x000fe2000f8e02ff */
[----:B------:R-:W5:Y:S01]  /*1250*/  LDC.64 R6, c[0x0][0x5f8] ;  /* 0x00017e00ff067b82 */ /* 0x000f620000000a00 */
[----:B------:R-:W-:Y:S01]  /*1260*/  IADD3.X R19, PT, PT, R19, UR47, R0, P0, !PT ;  /* 0x0000002f13137c10 */ /* 0x000fe200087fe400 */
[----:B------:R-:W-:Y:S01]  /*1270*/  IMAD R21, R5, UR23, R21 ;  /* 0x0000001705157c24 */ /* 0x000fe2000f8e0215 */
[----:B------:R-:W-:Y:S01]  /*1280*/  SHF.R.U32.HI R0, RZ, 0x5, R10 ;  /* 0x00000005ff007819 */ /* 0x000fe2000001160a */
[----:B------:R-:W-:Y:S01]  /*1290*/  USHF.L.U64.HI UR47, UR8, 0x5, UR9 ;  /* 0x00000005082f7899 */ /* 0x000fe20008010209 */
[----:B------:R-:W-:Y:S01]  /*12a0*/  ISETP.NE.AND P0, PT, RZ, UR57, PT ;  /* 0x00000039ff007c0c */ /* 0x000fe2000bf05270 */
[C---:B------:R-:W-:Y:S01]  /*12b0*/  IMAD.WIDE.U32 R20, R13.reuse, UR8, R20 ;  /* 0x000000080d147c25 */ /* 0x040fe2000f8e0014 */
[----:B------:R-:W-:Y:S01]  /*12c0*/  USHF.L.U32 UR50, UR8, 0x5, URZ ;  /* 0x0000000508327899 */ /* 0x000fe200080006ff */
[----:B------:R-:W1:Y:S02]  /*12d0*/  LDCU.64 UR58, c[0x0][0x5e8] ;  /* 0x0000bd00ff3a77ac */ /* 0x000e640008000a00 */
[----:B------:R-:W-:Y:S01]  /*12e0*/  IMAD R5, R13, UR9, R21 ;  /* 0x000000090d057c24 */ /* 0x000fe2000f8e0215 */
[C---:B--2---:R-:W-:Y:S01]  /*12f0*/  LEA R236, P3, R20.reuse, UR10, 0x1 ;  /* 0x0000000a14ec7c11 */ /* 0x044fe2000f8608ff */
[----:B----4-:R-:W-:Y:S01]  /*1300*/  IMAD.U32 R22, RZ, RZ, UR16 ;  /* 0x00000010ff167e24 */ /* 0x010fe2000f8e00ff */
[----:B------:R-:W2:Y:S02]  /*1310*/  LDCU.64 UR8, c[0x0][0x380] ;  /* 0x00007000ff0877ac */ /* 0x000ea40008000a00 */
[----:B------:R-:W-:Y:S01]  /*1320*/  LEA.HI.X R237, R20, UR11, R5, 0x1, P3 ;  /* 0x0000000b14ed7c11 */ /* 0x000fe200098f0c05 */
[----:B------:R-:W-:Y:S01]  /*1330*/  IMAD.WIDE.U32 R22, R22, UR23, R18 ;  /* 0x0000001716167c25 */ /* 0x000fe2000f8e0012 */
[----:B------:R-:W-:-:S03]  /*1340*/  USHF.L.U32 UR52, UR51, 0x6, URZ ;  /* 0x0000000633347899 */ /* 0x000fc600080006ff */
[----:B------:R-:W-:Y:S01]  /*1350*/  IMAD.U32 R18, RZ, RZ, UR17 ;  /* 0x00000011ff127e24 */ /* 0x000fe2000f8e00ff */
[----:B------:R-:W4:Y:S01]  /*1360*/  LDCU.64 UR16, c[0x0][0x570] ;  /* 0x0000ae00ff1077ac */ /* 0x000f220008000a00 */
[----:B-----5:R-:W-:Y:S01]  /*1370*/  IMAD.WIDE.U32 R24, R6, UR21, RZ ;  /* 0x0000001506187c25 */ /* 0x020fe2000f8e00ff */
[----:B-1----:R-:W-:-:S03]  /*1380*/  UIMAD.WIDE UR58, UR55, 0x4, UR58 ;  /* 0x00000004373a78a5 */ /* 0x002fc6000f8e023a */
[----:B------:R-:W-:Y:S01]  /*1390*/  IMAD R6, R0, UR51, R11 ;  /* 0x0000003300067c24 */ /* 0x000fe2000f8e020b */
[----:B------:R-:W-:Y:S01]  /*13a0*/  SEL R15, R24, RZ, P0 ;  /* 0x000000ff180f7207 */ /* 0x000fe20000000000 */
[----:B------:R-:W-:Y:S02]  /*13b0*/  IMAD R7, R7, UR21, R25 ;  /* 0x0000001507077c24 */ /* 0x000fe4000f8e0219 */
[----:B------:R-:W-:Y:S01]  /*13c0*/  IMAD R23, R18, UR23, R23 ;  /* 0x0000001712177c24 */ /* 0x000fe2000f8e0217 */
[----:B------:R-:W-:Y:S02]  /*13d0*/  IADD3 R15, P2, P1, R6, UR54, R15 ;  /* 0x00000036060f7c10 */ /* 0x000fe4000f95e00f */
[----:B------:R-:W-:Y:S01]  /*13e0*/  SHF.R.S32.HI R6, RZ, 0x1f, R6 ;  /* 0x0000001fff067819 */ /* 0x000fe20000011406 */
[----:B------:R-:W-:Y:S01]  /*13f0*/  IMAD.WIDE.U32 R18, R13, R2, R22 ;  /* 0x000000020d127225 */ /* 0x000fe200078e0016 */
[----:B------:R-:W-:-:S03]  /*1400*/  SEL R7, R7, RZ, P0 ;  /* 0x000000ff07077207 */ /* 0x000fc60000000000 */
[----:B------:R-:W-:Y:S01]  /*1410*/  IMAD R5, R13, R3, R19 ;  /* 0x000000030d057224 */ /* 0x000fe200078e0213 */
[----:B------:R-:W-:Y:S02]  /*1420*/  IADD3.X R7, PT, PT, R6, UR53, R7, P2, P1 ;  /* 0x0000003506077c10 */ /* 0x000fe400097e2407 */
[----:B------:R-:W-:Y:S02]  /*1430*/  MOV R6, UR52 ;  /* 0x0000003400067c02 */ /* 0x000fe40008000f00 */
[----:B------:R-:W-:Y:S01]  /*1440*/  IADD3 R15, P1, PT, R15, UR52, RZ ;  /* 0x000000340f0f7c10 */ /* 0x000fe2000ff3e0ff */
[----:B---3--:R-:W-:Y:S01]  /*1450*/  UIMAD.WIDE UR52, UR56, 0x4, UR60 ;  /* 0x00000004383478a5 */ /* 0x008fe2000f8e023c */
[----:B--2---:R-:W-:Y:S02]  /*1460*/  LEA R238, P2, R18, UR8, 0x1 ;  /* 0x0000000812ee7c11 */ /* 0x004fe4000f8408ff */
[----:B------:R-:W-:Y:S02]  /*1470*/  LEA.HI.X.SX32 R6, R6, R7, 0x1, P1 ;  /* 0x0000000706067211 */ /* 0x000fe400008f0eff */
[C---:B----4-:R-:W-:Y:S01]  /*1480*/  LEA R234, P1, R15.reuse, UR16, 0x2 ;  /* 0x000000100fea7c11 */ /* 0x050fe2000f8210ff */
[----:B------:R-:W-:Y:S01]  /*1490*/  UMOV UR16, UR58 ;  /* 0x0000003a00107c82 */ /* 0x000fe20008000000 */
[----:B------:R-:W-:Y:S01]  /*14a0*/  LEA.HI.X R239, R18, UR9, R5, 0x1, P2 ;  /* 0x0000000912ef7c11 */ /* 0x000fe200090f0c05 */
[C---:B------:R-:W-:Y:S01]  /*14b0*/  IMAD.SHL.U32 R5, R2.reuse, 0x20, RZ ;  /* 0x0000002002057824 */ /* 0x040fe200078e00ff */
[----:B------:R-:W-:Y:S01]  /*14c0*/  LEA.HI.X R235, R15, UR17, R6, 0x2, P1 ;  /* 0x000000110feb7c11 */ /* 0x000fe200088f1406 */
[C---:B------:R-:W-:Y:S01]  /*14d0*/  VIADD R15, R13.reuse, 0x20 ;  /* 0x000000200d0f7836 */ /* 0x040fe20000000000 */
[----:B------:R-:W-:Y:S01]  /*14e0*/  IADD3 R20, P1, PT, R13, 0x20, RZ ;  /* 0x000000200d147810 */ /* 0x000fe20007f3e0ff */
[----:B------:R-:W-:Y:S01]  /*14f0*/  UMOV UR17, UR59 ;  /* 0x0000003b00117c82 */ /* 0x000fe20008000000 */
[----:B------:R-:W-:-:S02]  /*1500*/  SHF.L.U64.HI R3, R2, 0x5, R3 ;  /* 0x0000000502037819 */ /* 0x000fc40000010203 */
[----:B------:R-:W-:Y:S01]  /*1510*/  IADD3.X R2, PT, PT, RZ, RZ, RZ, P1, !PT ;  /* 0x000000ffff027210 */ /* 0x000fe20000ffe4ff */
[----:B------:R-:W-:Y:S08]  /*1520*/  BRA.U UP0, `(.L_x_2075) ;  /* 0x0000000500dc7547 */ /* 0x000ff0000b800000 */
        /* <DEDUP_REMOVED lines=13> */
.L_x_2076:
[----:B------:R-:W1:Y:S01]  /*1600*/  LDCU.64 UR12, c[0x0][0x5c0] ;  /* 0x0000b800ff0c77ac */ /* 0x000e620008000a00 */
[----:B------:R-:W-:-:S04]  /*1610*/  UIADD3 UR8, UPT, UPT, UR39, UR42, URZ ;  /* 0x0000002a27087290 */ /* 0x000fc8000fffe0ff */
[----:B-1----:R-:W-:Y:S02]  /*1620*/  UIMAD.WIDE.U32 UR16, UR8, UR12, URZ ;  /* 0x0000000c081072a5 */ /* 0x002fe4000f8e00ff */
[----:B------:R-:W-:-:S04]  /*1630*/  UIMAD UR8, UR8, UR13, URZ ;  /* 0x0000000d080872a4 */ /* 0x000fc8000f8e02ff */
[----:B------:R-:W-:-:S06]  /*1640*/  UIADD3 UR8, UPT, UPT, UR17, UR8, URZ ;  /* 0x0000000811087290 */ /* 0x000fcc000fffe0ff */
[----:B------:R-:W-:Y:S02]  /*1650*/  MOV R0, UR8 ;  /* 0x0000000800007c02 */ /* 0x000fe40008000f00 */
.L_x_2077:
        /* <DEDUP_REMOVED lines=13> */
.L_x_2078:
[----:B------:R-:W1:Y:S01]  /*1730*/  LDCU.64 UR10, c[0x0][0x5c8] ;  /* 0x0000b900ff0a77ac */ /* 0x000e620008000a00 */
[----:B------:R-:W-:-:S04]  /*1740*/  UIADD3 UR39, UPT, UPT, UR39, UR42, URZ ;  /* 0x0000002a27277290 */ /* 0x000fc8000fffe0ff */
[----:B-1----:R-:W-:Y:S02]  /*1750*/  UIMAD.WIDE.U32 UR14, UR39, UR10, URZ ;  /* 0x0000000a270e72a5 */ /* 0x002fe4000f8e00ff */
[----:B------:R-:W-:-:S04]  /*1760*/  UIMAD UR39, UR39, UR11, URZ ;  /* 0x0000000b272772a4 */ /* 0x000fc8000f8e02ff */
[----:B------:R-:W-:-:S06]  /*1770*/  UIADD3 UR39, UPT, UPT, UR15, UR39, URZ ;  /* 0x000000270f277290 */ /* 0x000fcc000fffe0ff */
[----:B------:R-:W-:-:S07]  /*1780*/  MOV R3, UR39 ;  /* 0x0000002700037c02 */ /* 0x000fce0008000f00 */
.L_x_2079:
        /* <DEDUP_REMOVED lines=26> */
.L_x_2081:
[----:B------:R-:W-:Y:S05]  /*1930*/  BSYNC.RECONVERGENT B0 ;  /* 0x0000000000007941 */ /* 0x000fea0003800200 */
.L_x_2080:
        /* <DEDUP_REMOVED lines=14> */
.L_x_2083:
[----:B------:R-:W-:Y:S05]  /*1a20*/  BSYNC.RECONVERGENT B0 ;  /* 0x0000000000007941 */ /* 0x000fea0003800200 */
.L_x_2082:
        /* <DEDUP_REMOVED lines=24> */
.L_x_2085:
[----:B------:R-:W-:Y:S05]  /*1bb0*/  BSYNC.RECONVERGENT B0 ;  /* 0x0000000000007941 */ /* 0x000fea0003800200 */
.L_x_2084:
        /* <DEDUP_REMOVED lines=14> */
.L_x_2075:
[----:B------:R-:W1:Y:S01]  /*1ca0*/  LDCU.64 UR10, c[0x0][0x3d0] ;  /* 0x00007a00ff0a77ac */ /* 0x000e620008000a00 */
[----:B------:R-:W-:Y:S02]  /*1cb0*/  IMAD.U32 R7, RZ, RZ, UR14 ;  /* 0x0000000eff077e24 */ /* 0x000fe4000f8e00ff */
[----:B------:R-:W-:Y:S01]  /*1cc0*/  IMAD.U32 R6, RZ, RZ, UR12 ;  /* 0x0000000cff067e24 */ /* 0x000fe2000f8e00ff */
[----:B------:R-:W2:Y:S01]  /*1cd0*/  LDCU.64 UR8, c[0x0][0x3d8] ;  /* 0x00007b00ff0877ac */ /* 0x000ea20008000a00 */
[----:B------:R-:W-:Y:S01]  /*1ce0*/  IMAD.WIDE.U32 R18, R7, UR31, R16 ;  /* 0x0000001f07127c25 */ /* 0x000fe2000f8e0010 */
[----:B------:R-:W-:-:S03]  /*1cf0*/  UIMAD UR54, UR30, UR14, URZ ;  /* 0x0000000e1e3672a4 */ /* 0x000fc6000f8e02ff */
[----:B------:R-:W-:Y:S01]  /*1d00*/  IMAD.WIDE.U32 R6, R6, UR31, R16 ;  /* 0x0000001f06067c25 */ /* 0x000fe2000f8e0010 */
[----:B------:R-:W-:Y:S01]  /*1d10*/  UIMAD UR43, UR49, -0x40, UR43 ;  /* 0xffffffc0312b78a4 */ /* 0x000fe2000f8e022b */
[----:B------:R-:W-:Y:S01]  /*1d20*/  IADD3 R24, P1, PT, R18, UR46, RZ ;  /* 0x0000002e12187c10 */ /* 0x000fe2000ff3e0ff */
[----:B------:R-:W-:Y:S01]  /*1d30*/  UIMAD UR54, UR31, UR15, UR54 ;  /* 0x0000000f1f3672a4 */ /* 0x000fe2000f8e0236 */
[----:B------:R-:W-:Y:S01]  /*1d40*/  IMAD.U32 R33, RZ, RZ, UR50 ;  /* 0x00000032ff217e24 */ /* 0x000fe2000f8e00ff */
[----:B------:R-:W-:Y:S01]  /*1d50*/  UIMAD UR30, UR30, UR12, URZ ;  /* 0x0000000c1e1e72a4 */ /* 0x000fe2000f8e02ff */
[----:B------:R-:W-:Y:S01]  /*1d60*/  @P0 BAR.SYNC.DEFER_BLOCKING 0x0 ;  /* 0x0000000000000b1d */ /* 0x000fe20000010000 */
[----:B------:R-:W-:Y:S01]  /*1d70*/  UIADD3 UR46, UPT, UPT, -UR31, UR35, URZ ;  /* 0x000000231f2e7290 */ /* 0x000fe2000fffe1ff */
[----:B------:R-:W-:Y:S01]  /*1d80*/  ISETP.GE.AND P4, PT, R15, UR43, PT ;  /* 0x0000002b0f007c0c */ /* 0x000fe2000bf86270 */
[----:B------:R-:W-:Y:S01]  /*1d90*/  UIMAD UR30, UR31, UR13, UR30 ;  /* 0x0000000d1f1e72a4 */ /* 0x000fe2000f8e021e */
[----:B------:R-:W-:Y:S01]  /*1da0*/  IADD3.X R25, PT, PT, R9, UR54, R19, P1, !PT ;  /* 0x0000003609197c10 */ /* 0x000fe20008ffe413 */
[----:B-1----:R-:W-:Y:S01]  /*1db0*/  IMAD R9, R8, UR10, RZ ;  /* 0x0000000a08097c24 */ /* 0x002fe2000f8e02ff */
[----:B------:R-:W-:-:S02]  /*1dc0*/  IADD3 R16, P1, PT, R6, UR48, RZ ;  /* 0x0000003006107c10 */ /* 0x000fc4000ff3e0ff */
[----:B------:R-:W-:Y:S01]  /*1dd0*/  SHF.R.U32.HI R230, RZ, 0x2, R10 ;  /* 0x00000002ffe67819 */ /* 0x000fe2000001160a */
[C---:B------:R-:W-:Y:S01]  /*1de0*/  IMAD R26, R4.reuse, UR11, R9 ;  /* 0x0000000b041a7c24 */ /* 0x040fe2000f8e0209 */
[----:B------:R-:W-:Y:S01]  /*1df0*/  ISETP.GE.AND P2, PT, R15, UR46, PT ;  /* 0x0000002e0f007c0c */ /* 0x000fe2000bf46270 */
[----:B------:R-:W-:Y:S01]  /*1e00*/  IMAD.WIDE.U32 R24, R4, UR10, R24 ;  /* 0x0000000a04187c25 */ /* 0x000fe2000f8e0018 */
[----:B------:R-:W-:Y:S01]  /*1e10*/  IADD3.X R17, PT, PT, R14, UR30, R7, P1, !PT ;  /* 0x0000001e0e117c10 */ /* 0x000fe20008ffe407 */
[----:B------:R-:W1:Y:S01]  /*1e20*/  S2R R212, SR_TID.X ;  /* 0x0000000000d47919 */ /* 0x000e620000002100 */
[----:B------:R-:W-:Y:S01]  /*1e30*/  ISETP.GE.AND P3, PT, R13, UR46, PT ;  /* 0x0000002e0d007c0c */ /* 0x000fe2000bf66270 */
[----:B--2---:R-:W-:Y:S01]  /*1e40*/  IMAD R7, R8, UR8, RZ ;  /* 0x0000000808077c24 */ /* 0x004fe2000f8e02ff */
[----:B------:R-:W-:Y:S01]  /*1e50*/  @!P4 LEA R32, P5, R33, R236, 0x1 ;  /* 0x000000ec2120c211 */ /* 0x000fe200078a08ff */
[----:B------:R-:W-:Y:S01]  /*1e60*/  IMAD.WIDE.U32 R8, R4, UR8, R16 ;  /* 0x0000000804087c25 */ /* 0x000fe2000f8e0010 */
[C---:B------:R-:W-:Y:S01]  /*1e70*/  @!P4 LEA R28, P1, R5.reuse, R238, 0x1 ;  /* 0x000000ee051cc211 */ /* 0x040fe200078208ff */
[----:B------:R-:W-:Y:S01]  /*1e80*/  ULOP3.LUT UR8, UR49, 0x80000001, URZ, 0xc0, !UPT ;  /* 0x8000000131087892 */ /* 0x000fe2000f8ec0ff */
[----:B------:R-:W-:Y:S01]  /*1e90*/  LOP3.LUT R17, R12, 0x1f8, RZ, 0xc0, !PT ;  /* 0x000001f80c117812 */ /* 0x000fe200078ec0ff */
[----:B------:R-:W-:Y:S01]  /*1ea0*/  IMAD R22, R4, UR9, R7 ;  /* 0x0000000904167c24 */ /* 0x000fe2000f8e0207 */
[----:B------:R-:W-:Y:S01]  /*1eb0*/  @!P4 LEA.HI.X R29, R5, R239, R3, 0x1, P1 ;  /* 0x000000ef051dc211 */ /* 0x000fe200008f0c03 */
[----:B------:R-:W-:Y:S01]  /*1ec0*/  IMAD.U32 R4, RZ, RZ, UR50 ;  /* 0x00000032ff047e24 */ /* 0x000fe2000f8e00ff */
[----:B------:R-:W-:Y:S01]  /*1ed0*/  LOP3.LUT R17, R17, 0x38, R10, 0x78, !PT ;  /* 0x0000003811117812 */ /* 0x000fe200078e780a */
[----:B------:R-:W-:Y:S01]  /*1ee0*/  IMAD.U32 R7, RZ, RZ, UR47 ;  /* 0x0000002fff077e24 */ /* 0x000fe2000f8e00ff */
[----:B------:R-:W-:Y:S01]  /*1ef0*/  UISETP.NE.AND UP0, UPT, UR8, 0x1, UPT ;  /* 0x000000010800788c */ /* 0x000fe2000bf05270 */
[----:B------:R-:W-:Y:S01]  /*1f00*/  IMAD.IADD R27, R25, 0x1, R26 ;  /* 0x00000001191b7824 */ /* 0x000fe200078e021a */
[----:B------:R-:W-:Y:S01]  /*1f10*/  LOP3.LUT R17, R17, 0x1e00, R12, 0xf8, !PT ;  /* 0x00001e0011117812 */ /* 0x000fe200078ef80c */
[----:B------:R-:W-:Y:S01]  /*1f20*/  IMAD.IADD R23, R9, 0x1, R22 ;  /* 0x0000000109177824 */ /* 0x000fe200078e0216 */
[----:B------:R-:W-:Y:S01]  /*1f30*/  @!P4 LEA.HI.X R33, R4, R237, R7, 0x1, P5 ;  /* 0x000000ed0421c211 */ /* 0x000fe200028f0c07 */
[----:B------:R-:W-:Y:S01]  /*1f40*/  @!P2 IMAD.MOV.U32 R25, RZ, RZ, R27 ;  /* 0x000000ffff19a224 */ /* 0x000fe200078e001b */
[----:B------:R-:W-:Y:S01]  /*1f50*/  ISETP.GE.AND P5, PT, R13, UR43, PT ;  /* 0x0000002b0d007c0c */ /* 0x000fe2000bfa6270 */
[----:B------:R-:W-:Y:S01]  /*1f60*/  @!P2 IMAD.MOV.U32 R4, RZ, RZ, R8 ;  /* 0x000000ffff04a224 */ /* 0x000fe200078e0008 */
[----:B------:R-:W-:Y:S01]  /*1f70*/  LEA R17, R17, UR25, 0x1 ;  /* 0x0000001911117c11 */ /* 0x000fe2000f8e08ff */
[----:B------:R-:W-:Y:S01]  /*1f80*/  @!P2 IMAD.MOV.U32 R5, RZ, RZ, R23 ;  /* 0x000000ffff05a224 */ /* 0x000fe200078e0017 */
[----:B------:R-:W-:Y:S01]  /*1f90*/  USEL UR8, URZ, 0x8000, UP0 ;  /* 0x00008000ff087887 */ /* 0x000fe20008000000 */
[C---:B------:R-:W-:Y:S01]  /*1fa0*/  @!P2 IMAD R15, R2.reuse, UR14, RZ ;  /* 0x0000000e020fac24 */ /* 0x040fe2000f8e02ff */
[----:B------:R-:W2:Y:S01]  /*1fb0*/  @!P3 LDC.64 R6, c[0x0][0x390] ;  /* 0x0000e400ff06bb82 */ /* 0x000ea20000000a00 */
[----:B------:R-:W-:Y:S01]  /*1fc0*/  @!P2 IMAD R3, R2, UR12, RZ ;  /* 0x0000000c0203ac24 */ /* 0x000fe2000f8e02ff */
[----:B------:R-:W-:Y:S01]  /*1fd0*/  LOP3.LUT R0, R0, 0x3, RZ, 0xc0, !PT ;  /* 0x0000000300007812 */ /* 0x000fe200078ec0ff */
[----:B------:R-:W-:-:S02]  /*1fe0*/  @!P3 IMAD.MOV.U32 R26, RZ, RZ, R24 ;  /* 0x000000ffff1ab224 */ /* 0x000fc400078e0018 */
[----:B------:R-:W-:Y:S02]  /*1ff0*/  IMAD.U32 R227, RZ, RZ, UR44 ;  /* 0x0000002cffe37e24 */ /* 0x000fe4000f8e00ff */
[----:B------:R-:W-:Y:S01]  /*2000*/  IMAD.MOV.U32 R229, RZ, RZ, 0x7f800000 ;  /* 0x7f800000ffe57424 */ /* 0x000fe200078e00ff */
[----:B------:R-:W-:Y:S01]  /*2010*/  @!PT LDS RZ, [RZ] ;  /* 0x00000000fffff984 */ /* 0x000fe20000000800 */
[----:B------:R-:W-:Y:S01]  /*2020*/  @!PT LDS RZ, [RZ] ;  /* 0x00000000fffff984 */ /* 0x000fe20000000800 */
[----:B------:R-:W-:Y:S01]  /*2030*/  @!PT LDS RZ, [RZ] ;  /* 0x00000000fffff984 */ /* 0x000fe20000000800 */
[----:B------:R-:W-:Y:S01]  /*2040*/  @!P5 LDGSTS.E.BYPASS.LTC128B.128 [R17+0x10000], desc[UR36][R236.64] ;  /* 0x10000000ec11dfae */ /* 0x000fe2000b981a24 */
[C---:B------:R-:W-:Y:S02]  /*2050*/  @!P2 IMAD R15, R20.reuse, UR15, R15 ;  /* 0x0000000f140fac24 */ /* 0x040fe4000f8e020f */
[----:B------:R-:W-:Y:S01]  /*2060*/  IMAD.MOV.U32 R228, RZ, RZ, 0x7f800000 ;  /* 0x7f800000ffe47424 */ /* 0x000fe200078e00ff */
[----:B------:R-:W-:Y:S01]  /*2070*/  @!P5 LDGSTS.E.BYPASS.LTC128B.128 [R17+0x12000], desc[UR36][R236.64+0x80] ;  /* 0x12000080ec11dfae */ /* 0x000fe2000b981a24 */
[C---:B------:R-:W-:Y:S01]  /*2080*/  @!P2 IMAD R14, R20.reuse, UR13, R3 ;  /* 0x0000000d140eac24 */ /* 0x040fe2000f8e0203 */
[----:B------:R-:W-:Y:S01]  /*2090*/  UIMAD UR45, UR24, UR45, UR23 ;  /* 0x0000002d182d72a4 */ /* 0x000fe2000f8e0217 */
[C---:B------:R-:W-:Y:S01]  /*20a0*/  @!P2 IMAD.WIDE.U32 R24, R20.reuse, UR14, R24 ;  /* 0x0000000e1418ac25 */ /* 0x040fe2000f8e0018 */
[----:B------:R-:W3:Y:S01]  /*20b0*/  @!P2 LDC.64 R2, c[0x0][0x390] ;  /* 0x0000e400ff02ab82 */ /* 0x000ee20000000a00 */
[----:B------:R-:W-:Y:S01]  /*20c0*/  @!P5 LDGSTS.E.BYPASS.LTC128B.128 [R17+0x14000], desc[UR36][R236.64+0x100] ;  /* 0x14000100ec11dfae */ /* 0x000fe2000b981a24 */
[----:B------:R-:W4:Y:S01]  /*20d0*/  S2R R242, SR_TID.X ;  /* 0x0000000000f27919 */ /* 0x000f220000002100 */
[----:B------:R-:W-:-:S05]  /*20e0*/  @!P2 IMAD.WIDE.U32 R20, R20, UR12, R4 ;  /* 0x0000000c1414ac25 */ /* 0x000fca000f8e0004 */
[----:B------:R-:W2:Y:S01]  /*20f0*/  LDC R243, c[0x0][0x44c] ;  /* 0x00011300fff37b82 */ /* 0x000ea20000000800 */
[----:B------:R-:W-:Y:S01]  /*2100*/  @!P5 LDGSTS.E.BYPASS.LTC128B.128 [R17+0x16000], desc[UR36][R236.64+0x180] ;  /* 0x16000180ec11dfae */ /* 0x000fe2000b981a24 */
[----:B------:R-:W-:Y:S02]  /*2110*/  @!P2 IMAD.IADD R18, R25, 0x1, R15 ;  /* 0x000000011912a824 */ /* 0x000fe400078e020f */
[----:B------:R-:W-:Y:S01]  /*2120*/  IMAD.MOV.U32 R222, RZ, RZ, 0x40 ;  /* 0x00000040ffde7424 */ /* 0x000fe200078e00ff */
[----:B------:R2:W-:Y:S01]  /*2130*/  @P5 STS.128 [R17+0x10000], RZ ;  /* 0x010000ff11005388 */ /* 0x0005e20000000c00 */
[----:B------:R-:W-:Y:S01]  /*2140*/  @!P2 IMAD.IADD R14, R21, 0x1, R14 ;  /* 0x00000001150ea824 */ /* 0x000fe200078e020e */
[----:B-1----:R-:W-:Y:S01]  /*2150*/  SHF.R.U32.HI R226, RZ, 0x2, R212 ;  /* 0x00000002ffe27819 */ /* 0x002fe200000116d4 */
[----:B------:R-:W1:Y:S01]  /*2160*/  @!P2 LDC.64 R4, c[0x0][0x388] ;  /* 0x0000e200ff04ab82 */ /* 0x000e620000000a00 */
[----:B------:R-:W-:Y:S01]  /*2170*/  @!P3 IMAD.MOV.U32 R22, RZ, RZ, R8 ;  /* 0x000000ffff16b224 */ /* 0x000fe200078e0008 */
[----:B------:R1:W-:Y:S01]  /*2180*/  @P5 STS.128 [R17+0x12000], RZ ;  /* 0x012000ff11005388 */ /* 0x0003e20000000c00 */
[----:B------:R-:W-:-:S04]  /*2190*/  @!P3 IMAD.WIDE.U32 R26, R13, UR14, R26 ;  /* 0x0000000e0d1abc25 */ /* 0x000fc8000f8e001a */
[----:B------:R-:W-:Y:S01]  /*21a0*/  IMAD.MOV.U32 R220, RZ, RZ, 0x20 ;  /* 0x00000020ffdc7424 */ /* 0x000fe200078e00ff */
[----:B------:R-:W4:Y:S01]  /*21b0*/  @!P3 LDC.64 R8, c[0x0][0x388] ;  /* 0x0000e200ff08bb82 */ /* 0x000f220000000a00 */
[----:B------:R1:W-:Y:S01]  /*21c0*/  @P5 STS.128 [R17+0x14000], RZ ;  /* 0x014000ff11005388 */ /* 0x0003e20000000c00 */
[----:B------:R-:W-:Y:S01]  /*21d0*/  VIADD R231, R17, UR8 ;  /* 0x0000000811e77c36 */ /* 0x000fe20008000000 */
[----:B------:R-:W-:Y:S01]  /*21e0*/  UIADD3 UR31, UPT, UPT, UR31, 0x40, URZ ;  /* 0x000000401f1f7890 */ /* 0x000fe2000fffe0ff */
[C---:B------:R-:W-:Y:S01]  /*21f0*/  @!P3 IMAD R16, R13.reuse, UR15, R27 ;  /* 0x0000000f0d10bc24 */ /* 0x040fe2000f8e021b */
[----:B------:R1:W-:Y:S01]  /*2200*/  @P5 STS.128 [R17+0x16000], RZ ;  /* 0x016000ff11005388 */ /* 0x0003e20000000c00 */
[----:B------:R-:W-:Y:S01]  /*2210*/  @!P3 IMAD.WIDE.U32 R22, R13, UR12, R22 ;  /* 0x0000000c0d16bc25 */ /* 0x000fe2000f8e0016 */
[----:B------:R-:W-:Y:S02]  /*2220*/  CS2R R190, SRZ ;  /* 0x0000000000be7805 */ /* 0x000fe4000001ff00 */
[----:B------:R-:W-:Y:S01]  /*2230*/  CS2R R188, SRZ ;  /* 0x0000000000bc7805 */ /* 0x000fe2000001ff00 */
[----:B------:R1:W-:Y:S01]  /*2240*/  @P4 STS.128 [R17+0x11000], RZ ;  /* 0x011000ff11004388 */ /* 0x0003e20000000c00 */
[C---:B------:R-:W-:Y:S01]  /*2250*/  IMAD.SHL.U32 R209, R212.reuse, 0x40, RZ ;  /* 0x00000040d4d17824 */ /* 0x040fe200078e00ff */
[----:B------:R-:W-:Y:S01]  /*2260*/  CS2R R194, SRZ ;  /* 0x0000000000c27805 */ /* 0x000fe2000001ff00 */
[C---:B------:R-:W-:Y:S01]  /*2270*/  IMAD.SHL.U32 R210, R212.reuse, 0x20, RZ ;  /* 0x00000020d4d27824 */ /* 0x040fe200078e00ff */
[----:B------:R1:W-:Y:S01]  /*2280*/  @P4 STS.128 [R17+0x13000], RZ ;  /* 0x013000ff11004388 */ /* 0x0003e20000000c00 */
[----:B------:R-:W-:Y:S01]  /*2290*/  IMAD.SHL.U32 R208, R212, 0x8, RZ ;  /* 0x00000008d4d07824 */ /* 0x000fe200078e00ff */
[----:B------:R-:W-:-:S02]  /*22a0*/  CS2R R192, SRZ ;  /* 0x0000000000c07805 */ /* 0x000fc4000001ff00 */
[C---:B-1----:R-:W-:Y:S01]  /*22b0*/  @!P2 LEA R30, P0, R24.reuse, R4, 0x1 ;  /* 0x00000004181ea211 */ /* 0x042fe200078008ff */
[----:B------:R1:W-:Y:S01]  /*22c0*/  @P4 STS.128 [R17+0x15000], RZ ;  /* 0x015000ff11004388 */ /* 0x0003e20000000c00 */
[----:B------:R-:W-:Y:S01]  /*22d0*/  @!P3 IMAD R4, R13, UR13, R23 ;  /* 0x0000000d0d04bc24 */ /* 0x000fe2000f8e0217 */
[----:B------:R-:W-:Y:S02]  /*22e0*/  CS2R R186, SRZ ;  /* 0x0000000000ba7805 */ /* 0x000fe4000001ff00 */
[----:B------:R-:W-:Y:S01]  /*22f0*/  @!P2 LEA.HI.X R31, R24, R5, R18, 0x1, P0 ;  /* 0x00000005181fa211 */ /* 0x000fe200000f0c12 */
[----:B------:R1:W-:Y:S01]  /*2300*/  @P4 STS.128 [R17+0x17000], RZ ;  /* 0x017000ff11004388 */ /* 0x0003e20000000c00 */
[----:B---3--:R-:W-:Y:S01]  /*2310*/  @!P2 LEA R18, P0, R20, R2, 0x1 ;  /* 0x000000021412a211 */ /* 0x008fe200078008ff */
[----:B------:R-:W-:Y:S01]  /*2320*/  IMAD.SHL.U32 R248, R212, 0x10, RZ ;  /* 0x00000010d4f87824 */ /* 0x000fe200078e00ff */
[----:B----4-:R-:W-:Y:S01]  /*2330*/  @!P3 LEA R8, P1, R26, R8, 0x1 ;  /* 0x000000081a08b211 */ /* 0x010fe200078208ff */
[----:B------:R-:W-:Y:S01]  /*2340*/  @!PT LDS RZ, [RZ] ;  /* 0x00000000fffff984 */ /* 0x000fe20000000800 */
[----:B------:R-:W-:Y:S01]  /*2350*/  @!PT LDS RZ, [RZ] ;  /* 0x00000000fffff984 */ /* 0x000fe20000000800 */
[----:B------:R-:W-:Y:S01]  /*2360*/  @!PT LDS RZ, [RZ] ;  /* 0x00000000fffff984 */ /* 0x000fe20000000800 */
[----:B------:R-:W-:Y:S01]  /*2370*/  @!P4 LDGSTS.E.BYPASS.LTC128B.128 [R17+0x11000], desc[UR36][R32.64] ;  /* 0x110000002011cfae */ /* 0x000fe2000b981a24 */
[----:B------:R-:W-:Y:S01]  /*2380*/  @!P2 LEA.HI.X R19, R20, R3, R14, 0x1, P0 ;  /* 0x000000031413a211 */ /* 0x000fe200000f0c0e */
[----:B------:R-:W-:Y:S01]  /*2390*/  IMAD.SHL.U32 R211, R212, 0x2, RZ ;  /* 0x00000002d4d37824 */ /* 0x000fe200078e00ff */
[----:B------:R-:W3:Y:S01]  /*23a0*/  LDC.64 R14, c[0x0][0x528] ;  /* 0x00014a00ff0e7b82 */ /* 0x000ee20000000a00 */
[----:B------:R-:W-:Y:S01]  /*23b0*/  @!P4 LDGSTS.E.BYPASS.LTC128B.128 [R17+0x13000], desc[UR36][R32.64+0x80] ;  /* 0x130000802011cfae */ /* 0x000fe2000b981a24 */
[----:B------:R-:W-:Y:S01]  /*23c0*/  @!P3 LEA.HI.X R9, R26, R9, R16, 0x1, P1 ;  /* 0x000000091a09b211 */ /* 0x000fe200008f0c10 */
[----:B------:R-:W-:Y:S01]  /*23d0*/  IMAD.MOV.U32 R245, RZ, RZ, 0x20 ;  /* 0x00000020fff57424 */ /* 0x000fe200078e00ff */
[----:B--2---:R-:W-:Y:S01]  /*23e0*/  @!P3 LEA R6, P1, R22, R6, 0x1 ;  /* 0x000000061606b211 */ /* 0x004fe200078208ff */
[----:B------:R-:W-:Y:S01]  /*23f0*/  @!P4 LDGSTS.E.BYPASS.LTC128B.128 [R17+0x15000], desc[UR36][R32.64+0x100] ;  /* 0x150001002011cfae */ /* 0x000fe2000b981a24 */
[----:B------:R-:W-:Y:S01]  /*2400*/  IMAD.MOV.U32 R244, RZ, RZ, 0x40 ;  /* 0x00000040fff47424 */ /* 0x000fe200078e00ff */
[----:B------:R-:W-:-:S02]  /*2410*/  CS2R R184, SRZ ;  /* 0x0000000000b87805 */ /* 0x000fc4000001ff00 */
[----:B------:R-:W-:Y:S01]  /*2420*/  @!P3 LEA.HI.X R7, R22, R7, R4, 0x1, P1 ;  /* 0x000000071607b211 */ /* 0x000fe200008f0c04 */
[----:B------:R-:W-:Y:S01]  /*2430*/  @!P4 LDGSTS.E.BYPASS.LTC128B.128 [R17+0x17000], desc[UR36][R32.64+0x180] ;  /* 0x170001802011cfae */ /* 0x000fe2000b981a24 */
[----:B------:R-:W-:Y:S01]  /*2440*/  IMAD.MOV.U32 R233, RZ, RZ, 0x4 ;  /* 0x00000004ffe97424 */ /* 0x000fe200078e00ff */
[----:B------:R-:W-:Y:S02]  /*2450*/  CS2R R182, SRZ ;  /* 0x0000000000b67805 */ /* 0x000fe4000001ff00 */
[----:B------:R-:W-:Y:S01]  /*2460*/  CS2R R180, SRZ ;  /* 0x0000000000b47805 */ /* 0x000fe2000001ff00 */
[----:B------:R-:W-:Y:S01]  /*2470*/  @!P5 LDGSTS.E.BYPASS.LTC128B.128 [R231], desc[UR36][R238.64] ;  /* 0x00000000eee7dfae */ /* 0x000fe2000b981a24 */
        /* <DEDUP_REMOVED lines=15> */
[----:B------:R1:W-:Y:S01]  /*2570*/  @P5 STS.128 [R231], RZ ;  /* 0x000000ffe7005388 */ /* 0x0003e20000000c00 */
        /* <DEDUP_REMOVED lines=52> */
[----:B------:R-:W-:Y:S01]  /*28c0*/  SHF.R.U32.HI R249, RZ, 0x7, R212 ;  /* 0x00000007fff97819 */ /* 0x000fe200000116d4 */
[----:B------:R-:W-:Y:S01]  /*28d0*/  USHF.L.U32 UR51, UR51, 0x3, URZ ;  /* 0x0000000333337899 */ /* 0x000fe200080006ff */
[----:B------:R-:W-:Y:S01]  /*28e0*/  @!P3 LDGSTS.E.BYPASS.LTC128B.128 [R17+0x1a000], desc[UR36][R8.64+0x80] ;  /* 0x1a0000800811bfae */ /* 0x000fe2000b981a24 */
[----:B------:R-:W2:Y:S03]  /*28f0*/  LDCU UR9, c[0x0][0x3e0] ;  /* 0x00007c00ff0977ac */ /* 0x000ea60008000800 */
[----:B------:R-:W-:Y:S01]  /*2900*/  @!P3 LDGSTS.E.BYPASS.LTC128B.128 [R17+0x1c000], desc[UR36][R8.64+0x100] ;  /* 0x1c0001000811bfae */ /* 0x000fe2000b981a24 */
[----:B------:R-:W4:Y:S03]  /*2910*/  LDCU UR11, c[0x0][0x45c] ;  /* 0x00008b80ff0b77ac */ /* 0x000f260008000800 */
[----:B------:R-:W-:Y:S01]  /*2920*/  @!P3 LDGSTS.E.BYPASS.LTC128B.128 [R17+0x1e000], desc[UR36][R8.64+0x180] ;  /* 0x1e0001800811bfae */ /* 0x000fe2000b981a24 */
[----:B------:R-:W1:Y:S03]  /*2930*/  LDCU.U8 UR10, c[0x0][0x4f8] ;  /* 0x00009f00ff0a77ac */ /* 0x000e660008000000 */
        /* <DEDUP_REMOVED lines=25> */
[----:B---3--:R-:W-:-:S03]  /*2ad0*/  IMAD.SHL.U32 R7, R10, 0x20, RZ ;  /* 0x000000200a077824 */ /* 0x008fc600078e00ff */
[----:B------:R3:W-:Y:S01]  /*2ae0*/  @P2 STS.128 [R17+0x25000], RZ ;  /* 0x025000ff11002388 */ /* 0x0007e20000000c00 */
[----:B------:R-:W-:-:S03]  /*2af0*/  IMAD.SHL.U32 R6, R10, 0x2, RZ ;  /* 0x000000020a067824 */ /* 0x000fc600078e00ff */
[----:B------:R3:W-:Y:S04]  /*2b00*/  @P2 STS.128 [R17+0x27000], RZ ;  /* 0x027000ff11002388 */ /* 0x0007e80000000c00 */
[----:B------:R-:W-:Y:S01]  /*2b10*/  @!PT LDS RZ, [RZ] ;  /* 0x00000000fffff984 */ /* 0x000fe20000000800 */
[----:B------:R-:W-:Y:S01]  /*2b20*/  @!PT LDS RZ, [RZ] ;  /* 0x00000000fffff984 */ /* 0x000fe20000000800 */
[----:B------:R-:W-:Y:S01]  /*2b30*/  @!PT LDS RZ, [RZ] ;  /* 0x00000000fffff984 */ /* 0x000fe20000000800 */
[----:B------:R-:W-:Y:S01]  /*2b40*/  @!P2 LDGSTS.E.BYPASS.LTC128B.128 [R17+0x21000], desc[UR36][R18.64] ;  /* 0x210000001211afae */ /* 0x000fe2000b981a24 */
[----:B------:R-:W-:-:S03]  /*2b50*/  LOP3.LUT R6, R6, 0x20, RZ, 0xc0, !PT ;  /* 0x0000002006067812 */ /* 0x000fc600078ec0ff */
[----:B------:R-:W-:Y:S04]  /*2b60*/  @!P2 LDGSTS.E.BYPASS.LTC128B.128 [R17+0x23000], desc[UR36][R18.64+0x80] ;  /* 0x230000801211afae */ /* 0x000fe8000b981a24 */
[----:B------:R-:W-:Y:S04]  /*2b70*/  @!P2 LDGSTS.E.BYPASS.LTC128B.128 [R17+0x25000], desc[UR36][R18.64+0x100] ;  /* 0x250001001211afae */ /* 0x000fe8000b981a24 */
[----:B------:R-:W-:Y:S01]  /*2b80*/  @!P2 LDGSTS.E.BYPASS.LTC128B.128 [R17+0x27000], desc[UR36][R18.64+0x180] ;  /* 0x270001801211afae */ /* 0x000fe2000b981a24 */
[----:B------:R-:W-:-:S03]  /*2b90*/  LOP3.LUT R13, R6, 0x18, R13, 0xf8, !PT ;  /* 0x00000018060d7812 */ /* 0x000fc600078ef80d */
[----:B------:R-:W0:Y:S04]  /*2ba0*/  LDGDEPBAR ;  /* 0x00000000000079af */ /* 0x000e280000000000 */
[----:B------:R-:W2:Y:S04]  /*2bb0*/  LDG.E.64 R246, desc[UR36][R14.64+0x8] ;  /* 0x000008240ef67981 */ /* 0x000ea8000c1e1b00 */
[----:B------:R4:W3:Y:S01]  /*2bc0*/  LDG.E.64 R8, desc[UR36][R14.64] ;  /* 0x000000240e087981 */ /* 0x0008e2000c1e1b00 */
[----:B------:R-:W-:-:S04]  /*2bd0*/  SHF.R.U32.HI R2, RZ, 0x1, R10 ;  /* 0x00000001ff027819 */ /* 0x000fc8000001160a */
[----:B------:R-:W-:-:S04]  /*2be0*/  LOP3.LUT R3, R2, 0x30, RZ, 0xc0, !PT ;  /* 0x0000003002037812 */ /* 0x000fc800078ec0ff */
[----:B------:R-:W-:-:S04]  /*2bf0*/  LOP3.LUT R230, R3, 0x7, R230, 0xf8, !PT ;  /* 0x0000000703e67812 */ /* 0x000fc800078ef8e6 */
[C---:B------:R-:W-:Y:S01]  /*2c00*/  ISETP.GE.AND P1, PT, R230.reuse, UR43, PT ;  /* 0x0000002be6007c0c */ /* 0x040fe2000bf26270 */
[----:B------:R-:W-:-:S05]  /*2c10*/  VIADD R3, R230, 0x8 ;  /* 0x00000008e6037836 */ /* 0x000fca0000000000 */
[----:B------:R-:W-:Y:S01]  /*2c20*/  ISETP.GE.AND P0, PT, R3, UR43, PT ;  /* 0x0000002b03007c0c */ /* 0x000fe2000bf06270 */
[----:B------:R-:W-:Y:S02]  /*2c30*/  IMAD.MOV.U32 R3, RZ, RZ, 0x4 ;  /* 0x00000004ff037424 */ /* 0x000fe400078e00ff */
[----:B------:R-:W-:Y:S02]  /*2c40*/  IMAD R227, R227, 0x4, R0 ;  /* 0x00000004e3e37824 */ /* 0x000fe400078e0200 */
[----:B------:R-:W-:-:S04]  /*2c50*/  IMAD.WIDE.U32 R4, R230, R3, UR52 ;  /* 0x00000034e6047e25 */ /* 0x000fc8000f8e0003 */
[C---:B------:R-:W-:Y:S01]  /*2c60*/  IMAD.SHL.U32 R0, R10.reuse, 0x40, RZ ;  /* 0x000000400a007824 */ /* 0x040fe200078e00ff */
[----:B------:R-:W5:Y:S04]  /*2c70*/  @!P1 LDG.E R229, desc[UR36][R4.64] ;  /* 0x0000002404e59981 */ /* 0x000f68000c1e1900 */
[----:B------:R1:W5:Y:S01]  /*2c80*/  @!P0 LDG.E R228, desc[UR36][R4.64+0x20] ;  /* 0x0000202404e48981 */ /* 0x000362000c1e1900 */
[----:B------:R-:W-:Y:S01]  /*2c90*/  IMAD.SHL.U32 R3, R10, 0x10, RZ ;  /* 0x000000100a037824 */ /* 0x000fe200078e00ff */
[----:B------:R-:W-:Y:S01]  /*2ca0*/  USHF.L.U32 UR45, UR45, 0x5, URZ ;  /* 0x000000052d2d7899 */ /* 0x000fe200080006ff */
[----:B----4-:R-:W-:Y:S02]  /*2cb0*/  LOP3.LUT R14, R0, 0x200, RZ, 0xc0, !PT ;  /* 0x00000200000e7812 */ /* 0x010fe400078ec0ff */
[----:B------:R-:W-:-:S02]  /*2cc0*/  CS2R R30, SRZ ;  /* 0x00000000001e7805 */ /* 0x000fc4000001ff00 */
[----:B------:R-:W-:Y:S01]  /*2cd0*/  R2P PR, R10, 0x6 ;  /* 0x000000060a007804 */ /* 0x000fe20000000000 */
[----:B------:R-:W-:Y:S01]  /*2ce0*/  USHF.R.S32.HI UR12, URZ, 0x1f, UR45 ;  /* 0x0000001fff0c7899 */ /* 0x000fe2000801142d */
[----:B------:R-:W-:Y:S02]  /*2cf0*/  LOP3.LUT R6, R14, 0xc00, R7, 0xf8, !PT ;  /* 0x00000c000e067812 */ /* 0x000fe400078ef807 */
[----:B------:R-:W-:Y:S02]  /*2d00*/  CS2R R28, SRZ ;  /* 0x00000000001c7805 */ /* 0x000fe4000001ff00 */
[----:B------:R-:W-:Y:S02]  /*2d10*/  LOP3.LUT R13, R13, 0x1c0, R0, 0xf8, !PT ;  /* 0x000001c00d0d7812 */ /* 0x000fe400078ef800 */
[----:B------:R-:W-:Y:S02]  /*2d20*/  CS2R R32, SRZ ;  /* 0x0000000000207805 */ /* 0x000fe4000001ff00 */
[----:B------:R-:W-:-:S02]  /*2d30*/  SEL R222, R222, 0xffffffc0, !P2 ;  /* 0xffffffc0dede7807 */ /* 0x000fc40005000000 */
[----:B------:R-:W-:Y:S02]  /*2d40*/  CS2R R26, SRZ ;  /* 0x00000000001a7805 */ /* 0x000fe4000001ff00 */
[----:B------:R-:W-:Y:S02]  /*2d50*/  SEL R220, R220, 0xffffffe0, !P1 ;  /* 0xffffffe0dcdc7807 */ /* 0x000fe40004800000 */
[----:B------:R-:W-:Y:S02]  /*2d60*/  CS2R R24, SRZ ;  /* 0x0000000000187805 */ /* 0x000fe4000001ff00 */
[----:B------:R-:W-:Y:S02]  /*2d70*/  LOP3.LUT P2, RZ, R212, 0x4, RZ, 0xc0, !PT ;  /* 0x00000004d4ff7812 */ /* 0x000fe4000784c0ff */
[----:B------:R-:W-:Y:S02]  /*2d80*/  CS2R R22, SRZ ;  /* 0x0000000000167805 */ /* 0x000fe4000001ff00 */
[----:B------:R-:W-:-:S02]  /*2d90*/  CS2R R20, SRZ ;  /* 0x0000000000147805 */ /* 0x000fc4000001ff00 */
[----:B------:R-:W-:Y:S01]  /*2da0*/  LOP3.LUT P4, RZ, R212, 0x8, RZ, 0xc0, !PT ;  /* 0x00000008d4ff7812 */ /* 0x000fe2000788c0ff */
[----:B------:R-:W-:Y:S01]  /*2db0*/  UISETP.GE.AND UP1, UPT, UR31, UR35, UPT ;  /* 0x000000231f00728c */ /* 0x000fe2000bf26270 */
[--C-:B------:R-:W-:Y:S02]  /*2dc0*/  SHF.R.U32.HI R241, RZ, 0x2, R242.reuse ;  /* 0x00000002fff17819 */ /* 0x100fe400000116f2 */
[----:B------:R-:W-:Y:S02]  /*2dd0*/  SHF.R.U32.HI R240, RZ, 0x1, R242 ;  /* 0x00000001fff07819 */ /* 0x000fe400000116f2 */
[----:B-1----:R-:W-:Y:S02]  /*2de0*/  LOP3.LUT R5, R0, 0x1c0, RZ, 0xc0, !PT ;  /* 0x000001c000057812 */ /* 0x002fe400078ec0ff */
[----:B------:R-:W-:Y:S02]  /*2df0*/  LOP3.LUT R4, R7, 0x200, RZ, 0xc0, !PT ;  /* 0x0000020007047812 */ /* 0x000fe400078ec0ff */
[----:B------:R-:W-:-:S02]  /*2e00*/  LOP3.LUT R5, R5, 0x38, R12, 0xf8, !PT ;  /* 0x0000003805057812 */ /* 0x000fc400078ef80c */
[----:B------:R-:W-:Y:S02]  /*2e10*/  LOP3.LUT R3, R4, 0x3800, R3, 0xf8, !PT ;  /* 0x0000380004037812 */ /* 0x000fe400078ef803 */
[C---:B------:R-:W-:Y:S02]  /*2e20*/  LOP3.LUT R10, R5.reuse, 0x8, R10, 0x78, !PT ;  /* 0x00000008050a7812 */ /* 0x040fe400078e780a */
[----:B------:R-:W-:Y:S02]  /*2e30*/  LOP3.LUT R7, R5, 0x8, R2, 0x78, !PT ;  /* 0x0000000805077812 */ /* 0x000fe400078e7802 */
[----:B------:R-:W-:Y:S02]  /*2e40*/  LOP3.LUT R219, R3, R10, RZ, 0xfc, !PT ;  /* 0x0000000a03db7212 */ /* 0x000fe400078efcff */
[----:B------:R-:W-:Y:S02]  /*2e50*/  LOP3.LUT R3, R209, 0x1c0, RZ, 0xc0, !PT ;  /* 0x000001c0d1037812 */ /* 0x000fe400078ec0ff */
[----:B------:R-:W-:-:S02]  /*2e60*/  LOP3.LUT R6, R6, R7, RZ, 0xfc, !PT ;  /* 0x0000000706067212 */ /* 0x000fc400078efcff */
[----:B------:R-:W-:Y:S02]  /*2e70*/  LOP3.LUT R7, R210, 0x200, RZ, 0xc0, !PT ;  /* 0x00000200d2077812 */ /* 0x000fe400078ec0ff */
[----:B------:R-:W-:Y:S02]  /*2e80*/  LOP3.LUT R3, R3, 0x38, R208, 0xf8, !PT ;  /* 0x0000003803037812 */ /* 0x000fe400078ef8d0 */
[----:B------:R-:W-:Y:S02]  /*2e90*/  LOP3.LUT R7, R7, 0x3800, R248, 0xf8, !PT ;  /* 0x0000380007077812 */ /* 0x000fe400078ef8f8 */
[----:B------:R-:W-:Y:S02]  /*2ea0*/  LOP3.LUT R232, R3, 0x8, R212, 0x78, !PT ;  /* 0x0000000803e87812 */ /* 0x000fe400078e78d4 */
[----:B------:R-:W-:Y:S02]  /*2eb0*/  LOP3.LUT R5, R13, 0x38, R12, 0x78, !PT ;  /* 0x000000380d057812 */ /* 0x000fe400078e780c */
[----:B------:R-:W-:-:S02]  /*2ec0*/  LOP3.LUT R13, R211, 0x38, RZ, 0xc0, !PT ;  /* 0x00000038d30d7812 */ /* 0x000fc400078ec0ff */
[----:B------:R-:W-:Y:S02]  /*2ed0*/  LOP3.LUT R232, R7, R232, RZ, 0xfc, !PT ;  /* 0x000000e807e87212 */ /* 0x000fe400078efcff */
[----:B------:R-:W-:Y:S02]  /*2ee0*/  LOP3.LUT R5, R5, 0x200, R0, 0xf8, !PT ;  /* 0x0000020005057812 */ /* 0x000fe400078ef800 */
[----:B------:R-:W-:Y:S02]  /*2ef0*/  LOP3.LUT R7, R209, 0x200, RZ, 0xc0, !PT ;  /* 0x00000200d1077812 */ /* 0x000fe400078ec0ff */
[----:B------:R-:W-:Y:S02]  /*2f00*/  SHF.R.U32.HI R2, RZ, 0x1, R212 ;  /* 0x00000001ff027819 */ /* 0x000fe400000116d4 */
[----:B------:R-:W-:Y:S02]  /*2f10*/  LEA R219, R219, UR25, 0x1 ;  /* 0x00000019dbdb7c11 */ /* 0x000fe4000f8e08ff */
[----:B------:R-:W-:-:S02]  /*2f20*/  LOP3.LUT R13, R13, 0x20, R226, 0x78, !PT ;  /* 0x000000200d0d7812 */ /* 0x000fc400078e78e2 */
[----:B------:R-:W-:Y:S01]  /*2f30*/  LOP3.LUT R10, R210, 0xc00, RZ, 0xc0, !PT ;  /* 0x00000c00d20a7812 */ /* 0x000fe200078ec0ff */
[--C-:B------:R-:W-:Y:S01]  /*2f40*/  IMAD.IADD R217, R222, 0x1, R219.reuse ;  /* 0x00000001ded97824 */ /* 0x100fe200078e02db */
[----:B------:R-:W-:Y:S01]  /*2f50*/  LOP3.LUT R0, R7, 0xc00, R210, 0xf8, !PT ;  /* 0x00000c0007007812 */ /* 0x000fe200078ef8d2 */
[C---:B------:R-:W-:Y:S01]  /*2f60*/  IMAD.IADD R218, R220.reuse, 0x1, R219 ;  /* 0x00000001dcda7824 */ /* 0x040fe200078e02db */
[----:B------:R-:W-:Y:S01]  /*2f70*/  LOP3.LUT R213, R3, 0x8, R2, 0x78, !PT ;  /* 0x0000000803d57812 */ /* 0x000fe200078e7802 */
[----:B------:R-:W-:Y:S01]  /*2f80*/  IMAD.IADD R216, R220, 0x1, R217 ;  /* 0x00000001dcd87824 */ /* 0x000fe200078e02d9 */
[----:B------:R-:W-:Y:S02]  /*2f90*/  LOP3.LUT R4, R7, 0x400, R210, 0xf8, !PT ;  /* 0x0000040007047812 */ /* 0x000fe400078ef8d2 */
[----:B------:R-:W-:Y:S02]  /*2fa0*/  LEA R6, R6, UR25, 0x1 ;  /* 0x0000001906067c11 */ /* 0x000fe4000f8e08ff */
[----:B------:R-:W-:-:S02]  /*2fb0*/  LEA R5, R5, UR25, 0x1 ;  /* 0x0000001905057c11 */ /* 0x000fc4000f8e08ff */
[----:B------:R-:W-:Y:S01]  /*2fc0*/  LOP3.LUT R248, R13, 0x1c0, R248, 0xf8, !PT ;  /* 0x000001c00df87812 */ /* 0x000fe200078ef8f8 */
[----:B------:R-:W-:Y:S01]  /*2fd0*/  VIADD R215, R6, UR8 ;  /* 0x0000000806d77c36 */ /* 0x000fe20008000000 */
[----:B------:R-:W-:Y:S01]  /*2fe0*/  LOP3.LUT R7, R10, 0x6, R211, 0xf8, !PT ;  /* 0x000000060a077812 */ /* 0x000fe200078ef8d3 */
[----:B------:R-:W-:Y:S01]  /*2ff0*/  VIADD R214, R5, UR8 ;  /* 0x0000000805d67c36 */ /* 0x000fe20008000000 */
[-C--:B------:R-:W-:Y:S02]  /*3000*/  LOP3.LUT R0, R0, R213.reuse, RZ, 0xfc, !PT ;  /* 0x000000d500007212 */ /* 0x080fe400078efcff */
[----:B------:R-:W-:Y:S02]  /*3010*/  LOP3.LUT R213, R4, R213, RZ, 0xfc, !PT ;  /* 0x000000d504d57212 */ /* 0x000fe400078efcff */
[----:B------:R-:W-:Y:S02]  /*3020*/  LOP3.LUT R248, R7, R248, RZ, 0xfc, !PT ;  /* 0x000000f807f87212 */ /* 0x000fe400078efcff */
[----:B--2---:R-:W-:-:S04]  /*3030*/  IADD3 R250, P3, P0, R246, UR45, R11 ;  /* 0x0000002df6fa7c10 */ /* 0x004fc8000f87e00b */
[----:B------:R-:W-:Y:S01]  /*3040*/  IADD3.X R246, PT, PT, R247, UR12, RZ, P3, P0 ;  /* 0x0000000cf7f67c10 */ /* 0x000fe20009fe04ff */
[----:B------:R-:W1:Y:S01]  /*3050*/  LDCU UR12, c[0x0][0x590] ;  /* 0x0000b200ff0c77ac */ /* 0x000e620008000800 */
[----:B---3--:R-:W-:Y:S01]  /*3060*/  R2UR UR55, R9 ;  /* 0x00000000093772ca */ /* 0x008fe200000e0000 */
[----:B------:R-:W-:Y:S01]  /*3070*/  IMAD.MOV.U32 R247, RZ, RZ, 0x10 ;  /* 0x00000010fff77424 */ /* 0x000fe200078e00ff */
[----:B------:R-:W-:Y:S01]  /*3080*/  R2UR UR56, R8 ;  /* 0x00000000083872ca */ /* 0x000fe200000e0000 */
[----:B------:R-:W-:Y:S01]  /*3090*/  IMAD.WIDE.U32 R250, R250, -0x2daee0ad, RZ ;  /* 0xd2511f53fafa7825 */ /* 0x000fe200078e00ff */
[----:B------:R-:W-:Y:S02]  /*30a0*/  LOP3.LUT P3, RZ, R212, 0x2, RZ, 0xc0, !PT ;  /* 0x00000002d4ff7812 */ /* 0x000fe4000786c0ff */
[----:B------:R-:W-:-:S07]  /*30b0*/  SEL R247, R247, 0xfffffff0, !P2 ;  /* 0xfffffff0f7f77807 */ /* 0x000fce0005000000 */
[----:B------:R-:W-:Y:S02]  /*30c0*/  UIADD3 UR48, UPT, UPT, UR55, -0x4498517b, URZ ;  /* 0xbb67ae8537307890 */ /* 0x000fe4000fffe0ff */
[----:B------:R-:W-:Y:S02]  /*30d0*/  UIADD3 UR54, UPT, UPT, UR56, -0x61c88647, URZ ;  /* 0x9e3779b938367890 */ /* 0x000fe4000fffe0ff */
[----:B-1----:R-:W-:Y:S02]  /*30e0*/  USHF.L.U32 UR12, UR12, 0x6, URZ ;  /* 0x000000060c0c7899 */ /* 0x002fe400080006ff */
        /* <DEDUP_REMOVED lines=9> */
[----:B------:R-:W-:-:S12]  /*3180*/  UIADD3 UR13, UPT, UPT, UR55, 0x646e171e, URZ ;  /* 0x646e171e370d7890 */ /* 0x000fd8000fffe0ff */
.L_x_2089:
[----:B------:R-:W0:Y:S01]  /*3190*/  LDGDEPBAR ;  /* 0x00000000000079af */ /* 0x000e220000000000 */
[C---:B------:R-:W-:Y:S01]  /*31a0*/  IMAD.IADD R116, R215.reuse, 0x1, R220 ;  /* 0x00000001d7747824 */ /* 0x040fe200078e02dc */
[----:B------:R-:W-:Y:S01]  /*31b0*/  LEA R204, R248, UR4, 0x1 ;  /* 0x00000004f8cc7c11 */ /* 0x000fe2000f8e08ff */
[----:B------:R-:W-:Y:S01]  /*31c0*/  IMAD.IADD R117, R215, 0x1, R222 ;  /* 0x00000001d7757824 */ /* 0x000fe200078e02de */
[----:B------:R-:W-:Y:S01]  /*31d0*/  SEL R222, R244, 0xffffffc0, !P2 ;  /* 0xffffffc0f4de7807 */ /* 0x000fe20005000000 */
[----:B------:R-:W-:Y:S01]  /*31e0*/  IMAD.U32 R225, RZ, RZ, UR17 ;  /* 0x00000011ffe17e24 */ /* 0x000fe2000f8e00ff */
[----:B------:R-:W-:Y:S01]  /*31f0*/  PLOP3.LUT P6, PT, PT, PT, UP1, 0x80, 0x8 ;  /* 0x000000000008781c */ /* 0x000fe20003fcf018 */
[----:B------:R-:W-:Y:S01]  /*3200*/  IMAD.IADD R220, R220, 0x1, R117 ;  /* 0x00000001dcdc7824 */ /* 0x000fe200078e0275 */
[----:B------:R-:W-:Y:S01]  /*3210*/  PLOP3.LUT P1, PT, PT, PT, UP1, 0x80, 0x8 ;  /* 0x000000000008781c */ /* 0x000fe20003f2f018 */
[----:B------:R-:W-:Y:S01]  /*3220*/  VIADD R227, R227, 0xfffffffc ;  /* 0xfffffffce3e37836 */ /* 0x000fe20000000000 */
[----:B------:R-:W-:Y:S01]  /*3230*/  PLOP3.LUT P5, PT, PT, PT, UP1, 0x80, 0x8 ;  /* 0x000000000008781c */ /* 0x000fe20003faf018 */
[----:B------:R-:W-:Y:S02]  /*3240*/  IMAD.U32 R120, RZ, RZ, UR38 ;  /* 0x00000026ff787e24 */ /* 0x000fe4000f8e00ff */
[----:B-----5:R-:W-:Y:S01]  /*3250*/  FMUL.FTZ R130, R229, 1.4426950216293334961 ;  /* 0x3fb8aa3be5827820 */ /* 0x020fe20000410000 */
[----:B------:R-:W-:Y:S01]  /*3260*/  IMAD.WIDE.U32 R122, R227, -0x326172a9, RZ ;  /* 0xcd9e8d57e37a7825 */ /* 0x000fe200078e00ff */
[----:B------:R-:W-:Y:S01]  /*3270*/  PLOP3.LUT P0, PT, PT, PT, UP1, 0x80, 0x8 ;  /* 0x000000000008781c */ /* 0x000fe20003f0f018 */
[----:B------:R-:W-:Y:S02]  /*3280*/  UISETP.NE.AND UP2, UPT, UR49, URZ, UPT ;  /* 0x000000ff3100728c */ /* 0x000fe4000bf45270 */
[----:B------:R-:W-:Y:S01]  /*3290*/  IMAD.U32 R118, RZ, RZ, UR38 ;  /* 0x00000026ff767e24 */ /* 0x000fe2000f8e00ff */
[----:B------:R-:W-:Y:S02]  /*32a0*/  @P6 LOP3.LUT R119, R211, 0x6, RZ, 0xc0, !PT ;  /* 0x00000006d3776812 */ /* 0x000fe400078ec0ff */
[----:B------:R-:W-:Y:S02]  /*32b0*/  PLOP3.LUT P6, PT, PT, PT, UP1, 0x80, 0x8 ;  /* 0x000000000008781c */ /* 0x000fe40003fcf018 */
[----:B------:R-:W-:Y:S01]  /*32c0*/  @P1 LOP3.LUT R119, R119, 0xe0, R226, 0xf8, !PT ;  /* 0x000000e077771812 */ /* 0x000fe200078ef8e2 */
[----:B------:R-:W-:Y:S04]  /*32d0*/  DEPBAR.LE SB0, 0x0 ;  /* 0x000080000000791a */ /* 0x000fe80000000000 */
[----:B------:R-:W-:Y:S01]  /*32e0*/  BAR.SYNC.DEFER_BLOCKING 0x0 ;  /* 0x0000000000007b1d */ /* 0x000fe20000010000 */
[----:B------:R-:W-:Y:S01]  /*32f0*/  PLOP3.LUT P1, PT, PT, PT, UP1, 0x80, 0x8 ;  /* 0x000000000008781c */ /* 0x000fe20003f2f018 */
[----:B------:R-:W-:Y:S01]  /*3300*/  @P0 IMAD R118, R118, 0x40, R119 ;  /* 0x0000004076760824 */ /* 0x000fe200078e0277 */
[----:B------:R-:W-:Y:S04]  /*3310*/  PLOP3.LUT P0, PT, PT, PT, UP1, 0x80, 0x8 ;  /* 0x000000000008781c */ /* 0x000fe80003f0f018 */
[C---:B------:R-:W-:Y:S09]  /*3320*/  @P5 ISETP.GE.AND P5, PT, R118.reuse, UR35, PT ;  /* 0x0000002376005c0c */ /* 0x040ff2000bfa6270 */
[----:B------:R-:W-:Y:S01]  /*3330*/  @P0 VIADD R119, R118, 0x1 ;  /* 0x0000000176770836 */ /* 0x000fe20000000000 */
[----:B------:R-:W-:Y:S01]  /*3340*/  PLOP3.LUT P0, PT, PT, PT, UP1, 0x80, 0x8 ;  /* 0x000000000008781c */ /* 0x000fe20003f0f018 */
[----:B------:R-:W-:Y:S06]  /*3350*/  LDSM.16.M88.4 R84, [R215] ;  /* 0x00000000d754783b */ /* 0x000fec0000000200 */
[----:B------:R-:W1:Y:S06]  /*3360*/  LDSM.16.M88.4 R88, [R219+0x18000] ;  /* 0x01800000db58783b */ /* 0x000e6c0000000200 */
        /* <DEDUP_REMOVED lines=81> */
[----:B------:R1:W4:Y:S06]  /*3880*/  LDSM.16.M88.4 R84, [R219+0x1e800] ;  /* 0x01e80000db54783b */ /* 0x00032c0000000200 */
[----:B------:R-:W4:Y:S01]  /*3890*/  LDSM.16.M88.4 R100, [R116+0x6000] ;  /* 0x006000007464783b */ /* 0x000f220000000200 */
[C---:B------:R-:W-:Y:S08]  /*38a0*/  HMMA.16816.F32.BF16 R4, R108.reuse, R112, R4 ;  /* 0x000000706c04723c */ /* 0x040ff00000041804 */
[C---:B------:R-:W-:Y:S01]  /*38b0*/  HMMA.16816.F32.BF16 R8, R108.reuse, R114, R8 ;  /* 0x000000726c08723c */ /* 0x040fe20000041808 */
[----:B------:R-:W-:Y:S07]  /*38c0*/  LDSM.16.M88.4 R112, [R217+0x1e800] ;  /* 0x01e80000d970783b */ /* 0x000fee0000000200 */
[C---:B--2---:R-:W-:Y:S03]  /*38d0*/  HMMA.16816.F32.BF16 R12, R108.reuse, R88, R12 ;  /* 0x000000586c0c723c */ /* 0x044fe6000004180c */
[----:B-1----:R-:W-:Y:S05]  /*38e0*/  LEA R219, R232, UR4, 0x1 ;  /* 0x00000004e8db7c11 */ /* 0x002fea000f8e08ff */
[----:B------:R-:W-:Y:S01]  /*38f0*/  HMMA.16816.F32.BF16 R16, R108, R90, R16 ;  /* 0x0000005a6c10723c */ /* 0x000fe20000041810 */
[----:B------:R-:W1:Y:S06]  /*3900*/  LDSM.16.M88.4 R88, [R218+0x1e800] ;  /* 0x01e80000da58783b */ /* 0x000e6c0000000200 */
[----:B------:R2:W-:Y:S01]  /*3910*/  LDSM.16.M88.4 R108, [R217+0x1e000] ;  /* 0x01e00000d96c783b */ /* 0x0005e20000000200 */
[C---:B---3--:R-:W-:Y:S08]  /*3920*/  HMMA.16816.F32.BF16 R4, R92.reuse, R96, R4 ;  /* 0x000000605c04723c */ /* 0x048ff00000041804 */
[C---:B------:R-:W-:Y:S01]  /*3930*/  HMMA.16816.F32.BF16 R8, R92.reuse, R98, R8 ;  /* 0x000000625c08723c */ /* 0x040fe20000041808 */
[----:B------:R-:W3:Y:S07]  /*3940*/  LDSM.16.M88.4 R96, [R117+0x6000] ;  /* 0x006000007560783b */ /* 0x000eee0000000200 */
[C---:B----4-:R-:W-:Y:S03]  /*3950*/  HMMA.16816.F32.BF16 R12, R92.reuse, R84, R12 ;  /* 0x000000545c0c723c */ /* 0x050fe6000004180c */
[--C-:B--2---:R-:W-:Y:S05]  /*3960*/  IMAD.IADD R217, R222, 0x1, R219.reuse ;  /* 0x00000001ded97824 */ /* 0x104fea00078e02db */
[----:B------:R-:W-:Y:S01]  /*3970*/  HMMA.16816.F32.BF16 R16, R92, R86, R16 ;  /* 0x000000565c10723c */ /* 0x000fe20000041810 */
[----:B------:R2:W-:Y:S06]  /*3980*/  LDSM.16.M88.4 R84, [R220+0x6000] ;  /* 0x00600000dc54783b */ /* 0x0005ec0000000200 */
[----:B------:R-:W4:Y:S01]  /*3990*/  LDSM.16.M88.4 R92, [R216+0x1e000] ;  /* 0x01e00000d85c783b */ /* 0x000f220000000200 */
[C---:B------:R-:W-:Y:S08]  /*39a0*/  HMMA.16816.F32.BF16 R4, R100.reuse, R104, R4 ;  /* 0x000000686404723c */ /* 0x040ff00000041804 */
[C---:B------:R-:W-:Y:S08]  /*39b0*/  HMMA.16816.F32.BF16 R8, R100.reuse, R106, R8 ;  /* 0x0000006a6408723c */ /* 0x040ff00000041808 */
[C---:B-1----:R-:W-:Y:S03]  /*39c0*/  HMMA.16816.F32.BF16 R12, R100.reuse, R88, R12 ;  /* 0x00000058640c723c */ /* 0x042fe6000004180c */
[----:B--2---:R-:W-:Y:S05]  /*39d0*/  SEL R220, R245, 0xffffffe0, !P3 ;  /* 0xffffffe0f5dc7807 */ /* 0x004fea0005800000 */
[----:B------:R-:W-:Y:S01]  /*39e0*/  HMMA.16816.F32.BF16 R16, R100, R90, R16 ;  /* 0x0000005a6410723c */ /* 0x000fe20000041810 */
[----:B------:R1:W2:Y:S02]  /*39f0*/  LDSM.16.M88.4 R88, [R216+0x1e800] ;  /* 0x01e80000d858783b */ /* 0x0002a40000000200 */
[C---:B------:R-:W-:Y:S05]  /*3a00*/  IMAD.IADD R218, R220.reuse, 0x1, R219 ;  /* 0x00000001dcda7824 */ /* 0x040fea00078e02db */
[C---:B---3--:R-:W-:Y:S08]  /*3a10*/  HMMA.16816.F32.BF16 R4, R96.reuse, R108, R4 ;  /* 0x0000006c6004723c */ /* 0x048ff00000041804 */
[C---:B------:R-:W-:Y:S08]  /*3a20*/  HMMA.16816.F32.BF16 R8, R96.reuse, R110, R8 ;  /* 0x0000006e6008723c */ /* 0x040ff00000041808 */
[C---:B------:R-:W-:Y:S03]  /*3a30*/  HMMA.16816.F32.BF16 R12, R96.reuse, R112, R12 ;  /* 0x00000070600c723c */ /* 0x040fe6000004180c */
[----:B-1----:R-:W-:Y:S05]  /*3a40*/  IMAD.IADD R216, R220, 0x1, R217 ;  /* 0x00000001dcd87824 */ /* 0x002fea00078e02d9 */
[----:B------:R-:W-:Y:S08]  /*3a50*/  HMMA.16816.F32.BF16 R16, R96, R114, R16 ;  /* 0x000000726010723c */ /* 0x000ff00000041810 */
[C---:B----4-:R-:W-:Y:S08]  /*3a60*/  HMMA.16816.F32.BF16 R4, R84.reuse, R92, R4 ;  /* 0x0000005c5404723c */ /* 0x050ff00000041804 */
[C---:B------:R-:W-:Y:S08]  /*3a70*/  HMMA.16816.F32.BF16 R8, R84.reuse, R94, R8 ;  /* 0x0000005e5408723c */ /* 0x040ff00000041808 */
[C---:B--2---:R-:W-:Y:S03]  /*3a80*/  HMMA.16816.F32.BF16 R12, R84.reuse, R88, R12 ;  /* 0x00000058540c723c */ /* 0x044fe6000004180c */
[----:B------:R-:W-:Y:S02]  /*3a90*/  @P6 FSEL R4, R4, -INF , !P5 ;  /* 0xff80000004046808 */ /* 0x000fe40006800000 */
[----:B------:R-:W-:Y:S02]  /*3aa0*/  PLOP3.LUT P6, PT, PT, PT, UP1, 0x80, 0x8 ;  /* 0x000000000008781c */ /* 0x000fe40003fcf018 */
[----:B------:R-:W-:Y:S01]  /*3ab0*/  @P1 FSEL R6, R6, -INF , !P5 ;  /* 0xff80000006061808 */ /* 0x000fe20006800000 */
[----:B------:R-:W-:Y:S01]  /*3ac0*/  HMMA.16816.F32.BF16 R16, R84, R90, R16 ;  /* 0x0000005a5410723c */ /* 0x000fe20000041810 */
[----:B------:R-:W-:Y:S02]  /*3ad0*/  PLOP3.LUT P1, PT, PT, PT, UP1, 0x80, 0x8 ;  /* 0x000000000008781c */ /* 0x000fe40003f2f018 */
[----:B------:R-:W-:Y:S07]  /*3ae0*/  PLOP3.LUT P5, PT, PT, PT, UP1, 0x80, 0x8 ;  /* 0x000000000008781c */ /* 0x000fee0003faf018 */
[----:B------:R-:W-:Y:S01]  /*3af0*/  @P6 ISETP.GE.AND P6, PT, R119, UR35, PT ;  /* 0x0000002377006c0c */ /* 0x000fe2000bfc6270 */
[----:B------:R-:W-:Y:S01]  /*3b00*/  @P0 VIADD R119, R118, 0x8 ;  /* 0x0000000876770836 */ /* 0x000fe20000000000 */
[----:B------:R-:W-:Y:S02]  /*3b10*/  PLOP3.LUT P0, PT, PT, PT, UP1, 0x80, 0x8 ;  /* 0x000000000008781c */ /* 0x000fe40003f0f018 */
[----:B------:R-:W-:Y:S02]  /*3b20*/  @P1 FSEL R5, R5, -INF , !P6 ;  /* 0xff80000005051808 */ /* 0x000fe40007000000 */
[----:B------:R-:W-:Y:S02]  /*3b30*/  @P5 FSEL R7, R7, -INF , !P6 ;  /* 0xff80000007075808 */ /* 0x000fe40007000000 */
[----:B------:R-:W-:Y:S02]  /*3b40*/  PLOP3.LUT P1, PT, PT, PT, UP1, 0x80, 0x8 ;  /* 0x000000000008781c */ /* 0x000fe40003f2f018 */
[----:B------:R-:W-:Y:S02]  /*3b50*/  PLOP3.LUT P6, PT, PT, PT, UP1, 0x80, 0x8 ;  /* 0x000000000008781c */ /* 0x000fe40003fcf018 */
[----:B------:R-:W-:Y:S09]  /*3b60*/  PLOP3.LUT P5, PT, PT, PT, UP1, 0x80, 0x8 ;  /* 0x000000000008781c */ /* 0x000ff20003faf018 */
[----:B------:R-:W-:Y:S01]  /*3b70*/  @P1 ISETP.GE.AND P1, PT, R119, UR35, PT ;  /* 0x0000002377001c0c */ /* 0x000fe2000bf26270 */
[----:B------:R-:W-:Y:S01]  /*3b80*/  IMAD R119, R120, 0x2, R249 ;  /* 0x0000000278777824 */ /* 0x000fe200078e02f9 */
[----:B------:R-:W-:Y:S01]  /*3b90*/  LOP3.LUT R120, R246, UR56, R123, 0x96, !PT ;  /* 0x00000038f6787c12 */ /* 0x000fe2000f8e967b */
[----:B------:R-:W-:Y:S01]  /*3ba0*/  @P6 VIADD R121, R118, 0x9 ;  /* 0x0000000976796836 */ /* 0x000fe20000000000 */
[----:B------:R-:W-:Y:S02]  /*3bb0*/  PLOP3.LUT P6, PT, PT, PT, UP1, 0x80, 0x8 ;  /* 0x000000000008781c */ /* 0x000fe40003fcf018 */
[----:B------:R-:W-:Y:S02]  /*3bc0*/  @P5 FSEL R8, R8, -INF , !P1 ;  /* 0xff80000008085808 */ /* 0x000fe40004800000 */
[----:B------:R-:W-:Y:S02]  /*3bd0*/  PLOP3.LUT P5, PT, PT, PT, UP1, 0x80, 0x8 ;  /* 0x000000000008781c */ /* 0x000fe40003faf018 */
[----:B------:R-:W-:Y:S02]  /*3be0*/  @P0 FSEL R10, R10, -INF , !P1 ;  /* 0xff8000000a0a0808 */ /* 0x000fe40004800000 */
[----:B------:R-:W-:Y:S02]  /*3bf0*/  PLOP3.LUT P1, PT, PT, PT, UP1, 0x80, 0x8 ;  /* 0x000000000008781c */ /* 0x000fe40003f2f018 */
[----:B------:R-:W-:Y:S02]  /*3c00*/  PLOP3.LUT P0, PT, PT, PT, UP1, 0x80, 0x8 ;  /* 0x000000000008781c */ /* 0x000fe40003f0f018 */
[----:B------:R-:W-:Y:S02]  /*3c10*/  LOP3.LUT R119, R119, UR55, R251, 0x96, !PT ;  /* 0x0000003777777c12 */ /* 0x000fe4000f8e96fb */
[----:B------:R-:W-:Y:S01]  /*3c20*/  @P6 ISETP.GE.AND P6, PT, R121, UR35, PT ;  /* 0x0000002379006c0c */ /* 0x000fe2000bfc6270 */
[----:B------:R-:W-:Y:S03]  /*3c30*/  IMAD.WIDE.U32 R120, R120, -0x2daee0ad, RZ ;  /* 0xd2511f5378787825 */ /* 0x000fe600078e00ff */
[----:B------:R-:W-:Y:S01]  /*3c40*/  @P5 FSEL R9, R9, -INF , !P6 ;  /* 0xff80000009095808 */ /* 0x000fe20007000000 */
[----:B------:R-:W-:Y:S01]  /*3c50*/  IMAD.WIDE.U32 R128, R119, -0x326172a9, RZ ;  /* 0xcd9e8d5777807825 */ /* 0x000fe200078e00ff */
[----:B------:R-:W-:Y:S02]  /*3c60*/  PLOP3.LUT P5, PT, PT, PT, UP1, 0x80, 0x8 ;  /* 0x000000000008781c */ /* 0x000fe40003faf018 */
[----:B------:R-:W-:Y:S01]  /*3c70*/  @P1 FSEL R11, R11, -INF , !P6 ;  /* 0xff8000000b0b1808 */ /* 0x000fe20007000000 */
[----:B------:R-:W-:Y:S01]  /*3c80*/  @P0 VIADD R119, R118, 0x10 ;  /* 0x0000001076770836 */ /* 0x000fe20000000000 */
[----:B------:R-:W-:Y:S02]  /*3c90*/  PLOP3.LUT P1, PT, PT, PT, UP1, 0x80, 0x8 ;  /* 0x000000000008781c */ /* 0x000fe40003f2f018 */
[----:B------:R-:W-:Y:S02]  /*3ca0*/  PLOP3.LUT P6, PT, PT, PT, UP1, 0x80, 0x8 ;  /* 0x000000000008781c */ /* 0x000fe40003fcf018 */
[----:B------:R-:W-:Y:S02]  /*3cb0*/  FSETP.NEU.FTZ.AND P0, PT, R229, -INF , PT ;  /* 0xff800000e500780b */ /* 0x000fe40003f1d000 */
[----:B------:R-:W-:Y:S02]  /*3cc0*/  LOP3.LUT R124, R250, UR48, R121, 0x96, !PT ;  /* 0x00000030fa7c7c12 */ /* 0x000fe4000f8e9679 */
[----:B------:R-:W-:Y:S02]  /*3cd0*/  FSEL R130, R130, RZ, P0 ;  /* 0x000000ff82827208 */ /* 0x000fe40000000000 */
[----:B------:R-:W-:Y:S01]  /*3ce0*/  @P5 ISETP.GE.AND P5, PT, R119, UR35, PT ;  /* 0x0000002377005c0c */ /* 0x000fe2000bfa6270 */
[----:B------:R-:W-:Y:S01]  /*3cf0*/  IMAD.WIDE.U32 R124, R124, -0x326172a9, RZ ;  /* 0xcd9e8d577c7c7825 */ /* 0x000fe200078e00ff */
[----:B------:R-:W-:Y:S02]  /*3d00*/  PLOP3.LUT P0, PT, PT, PT, UP1, 0x80, 0x8 ;  /* 0x000000000008781c */ /* 0x000fe40003f0f018 */
[----:B------:R-:W-:Y:S01]  /*3d10*/  @P1 FSEL R14, R14, -INF , !P5 ;  /* 0xff8000000e0e1808 */ /* 0x000fe20006800000 */
[----:B------:R-:W-:Y:S01]  /*3d20*/  FMUL.FTZ R119, R228, 1.4426950216293334961 ;  /* 0x3fb8aa3be4777820 */ /* 0x000fe20000410000 */
[----:B------:R-:W-:Y:S01]  /*3d30*/  @P6 FSEL R12, R12, -INF , !P5 ;  /* 0xff8000000c0c6808 */ /* 0x000fe20006800000 */
[--C-:B------:R-:W-:Y:S01]  /*3d40*/  FFMA.FTZ R131, R5, UR11, -R130.reuse ;  /* 0x0000000b05837c23 */ /* 0x100fe20008010882 */
[----:B------:R-:W-:Y:S02]  /*3d50*/  FSETP.NEU.FTZ.AND P1, PT, R228, -INF , PT ;  /* 0xff800000e400780b */ /* 0x000fe40003f3d000 */
[----:B------:R-:W-:Y:S02]  /*3d60*/  PLOP3.LUT P6, PT, PT, PT, UP1, 0x80, 0x8 ;  /* 0x000000000008781c */ /* 0x000fe40003fcf018 */
[----:B------:R-:W-:Y:S02]  /*3d70*/  LOP3.LUT R126, R122, UR54, R129, 0x96, !PT ;  /* 0x000000367a7e7c12 */ /* 0x000fe4000f8e9681 */
[----:B------:R-:W-:Y:S01]  /*3d80*/  LOP3.LUT R128, R128, UR46, R125, 0x96, !PT ;  /* 0x0000002e80807c12 */ /* 0x000fe2000f8e967d */
[----:B------:R-:W-:Y:S01]  /*3d90*/  @P0 VIADD R122, R118, 0x11 ;  /* 0x00000011767a0836 */ /* 0x000fe20000000000 */
[----:B------:R-:W-:Y:S01]  /*3da0*/  FSEL R119, R119, RZ, P1 ;  /* 0x000000ff77777208 */ /* 0x000fe20000800000 */
[----:B------:R-:W-:Y:S01]  /*3db0*/  IMAD.WIDE.U32 R126, R126, -0x2daee0ad, RZ ;  /* 0xd2511f537e7e7825 */ /* 0x000fe200078e00ff */
[----:B------:R-:W-:Y:S02]  /*3dc0*/  PLOP3.LUT P1, PT, PT, PT, UP1, 0x80, 0x8 ;  /* 0x000000000008781c */ /* 0x000fe40003f2f018 */
[----:B------:R-:W-:Y:S01]  /*3dd0*/  PLOP3.LUT P5, PT, PT, PT, UP1, 0x80, 0x8 ;  /* 0x000000000008781c */ /* 0x000fe20003faf018 */
[----:B------:R-:W-:Y:S01]  /*3de0*/  IMAD.WIDE.U32 R128, R128, -0x2daee0ad, RZ ;  /* 0xd2511f5380807825 */ /* 0x000fe200078e00ff */
[----:B------:R-:W-:Y:S02]  /*3df0*/  LOP3.LUT R121, R120, UR45, R127, 0x96, !PT ;  /* 0x0000002d78797c12 */ /* 0x000fe4000f8e967f */
[----:B------:R-:W-:Y:S01]  /*3e00*/  @P6 ISETP.GE.AND P6, PT, R122, UR35, PT ;  /* 0x000000237a006c0c */ /* 0x000fe2000bfc6270 */
[--C-:B------:R-:W-:Y:S01]  /*3e10*/  FFMA.FTZ R120, R4, UR11, -R130.reuse ;  /* 0x0000000b04787c23 */ /* 0x100fe20008010882 */
[----:B------:R-:W-:Y:S01]  /*3e20*/  LOP3.LUT R126, R126, UR43, R129, 0x96, !PT ;  /* 0x0000002b7e7e7c12 */ /* 0x000fe2000f8e9681 */
[----:B------:R-:W-:Y:S01]  /*3e30*/  FFMA.FTZ R129, R6, UR11, -R119 ;  /* 0x0000000b06817c23 */ /* 0x000fe20008010877 */
[----:B------:R-:W-:Y:S01]  /*3e40*/  IMAD.WIDE.U32 R196, R121, -0x326172a9, RZ ;  /* 0xcd9e8d5779c47825 */ /* 0x000fe200078e00ff */
[----:B------:R-:W-:Y:S01]  /*3e50*/  PLOP3.LUT P0, PT, PT, PT, UP1, 0x80, 0x8 ;  /* 0x000000000008781c */ /* 0x000fe20003f0f018 */
[----:B------:R1:W-:Y:S01]  /*3e60*/  MUFU.EX2 R121, R131 ;  /* 0x0000008300797308 */ /* 0x0003e20000000800 */
[----:B------:R-:W-:Y:S01]  /*3e70*/  @P1 FSEL R15, R15, -INF , !P6 ;  /* 0xff8000000f0f1808 */ /* 0x000fe20007000000 */
[----:B------:R-:W-:Y:S01]  /*3e80*/  IMAD.WIDE.U32 R126, R126, -0x326172a9, RZ ;  /* 0xcd9e8d577e7e7825 */ /* 0x000fe200078e00ff */
[----:B------:R-:W-:Y:S02]  /*3e90*/  PLOP3.LUT P1, PT, PT, PT, UP1, 0x80, 0x8 ;  /* 0x000000000008781c */ /* 0x000fe40003f2f018 */
[----:B------:R-:W-:Y:S01]  /*3ea0*/  LOP3.LUT R125, R124, UR44, R197, 0x96, !PT ;  /* 0x0000002c7c7d7c12 */ /* 0x000fe2000f8e96c5 */
[----:B------:R-:W-:Y:S01]  /*3eb0*/  FFMA.FTZ R123, R7, UR11, -R119 ;  /* 0x0000000b077b7c23 */ /* 0x000fe20008010877 */
[----:B------:R-:W-:Y:S03]  /*3ec0*/  LOP3.LUT R124, R196, UR31, R127, 0x96, !PT ;  /* 0x0000001fc47c7c12 */ /* 0x000fe6000f8e967f */
[----:B------:R2:W-:Y:S01]  /*3ed0*/  MUFU.EX2 R122, R129 ;  /* 0x00000081007a7308 */ /* 0x0005e20000000800 */
[----:B------:R-:W-:Y:S01]  /*3ee0*/  @P5 FSEL R13, R13, -INF , !P6 ;  /* 0xff8000000d0d5808 */ /* 0x000fe20007000000 */
[----:B------:R-:W-:Y:S01]  /*3ef0*/  IMAD.WIDE.U32 R196, R125, -0x2daee0ad, RZ ;  /* 0xd2511f537dc47825 */ /* 0x000fe200078e00ff */
[----:B------:R-:W-:Y:S02]  /*3f00*/  PLOP3.LUT P5, PT, PT, PT, UP1, 0x80, 0x8 ;  /* 0x000000000008781c */ /* 0x000fe40003faf018 */
[----:B------:R-:W-:Y:S01]  /*3f10*/  PLOP3.LUT P6, PT, PT, PT, UP1, 0x80, 0x8 ;  /* 0x000000000008781c */ /* 0x000fe20003fcf018 */
[----:B------:R-:W-:Y:S01]  /*3f20*/  IMAD.WIDE.U32 R198, R124, -0x2daee0ad, RZ ;  /* 0xd2511f537cc67825 */ /* 0x000fe200078e00ff */
[----:B------:R-:W-:Y:S03]  /*3f30*/  LOP3.LUT R128, R128, UR30, R197, 0x96, !PT ;  /* 0x0000001e80807c12 */ /* 0x000fe6000f8e96c5 */
[----:B------:R-:W3:Y:S01]  /*3f40*/  MUFU.EX2 R120, R120 ;  /* 0x0000007800787308 */ /* 0x000ee20000000800 */
[----:B-1----:R-:W-:Y:S01]  /*3f50*/  FFMA.FTZ R131, R11, UR11, -R119 ;  /* 0x0000000b0b837c23 */ /* 0x002fe20008010877 */
[C---:B------:R-:W-:Y:S01]  /*3f60*/  @P0 VIADD R125, R118.reuse, 0x18 ;  /* 0x00000018767d0836 */ /* 0x040fe20000000000 */
[----:B------:R-:W-:Y:S01]  /*3f70*/  PLOP3.LUT P0, PT, PT, PT, UP1, 0x80, 0x8 ;  /* 0x000000000008781c */ /* 0x000fe20003f0f018 */
[----:B------:R-:W-:Y:S01]  /*3f80*/  @P1 VIADD R118, R118, 0x19 ;  /* 0x0000001976761836 */ /* 0x000fe20000000000 */
[----:B------:R-:W-:Y:S01]  /*3f90*/  LOP3.LUT R200, R196, UR15, R199, 0x96, !PT ;  /* 0x0000000fc4c87c12 */ /* 0x000fe2000f8e96c7 */
[--C-:B------:R-:W-:Y:S01]  /*3fa0*/  FFMA.FTZ R199, R12, UR11, -R130.reuse ;  /* 0x0000000b0cc77c23 */ /* 0x100fe20008010882 */
[----:B------:R-:W-:Y:S01]  /*3fb0*/  PLOP3.LUT P1, PT, PT, PT, UP1, 0x80, 0x8 ;  /* 0x000000000008781c */ /* 0x000fe20003f2f018 */
[--C-:B------:R-:W-:Y:S01]  /*3fc0*/  FFMA.FTZ R124, R8, UR11, -R130.reuse ;  /* 0x0000000b087c7c23 */ /* 0x100fe20008010882 */
[----:B--2---:R-:W-:Y:S01]  /*3fd0*/  IMAD.WIDE.U32 R128, R128, -0x326172a9, RZ ;  /* 0xcd9e8d5780807825 */ /* 0x004fe200078e00ff */
[----:B------:R-:W-:Y:S01]  /*3fe0*/  @P5 ISETP.GE.AND P5, PT, R125, UR35, PT ;  /* 0x000000237d005c0c */ /* 0x000fe2000bfa6270 */
[----:B------:R-:W1:Y:S01]  /*3ff0*/  MUFU.EX2 R123, R123 ;  /* 0x0000007b007b7308 */ /* 0x000e620000000800 */
[----:B------:R-:W-:Y:S01]  /*4000*/  @P6 ISETP.GE.AND P6, PT, R118, UR35, PT ;  /* 0x0000002376006c0c */ /* 0x000fe2000bfc6270 */
[----:B------:R-:W-:Y:S01]  /*4010*/  IMAD.WIDE.U32 R200, R200, -0x326172a9, RZ ;  /* 0xcd9e8d57c8c87825 */ /* 0x000fe200078e00ff */
[----:B------:R-:W-:Y:S02]  /*4020*/  LOP3.LUT R196, R126, UR24, R129, 0x96, !PT ;  /* 0x000000187ec47c12 */ /* 0x000fe4000f8e9681 */
[----:B------:R-:W-:Y:S01]  /*4030*/  @P0 FSEL R16, R16, -INF , !P5 ;  /* 0xff80000010100808 */ /* 0x000fe20006800000 */
[--C-:B------:R-:W-:Y:S01]  /*4040*/  FFMA.FTZ R125, R9, UR11, -R130.reuse ;  /* 0x0000000b097d7c23 */ /* 0x100fe20008010882 */
[----:B------:R-:W-:Y:S01]  /*4050*/  LOP3.LUT R128, R128, UR14, R201, 0x96, !PT ;  /* 0x0000000e80807c12 */ /* 0x000fe2000f8e96c9 */
[----:B------:R-:W-:Y:S01]  /*4060*/  IMAD.WIDE.U32 R196, R196, -0x2daee0ad, RZ ;  /* 0xd2511f53c4c47825 */ /* 0x000fe200078e00ff */
[----:B------:R-:W-:Y:S01]  /*4070*/  @P1 FSEL R18, R18, -INF , !P5 ;  /* 0xff80000012121808 */ /* 0x000fe20006800000 */
[----:B------:R-:W-:Y:S01]  /*4080*/  MUFU.EX2 R124, R124 ;  /* 0x0000007c007c7308 */ /* 0x000fe20000000800 */
[----:B------:R-:W-:Y:S01]  /*4090*/  PLOP3.LUT P0, PT, PT, PT, UP1, 0x80, 0x8 ;  /* 0x000000000008781c */ /* 0x000fe20003f0f018 */
[----:B------:R-:W-:Y:S01]  /*40a0*/  FFMA.FTZ R201, R13, UR11, -R130 ;  /* 0x0000000b0dc97c23 */ /* 0x000fe20008010882 */
[----:B------:R-:W-:Y:S01]  /*40b0*/  PLOP3.LUT P1, PT, PT, PT, UP1, 0x80, 0x8 ;  /* 0x000000000008781c */ /* 0x000fe20003f2f018 */
[--C-:B------:R-:W-:Y:S01]  /*40c0*/  FFMA.FTZ R127, R10, UR11, -R119.reuse ;  /* 0x0000000b0a7f7c23 */ /* 0x100fe20008010877 */
[----:B------:R-:W-:Y:S01]  /*40d0*/  LOP3.LUT R126, R128, 0xff, RZ, 0xc0, !PT ;  /* 0x000000ff807e7812 */ /* 0x000fe200078ec0ff */
[----:B------:R-:W-:Y:S01]  /*40e0*/  FFMA.FTZ R202, R14, UR11, -R119 ;  /* 0x0000000b0eca7c23 */ /* 0x000fe20008010877 */
[----:B------:R-:W-:Y:S03]  /*40f0*/  LOP3.LUT R129, R128, 0xffff, RZ, 0xc0, !PT ;  /* 0x0000ffff80817812 */ /* 0x000fe600078ec0ff */
[----:B------:R-:W2:Y:S01]  /*4100*/  MUFU.EX2 R125, R125 ;  /* 0x0000007d007d7308 */ /* 0x000ea20000000800 */
[----:B------:R-:W-:Y:S02]  /*4110*/  ISETP.LE.U32.AND P5, PT, R126, UR10, PT ;  /* 0x0000000a7e007c0c */ /* 0x000fe4000bfa3070 */
[----:B------:R-:W-:Y:S02]  /*4120*/  LOP3.LUT R118, R198, UR13, R197, 0x96, !PT ;  /* 0x0000000dc6767c12 */ /* 0x000fe4000f8e96c5 */
[----:B------:R-:W-:Y:S02]  /*4130*/  SHF.R.U32.HI R129, RZ, 0x8, R129 ;  /* 0x00000008ff817819 */ /* 0x000fe40000011681 */
[----:B------:R-:W-:Y:S03]  /*4140*/  PRMT R197, R128, 0x7632, R197 ;  /* 0x0000763280c57816 */ /* 0x000fe600000000c5 */
[----:B------:R4:W-:Y:S01]  /*4150*/  MUFU.EX2 R126, R131 ;  /* 0x00000083007e7308 */ /* 0x0009e20000000800 */
[----:B------:R-:W-:Y:S02]  /*4160*/  LOP3.LUT R129, R129, 0xffff, RZ, 0xc0, !PT ;  /* 0x0000ffff81817812 */ /* 0x000fe400078ec0ff */
[----:B------:R-:W-:Y:S02]  /*4170*/  LOP3.LUT R197, R197, 0xff, RZ, 0xc0, !PT ;  /* 0x000000ffc5c57812 */ /* 0x000fe400078ec0ff */
[----:B------:R-:W-:Y:S01]  /*4180*/  @P0 FSEL R17, R17, -INF , !P6 ;  /* 0xff80000011110808 */ /* 0x000fe20007000000 */
[----:B---3--:R-:W-:Y:S01]  /*4190*/  @!P5 FADD.FTZ R120, -R120, -RZ ;  /* 0x800000ff7878d221 */ /* 0x008fe20000010100 */
[----:B------:R-:W-:Y:S03]  /*41a0*/  @P1 FSEL R19, R19, -INF , !P6 ;  /* 0xff80000013131808 */ /* 0x000fe60007000000 */
[----:B------:R-:W3:Y:S01]  /*41b0*/  MUFU.EX2 R127, R127 ;  /* 0x0000007f007f7308 */ /* 0x000ee20000000800 */
[----:B------:R-:W-:Y:S02]  /*41c0*/  ISETP.LE.U32.AND P0, PT, R129, UR10, PT ;  /* 0x0000000a81007c0c */ /* 0x000fe4000bf03070 */
[----:B------:R-:W-:Y:S02]  /*41d0*/  ISETP.LE.U32.AND P6, PT, R197, UR10, PT ;  /* 0x0000000ac5007c0c */ /* 0x000fe4000bfc3070 */
[----:B------:R-:W-:Y:S02]  /*41e0*/  SHF.R.U32.HI R129, RZ, 0x18, R128 ;  /* 0x00000018ff817819 */ /* 0x000fe40000011680 */
[C---:B------:R-:W-:Y:S03]  /*41f0*/  PRMT R197, R200.reuse, 0x7772, RZ ;  /* 0x00007772c8c57816 */ /* 0x040fe600000000ff */
[----:B------:R-:W-:Y:S01]  /*4200*/  MUFU.EX2 R128, R199 ;  /* 0x000000c700807308 */ /* 0x000fe20000000800 */
[----:B------:R-:W-:Y:S02]  /*4210*/  ISETP.LE.U32.AND P1, PT, R129, UR10, PT ;  /* 0x0000000a81007c0c */ /* 0x000fe4000bf23070 */
[C---:B----4-:R-:W-:Y:S02]  /*4220*/  PRMT R131, R200.reuse, 0x7771, RZ ;  /* 0x00007771c8837816 */ /* 0x050fe400000000ff */
[----:B------:R-:W-:Y:S01]  /*4230*/  PRMT R198, R200, 0x7770, RZ ;  /* 0x00007770c8c67816 */ /* 0x000fe200000000ff */
[----:B------:R-:W-:Y:S01]  /*4240*/  @!P0 FADD.FTZ R121, -R121, -RZ ;  /* 0x800000ff79798221 */ /* 0x000fe20000010100 */
[----:B------:R-:W-:Y:S03]  /*4250*/  ISETP.GT.U32.AND P0, PT, R131, UR10, PT ;  /* 0x0000000a83007c0c */ /* 0x000fe6000bf04070 */
[----:B------:R4:W4:Y:S01]  /*4260*/  MUFU.EX2 R129, R201 ;  /* 0x000000c900817308 */ /* 0x0009220000000800 */
[----:B------:R-:W-:Y:S01]  /*4270*/  @!P6 FADD.FTZ R122, -R122, -RZ ;  /* 0x800000ff7a7ae221 */ /* 0x000fe20000010100 */
[----:B------:R-:W-:Y:S02]  /*4280*/  ISETP.GT.U32.AND P6, PT, R197, UR10, PT ;  /* 0x0000000ac5007c0c */ /* 0x000fe4000bfc4070 */
[----:B------:R-:W-:Y:S02]  /*4290*/  LOP3.LUT R197, R118, 0xffff, RZ, 0xc0, !PT ;  /* 0x0000ffff76c57812 */ /* 0x000fe400078ec0ff */
[----:B------:R-:W-:Y:S01]  /*42a0*/  ISETP.LE.U32.AND P5, PT, R198, UR10, PT ;  /* 0x0000000ac6007c0c */ /* 0x000fe2000bfa3070 */
[----:B-1----:R-:W-:Y:S01]  /*42b0*/  @!P1 FADD.FTZ R123, -R123, -RZ ;  /* 0x800000ff7b7b9221 */ /* 0x002fe20000010100 */
[----:B------:R-:W-:Y:S01]  /*42c0*/  SHF.R.U32.HI R197, RZ, 0x8, R197 ;  /* 0x00000008ffc57819 */ /* 0x000fe200000116c5 */
[----:B------:R-:W-:Y:S01]  /*42d0*/  FFMA.FTZ R198, R15, UR11, -R119 ;  /* 0x0000000b0fc67c23 */ /* 0x000fe20008010877 */
[----:B------:R-:W-:Y:S01]  /*42e0*/  PRMT R200, R200, 0x7773, RZ ;  /* 0x00007773c8c87816 */ /* 0x000fe200000000ff */
[----:B------:R-:W-:Y:S01]  /*42f0*/  MUFU.EX2 R131, R202 ;  /* 0x000000ca00837308 */ /* 0x000fe20000000800 */
[----:B------:R-:W-:Y:S01]  /*4300*/  LOP3.LUT R197, R197, 0xffff, RZ, 0xc0, !PT ;  /* 0x0000ffffc5c57812 */ /* 0x000fe200078ec0ff */
[----:B--2---:R-:W-:Y:S01]  /*4310*/  @P0 FADD.FTZ R125, -R125, -RZ ;  /* 0x800000ff7d7d0221 */ /* 0x004fe20000010100 */
[----:B------:R-:W-:Y:S01]  /*4320*/  ISETP.GT.U32.AND P1, PT, R200, UR10, PT ;  /* 0x0000000ac8007c0c */ /* 0x000fe2000bf24070 */
[----:B---3--:R-:W-:Y:S01]  /*4330*/  @P6 FADD.FTZ R127, -R127, -RZ ;  /* 0x800000ff7f7f6221 */ /* 0x008fe20000010100 */
[----:B------:R-:W-:Y:S01]  /*4340*/  ISETP.LE.U32.AND P0, PT, R197, UR10, PT ;  /* 0x0000000ac5007c0c */ /* 0x000fe2000bf03070 */
[--C-:B----4-:R-:W-:Y:S01]  /*4350*/  FFMA.FTZ R201, R16, UR11, -R130.reuse ;  /* 0x0000000b10c97c23 */ /* 0x110fe20008010882 */
[----:B------:R-:W-:Y:S01]  /*4360*/  LOP3.LUT R199, R118, 0xff, RZ, 0xc0, !PT ;  /* 0x000000ff76c77812 */ /* 0x000fe200078ec0ff */
[----:B------:R-:W-:Y:S02]  /*4370*/  @!P5 FADD.FTZ R124, -R124, -RZ ;  /* 0x800000ff7c7cd221 */ /* 0x000fe40000010100 */
[----:B------:R-:W1:Y:S01]  /*4380*/  MUFU.EX2 R198, R198 ;  /* 0x000000c600c67308 */ /* 0x000e620000000800 */
[----:B------:R-:W-:Y:S01]  /*4390*/  F2FP.RELU.BF16.F32.PACK_AB R203, R121, R120 ;  /* 0x0000007879cb723e */ /* 0x000fe200000018ff */
[----:B------:R-:W-:Y:S01]  /*43a0*/  FFMA.FTZ R130, R17, UR11, -R130 ;  /* 0x0000000b11827c23 */ /* 0x000fe20008010882 */
[----:B------:R-:W-:Y:S02]  /*43b0*/  ISETP.LE.U32.AND P5, PT, R199, UR10, PT ;  /* 0x0000000ac7007c0c */ /* 0x000fe4000bfa3070 */
[----:B------:R-:W-:Y:S01]  /*43c0*/  PRMT R199, R118, 0x7632, R199 ;  /* 0x0000763276c77816 */ /* 0x000fe200000000c7 */
[----:B------:R2:W-:Y:S01]  /*43d0*/  STS [R204+0x2a000], R203 ;  /* 0x02a000cbcc007388 */ /* 0x0005e20000000800 */
[----:B------:R-:W-:Y:S03]  /*43e0*/  SHF.R.U32.HI R118, RZ, 0x18, R118 ;  /* 0x00000018ff767819 */ /* 0x000fe60000011676 */
[----:B------:R3:W4:Y:S01]  /*43f0*/  MUFU.EX2 R197, R201 ;  /* 0x000000c900c57308 */ /* 0x0007220000000800 */
[----:B------:R-:W-:Y:S01]  /*4400*/  LOP3.LUT R199, R199, 0xff, RZ, 0xc0, !PT ;  /* 0x000000ffc7c77812 */ /* 0x000fe200078ec0ff */
[----:B------:R-:W-:Y:S01]  /*4410*/  @P1 FADD.FTZ R126, -R126, -RZ ;  /* 0x800000ff7e7e1221 */ /* 0x000fe20000010100 */
[----:B------:R-:W-:Y:S01]  /*4420*/  ISETP.LE.U32.AND P1, PT, R118, UR10, PT ;  /* 0x0000000a76007c0c */ /* 0x000fe2000bf23070 */
[----:B------:R-:W-:Y:S01]  /*4430*/  @!P0 FADD.FTZ R129, -R129, -RZ ;  /* 0x800000ff81818221 */ /* 0x000fe20000010100 */
[----:B------:R-:W-:Y:S02]  /*4440*/  ISETP.LE.U32.AND P6, PT, R199, UR10, PT ;  /* 0x0000000ac7007c0c */ /* 0x000fe4000bfc3070 */
[----:B------:R-:W-:Y:S01]  /*4450*/  PRMT R200, R196, 0x7770, RZ ;  /* 0x00007770c4c87816 */ /* 0x000fe200000000ff */
[----:B------:R-:W-:Y:S01]  /*4460*/  @!P5 FADD.FTZ R128, -R128, -RZ ;  /* 0x800000ff8080d221 */ /* 0x000fe20000010100 */
[----:B------:R-:W-:Y:S01]  /*4470*/  PRMT R199, R196, 0x7771, RZ ;  /* 0x00007771c4c77816 */ /* 0x000fe200000000ff */
[----:B------:R4:W2:Y:S01]  /*4480*/  MUFU.EX2 R202, R130 ;  /* 0x0000008200ca7308 */ /* 0x0008a20000000800 */
[----:B------:R-:W-:Y:S02]  /*4490*/  ISETP.LE.U32.AND P5, PT, R200, UR10, PT ;  /* 0x0000000ac8007c0c */ /* 0x000fe4000bfa3070 */
[----:B------:R-:W-:Y:S02]  /*44a0*/  ISETP.GT.U32.AND P0, PT, R199, UR10, PT ;  /* 0x0000000ac7007c0c */ /* 0x000fe4000bf04070 */
[----:B------:R-:W-:Y:S01]  /*44b0*/  PRMT R118, R196, 0x7772, RZ ;  /* 0x00007772c4767816 */ /* 0x000fe200000000ff */
[----:B-1----:R-:W-:Y:S01]  /*44c0*/  @!P1 FADD.FTZ R198, -R198, -RZ ;  /* 0x800000ffc6c69221 */ /* 0x002fe20000010100 */
[--C-:B---3--:R-:W-:Y:S01]  /*44d0*/  FFMA.FTZ R201, R18, UR11, -R119.reuse ;  /* 0x0000000b12c97c23 */ /* 0x108fe20008010877 */
[----:B------:R-:W-:Y:S01]  /*44e0*/  FFMA.FTZ R119, R19, UR11, -R119 ;  /* 0x0000000b13777c23 */ /* 0x000fe20008010877 */
[----:B------:R-:W-:Y:S01]  /*44f0*/  PRMT R196, R196, 0x7773, RZ ;  /* 0x00007773c4c47816 */ /* 0x000fe200000000ff */
[----:B------:R-:W-:Y:S01]  /*4500*/  @!P6 FADD.FTZ R131, -R131, -RZ ;  /* 0x800000ff8383e221 */ /* 0x000fe20000010100 */
[----:B------:R-:W1:Y:S01]  /*4510*/  MUFU.EX2 R200, R201 ;  /* 0x000000c900c87308 */ /* 0x000e620000000800 */
[----:B------:R-:W-:Y:S01]  /*4520*/  ISETP.GT.U32.AND P6, PT, R118, UR10, PT ;  /* 0x0000000a76007c0c */ /* 0x000fe2000bfc4070 */
[----:B------:R-:W-:Y:S01]  /*4530*/  VIADD R118, R204, 0x2a000 ;  /* 0x0002a000cc767836 */ /* 0x000fe20000000000 */
[----:B------:R-:W-:Y:S01]  /*4540*/  ISETP.GT.U32.AND P1, PT, R196, UR10, PT ;  /* 0x0000000ac4007c0c */ /* 0x000fe2000bf24070 */
[C---:B------:R-:W-:Y:S01]  /*4550*/  IMAD.IADD R196, R204.reuse, 0x1, R247 ;  /* 0x00000001ccc47824 */ /* 0x040fe200078e02f7 */
[----:B------:R-:W-:Y:S01]  /*4560*/  F2FP.RELU.BF16.F32.PACK_AB R221, R123, R122 ;  /* 0x0000007a7bdd723e */ /* 0x000fe200000018ff */
[----:B----4-:R-:W-:Y:S01]  /*4570*/  VIADD R130, R204, 0x2a020 ;  /* 0x0002a020cc827836 */ /* 0x010fe20000000000 */
[----:B------:R-:W-:Y:S03]  /*4580*/  F2FP.RELU.BF16.F32.PACK_AB R207, R125, R124 ;  /* 0x0000007c7dcf723e */ /* 0x000fe600000018ff */
[----:B------:R-:W3:Y:S01]  /*4590*/  MUFU.EX2 R199, R119 ;  /* 0x0000007700c77308 */ /* 0x000ee20000000800 */
[----:B------:R-:W-:Y:S01]  /*45a0*/  F2FP.RELU.BF16.F32.PACK_AB R205, R126, R127 ;  /* 0x0000007f7ecd723e */ /* 0x000fe200000018ff */
[----:B------:R-:W-:Y:S01]  /*45b0*/  STS [R204+0x2a400], R221 ;  /* 0x02a400ddcc007388 */ /* 0x000fe20000000800 */
[----:B------:R-:W-:Y:S01]  /*45c0*/  @!P5 FADD.FTZ R197, -R197, -RZ ;  /* 0x800000ffc5c5d221 */ /* 0x000fe20000010100 */
[----:B--2---:R-:W-:Y:S01]  /*45d0*/  @P0 FADD.FTZ R202, -R202, -RZ ;  /* 0x800000ffcaca0221 */ /* 0x004fe20000010100 */
[----:B------:R-:W-:Y:S01]  /*45e0*/  @P4 VIADD R130, R118, 0xffffffe0 ;  /* 0xffffffe076824836 */ /* 0x000fe20000000000 */
[----:B------:R-:W-:Y:S02]  /*45f0*/  F2FP.RELU.BF16.F32.PACK_AB R223, R129, R128 ;  /* 0x0000008081df723e */ /* 0x000fe400000018ff */
[----:B------:R-:W-:Y:S01]  /*4600*/  STS [R196+0x2a000], R207 ;  /* 0x02a000cfc4007388 */ /* 0x000fe20000000800 */
[----:B------:R-:W-:Y:S01]  /*4610*/  F2FP.RELU.BF16.F32.PACK_AB R203, R198, R131 ;  /* 0x00000083c6cb723e */ /* 0x000fe200000018ff */
[----:B-1----:R-:W-:Y:S01]  /*4620*/  @P6 FADD.FTZ R200, -R200, -RZ ;  /* 0x800000ffc8c86221 */ /* 0x002fe20000010100 */
[----:B------:R-:W-:Y:S03]  /*4630*/  F2FP.RELU.BF16.F32.PACK_AB R224, R202, R197 ;  /* 0x000000c5cae0723e */ /* 0x000fe600000018ff */
[----:B------:R-:W-:Y:S01]  /*4640*/  STS [R196+0x2a400], R205 ;  /* 0x02a400cdc4007388 */ /* 0x000fe20000000800 */
[----:B------:R-:W-:Y:S01]  /*4650*/  IMAD.IADD R201, R247, 0x1, R130 ;  /* 0x00000001f7c97824 */ /* 0x000fe200078e0282 */
[----:B------:R-:W-:Y:S04]  /*4660*/  FSETP.GE.FTZ.AND P6, PT, R128, RZ, PT ;  /* 0x000000ff8000720b */ /* 0x000fe80003fd6000 */
[----:B------:R-:W-:Y:S01]  /*4670*/  STS [R130], R223 ;  /* 0x000000df82007388 */ /* 0x000fe20000000800 */
[----:B------:R-:W-:Y:S01]  /*4680*/  FSETP.GE.FTZ.AND P5, PT, R129, RZ, PT ;  /* 0x000000ff8100720b */ /* 0x000fe20003fb6000 */
[----:B---3--:R-:W-:Y:S01]  /*4690*/  @P1 FADD.FTZ R199, -R199, -RZ ;  /* 0x800000ffc7c71221 */ /* 0x008fe20000010100 */
[----:B------:R-:W-:Y:S03]  /*46a0*/  LEA R119, R0, UR4, 0x1 ;  /* 0x0000000400777c11 */ /* 0x000fe6000f8e08ff */
[----:B------:R-:W-:Y:S01]  /*46b0*/  STS [R130+0x400], R203 ;  /* 0x000400cb82007388 */ /* 0x000fe20000000800 */
[----:B------:R-:W-:Y:S02]  /*46c0*/  FSETP.GE.FTZ.AND P1, PT, R120, RZ, PT ;  /* 0x000000ff7800720b */ /* 0x000fe40003f36000 */
[----:B------:R-:W-:Y:S03]  /*46d0*/  F2FP.RELU.BF16.F32.PACK_AB R206, R199, R200 ;  /* 0x000000c8c7ce723e */ /* 0x000fe600000018ff */
[----:B------:R1:W-:Y:S01]  /*46e0*/  STS [R201], R224 ;  /* 0x000000e0c9007388 */ /* 0x0003e20000000800 */
[C---:B------:R-:W-:Y:S02]  /*46f0*/  IMAD.IADD R118, R119.reuse, 0x1, R220 ;  /* 0x0000000177767824 */ /* 0x040fe400078e02dc */
[----:B------:R-:W-:Y:S03]  /*4700*/  IMAD.IADD R117, R119, 0x1, R222 ;  /* 0x0000000177757824 */ /* 0x000fe600078e02de */
[----:B------:R2:W-:Y:S01]  /*4710*/  STS [R201+0x400], R206 ;  /* 0x000400cec9007388 */ /* 0x0005e20000000800 */
[----:B------:R-:W-:Y:S05]  /*4720*/  IMAD.IADD R116, R220, 0x1, R117 ;  /* 0x00000001dc747824 */ /* 0x000fea00078e0275 */
[----:B------:R-:W-:Y:S06]  /*4730*/  LDSM.16.M88.4 R84, [R119+0x10000] ;  /* 0x010000007754783b */ /* 0x000fec0000000200 */
[----:B------:R-:W3:Y:S06]  /*4740*/  LDSM.16.M88.4 R88, [R219+0x20000] ;  /* 0x02000000db58783b */ /* 0x000eec0000000200 */
[----:B------:R-:W4:Y:S01]  /*4750*/  LDSM.16.M88.4 R92, [R219+0x20800] ;  /* 0x02080000db5c783b */ /* 0x000f220000000200 */
[----:B-1----:R-:W-:Y:S05]  /*4760*/  IMAD.U32 R224, RZ, RZ, UR16 ;  /* 0x00000010ffe07e24 */ /* 0x002fea000f8e00ff */
[----:B------:R-:W-:Y:S01]  /*4770*/  LDSM.16.M88.4 R96, [R118+0x10000] ;  /* 0x010000007660783b */ /* 0x000fe20000000200 */
[C---:B--2---:R-:W-:Y:S05]  /*4780*/  LEA R206, P0, R230.reuse, R224, 0x2 ;  /* 0x000000e0e6ce7211 */ /* 0x044fea00078010ff */
[----:B------:R-:W1:Y:S01]  /*4790*/  LDSM.16.M88.4 R100, [R218+0x20000] ;  /* 0x02000000da64783b */ /* 0x000e620000000200 */
[----:B------:R-:W-:Y:S02]  /*47a0*/  LEA.HI.X R207, R230, R225, RZ, 0x2, P0 ;  /* 0x000000e1e6cf7211 */ /* 0x000fe400000f14ff */
[----:B------:R-:W-:Y:S03]  /*47b0*/  FSETP.GE.FTZ.AND P0, PT, R121, RZ, PT ;  /* 0x000000ff7900720b */ /* 0x000fe60003f16000 */
[----:B------:R-:W2:Y:S06]  /*47c0*/  LDSM.16.M88.4 R104, [R218+0x20800] ;  /* 0x02080000da68783b */ /* 0x000eac0000000200 */
[----:B------:R-:W2:Y:S06]  /*47d0*/  LDG.E R201, desc[UR36][R206.64] ;  /* 0x00000024cec97981 */ /* 0x000eac000c1e1900 */
[----:B------:R-:W-:Y:S01]  /*47e0*/  LDSM.16.M88.4 R108, [R217+0x20000] ;  /* 0x02000000d96c783b */ /* 0x000fe20000000200 */
[C---:B---3--:R-:W-:Y:S05]  /*47f0*/  HMMA.16816.F32.BF16 R4, R84.reuse, R88, RZ ;  /* 0x000000585404723c */ /* 0x048fea00000418ff */
[----:B------:R-:W-:Y:S03]  /*4800*/  LDSM.16.M88.4 R112, [R219+0x22000] ;  /* 0x02200000db70783b */ /* 0x000fe60000000200 */
[C---:B------:R-:W-:Y:S03]  /*4810*/  HMMA.16816.F32.BF16 R8, R84.reuse, R90, RZ ;  /* 0x0000005a5408723c */ /* 0x040fe600000418ff */
[----:B------:R-:W3:Y:S06]  /*4820*/  LDSM.16.M88.4 R88, [R117+0x10000] ;  /* 0x010000007558783b */ /* 0x000eec0000000200 */
[----:B------:R2:W5:Y:S01]  /*4830*/  LDG.E R206, desc[UR36][R206.64+0x20] ;  /* 0x00002024cece7981 */ /* 0x000562000c1e1900 */
[C---:B----4-:R-:W-:Y:S08]  /*4840*/  HMMA.16816.F32.BF16 R12, R84.reuse, R92, RZ ;  /* 0x0000005c540c723c */ /* 0x050ff000000418ff */
[----:B------:R-:W-:Y:S01]  /*4850*/  HMMA.16816.F32.BF16 R16, R84, R94, RZ ;  /* 0x0000005e5410723c */ /* 0x000fe200000418ff */
[----:B------:R-:W4:Y:S06]  /*4860*/  LDSM.16.M88.4 R84, [R217+0x20800] ;  /* 0x02080000d954783b */ /* 0x000f2c0000000200 */
[----:B------:R-:W-:Y:S01]  /*4870*/  LDSM.16.M88.4 R92, [R116+0x10000] ;  /* 0x01000000745c783b */ /* 0x000fe20000000200 */
[C---:B-1----:R-:W-:Y:S08]  /*4880*/  HMMA.16816.F32.BF16 R4, R96.reuse, R100, R4 ;  /* 0x000000646004723c */ /* 0x042ff00000041804 */
[C---:B------:R-:W-:Y:S01]  /*4890*/  HMMA.16816.F32.BF16 R8, R96.reuse, R102, R8 ;  /* 0x000000666008723c */ /* 0x040fe20000041808 */
[----:B------:R-:W1:Y:S07]  /*48a0*/  LDSM.16.M88.4 R100, [R216+0x20000] ;  /* 0x02000000d864783b */ /* 0x000e6e0000000200 */
[C---:B--2---:R-:W-:Y:S08]  /*48b0*/  HMMA.16816.F32.BF16 R12, R96.reuse, R104, R12 ;  /* 0x00000068600c723c */ /* 0x044ff0000004180c */
[----:B------:R-:W-:Y:S01]  /*48c0*/  HMMA.16816.F32.BF16 R16, R96, R106, R16 ;  /* 0x0000006a6010723c */ /* 0x000fe20000041810 */
[----:B------:R-:W2:Y:S06]  /*48d0*/  LDSM.16.M88.4 R96, [R216+0x20800] ;  /* 0x02080000d860783b */ /* 0x000eac0000000200 */
        /* <DEDUP_REMOVED lines=87> */
[----:B------:R-:W-:Y:S03]  /*4e50*/  SHF.R.U32.HI R84, RZ, 0x3, R212 ;  /* 0x00000003ff547819 */ /* 0x000fe600000116d4 */
[----:B------:R-:W-:Y:S03]  /*4e60*/  HMMA.16816.F32.BF16 R16, R92, R86, R16 ;  /* 0x000000565c10723c */ /* 0x000fe60000041810 */
[----:B------:R-:W-:Y:S05]  /*4e70*/  LOP3.LUT R84, R85, 0x18, R84, 0xf8, !PT ;  /* 0x0000001855547812 */ /* 0x000fea00078ef854 */
[C---:B---3--:R-:W-:Y:S08]  /*4e80*/  HMMA.16816.F32.BF16 R4, R96.reuse, R100, R4 ;  /* 0x000000646004723c */ /* 0x048ff00000041804 */
[C---:B------:R-:W-:Y:S08]  /*4e90*/  HMMA.16816.F32.BF16 R8, R96.reuse, R102, R8 ;  /* 0x000000666008723c */ /* 0x040ff00000041808 */
[C---:B-1----:R-:W-:Y:S03]  /*4ea0*/  HMMA.16816.F32.BF16 R12, R96.reuse, R88, R12 ;  /* 0x00000058600c723c */ /* 0x042fe6000004180c */
[C---:B------:R-:W-:Y:S01]  /*4eb0*/  FADD.FTZ R224, -R201.reuse, R4 ;  /* 0x00000004c9e07221 */ /* 0x040fe20000010100 */
[C---:B------:R-:W-:Y:S04]  /*4ec0*/  FADD.FTZ R118, -R201.reuse, R5 ;  /* 0x00000005c9767221 */ /* 0x040fe80000010100 */
[-C--:B------:R-:W-:Y:S01]  /*4ed0*/  FSEL R119, R224, R201.reuse, P1 ;  /* 0x000000c9e0777208 */ /* 0x080fe20000800000 */
[----:B------:R-:W-:Y:S03]  /*4ee0*/  HMMA.16816.F32.BF16 R16, R96, R90, R16 ;  /* 0x0000005a6010723c */ /* 0x000fe60000041810 */
[----:B------:R-:W-:Y:S01]  /*4ef0*/  FSEL R118, R118, R201, P0 ;  /* 0x000000c976767208 */ /* 0x000fe20000000000 */
[----:B------:R-:W-:Y:S01]  /*4f00*/  FMUL.FTZ R119, R120, R119 ;  /* 0x0000007778777220 */ /* 0x000fe20000410000 */
[----:B------:R-:W-:Y:S01]  /*4f10*/  FSETP.GE.FTZ.AND P0, PT, R124, RZ, PT ;  /* 0x000000ff7c00720b */ /* 0x000fe20003f16000 */
[----:B------:R-:W-:Y:S01]  /*4f20*/  FADD.FTZ R120, -R201, R8 ;  /* 0x00000008c9787221 */ /* 0x000fe20000010100 */
[----:B------:R-:W-:Y:S01]  /*4f30*/  FSETP.GE.FTZ.AND P1, PT, R125, RZ, PT ;  /* 0x000000ff7d00720b */ /* 0x000fe20003f36000 */
[----:B------:R-:W-:Y:S01]  /*4f40*/  FMUL.FTZ R118, R121, R118 ;  /* 0x0000007679767220 */ /* 0x000fe20000410000 */
[C---:B------:R-:W-:Y:S01]  /*4f50*/  FADD.FTZ R224, -R201.reuse, R9 ;  /* 0x00000009c9e07221 */ /* 0x040fe20000010100 */
[C---:B------:R-:W-:Y:S01]  /*4f60*/  FADD.FTZ R252, -R201.reuse, R12 ;  /* 0x0000000cc9fc7221 */ /* 0x040fe20000010100 */
[-C--:B------:R-:W-:Y:S01]  /*4f70*/  FSEL R121, R120, R201.reuse, P0 ;  /* 0x000000c978797208 */ /* 0x080fe20000000000 */
[C---:B------:R-:W-:Y:S01]  /*4f80*/  FADD.FTZ R120, -R201.reuse, R13 ;  /* 0x0000000dc9787221 */ /* 0x040fe20000010100 */
[----:B------:R-:W-:Y:S02]  /*4f90*/  FSETP.GE.FTZ.AND P0, PT, R202, RZ, PT ;  /* 0x000000ffca00720b */ /* 0x000fe40003f16000 */
[----:B------:R-:W-:Y:S01]  /*4fa0*/  FSEL R203, R252, R201, P6 ;  /* 0x000000c9fccb7208 */ /* 0x000fe20003000000 */
[----:B------:R-:W-:Y:S01]  /*4fb0*/  FMUL.FTZ R121, R124, R121 ;  /* 0x000000797c797220 */ /* 0x000fe20000410000 */
[-C--:B------:R-:W-:Y:S02]  /*4fc0*/  FSEL R224, R224, R201.reuse, P1 ;  /* 0x000000c9e0e07208 */ /* 0x080fe40000800000 */
[----:B------:R-:W-:Y:S01]  /*4fd0*/  FSEL R120, R120, R201, P5 ;  /* 0x000000c978787208 */ /* 0x000fe20002800000 */
[----:B------:R-:W-:Y:S01]  /*4fe0*/  FADD.FTZ R252, -R201, R16 ;  /* 0x00000010c9fc7221 */ /* 0x000fe20000010100 */
[----:B------:R-:W-:Y:S01]  /*4ff0*/  FSETP.GE.FTZ.AND P1, PT, R197, RZ, PT ;  /* 0x000000ffc500720b */ /* 0x000fe20003f36000 */
[----:B------:R-:W-:Y:S01]  /*5000*/  FMUL.FTZ R224, R125, R224 ;  /* 0x000000e07de07220 */ /* 0x000fe20000410000 */
[----:B------:R-:W-:Y:S01]  /*5010*/  F2FP.BF16.F32.PACK_AB R119, R118, R119 ;  /* 0x000000777677723e */ /* 0x000fe200000010ff */
[----:B------:R-:W-:Y:S01]  /*5020*/  FMUL.FTZ R203, R128, R203 ;  /* 0x000000cb80cb7220 */ /* 0x000fe20000410000 */
[----:B------:R-:W-:Y:S01]  /*5030*/  FSEL R252, R252, R201, P1 ;  /* 0x000000c9fcfc7208 */ /* 0x000fe20000800000 */
[----:B------:R-:W-:Y:S01]  /*5040*/  FMUL.FTZ R120, R129, R120 ;  /* 0x0000007881787220 */ /* 0x000fe20000410000 */
[----:B------:R-:W-:Y:S01]  /*5050*/  F2FP.BF16.F32.PACK_AB R121, R224, R121 ;  /* 0x00000079e079723e */ /* 0x000fe200000010ff */
[----:B------:R-:W-:Y:S02]  /*5060*/  @P0 FADD.FTZ R201, -R201, R17 ;  /* 0x00000011c9c90221 */ /* 0x000fe40000010100 */
        /* <DEDUP_REMOVED lines=31> */
.L_x_2087:
[C---:B-----5:R-:W-:Y:S01]  /*5260*/  FADD.FTZ R7, -R206.reuse, R7 ;  /* 0x00000007ce077221 */ /* 0x060fe20000010100 */
[----:B------:R-:W-:Y:S01]  /*5270*/  FSETP.GE.FTZ.AND P0, PT, R123, RZ, PT ;  /* 0x000000ff7b00720b */ /* 0x000fe20003f16000 */
[----:B------:R-:W-:Y:S01]  /*5280*/  FADD.FTZ R5, -R206, R6 ;  /* 0x00000006ce057221 */ /* 0x000fe20000010100 */
[----:B------:R-:W-:Y:S01]  /*5290*/  FSETP.GE.FTZ.AND P1, PT, R122, RZ, PT ;  /* 0x000000ff7a00720b */ /* 0x000fe20003f36000 */
[C---:B------:R-:W-:Y:S01]  /*52a0*/  FADD.FTZ R11, -R206.reuse, R11 ;  /* 0x0000000bce0b7221 */ /* 0x040fe20000010100 */
[-C--:B------:R-:W-:Y:S01]  /*52b0*/  FSEL R4, R7, R206.reuse, P0 ;  /* 0x000000ce07047208 */ /* 0x080fe20000000000 */
[----:B-1----:R-:W-:Y:S01]  /*52c0*/  FADD.FTZ R9, -R206, R10 ;  /* 0x0000000ace097221 */ /* 0x002fe20000010100 */
[----:B------:R-:W-:Y:S01]  /*52d0*/  FSETP.GE.FTZ.AND P0, PT, R126, RZ, PT ;  /* 0x000000ff7e00720b */ /* 0x000fe20003f16000 */
[C---:B------:R-:W-:Y:S01]  /*52e0*/  FADD.FTZ R7, -R206.reuse, R14 ;  /* 0x0000000ece077221 */ /* 0x040fe20000010100 */
[----:B------:R-:W-:Y:S01]  /*52f0*/  FSEL R5, R5, R206, P1 ;  /* 0x000000ce05057208 */ /* 0x000fe20000800000 */
[----:B------:R-:W-:Y:S01]  /*5300*/  FADD.FTZ R15, -R206, R15 ;  /* 0x0000000fce0f7221 */ /* 0x000fe20000010100 */
[----:B------:R-:W-:Y:S01]  /*5310*/  FSETP.GE.FTZ.AND P1, PT, R127, RZ, PT ;  /* 0x000000ff7f00720b */ /* 0x000fe20003f36000 */
[----:B------:R-:W-:Y:S01]  /*5320*/  FMUL.FTZ R4, R123, R4 ;  /* 0x000000047b047220 */ /* 0x000fe20000410000 */
[-C--:B------:R-:W-:Y:S01]  /*5330*/  FSEL R11, R11, R206.reuse, P0 ;  /* 0x000000ce0b0b7208 */ /* 0x080fe20000000000 */
[----:B------:R-:W-:Y:S01]  /*5340*/  FMUL.FTZ R5, R122, R5 ;  /* 0x000000057a057220 */ /* 0x000fe20000410000 */
[----:B------:R-:W-:Y:S01]  /*5350*/  FSETP.GE.FTZ.AND P0, PT, R199, RZ, PT ;  /* 0x000000ffc700720b */ /* 0x000fe20003f16000 */
[----:B------:R-:W-:Y:S01]  /*5360*/  STS [R204+0x28000], R119 ;  /* 0x02800077cc007388 */ /* 0x000fe20000000800 */
[----:B------:R-:W-:Y:S01]  /*5370*/  FSEL R6, R9, R206, P1 ;  /* 0x000000ce09067208 */ /* 0x000fe20000800000 */
[----:B------:R-:W-:Y:S01]  /*5380*/  FMUL.FTZ R11, R126, R11 ;  /* 0x0000000b7e0b7220 */ /* 0x000fe20000410000 */
[----:B------:R-:W-:Y:S01]  /*5390*/  FSETP.GE.FTZ.AND P5, PT, R131, RZ, PT ;  /* 0x000000ff8300720b */ /* 0x000fe20003fb6000 */
[----:B------:R-:W-:Y:S01]  /*53a0*/  IMAD.IADD R88, R247, 0x1, R130 ;  /* 0x00000001f7587824 */ /* 0x000fe200078e0282 */
[----:B------:R-:W-:Y:S01]  /*53b0*/  FSETP.GE.FTZ.AND P1, PT, R198, RZ, PT ;  /* 0x000000ffc600720b */ /* 0x000fe20003f36000 */
[----:B------:R-:W-:Y:S01]  /*53c0*/  FMUL.FTZ R6, R127, R6 ;  /* 0x000000067f067220 */ /* 0x000fe20000410000 */
        /* <DEDUP_REMOVED lines=15> */
[----:B------:R-:W-:Y:S01]  /*54c0*/  F2FP.BF16.F32.PACK_AB R85, R201, R252 ;  /* 0x000000fcc955723e */ /* 0x000fe200000010ff */
[----:B------:R-:W-:Y:S01]  /*54d0*/  IMAD R252, R243, UR9, RZ ;  /* 0x00000009f3fc7c24 */ /* 0x000fe2000f8e02ff */
[----:B------:R-:W-:Y:S01]  /*54e0*/  LOP3.LUT R5, R2, 0x10, RZ, 0xc0, !PT ;  /* 0x0000001002057812 */ /* 0x000fe200078ec0ff */
[----:B------:R-:W-:Y:S01]  /*54f0*/  STS [R196+0x28400], R11 ;  /* 0x0284000bc4007388 */ /* 0x000fe20000000800 */
[----:B------:R-:W-:Y:S02]  /*5500*/  F2FP.BF16.F32.PACK_AB R206, R206, R7 ;  /* 0x00000007cece723e */ /* 0x000fe400000010ff */
[----:B------:R-:W-:Y:S01]  /*5510*/  LOP3.LUT R4, R5, 0x8, R212, 0xf8, !PT ;  /* 0x0000000805047812 */ /* 0x000fe200078ef8d4 */
[----:B------:R-:W-:Y:S01]  /*5520*/  STS [R130+-0x2000], R203 ;  /* 0xffe000cb82007388 */ /* 0x000fe20000000800 */
[--C-:B------:R-:W-:Y:S02]  /*5530*/  LOP3.LUT R5, R84, 0x1c0, R209.reuse, 0xf8, !PT ;  /* 0x000001c054057812 */ /* 0x100fe400078ef8d1 */
        /* <DEDUP_REMOVED lines=8> */
[----:B------:R-:W-:Y:S01]  /*55c0*/  LEA R223, R4, UR4, 0x1 ;  /* 0x0000000404df7c11 */ /* 0x000fe2000f8e08ff */
[----:B------:R-:W-:Y:S02]  /*55d0*/  BAR.SYNC.DEFER_BLOCKING 0x0 ;  /* 0x0000000000007b1d */ /* 0x000fe40000010000 */
[C---:B------:R-:W-:Y:S02]  /*55e0*/  VIADD R12, R221.reuse, 0x2a000 ;  /* 0x0002a000dd0c7836 */ /* 0x040fe40000000000 */
[----:B------:R-:W-:Y:S02]  /*55f0*/  VIADD R120, R221, 0x2a040 ;  /* 0x0002a040dd787836 */ /* 0x000fe40000000000 */
[----:B------:R-:W-:Y:S01]  /*5600*/  @P2 VIADD R120, R12, 0xffffffc0 ;  /* 0xffffffc00c782836 */ /* 0x000fe20000000000 */
        /* <DEDUP_REMOVED lines=74> */
[-C--:B---3--:R-:W-:Y:S05]  /*5ab0*/  HMMA.16816.F32.BF16 R20, R104, R108.reuse, R20 ;  /* 0x0000006c6814723c */ /* 0x088fea0000041814 */
        /* <DEDUP_REMOVED lines=24> */
[----:B------:R-:W-:Y:S01]  /*5c40*/  SHF.R.S64 R5, R4, 0x1f, R9 ;  /* 0x0000001f04057819 */ /* 0x000fe20000001009 */
[----:B------:R-:W-:Y:S01]  /*5c50*/  IMAD.U32 R4, RZ, RZ, UR47 ;  /* 0x0000002fff047e24 */ /* 0x000fe2000f8e00ff */
[----:B------:R-:W-:Y:S02]  /*5c60*/  LOP3.LUT R7, R7, 0x1e00, R208, 0xf8, !PT ;  /* 0x00001e0007077812 */ /* 0x000fe400078ef8d0 */
[----:B------:R-:W-:Y:S01]  /*5c70*/  IADD3 R236, P0, PT, R236, R5, RZ ;  /* 0x00000005ecec7210 */ /* 0x000fe20007f1e0ff */
[----:B------:R-:W-:Y:S03]  /*5c80*/  IMAD.U32 R5, RZ, RZ, UR50 ;  /* 0x00000032ff057e24 */ /* 0x000fe6000f8e00ff */
[----:B------:R-:W-:Y:S02]  /*5c90*/  LEA.HI.X.SX32 R237, R9, R237, 0x1, P0 ;  /* 0x000000ed09ed7211 */ /* 0x000fe400000f0eff */
[----:B------:R-:W-:Y:S02]  /*5ca0*/  LEA R9, R7, UR4, 0x1 ;  /* 0x0000000407097c11 */ /* 0x000fe4000f8e08ff */
[----:B------:R-:W-:Y:S03]  /*5cb0*/  LEA R10, P0, R5, R236, 0x1 ;  /* 0x000000ec050a7211 */ /* 0x000fe600078008ff */
        /* <DEDUP_REMOVED lines=13> */
.L_x_2088:
[----:B------:R-:W-:Y:S01]  /*5d90*/  LEA R201, R213, UR4, 0x1 ;  /* 0x00000004d5c97c11 */ /* 0x000fe2000f8e08ff */
[----:B------:R-:W-:Y:S01]  /*5da0*/  LDSM.16.MT88.4 R16, [R223+0x18000] ;  /* 0x01800000df10783b */ /* 0x000fe20000004200 */
[----:B------:R-:W-:Y:S01]  /*5db0*/  PLOP3.LUT P0, PT, PT, PT, UP2, 0x80, 0x8 ;  /* 0x000000000008781c */ /* 0x000fe20003f0f028 */
[----:B------:R-:W-:Y:S02]  /*5dc0*/  @UP2 UIADD3 UR58, UP0, UPT, UR52, -0x100, URZ ;  /* 0xffffff00343a2890 */ /* 0x000fe4000ff1e0ff */
[----:B------:R-:W2:Y:S01]  /*5dd0*/  LDSM.16.M88.4 R128, [R201+0x28000] ;  /* 0x02800000c980783b */ /* 0x000ea20000000200 */
[----:B------:R-:W-:Y:S01]  /*5de0*/  IMAD.IADD R224, R220, 0x1, R201 ;  /* 0x00000001dce07824 */ /* 0x000fe200078e02c9 */
[----:B------:R-:W-:Y:S01]  /*5df0*/  @UP2 UIADD3.X UR57, UPT, UPT, UR53, -0x1, URZ, UP0, !UPT ;  /* 0xffffffff35392890 */ /* 0x000fe200087fe4ff */
[C---:B------:R-:W-:Y:S01]  /*5e00*/  VIADD R225, R201.reuse, 0x28040 ;  /* 0x00028040c9e17836 */ /* 0x040fe20000000000 */
[----:B------:R-:W1:Y:S01]  /*5e10*/  LDSM.16.M88.4 R124, [R201+0x29000] ;  /* 0x02900000c97c783b */ /* 0x000e620000000200 */
[----:B------:R-:W-:Y:S02]  /*5e20*/  @UP2 UIADD3 UR16, UP0, UPT, UR16, -0x100, URZ ;  /* 0xffffff0010102890 */ /* 0x000fe4000ff1e0ff */
[----:B------:R-:W-:Y:S01]  /*5e30*/  ULOP3.LUT UR8, UR49, 0x1, URZ, 0xc0, !UPT ;  /* 0x0000000131087892 */ /* 0x000fe2000f8ec0ff */
[----:B------:R-:W3:Y:S01]  /*5e40*/  LDSM.16.MT88.4 R96, [R223+0x1a000] ;  /* 0x01a00000df60783b */ /* 0x000ee20000004200 */
[----:B------:R-:W-:Y:S02]  /*5e50*/  @UP2 UIADD3.X UR17, UPT, UPT, UR17, -0x1, URZ, UP0, !UPT ;  /* 0xffffffff11112890 */ /* 0x000fe400087fe4ff */
[----:B------:R-:W-:Y:S01]  /*5e60*/  UISETP.NE.U32.AND UP0, UPT, UR8, 0x1, UPT ;  /* 0x000000010800788c */ /* 0x000fe2000bf05070 */
[----:B------:R-:W4:Y:S01]  /*5e70*/  LDSM.16.MT88.4 R112, [R223+0x1c000] ;  /* 0x01c00000df70783b */ /* 0x000f220000004200 */
[----:B------:R-:W-:Y:S03]  /*5e80*/  UIADD3 UR8, UPT, UPT, UR49, -0x1, URZ ;  /* 0xffffffff31087890 */ /* 0x000fe6000fffe0ff */
[----:B------:R-:W4:Y:S01]  /*5e90*/  LDSM.16.MT88.4 R196, [R223+0x1e000] ;  /* 0x01e00000dfc4783b */ /* 0x000f220000004200 */
[----:B------:R-:W-:Y:S01]  /*5ea0*/  PLOP3.LUT P1, PT, PT, PT, UP0, 0x80, 0x8 ;  /* 0x000000000008781c */ /* 0x000fe20003f2f008 */
[----:B------:R-:W-:Y:S02]  /*5eb0*/  UISETP.GT.AND UP0, UPT, UR49, URZ, UPT ;  /* 0x000000ff3100728c */ /* 0x000fe4000bf04270 */
[----:B------:R-:W-:Y:S01]  /*5ec0*/  LDSM.16.M88.4 R204, [R224+0x29000] ;  /* 0x02900000e0cc783b */ /* 0x000fe20000000200 */
[----:B------:R-:W-:Y:S01]  /*5ed0*/  UMOV UR49, UR8 ;  /* 0x0000000800317c82 */ /* 0x000fe20008000000 */
[-C--:B--2---:R-:W-:Y:S08]  /*5ee0*/  HMMA.16816.F32.BF16 R4, R128, R16.reuse, RZ ;  /* 0x000000108004723c */ /* 0x084ff000000418ff */
[C---:B-1----:R-:W-:Y:S08]  /*5ef0*/  HMMA.16816.F32.BF16 R8, R124.reuse, R16, RZ ;  /* 0x000000107c08723c */ /* 0x042ff000000418ff */
        /* <DEDUP_REMOVED lines=58> */
[----:B------:R-:W-:Y:S04]  /*62a0*/  @P0 LOP3.LUT R200, R240, 0x30, RZ, 0xc0, !PT ;  /* 0x00000030f0c80812 */ /* 0x000fe800078ec0ff */
[-C--:B------:R-:W-:Y:S03]  /*62b0*/  HMMA.16816.F32.BF16 R124, R204, R202.reuse, R124 ;  /* 0x000000cacc7c723c */ /* 0x080fe6000004187c */
[----:B------:R-:W-:Y:S05]  /*62c0*/  @P0 LOP3.LUT R230, R200, 0x7, R241, 0xf8, !PT ;  /* 0x00000007c8e60812 */ /* 0x000fea00078ef8f1 */
[----:B------:R-:W-:Y:S01]  /*62d0*/  HMMA.16816.F32.BF16 R128, R196, R202, R128 ;  /* 0x000000cac480723c */ /* 0x000fe20000041880 */
[----:B------:R-:W-:Y:S03]  /*62e0*/  LDSM.16.MT88.4 R200, [R223+0x19800] ;  /* 0x01980000dfc8783b */ /* 0x000fe60000004200 */
[----:B------:R-:W-:Y:S01]  /*62f0*/  @P0 IMAD.WIDE.U32 R204, R230, R233, UR52 ;  /* 0x00000034e6cc0e25 */ /* 0x000fe2000f8e00e9 */
[----:B------:R-:W1:Y:S01]  /*6300*/  LDSM.16.M88.4 R196, [R225] ;  /* 0x00000000e1c4783b */ /* 0x000e620000000200 */
[----:B------:R-:W-:Y:S01]  /*6310*/  @UP2 UMOV UR52, UR58 ;  /* 0x0000003a00342c82 */ /* 0x000fe20008000000 */
[----:B------:R-:W-:Y:S02]  /*6320*/  @UP2 UMOV UR53, UR57 ;  /* 0x0000003900352c82 */ /* 0x000fe40008000000 */
[----:B------:R-:W5:Y:S04]  /*6330*/  @P0 LDG.E R229, desc[UR36][R204.64+-0x100] ;  /* 0xffff0024cce50981 */ /* 0x000f68000c1e1900 */
[----:B------:R2:W5:Y:S04]  /*6340*/  @P0 LDG.E R228, desc[UR36][R204.64+-0xe0] ;  /* 0xffff2024cce40981 */ /* 0x000568000c1e1900 */
[----:B--2---:R2:W3:Y:S01]  /*6350*/  LDSM.16.M88.4 R204, [R225+0x1000] ;  /* 0x00100000e1cc783b */ /* 0x0044e20000000200 */
[-C--:B-1----:R-:W-:Y:S01]  /*6360*/  HMMA.16816.F32.BF16 R4, R196, R200.reuse, R4 ;  /* 0x000000c8c404723c */ /* 0x082fe20000041804 */
[----:B--2---:R-:W-:Y:S11]  /*6370*/  IMAD.U32 R225, RZ, RZ, UR51 ;  /* 0x00000033ffe17e24 */ /* 0x004ff6000f8e00ff */
[----:B------:R-:W-:Y:S07]  /*6380*/  @!UPT UIADD3 URZ, UPT, UPT, URZ, URZ, URZ ;  /* 0x000000fffffff290 */ /* 0x000fee000fffe0ff */
[----:B------:R-:W-:Y:S01]  /*6390*/  REDG.E.ADD.F32.FTZ.RN.STRONG.GPU desc[UR36][R234.64], R4 ;  /* 0x00000004ea0079a6 */ /* 0x000fe2000c12f324 */
[----:B------:R-:W-:Y:S01]  /*63a0*/  LEA R224, P0, R225, R234, 0x2 ;  /* 0x000000eae1e07211 */ /* 0x000fe200078010ff */
        /* <DEDUP_REMOVED lines=283> */
[----:B------:R-:W-:Y:S02]  /*7560*/  SHF.L.U32 R2, R242, 0x5, RZ ;  /* 0x00000005f2027819 */ /* 0x000fe400000006ff */
        /* <DEDUP_REMOVED lines=114> */
[----:B--2---:R-:W-:Y:S01]  /*7c90*/  FMUL.FTZ R20, R20, UR9 ;  /* 0x0000000914147c20 */ /* 0x004fe20008410000 */
        /* <DEDUP_REMOVED lines=171> */
.L_x_2090:
[----:B------:R-:W2:Y:S01]  /*8750*/  LDCU.64 UR10, c[0x0][0x5c0] ;  /* 0x0000b800ff0a77ac */ /* 0x000ea20008000a00 */
[----:B------:R-:W-:-:S04]  /*8760*/  UIADD3 UR8, UPT, UPT, UR39, UR42, URZ ;  /* 0x0000002a27087290 */ /* 0x000fc8000fffe0ff */
[----:B--2---:R-:W-:Y:S02]  /*8770*/  UIMAD.WIDE.U32 UR16, UR8, UR10, URZ ;  /* 0x0000000a081072a5 */ /* 0x004fe4000f8e00ff */
[----:B------:R-:W-:-:S04]  /*8780*/  UIMAD UR8, UR8, UR11, URZ ;  /* 0x0000000b080872a4 */ /* 0x000fc8000f8e02ff */
[----:B------:R-:W-:-:S06]  /*8790*/  UIADD3 UR8, UPT, UPT, UR17, UR8, URZ ;  /* 0x0000000811087290 */ /* 0x000fcc000fffe0ff */
[----:B------:R-:W-:Y:S02]  /*87a0*/  MOV R2, UR8 ;  /* 0x0000000800027c02 */ /* 0x000fe40008000f00 */
.L_x_2091:
        /* <DEDUP_REMOVED lines=12> */
.L_x_2092:
[----:B------:R-:W2:Y:S01]  /*8870*/  LDCU.64 UR8, c[0x0][0x5c8] ;  /* 0x0000b900ff0877ac */ /* 0x000ea20008000a00 */
[----:B------:R-:W-:-:S04]  /*8880*/  UIADD3 UR12, UPT, UPT, UR39, UR42, URZ ;  /* 0x0000002a270c7290 */ /* 0x000fc8000fffe0ff */
[----:B--2---:R-:W-:Y:S02]  /*8890*/  UIMAD.WIDE.U32 UR30, UR12, UR8, URZ ;  /* 0x000000080c1e72a5 */ /* 0x004fe4000f8e00ff */
[----:B------:R-:W-:-:S04]  /*88a0*/  UIMAD UR12, UR12, UR9, URZ ;  /* 0x000000090c0c72a4 */ /* 0x000fc8000f8e02ff */
[----:B------:R-:W-:-:S06]  /*88b0*/  UIADD3 UR12, UPT, UPT, UR31, UR12, URZ ;  /* 0x0000000c1f0c7290 */ /* 0x000fcc000fffe0ff */
[----:B------:R-:W-:-:S07]  /*88c0*/  MOV R0, UR12 ;  /* 0x0000000c00007c02 */ /* 0x000fce0008000f00 */
.L_x_2093:
        /* <DEDUP_REMOVED lines=18> */
[----:B------:R-:W-:-:S02]  /*89f0*/  LOP3.LUT R52, R52, 0x38, R70, 0xf8, !PT ;  /* 0x0000003834347812 */ /* 0x000fc400078ef846 */
[C---:B------:R-:W-:Y:S01]  /*8a00*/  ISETP.GE.AND P1, PT, R3.reuse, UR35, PT ;  /* 0x0000002303007c0c */ /* 0x040fe2000bf26270 */
[----:B------:R-:W-:Y:S01]  /*8a10*/  IMAD.U32 R53, RZ, RZ, UR12 ;  /* 0x0000000cff357e24 */ /* 0x000fe2000f8e00ff */
[----:B------:R3:W4:Y:S01]  /*8a20*/  LDS.128 R48, [R68+0x19000] ;  /* 0x0190000044307984 */ /* 0x0007220000000c00 */
[----:B------:R-:W-:Y:S01]  /*8a30*/  IADD3 R72, P0, PT, R52, UR16, RZ ;  /* 0x0000001034487c10 */ /* 0x000fe2000ff1e0ff */
[C---:B------:R-:W-:Y:S01]  /*8a40*/  VIADD R52, R3.reuse, 0x20 ;  /* 0x0000002003347836 */ /* 0x040fe20000000000 */
[----:B------:R-:W-:Y:S01]  /*8a50*/  LOP3.LUT R70, R70, 0x38, RZ, 0xc0, !PT ;  /* 0x0000003846467812 */ /* 0x000fe200078ec0ff */
[----:B------:R3:W2:Y:S01]  /*8a60*/  LDS.128 R44, [R68+0x1b000] ;  /* 0x01b00000442c7984 */ /* 0x0006a20000000c00 */
[----:B------:R-:W-:Y:S02]  /*8a70*/  IADD3.X R73, PT, PT, R2, UR43, R53, P0, !PT ;  /* 0x0000002b02497c10 */ /* 0x000fe400087fe435 */
[----:B------:R-:W-:Y:S01]  /*8a80*/  IADD3 R2, P0, PT, R3, 0x20, RZ ;  /* 0x0000002003027810 */ /* 0x000fe20007f1e0ff */
[----:B------:R3:W2:Y:S01]  /*8a90*/  LDS.128 R40, [R68+0x1d000] ;  /* 0x01d0000044287984 */ /* 0x0006a20000000c00 */
[----:B------:R-:W-:Y:S01]  /*8aa0*/  ISETP.GE.AND P2, PT, R52, UR35, PT ;  /* 0x0000002334007c0c */ /* 0x000fe2000bf46270 */
        /* <DEDUP_REMOVED lines=28> */
.L_x_2095:
[----:B------:R-:W-:Y:S05]  /*8c70*/  BSYNC.RECONVERGENT B0 ;  /* 0x0000000000007941 */ /* 0x000fea0003800200 */
.L_x_2094:
        /* <DEDUP_REMOVED lines=16> */
.L_x_2097:
[----:B------:R-:W-:Y:S05]  /*8d80*/  BSYNC.RECONVERGENT B0 ;  /* 0x0000000000007941 */ /* 0x000fea0003800200 */
.L_x_2096:
        /* <DEDUP_REMOVED lines=10> */
[----:B------:R-:W1:Y:S01]  /*8e30*/  LDCU.64 UR10, c[0x0][0x568] ;  /* 0x0000ad00ff0a77ac */ /* 0x000e620008000a00 */
[----:B------:R-:W-:-:S05]  /*8e40*/  MOV R4, R6 ;  /* 0x0000000600047202 */ /* 0x000fca0000000f00 */
[----:B---3--:R-:W-:-:S04]  /*8e50*/  IMAD.WIDE.U32 R40, R3, UR8, R4 ;  /* 0x0000000803287c25 */ /* 0x008fc8000f8e0004 */
[----:B------:R-:W-:Y:S01]  /*8e60*/  IMAD R3, R3, UR9, R41 ;  /* 0x0000000903037c24 */ /* 0x000fe2000f8e0229 */
[----:B-1----:R-:W-:-:S04]  /*8e70*/  LEA R42, P0, R40, UR10, 0x1 ;  /* 0x0000000a282a7c11 */ /* 0x002fc8000f8008ff */
[----:B------:R-:W-:-:S05]  /*8e80*/  LEA.HI.X R43, R40, UR11, R3, 0x1, P0 ;  /* 0x0000000b282b7c11 */ /* 0x000fca00080f0c03 */
[----:B------:R1:W-:Y:S04]  /*8e90*/  STG.E.128 desc[UR36][R42.64], R36 ;  /* 0x000000242a007986 */ /* 0x0003e8000c101d24 */
[----:B------:R1:W-:Y:S04]  /*8ea0*/  STG.E.128 desc[UR36][R42.64+0x80], R28 ;  /* 0x0000801c2a007986 */ /* 0x0003e8000c101d24 */
[----:B------:R1:W-:Y:S04]  /*8eb0*/  STG.E.128 desc[UR36][R42.64+0x100], R20 ;  /* 0x000100142a007986 */ /* 0x0003e8000c101d24 */
[----:B------:R1:W-:Y:S02]  /*8ec0*/  STG.E.128 desc[UR36][R42.64+0x180], R12 ;  /* 0x0001800c2a007986 */ /* 0x0003e4000c101d24 */
.L_x_2099:
[----:B------:R-:W-:Y:S05]  /*8ed0*/  BSYNC.RECONVERGENT B0 ;  /* 0x0000000000007941 */ /* 0x000fea0003800200 */
.L_x_2098:
        /* <DEDUP_REMOVED lines=9> */
[----:B-1----:R1:W-:Y:S04]  /*8f70*/  STG.E.128 desc[UR36][R2.64], R32 ;  /* 0x0000002002007986 */ /* 0x0023e8000c101d24 */
[----:B------:R1:W-:Y:S04]  /*8f80*/  STG.E.128 desc[UR36][R2.64+0x80], R24 ;  /* 0x0000801802007986 */ /* 0x0003e8000c101d24 */
[----:B------:R1:W-:Y:S04]  /*8f90*/  STG.E.128 desc[UR36][R2.64+0x100], R16 ;  /* 0x0001001002007986 */ /* 0x0003e8000c101d24 */
[----:B------:R1:W-:Y:S02]  /*8fa0*/  STG.E.128 desc[UR36][R2.64+0x180], R8 ;  /* 0x0001800802007986 */ /* 0x0003e4000c101d24 */
.L_x_2086:
[----:B------:R-:W-:Y:S05]  /*8fb0*/  BSYNC.RECONVERGENT B1 ;  /* 0x0000000000017941 */ /* 0x000fea0003800200 */
.L_x_2064:
[----:B------:R-:W4:Y:S01]  /*8fc0*/  LDCU UR9, c[0x0][0x438] ;  /* 0x00008700ff0977ac */ /* 0x000f220008000800 */
[----:B------:R-:W2:Y:S01]  /*8fd0*/  LDCU UR10, c[0x0][0x370] ;  /* 0x00006e00ff0a77ac */ /* 0x000ea20008000800 */
[----:B----4-:R-:W-:-:S04]  /*8fe0*/  UIADD3 UR9, UPT, UPT, UR9, 0x3f, URZ ;  /* 0x0000003f09097890 */ /* 0x010fc8000fffe0ff */
        /* <DEDUP_REMOVED lines=8> */
.L_x_2101:
        /* <DEDUP_REMOVED lines=9> */
.L_x_2530:


//--------------------- .text._ZN5flash44flash_bwd_dq_dk_dv_loop_seqk_parallel_kernelI23Flash_bwd_kernel_traitsILi256ELi64ELi64ELi8ELi4ELi2ELi2ELb0ELb0EN7cutlass10bfloat16_tE19Flash_kernel_traitsILi256ELi64ELi64ELi8ES3_EELb0ELb0ELb0ELb0ELb0ELb1ELb1EEEvNS_16Flash_bwd_paramsE --------------------------
	.section	.text._ZN5flash44flash_bwd_dq_dk_dv_loop_seqk_parallel_kernelI23Flash_bwd_kernel_traitsILi256ELi64ELi64ELi8ELi4ELi2ELi2ELb0ELb0EN7cutlass10bfloat16_tE19Flash_kernel_traitsILi256ELi64ELi64ELi8ES3_EELb0ELb0ELb0ELb0ELb0ELb1ELb1EEEvNS_16Flash_bwd_paramsE,"ax",@progbits
	.align	128
        .global         _ZN5flash44flash_bwd_dq_dk_dv_loop_seqk_parallel_kernelI23Flash_bwd_kernel_traitsILi256ELi64ELi64ELi8ELi4ELi2ELi2ELb0ELb0EN7cutlass10bfloat16_tE19Flash_kernel_traitsILi256ELi64ELi64ELi8ES3_EELb0ELb0ELb0ELb0ELb0ELb1ELb1EEEvNS_16Flash_bwd_paramsE
        .type           _ZN5flash44flash_bwd_dq_dk_dv_loop_seqk_parallel_kernelI23Flash_bwd_kernel_traitsILi256ELi64ELi64ELi8ELi4ELi2ELi2ELb0ELb0EN7cutlass10bfloat16_tE19Flash_kernel_traitsILi256ELi64ELi64ELi8ES3_EELb0ELb0ELb0ELb0ELb0ELb1ELb1EEEvNS_16Flash_bwd_paramsE,@function
        .size           _ZN5flash44flash_bwd_dq_dk_dv_loop_seqk_parallel_kernelI23Flash_bwd_kernel_traitsILi256ELi64ELi64ELi8ELi4ELi2ELi2ELb0ELb0EN7cutlass10bfloat16_tE19Flash_kernel_traitsILi256ELi64ELi64ELi8ES3_EELb0ELb0ELb0ELb0ELb0ELb1ELb1EEEvNS_16Flash_bwd_paramsE,(.L_x_2531 - _ZN5flash44flash_bwd_dq_dk_dv_loop_seqk_parallel_kernelI23Flash_bwd_kernel_traitsILi256ELi64ELi64ELi8ELi4ELi2ELi2ELb0ELb0EN7cutlass10bfloat16_tE19Flash_kernel_traitsILi256ELi64ELi64ELi8ES3_EELb0ELb0ELb0ELb0ELb0ELb1ELb1EEEvNS_16Flash_bwd_paramsE)
        .other          _ZN5flash44flash_bwd_dq_dk_dv_loop_seqk_parallel_kernelI23Flash_bwd_kernel_traitsILi256ELi64ELi64ELi8ELi4ELi2ELi2ELb0ELb0EN7cutlass10bfloat16_tE19Flash_kernel_traitsILi256ELi64ELi64ELi8ES3_EELb0ELb0ELb0ELb0ELb0ELb1ELb1EEEvNS_16Flash_bwd_paramsE,@"STO_CUDA_ENTRY STV_DEFAULT"
_ZN5flash44flash_bwd_dq_dk_dv_loop_seqk_parallel_kernelI23Flash_bwd_kernel_traitsILi256ELi64ELi64ELi8ELi4ELi2ELi2ELb0ELb0EN7cutlass10bfloat16_tE19Flash_kernel_traitsILi256ELi64ELi64ELi8ES3_EELb0ELb0ELb0ELb0ELb0ELb1ELb1EEEvNS_16Flash_bwd_paramsE:
.text._ZN5flash44flash_bwd_dq_dk_dv_loop_seqk_parallel_kernelI23Flash_bwd_kernel_traitsILi256ELi64ELi64ELi8ELi4ELi2ELi2ELb0ELb0EN7cutlass10bfloat16_tE19Flash_kernel_traitsILi256ELi64ELi64ELi8ES3_EELb0ELb0ELb0ELb0ELb0ELb1ELb1EEEvNS_16Flash_bwd_paramsE:
        /* <DEDUP_REMOVED lines=49> */
.L_x_2139:
        /* <DEDUP_REMOVED lines=12> */
[----:B---3--:R-:W3:Y:S01]  /*03d0*/  @P1 LDG.E R3, desc[UR34][R2.64] ;  /* 0x0000002202031981 */ /* 0x008ee2000c1e1900 */
        /* <DEDUP_REMOVED lines=39> */
.L_x_2102:
        /* <DEDUP_REMOVED lines=34> */
.L_x_2104:
[----:B------:R-:W1:Y:S01]  /*0870*/  LDCU.64 UR14, c[0x0][0x3b8] ;  /* 0x00007700ff0e77ac */ /* 0x000e620008000a00 */
[----:B------:R-:W-:-:S04]  /*0880*/  UIADD3 UR5, UPT, UPT, UR40, UR41, URZ ;  /* 0x0000002928057290 */ /* 0x000fc8000fffe0ff */
[----:B-1----:R-:W-:Y:S02]  /*0890*/  UIMAD.WIDE.U32 UR8, UR5, UR14, URZ ;  /* 0x0000000e050872a5 */ /* 0x002fe4000f8e00ff */
[----:B------:R-:W-:-:S04]  /*08a0*/  UIMAD UR5, UR5, UR15, URZ ;  /* 0x0000000f050572a4 */ /* 0x000fc8000f8e02ff */
[----:B------:R-:W-:Y:S01]  /*08b0*/  UIADD3 UR5, UPT, UPT, UR9, UR5, URZ ;  /* 0x0000000509057290 */ /* 0x000fe2000fffe0ff */
[----:B------:R-:W-:-:S05]  /*08c0*/  UMOV UR44, UR8 ;  /* 0x00000008002c7c82 */ /* 0x000fca0008000000 */
[----:B------:R-:W-:-:S07]  /*08d0*/  MOV R4, UR5 ;  /* 0x0000000500047c02 */ /* 0x000fce0008000f00 */
.L_x_2105:
        /* <DEDUP_REMOVED lines=42> */
.L_x_2106:
[----:B------:R-:W1:Y:S01]  /*0b80*/  LDCU.64 UR12, c[0x0][0x3c0] ;  /* 0x00007800ff0c77ac */ /* 0x000e620008000a00 */
[----:B------:R-:W-:-:S04]  /*0b90*/  UIADD3 UR8, UPT, UPT, UR40, UR41, URZ ;  /* 0x0000002928087290 */ /* 0x000fc8000fffe0ff */
[----:B-1----:R-:W-:Y:S02]  /*0ba0*/  UIMAD.WIDE.U32 UR10, UR8, UR12, URZ ;  /* 0x0000000c080a72a5 */ /* 0x002fe4000f8e00ff */
[----:B------:R-:W-:-:S04]  /*0bb0*/  UIMAD UR8, UR8, UR13, URZ ;  /* 0x0000000d080872a4 */ /* 0x000fc8000f8e02ff */
[----:B------:R-:W-:Y:S01]  /*0bc0*/  UIADD3 UR8, UPT, UPT, UR11, UR8, URZ ;  /* 0x000000080b087290 */ /* 0x000fe2000fffe0ff */
[----:B------:R-:W-:-:S05]  /*0bd0*/  UMOV UR46, UR10 ;  /* 0x0000000a002e7c82 */ /* 0x000fca0008000000 */
[----:B------:R-:W-:-:S07]  /*0be0*/  MOV R3, UR8 ;  /* 0x0000000800037c02 */ /* 0x000fce0008000f00 */
.L_x_2107:
        /* <DEDUP_REMOVED lines=28> */
.L_x_2108:
[----:B------:R-:W-:Y:S02]  /*0db0*/  UIMAD.WIDE.U32 UR10, UR54, UR16, URZ ;  /* 0x00000010360a72a5 */ /* 0x000fe4000f8e00ff */
[----:B------:R-:W-:-:S04]  /*0dc0*/  UIMAD UR8, UR55, UR16, URZ ;  /* 0x00000010370872a4 */ /* 0x000fc8000f8e02ff */
[----:B------:R-:W-:-:S12]  /*0dd0*/  UIADD3 UR8, UPT, UPT, UR11, UR8, URZ ;  /* 0x000000080b087290 */ /* 0x000fd8000fffe0ff */
.L_x_2109:
        /* <DEDUP_REMOVED lines=20> */
.L_x_2110:
[----:B------:R-:W1:Y:S01]  /*0f20*/  LDCU UR55, c[0x0][0x434] ;  /* 0x00008680ff3777ac */ /* 0x000e620008000800 */
[----:B------:R-:W-:-:S04]  /*0f30*/  UIMAD UR11, UR37, UR17, UR23 ;  /* 0x00000011250b72a4 */ /* 0x000fc8000f8e0217 */
[----:B-1----:R-:W-:Y:S02]  /*0f40*/  UIMAD UR55, UR11, UR55, URZ ;  /* 0x000000370b3772a4 */ /* 0x002fe4000f8e02ff */
.L_x_2111:
        /* <DEDUP_REMOVED lines=11> */
.L_x_2112:
[----:B------:R-:W1:Y:S01]  /*1000*/  LDCU UR54, c[0x0][0x444] ;  /* 0x00008880ff3677ac */ /* 0x000e620008000800 */
[----:B------:R-:W-:-:S04]  /*1010*/  UIMAD UR9, UR37, UR17, UR23 ;  /* 0x00000011250972a4 */ /* 0x000fc8000f8e0217 */
[----:B-1----:R-:W-:-:S12]  /*1020*/  UIMAD UR54, UR9, UR54, URZ ;  /* 0x00000036093672a4 */ /* 0x002fd8000f8e02ff */
.L_x_2113:
        /* <DEDUP_REMOVED lines=15> */
[C---:B-1----:R-:W-:Y:S01]  /*1120*/  IMAD.SHL.U32 R9, R0.reuse, 0x8, RZ ;  /* 0x0000000800097824 */ /* 0x042fe200078e00ff */
[----:B------:R-:W-:Y:S01]  /*1130*/  SHF.R.U32.HI R2, RZ, 0x5, R0 ;  /* 0x00000005ff027819 */ /* 0x000fe20000011600 */
[----:B------:R-:W-:Y:S01]  /*1140*/  IMAD.U32 R14, RZ, RZ, UR8 ;  /* 0x00000008ff0e7e24 */ /* 0x000fe2000f8e00ff */
[----:B------:R-:W-:Y:S01]  /*1150*/  UIMAD UR16, UR43, UR9, UR16 ;  /* 0x000000092b1072a4 */ /* 0x000fe2000f8e0210 */
[----:B------:R-:W-:Y:S01]  /*1160*/  IMAD.U32 R10, RZ, RZ, UR10 ;  /* 0x0000000aff0a7e24 */ /* 0x000fe2000f8e00ff */
[----:B------:R-:W-:Y:S01]  /*1170*/  LOP3.LUT R18, R9, 0x38, RZ, 0xc0, !PT ;  /* 0x0000003809127812 */ /* 0x000fe200078ec0ff */
[----:B------:R-:W-:Y:S01]  /*1180*/  IMAD.U32 R16, RZ, RZ, UR11 ;  /* 0x0000000bff107e24 */ /* 0x000fe2000f8e00ff */
[----:B------:R-:W1:Y:S01]  /*1190*/  LDCU.64 UR10, c[0x0][0x550] ;  /* 0x0000aa00ff0a77ac */ /* 0x000e620008000a00 */
[----:B------:R-:W-:-:S02]  /*11a0*/  LOP3.LUT R5, R0, 0x1f, RZ, 0xc0, !PT ;  /* 0x0000001f00057812 */ /* 0x000fc400078ec0ff */
[----:B------:R-:W-:Y:S01]  /*11b0*/  IADD3 R6, P0, PT, R18, UR58, RZ ;  /* 0x0000003a12067c10 */ /* 0x000fe2000ff1e0ff */
[----:B------:R-:W2:Y:S02]  /*11c0*/  LDCU.64 UR58, c[0x0][0x5e8] ;  /* 0x0000bd00ff3a77ac */ /* 0x000ea40008000a00 */
[----:B------:R-:W-:Y:S02]  /*11d0*/  IMAD R5, R2, UR50, R5 ;  /* 0x0000003202057c24 */ /* 0x000fe4000f8e0205 */
        /* <DEDUP_REMOVED lines=11> */
[----:B------:R-:W-:-:S05]  /*1290*/  SHF.R.U32.HI R10, RZ, 0x3, R0 ;  /* 0x00000003ff0a7819 */ /* 0x000fca0000011600 */
[----:B------:R-:W-:Y:S01]  /*12a0*/  IMAD.WIDE.U32 R16, R10, UR8, R16 ;  /* 0x000000080a107c25 */ /* 0x000fe2000f8e0010 */
[----:B----4-:R-:W-:-:S03]  /*12b0*/  MOV R11, UR17 ;  /* 0x00000011000b7c02 */ /* 0x010fc60008000f00 */
[----:B---3--:R-:W-:Y:S01]  /*12c0*/  IMAD R8, R6, UR47, RZ ;  /* 0x0000002f06087c24 */ /* 0x008fe2000f8e02ff */
[----:B-1----:R-:W-:Y:S01]  /*12d0*/  LEA R238, P2, R16, UR10, 0x1 ;  /* 0x0000000a10ee7c11 */ /* 0x002fe2000f8408ff */
[----:B------:R-:W-:-:S04]  /*12e0*/  IMAD.WIDE.U32 R20, R6, UR43, R18 ;  /* 0x0000002b06147c25 */ /* 0x000fc8000f8e0012 */
[----:B------:R-:W-:Y:S01]  /*12f0*/  IMAD R8, R7, UR43, R8 ;  /* 0x0000002b07087c24 */ /* 0x000fe2000f8e0208 */
[----:B------:R-:W-:Y:S01]  /*1300*/  IADD3 R26, P0, PT, R20, UR48, RZ ;  /* 0x00000030141a7c10 */ /* 0x000fe2000ff1e0ff */
[----:B------:R-:W-:Y:S01]  /*1310*/  USHF.L.U32 UR43, UR8, 0x5, URZ ;  /* 0x00000005082b7899 */ /* 0x000fe200080006ff */
[----:B------:R-:W-:Y:S01]  /*1320*/  IMAD R2, R10, UR9, R17 ;  /* 0x000000090a027c24 */ /* 0x000fe2000f8e0211 */
[----:B------:R-:W1:Y:S01]  /*1330*/  LDCU.64 UR8, c[0x0][0x380] ;  /* 0x00007000ff0877ac */ /* 0x000e620008000a00 */
[----:B--2---:R-:W-:Y:S01]  /*1340*/  IMAD.WIDE.U32 R24, R14, UR21, RZ ;  /* 0x000000150e187c25 */ /* 0x004fe2000f8e00ff */
[----:B------:R-:W-:Y:S01]  /*1350*/  IADD3.X R27, PT, PT, R21, UR45, R8, P0, !PT ;  /* 0x0000002d151b7c10 */ /* 0x000fe200087fe408 */
[----:B------:R-:W-:Y:S02]  /*1360*/  USHF.L.U32 UR45, UR50, 0x6, URZ ;  /* 0x00000006322d7899 */ /* 0x000fe400080006ff */
[----:B------:R-:W-:Y:S01]  /*1370*/  IMAD.U32 R20, RZ, RZ, UR16 ;  /* 0x00000010ff147e24 */ /* 0x000fe2000f8e00ff */
[----:B------:R-:W2:Y:S01]  /*1380*/  LDCU.64 UR16, c[0x0][0x570] ;  /* 0x0000ae00ff1077ac */ /* 0x000ea20008000a00 */
[----:B------:R-:W-:Y:S01]  /*1390*/  SEL R8, R24, RZ, P5 ;  /* 0x000000ff18087207 */ /* 0x000fe20002800000 */
[----:B------:R-:W-:Y:S01]  /*13a0*/  IMAD R15, R15, UR21, R25 ;  /* 0x000000150f0f7c24 */ /* 0x000fe2000f8e0219 */
[----:B------:R-:W-:Y:S01]  /*13b0*/  LEA.HI.X R239, R16, UR11, R2, 0x1, P2 ;  /* 0x0000000b10ef7c11 */ /* 0x000fe200090f0c02 */
[----:B------:R-:W-:Y:S01]  /*13c0*/  IMAD.WIDE.U32 R20, R20, UR23, R26 ;  /* 0x0000001714147c25 */ /* 0x000fe2000f8e001a */
[----:B------:R-:W-:-:S02]  /*13d0*/  IADD3 R8, P1, P0, R5, UR53, R8 ;  /* 0x0000003505087c10 */ /* 0x000fc4000f83e008 */
[----:B------:R-:W-:Y:S01]  /*13e0*/  SHF.R.S32.HI R5, RZ, 0x1f, R5 ;  /* 0x0000001fff057819 */ /* 0x000fe20000011405 */
[----:B------:R-:W-:Y:S01]  /*13f0*/  IMAD R17, R11, UR23, R21 ;  /* 0x000000170b117c24 */ /* 0x000fe2000f8e0215 */
[----:B------:R-:W-:Y:S01]  /*1400*/  SEL R15, R15, RZ, P5 ;  /* 0x000000ff0f0f7207 */ /* 0x000fe20002800000 */
[----:B------:R-:W-:Y:S01]  /*1410*/  IMAD.MOV.U32 R16, RZ, RZ, R20 ;  /* 0x000000ffff107224 */ /* 0x000fe200078e0014 */
[----:B------:R-:W-:Y:S02]  /*1420*/  SHF.L.U32 R11, R6, 0x5, RZ ;  /* 0x00000005060b7819 */ /* 0x000fe400000006ff */
[----:B------:R-:W-:Y:S01]  /*1430*/  IADD3.X R15, PT, PT, R5, UR52, R15, P1, P0 ;  /* 0x00000034050f7c10 */ /* 0x000fe20008fe040f */
[----:B------:R-:W-:Y:S01]  /*1440*/  IMAD.U32 R5, RZ, RZ, UR45 ;  /* 0x0000002dff057e24 */ /* 0x000fe2000f8e00ff */
[----:B------:R-:W-:Y:S01]  /*1450*/  IADD3 R8, P0, PT, R8, UR45, RZ ;  /* 0x0000002d08087c10 */ /* 0x000fe2000ff1e0ff */
[----:B------:R-:W-:-:S03]  /*1460*/  IMAD.WIDE.U32 R16, R10, R6, R16 ;  /* 0x000000060a107225 */ /* 0x000fc600078e0010 */
[----:B------:R-:W-:Y:S01]  /*1470*/  LEA.HI.X.SX32 R5, R5, R15, 0x1, P0 ;  /* 0x0000000f05057211 */ /* 0x000fe200000f0eff */
[----:B------:R-:W-:Y:S01]  /*1480*/  IMAD R2, R10, R7, R17 ;  /* 0x000000070a027224 */ /* 0x000fe200078e0211 */
[----:B-1----:R-:W-:Y:S02]  /*1490*/  LEA R240, P1, R16, UR8, 0x1 ;  /* 0x0000000810f07c11 */ /* 0x002fe4000f8208ff */
[----:B--2---:R-:W-:Y:S01]  /*14a0*/  LEA R236, P0, R8, UR16, 0x2 ;  /* 0x0000001008ec7c11 */ /* 0x004fe2000f8010ff */
[----:B------:R-:W-:Y:S01]  /*14b0*/  UMOV UR16, UR58 ;  /* 0x0000003a00107c82 */ /* 0x000fe20008000000 */
[----:B------:R-:W-:Y:S02]  /*14c0*/  LEA.HI.X R241, R16, UR9, R2, 0x1, P1 ;  /* 0x0000000910f17c11 */ /* 0x000fe400088f0c02 */
        /* <DEDUP_REMOVED lines=20> */
.L_x_2115:
[----:B------:R-:W1:Y:S01]  /*1610*/  LDCU.64 UR12, c[0x0][0x5c0] ;  /* 0x0000b800ff0c77ac */ /* 0x000e620008000a00 */
[----:B------:R-:W-:-:S04]  /*1620*/  UIADD3 UR8, UPT, UPT, UR40, UR41, URZ ;  /* 0x0000002928087290 */ /* 0x000fc8000fffe0ff */
[----:B-1----:R-:W-:Y:S02]  /*1630*/  UIMAD.WIDE.U32 UR16, UR8, UR12, URZ ;  /* 0x0000000c081072a5 */ /* 0x002fe4000f8e00ff */
[----:B------:R-:W-:-:S04]  /*1640*/  UIMAD UR8, UR8, UR13, URZ ;  /* 0x0000000d080872a4 */ /* 0x000fc8000f8e02ff */
[----:B------:R-:W-:-:S06]  /*1650*/  UIADD3 UR8, UPT, UPT, UR17, UR8, URZ ;  /* 0x0000000811087290 */ /* 0x000fcc000fffe0ff */
[----:B------:R-:W-:Y:S02]  /*1660*/  MOV R0, UR8 ;  /* 0x0000000800007c02 */ /* 0x000fe40008000f00 */
.L_x_2116:
        /* <DEDUP_REMOVED lines=13> */
.L_x_2117:
[----:B------:R-:W1:Y:S01]  /*1740*/  LDCU.64 UR10, c[0x0][0x5c8] ;  /* 0x0000b900ff0a77ac */ /* 0x000e620008000a00 */
[----:B------:R-:W-:-:S04]  /*1750*/  UIADD3 UR40, UPT, UPT, UR40, UR41, URZ ;  /* 0x0000002928287290 */ /* 0x000fc8000fffe0ff */
[----:B-1----:R-:W-:Y:S02]  /*1760*/  UIMAD.WIDE.U32 UR14, UR40, UR10, URZ ;  /* 0x0000000a280e72a5 */ /* 0x002fe4000f8e00ff */
[----:B------:R-:W-:-:S04]  /*1770*/  UIMAD UR40, UR40, UR11, URZ ;  /* 0x0000000b282872a4 */ /* 0x000fc8000f8e02ff */
[----:B------:R-:W-:-:S06]  /*1780*/  UIADD3 UR40, UPT, UPT, UR15, UR40, URZ ;  /* 0x000000280f287290 */ /* 0x000fcc000fffe0ff */
[----:B------:R-:W-:-:S07]  /*1790*/  MOV R3, UR40 ;  /* 0x0000002800037c02 */ /* 0x000fce0008000f00 */
.L_x_2118:
        /* <DEDUP_REMOVED lines=27> */
.L_x_2120:
[----:B------:R-:W-:Y:S05]  /*1950*/  BSYNC.RECONVERGENT B0 ;  /* 0x0000000000007941 */ /* 0x000fea0003800200 */
.L_x_2119:
        /* <DEDUP_REMOVED lines=15> */
.L_x_2122:
[----:B------:R-:W-:Y:S05]  /*1a50*/  BSYNC.RECONVERGENT B0 ;  /* 0x0000000000007941 */ /* 0x000fea0003800200 */
.L_x_2121:
        /* <DEDUP_REMOVED lines=24> */
.L_x_2124:
[----:B------:R-:W-:Y:S05]  /*1be0*/  BSYNC.RECONVERGENT B0 ;  /* 0x0000000000007941 */ /* 0x000fea0003800200 */
.L_x_2123:
        /* <DEDUP_REMOVED lines=14> */
.L_x_2114:
[----:B------:R-:W1:Y:S01]  /*1cd0*/  LDCU.64 UR10, c[0x0][0x3d0] ;  /* 0x00007a00ff0a77ac */ /* 0x000e620008000a00 */
[----:B------:R-:W-:Y:S01]  /*1ce0*/  IMAD.U32 R6, RZ, RZ, UR14 ;  /* 0x0000000eff067e24 */ /* 0x000fe2000f8e00ff */
[----:B------:R-:W-:Y:S01]  /*1cf0*/  SHF.R.U32.HI R232, RZ, 0x2, R0 ;  /* 0x00000002ffe87819 */ /* 0x000fe20000011600 */
        /* <DEDUP_REMOVED lines=14> */
[----:B-1----:R-:W-:Y:S01]  /*1de0*/  IMAD R24, R22, UR10, RZ ;  /* 0x0000000a16187c24 */ /* 0x002fe2000f8e02ff */
[----:B------:R-:W-:Y:S01]  /*1df0*/  ISETP.GE.AND P2, PT, R8, UR37, PT ;  /* 0x0000002508007c0c */ /* 0x000fe2000bf46270 */
[----:B------:R-:W-:Y:S01]  /*1e00*/  IMAD.MOV.U32 R230, RZ, RZ, 0x7f800000 ;  /* 0x7f800000ffe67424 */ /* 0x000fe200078e00ff */
[----:B------:R-:W-:Y:S01]  /*1e10*/  IADD3.X R19, PT, PT, R4, UR45, R21, P1, !PT ;  /* 0x0000002d04137c10 */ /* 0x000fe20008ffe415 */
[----:B--2---:R-:W-:Y:S01]  /*1e20*/  IMAD R22, R22, UR8, RZ ;  /* 0x0000000816167c24 */ /* 0x004fe2000f8e02ff */
[----:B------:R-:W-:Y:S01]  /*1e30*/  SHF.R.U32.HI R8, RZ, 0x1, R0 ;  /* 0x00000001ff087819 */ /* 0x000fe20000011600 */
[C---:B------:R-:W-:Y:S01]  /*1e40*/  IMAD R24, R12.reuse, UR11, R24 ;  /* 0x0000000b0c187c24 */ /* 0x040fe2000f8e0218 */
[----:B------:R-:W-:Y:S01]  /*1e50*/  IADD3.X R15, PT, PT, R3, UR5, R15, P0, !PT ;  /* 0x00000005030f7c10 */ /* 0x000fe200087fe40f */
[----:B------:R-:W-:Y:S01]  /*1e60*/  IMAD.WIDE.U32 R18, R12, UR10, R18 ;  /* 0x0000000a0c127c25 */ /* 0x000fe2000f8e0012 */
[----:B------:R-:W-:Y:S01]  /*1e70*/  ISETP.GE.AND P3, PT, R10, UR37, PT ;  /* 0x000000250a007c0c */ /* 0x000fe2000bf66270 */
[----:B------:R-:W-:Y:S01]  /*1e80*/  ULOP3.LUT UR5, UR49, 0x80000001, URZ, 0xc0, !UPT ;  /* 0x8000000131057892 */ /* 0x000fe2000f8ec0ff */
[----:B------:R-:W-:Y:S01]  /*1e90*/  LOP3.LUT R5, R8, 0x30, RZ, 0xc0, !PT ;  /* 0x0000003008057812 */ /* 0x000fe200078ec0ff */
[C---:B------:R-:W-:Y:S01]  /*1ea0*/  IMAD R22, R12.reuse, UR9, R22 ;  /* 0x000000090c167c24 */ /* 0x040fe2000f8e0216 */
[----:B------:R-:W-:Y:S01]  /*1eb0*/  @P5 BAR.SYNC.DEFER_BLOCKING 0x0 ;  /* 0x0000000000005b1d */ /* 0x000fe20000010000 */
[----:B------:R-:W-:Y:S01]  /*1ec0*/  IMAD.U32 R4, RZ, RZ, UR43 ;  /* 0x0000002bff047e24 */ /* 0x000fe2000f8e00ff */
[----:B------:R-:W-:Y:S01]  /*1ed0*/  LOP3.LUT R232, R5, 0x7, R232, 0xf8, !PT ;  /* 0x0000000705e87812 */ /* 0x000fe200078ef8e8 */
[----:B------:R-:W-:Y:S01]  /*1ee0*/  IMAD.WIDE.U32 R12, R12, UR8, R14 ;  /* 0x000000080c0c7c25 */ /* 0x000fe2000f8e000e */
[C---:B------:R-:W-:Y:S01]  /*1ef0*/  @!P4 LEA R14, P0, R11.reuse, R240, 0x1 ;  /* 0x000000f00b0ec211 */ /* 0x040fe200078008ff */
[----:B------:R-:W-:Y:S01]  /*1f00*/  UISETP.NE.AND UP0, UPT, UR5, 0x1, UPT ;  /* 0x000000010500788c */ /* 0x000fe2000bf05270 */
        /* <DEDUP_REMOVED lines=14> */
[----:B------:R-:W-:Y:S01]  /*1ff0*/  USEL UR5, URZ, 0x8000, UP0 ;  /* 0x00008000ff057887 */ /* 0x000fe20008000000 */
[C---:B------:R-:W-:Y:S01]  /*2000*/  @!P2 IMAD R13, R2.reuse, UR14, RZ ;  /* 0x0000000e020dac24 */ /* 0x040fe2000f8e02ff */
[----:B------:R-:W-:Y:S01]  /*2010*/  LEA R11, R11, UR24, 0x1 ;  /* 0x000000180b0b7c11 */ /* 0x000fe2000f8e08ff */
[----:B------:R-:W-:Y:S01]  /*2020*/  @!P2 IMAD R12, R2, UR12, RZ ;  /* 0x0000000c020cac24 */ /* 0x000fe2000f8e02ff */
[----:B------:R-:W1:Y:S01]  /*2030*/  S2R R216, SR_TID.X ;  /* 0x0000000000d87919 */ /* 0x000e620000002100 */
[----:B------:R-:W-:Y:S01]  /*2040*/  @!P3 IMAD.MOV.U32 R24, RZ, RZ, R18 ;  /* 0x000000ffff18b224 */ /* 0x000fe200078e0012 */
[----:B------:R-:W2:Y:S01]  /*2050*/  LDC R243, c[0x0][0x44c] ;  /* 0x00011300fff37b82 */ /* 0x000ea20000000800 */
[C---:B------:R-:W-:Y:S01]  /*2060*/  @!P2 IMAD R13, R16.reuse, UR15, R13 ;  /* 0x0000000f100dac24 */ /* 0x040fe2000f8e020d */
[----:B------:R-:W3:Y:S01]  /*2070*/  LDCU UR11, c[0x0][0x590] ;  /* 0x0000b200ff0b77ac */ /* 0x000ee20008000800 */
[C---:B------:R-:W-:Y:S01]  /*2080*/  @!P2 IMAD R12, R16.reuse, UR13, R12 ;  /* 0x0000000d100cac24 */ /* 0x040fe2000f8e020c */
[----:B------:R-:W-:Y:S01]  /*2090*/  @!PT LDS RZ, [RZ] ;  /* 0x00000000fffff984 */ /* 0x000fe20000000800 */
[----:B------:R-:W-:Y:S01]  /*20a0*/  @!PT LDS RZ, [RZ] ;  /* 0x00000000fffff984 */ /* 0x000fe20000000800 */
[----:B------:R-:W-:Y:S01]  /*20b0*/  @!PT LDS RZ, [RZ] ;  /* 0x00000000fffff984 */ /* 0x000fe20000000800 */
[----:B------:R-:W-:Y:S01]  /*20c0*/  @!P1 LDGSTS.E.BYPASS.LTC128B.128 [R11+0x10000], desc[UR34][R238.64] ;  /* 0x10000000ee0b9fae */ /* 0x000fe2000b981a22 */
[----:B------:R-:W-:-:S04]  /*20d0*/  @!P2 IMAD.WIDE.U32 R18, R16, UR14, R18 ;  /* 0x0000000e1012ac25 */ /* 0x000fc8000f8e0012 */
[----:B------:R-:W-:Y:S01]  /*20e0*/  IMAD.MOV.U32 R231, RZ, RZ, 0x7f800000 ;  /* 0x7f800000ffe77424 */ /* 0x000fe200078e00ff */
[----:B------:R-:W-:Y:S01]  /*20f0*/  @!P1 LDGSTS.E.BYPASS.LTC128B.128 [R11+0x12000], desc[UR34][R238.64+0x80] ;  /* 0x12000080ee0b9fae */ /* 0x000fe2000b981a22 */
[----:B------:R-:W-:-:S04]  /*2100*/  @!P2 IMAD.WIDE.U32 R16, R16, UR12, R6 ;  /* 0x0000000c1010ac25 */ /* 0x000fc8000f8e0006 */
[----:B------:R-:W-:Y:S01]  /*2110*/  IMAD.MOV.U32 R225, RZ, RZ, 0x40 ;  /* 0x00000040ffe17424 */ /* 0x000fe200078e00ff */
[----:B------:R-:W4:Y:S01]  /*2120*/  @!P3 LDC.64 R6, c[0x0][0x388] ;  /* 0x0000e200ff06bb82 */ /* 0x000f220000000a00 */
[----:B------:R-:W-:Y:S01]  /*2130*/  @!P1 LDGSTS.E.BYPASS.LTC128B.128 [R11+0x14000], desc[UR34][R238.64+0x100] ;  /* 0x14000100ee0b9fae */ /* 0x000fe2000b981a22 */
[----:B------:R-:W-:Y:S02]  /*2140*/  VIADD R233, R11, UR5 ;  /* 0x000000050be97c36 */ /* 0x000fe40008000000 */
[----:B------:R-:W-:Y:S01]  /*2150*/  IMAD.MOV.U32 R224, RZ, RZ, 0x20 ;  /* 0x00000020ffe07424 */ /* 0x000fe200078e00ff */
[----:B------:R-:W-:Y:S01]  /*2160*/  @!P1 LDGSTS.E.BYPASS.LTC128B.128 [R11+0x16000], desc[UR34][R238.64+0x180] ;  /* 0x16000180ee0b9fae */ /* 0x000fe2000b981a22 */
[----:B------:R-:W-:Y:S02]  /*2170*/  VIADD R3, R232, 0x8 ;  /* 0x00000008e8037836 */ /* 0x000fe40000000000 */
[----:B------:R-:W-:Y:S01]  /*2180*/  IMAD.MOV.U32 R246, RZ, RZ, 0x10 ;  /* 0x00000010fff67424 */ /* 0x000fe200078e00ff */
[----:B------:R-:W-:Y:S01]  /*2190*/  @P1 STS.128 [R11+0x10000], RZ ;  /* 0x010000ff0b001388 */ /* 0x000fe20000000c00 */
[C---:B------:R-:W-:Y:S01]  /*21a0*/  @!P3 IMAD.WIDE.U32 R24, R10.reuse, UR14, R24 ;  /* 0x0000000e0a18bc25 */ /* 0x040fe2000f8e0018 */
[----:B------:R-:W-:Y:S01]  /*21b0*/  ISETP.GE.AND P0, PT, R3, UR42, PT ;  /* 0x0000002a03007c0c */ /* 0x000fe2000bf06270 */
[----:B------:R-:W-:Y:S01]  /*21c0*/  UIADD3 UR27, UPT, UPT, UR27, 0x40, URZ ;  /* 0x000000401b1b7890 */ /* 0x000fe2000fffe0ff */
[----:B------:R-:W-:Y:S01]  /*21d0*/  @P1 STS.128 [R11+0x12000], RZ ;  /* 0x012000ff0b001388 */ /* 0x000fe20000000c00 */
[----:B------:R-:W3:Y:S01]  /*21e0*/  @!P2 LDC.64 R2, c[0x0][0x388] ;  /* 0x0000e200ff02ab82 */ /* 0x000ee20000000a00 */
[----:B------:R-:W-:Y:S01]  /*21f0*/  @!P2 IMAD.IADD R13, R19, 0x1, R13 ;  /* 0x00000001130da824 */ /* 0x000fe200078e020d */
[----:B------:R-:W-:Y:S01]  /*2200*/  CS2R R190, SRZ ;  /* 0x0000000000be7805 */ /* 0x000fe2000001ff00 */
[----:B------:R-:W-:Y:S01]  /*2210*/  @P1 STS.128 [R11+0x14000], RZ ;  /* 0x014000ff0b001388 */ /* 0x000fe20000000c00 */
[----:B------:R-:W-:Y:S01]  /*2220*/  @!P3 IMAD.WIDE.U32 R22, R10, UR12, R22 ;  /* 0x0000000c0a16bc25 */ /* 0x000fe2000f8e0016 */
[----:B------:R-:W-:-:S02]  /*2230*/  CS2R R188, SRZ ;  /* 0x0000000000bc7805 */ /* 0x000fc4000001ff00 */
[----:B------:R-:W-:Y:S01]  /*2240*/  CS2R R194, SRZ ;  /* 0x0000000000c27805 */ /* 0x000fe2000001ff00 */
[----:B------:R-:W-:Y:S01]  /*2250*/  @P1 STS.128 [R11+0x16000], RZ ;  /* 0x016000ff0b001388 */ /* 0x000fe20000000c00 */
[----:B------:R-:W-:Y:S01]  /*2260*/  @!P2 IMAD.IADD R12, R17, 0x1, R12 ;  /* 0x00000001110ca824 */ /* 0x000fe200078e020c */
[----:B------:R-:W-:Y:S01]  /*2270*/  CS2R R192, SRZ ;  /* 0x0000000000c07805 */ /* 0x000fe2000001ff00 */
[----:B------:R-:W-:Y:S01]  /*2280*/  IMAD.MOV.U32 R245, RZ, RZ, 0x20 ;  /* 0x00000020fff57424 */ /* 0x000fe200078e00ff */
[----:B------:R-:W-:Y:S01]  /*2290*/  @P4 STS.128 [R11+0x11000], RZ ;  /* 0x011000ff0b004388 */ /* 0x000fe20000000c00 */
[----:B------:R-:W-:Y:S01]  /*22a0*/  IMAD.MOV.U32 R244, RZ, RZ, 0x40 ;  /* 0x00000040fff47424 */ /* 0x000fe200078e00ff */
[----:B------:R-:W-:Y:S01]  /*22b0*/  CS2R R186, SRZ ;  /* 0x0000000000ba7805 */ /* 0x000fe2000001ff00 */
[----:B------:R-:W-:Y:S01]  /*22c0*/  IMAD.MOV.U32 R235, RZ, RZ, 0x4 ;  /* 0x00000004ffeb7424 */ /* 0x000fe200078e00ff */
        /* <DEDUP_REMOVED lines=8> */
[----:B------:R-:W-:Y:S01]  /*2350*/  @P4 STS.128 [R11+0x17000], RZ ;  /* 0x017000ff0b004388 */ /* 0x000fe20000000c00 */
        /* <DEDUP_REMOVED lines=18> */
[----:B------:R1:W-:Y:S01]  /*2480*/  @!P4 LDGSTS.E.BYPASS.LTC128B.128 [R11+0x17000], desc[UR34][R4.64+0x180] ;  /* 0x17000180040bcfae */ /* 0x0003e2000b981a22 */
[----:B------:R-:W-:-:S02]  /*2490*/  CS2R R148, SRZ ;  /* 0x0000000000947805 */ /* 0x000fc4000001ff00 */
        /* <DEDUP_REMOVED lines=18> */
[----:B------:R-:W-:Y:S01]  /*25c0*/  @P1 STS.128 [R233], RZ ;  /* 0x000000ffe9001388 */ /* 0x000fe20000000c00 */
[----:B------:R-:W-:Y:S02]  /*25d0*/  CS2R R70, SRZ ;  /* 0x0000000000467805 */ /* 0x000fe4000001ff00 */
[----:B------:R-:W-:Y:S02]  /*25e0*/  CS2R R68, SRZ ;  /* 0x0000000000447805 */ /* 0x000fe4000001ff00 */
[----:B------:R-:W-:Y:S01]  /*25f0*/  CS2R R62, SRZ ;  /* 0x00000000003e7805 */ /* 0x000fe2000001ff00 */
[----:B------:R-:W-:Y:S01]  /*2600*/  @P1 STS.128 [R233+0x2000], RZ ;  /* 0x002000ffe9001388 */ /* 0x000fe20000000c00 */
[----:B------:R-:W-:-:S02]  /*2610*/  CS2R R60, SRZ ;  /* 0x00000000003c7805 */ /* 0x000fc4000001ff00 */
[----:B------:R-:W-:Y:S01]  /*2620*/  CS2R R66, SRZ ;  /* 0x0000000000427805 */ /* 0x000fe2000001ff00 */
[----:B-1----:R-:W1:Y:S01]  /*2630*/  @!P3 LDC.64 R4, c[0x0][0x390] ;  /* 0x0000e400ff04bb82 */ /* 0x002e620000000a00 */
[----:B------:R-:W-:Y:S01]  /*2640*/  @P1 STS.128 [R233+0x4000], RZ ;  /* 0x004000ffe9001388 */ /* 0x000fe20000000c00 */
[----:B------:R-:W-:Y:S02]  /*2650*/  CS2R R64, SRZ ;  /* 0x0000000000407805 */ /* 0x000fe4000001ff00 */
[----:B------:R-:W-:Y:S02]  /*2660*/  CS2R R58, SRZ ;  /* 0x00000000003a7805 */ /* 0x000fe4000001ff00 */
[----:B------:R-:W-:Y:S01]  /*2670*/  CS2R R56, SRZ ;  /* 0x0000000000387805 */ /* 0x000fe2000001ff00 */
[----:B------:R-:W-:Y:S01]  /*2680*/  @P1 STS.128 [R233+0x6000], RZ ;  /* 0x006000ffe9001388 */ /* 0x000fe20000000c00 */
[----:B---3--:R-:W-:Y:S02]  /*2690*/  @!P2 LEA R2, P1, R18, R2, 0x1 ;  /* 0x000000021202a211 */ /* 0x008fe400078208ff */
[----:B------:R-:W-:-:S02]  /*26a0*/  CS2R R54, SRZ ;  /* 0x0000000000367805 */ /* 0x000fc4000001ff00 */
[----:B------:R-:W-:Y:S01]  /*26b0*/  CS2R R52, SRZ ;  /* 0x0000000000347805 */ /* 0x000fe2000001ff00 */
[----:B------:R-:W-:Y:S01]  /*26c0*/  @P4 STS.128 [R233+0x1000], RZ ;  /* 0x001000ffe9004388 */ /* 0x000fe20000000c00 */
[----:B------:R-:W-:Y:S01]  /*26d0*/  @!P2 LEA.HI.X R3, R18, R3, R13, 0x1, P1 ;  /* 0x000000031203a211 */ /* 0x000fe200008f0c0d */
[----:B------:R-:W-:Y:S01]  /*26e0*/  @!P3 IMAD R13, R10, UR13, R23 ;  /* 0x0000000d0a0dbc24 */ /* 0x000fe2000f8e0217 */
        /* <DEDUP_REMOVED lines=9> */
[----:B------:R-:W-:Y:S01]  /*2780*/  @P4 STS.128 [R233+0x7000], RZ ;  /* 0x007000ffe9004388 */ /* 0x000fe20000000c00 */
[----:B------:R-:W-:Y:S02]  /*2790*/  CS2R R36, SRZ ;  /* 0x0000000000247805 */ /* 0x000fe4000001ff00 */
[----:B------:R-:W-:Y:S02]  /*27a0*/  CS2R R30, SRZ ;  /* 0x00000000001e7805 */ /* 0x000fe4000001ff00 */
[----:B-1----:R-:W-:Y:S01]  /*27b0*/  @!P3 LEA R4, P1, R22, R4, 0x1 ;  /* 0x000000041604b211 */ /* 0x002fe200078208ff */
[----:B------:R-:W-:Y:S01]  /*27c0*/  @!PT LDS RZ, [RZ] ;  /* 0x00000000fffff984 */ /* 0x000fe20000000800 */
[----:B------:R-:W-:Y:S01]  /*27d0*/  @!PT LDS RZ, [RZ] ;  /* 0x00000000fffff984 */ /* 0x000fe20000000800 */
[----:B------:R-:W-:Y:S01]  /*27e0*/  @!PT LDS RZ, [RZ] ;  /* 0x00000000fffff984 */ /* 0x000fe20000000800 */
[----:B------:R-:W-:Y:S01]  /*27f0*/  @!P4 LDGSTS.E.BYPASS.LTC128B.128 [R233+0x1000], desc[UR34][R14.64] ;  /* 0x010000000ee9cfae */ /* 0x000fe2000b981a22 */
[----:B------:R-:W-:-:S02]  /*2800*/  CS2R R28, SRZ ;  /* 0x00000000001c7805 */ /* 0x000fc4000001ff00 */
[----:B------:R-:W-:Y:S02]  /*2810*/  CS2R R34, SRZ ;  /* 0x0000000000227805 */ /* 0x000fe4000001ff00 */
[----:B------:R-:W-:Y:S01]  /*2820*/  @!P3 LEA.HI.X R5, R22, R5, R13, 0x1, P1 ;  /* 0x000000051605b211 */ /* 0x000fe200008f0c0d */
[----:B------:R-:W-:Y:S01]  /*2830*/  @!P4 LDGSTS.E.BYPASS.LTC128B.128 [R233+0x3000], desc[UR34][R14.64+0x80] ;  /* 0x030000800ee9cfae */ /* 0x000fe2000b981a22 */
[----:B------:R-:W-:Y:S02]  /*2840*/  CS2R R32, SRZ ;  /* 0x0000000000207805 */ /* 0x000fe4000001ff00 */
[----:B------:R-:W-:Y:S01]  /*2850*/  CS2R R26, SRZ ;  /* 0x00000000001a7805 */ /* 0x000fe2000001ff00 */
[----:B------:R-:W-:Y:S01]  /*2860*/  USHF.L.U32 UR50, UR50, 0x3, URZ ;  /* 0x0000000332327899 */ /* 0x000fe200080006ff */
[----:B------:R-:W-:Y:S01]  /*2870*/  @!P4 LDGSTS.E.BYPASS.LTC128B.128 [R233+0x5000], desc[UR34][R14.64+0x100] ;  /* 0x050001000ee9cfae */ /* 0x000fe2000b981a22 */
[----:B------:R-:W1:Y:S03]  /*2880*/  LDCU UR8, c[0x0][0x3e0] ;  /* 0x00007c00ff0877ac */ /* 0x000e660008000800 */
[----:B------:R3:W-:Y:S01]  /*2890*/  @!P4 LDGSTS.E.BYPASS.LTC128B.128 [R233+0x7000], desc[UR34][R14.64+0x180] ;  /* 0x070001800ee9cfae */ /* 0x0007e2000b981a22 */
[----:B----4-:R-:W-:Y:S01]  /*28a0*/  @!P3 LEA R20, P4, R24, R6, 0x1 ;  /* 0x000000061814b211 */ /* 0x010fe200078808ff */
[----:B------:R-:W4:Y:S01]  /*28b0*/  LDCU UR10, c[0x0][0x50c] ;  /* 0x0000a180ff0a77ac */ /* 0x000f220008000800 */
[----:B------:R-:W1:Y:S01]  /*28c0*/  LDCU UR9, c[0x0][0x45c] ;  /* 0x00008b80ff0977ac */ /* 0x000e620008000800 */
[----:B---3--:R-:W-:-:S05]  /*28d0*/  @!P3 IMAD R14, R10, UR15, R25 ;  /* 0x0000000f0a0ebc24 */ /* 0x008fca000f8e0219 */
        /* <DEDUP_REMOVED lines=34> */
[----:B------:R-:W5:Y:S04]  /*2b00*/  @!P0 LDG.E R230, desc[UR34][R12.64+0x20] ;  /* 0x000020220ce68981 */ /* 0x000f68000c1e1900 */
[----:B------:R-:W-:Y:S01]  /*2b10*/  @P2 STS.128 [R11+0x21000], RZ ;  /* 0x021000ff0b002388 */ /* 0x000fe20000000c00 */
[----:B--2---:R-:W-:-:S03]  /*2b20*/  IMAD.SHL.U32 R5, R0, 0x40, RZ ;  /* 0x0000004000057824 */ /* 0x004fc600078e00ff */
        /* <DEDUP_REMOVED lines=11> */
[----:B------:R-:W-:-:S02]  /*2be0*/  IMAD.SHL.U32 R4, R0, 0x2, RZ ;  /* 0x0000000200047824 */ /* 0x000fc400078e00ff */
[----:B------:R-:W-:Y:S01]  /*2bf0*/  IMAD.SHL.U32 R2, R0, 0x10, RZ ;  /* 0x0000001000027824 */ /* 0x000fe200078e00ff */
[----:B------:R-:W-:Y:S01]  /*2c00*/  SHF.R.U32.HI R229, RZ, 0x2, R216 ;  /* 0x00000002ffe57819 */ /* 0x000fe200000116d8 */
[----:B------:R-:W-:Y:S01]  /*2c10*/  IMAD.SHL.U32 R213, R216, 0x40, RZ ;  /* 0x00000040d8d57824 */ /* 0x000fe200078e00ff */
[----:B------:R-:W-:Y:S01]  /*2c20*/  LOP3.LUT R4, R4, 0x20, RZ, 0xc0, !PT ;  /* 0x0000002004047812 */ /* 0x000fe200078ec0ff */
[C---:B------:R-:W-:Y:S01]  /*2c30*/  IMAD.SHL.U32 R215, R216.reuse, 0x2, RZ ;  /* 0x00000002d8d77824 */ /* 0x040fe200078e00ff */
[----:B------:R1:W5:Y:S01]  /*2c40*/  @!P1 LDG.E R231, desc[UR34][R12.64] ;  /* 0x000000220ce79981 */ /* 0x000362000c1e1900 */
[----:B------:R-:W-:Y:S01]  /*2c50*/  IMAD.SHL.U32 R214, R216, 0x20, RZ ;  /* 0x00000020d8d67824 */ /* 0x000fe200078e00ff */
[----:B------:R-:W-:Y:S01]  /*2c60*/  LOP3.LUT R4, R4, 0x18, R10, 0xf8, !PT ;  /* 0x0000001804047812 */ /* 0x000fe200078ef80a */
[----:B---3--:R-:W-:Y:S01]  /*2c70*/  IMAD.SHL.U32 R7, R0, 0x20, RZ ;  /* 0x0000002000077824 */ /* 0x008fe200078e00ff */
[----:B------:R-:W-:-:S04]  /*2c80*/  LOP3.LUT R6, R5, 0x1c0, RZ, 0xc0, !PT ;  /* 0x000001c005067812 */ /* 0x000fc800078ec0ff */
[----:B------:R-:W-:Y:S02]  /*2c90*/  LOP3.LUT R3, R7, 0x200, RZ, 0xc0, !PT ;  /* 0x0000020007037812 */ /* 0x000fe400078ec0ff */
[----:B------:R-:W-:Y:S02]  /*2ca0*/  LOP3.LUT R6, R6, 0x38, R9, 0xf8, !PT ;  /* 0x0000003806067812 */ /* 0x000fe400078ef809 */
[----:B------:R-:W-:Y:S02]  /*2cb0*/  LOP3.LUT R2, R3, 0x3800, R2, 0xf8, !PT ;  /* 0x0000380003027812 */ /* 0x000fe400078ef802 */
[----:B------:R-:W-:Y:S01]  /*2cc0*/  LOP3.LUT R223, R6, 0x8, R0, 0x78, !PT ;  /* 0x0000000806df7812 */ /* 0x000fe200078e7800 */
[----:B------:R-:W-:Y:S01]  /*2cd0*/  IMAD.SHL.U32 R212, R216, 0x8, RZ ;  /* 0x00000008d8d47824 */ /* 0x000fe200078e00ff */
[----:B------:R-:W-:Y:S02]  /*2ce0*/  LOP3.LUT R3, R213, 0x1c0, RZ, 0xc0, !PT ;  /* 0x000001c0d5037812 */ /* 0x000fe400078ec0ff */
[----:B------:R-:W-:-:S02]  /*2cf0*/  LOP3.LUT R223, R2, R223, RZ, 0xfc, !PT ;  /* 0x000000df02df7212 */ /* 0x000fc400078efcff */
[----:B------:R-:W-:Y:S01]  /*2d00*/  LOP3.LUT R2, R215, 0x38, RZ, 0xc0, !PT ;  /* 0x00000038d7027812 */ /* 0x000fe200078ec0ff */
[----:B------:R-:W-:Y:S01]  /*2d10*/  IMAD.SHL.U32 R247, R216, 0x10, RZ ;  /* 0x00000010d8f77824 */ /* 0x000fe200078e00ff */
[----:B--2---:R-:W-:Y:S02]  /*2d20*/  LOP3.LUT R11, R5, 0x200, RZ, 0xc0, !PT ;  /* 0x00000200050b7812 */ /* 0x004fe400078ec0ff */
[----:B------:R-:W-:Y:S02]  /*2d30*/  LOP3.LUT R4, R4, 0x1c0, R5, 0xf8, !PT ;  /* 0x000001c004047812 */ /* 0x000fe400078ef805 */
[----:B------:R-:W-:Y:S02]  /*2d40*/  R2P PR, R0, 0x6 ;  /* 0x0000000600007804 */ /* 0x000fe40000000000 */
[----:B------:R-:W-:Y:S02]  /*2d50*/  LOP3.LUT R0, R214, 0x200, RZ, 0xc0, !PT ;  /* 0x00000200d6007812 */ /* 0x000fe400078ec0ff */
[----:B------:R-:W-:-:S02]  /*2d60*/  LOP3.LUT R3, R3, 0x38, R212, 0xf8, !PT ;  /* 0x0000003803037812 */ /* 0x000fc400078ef8d4 */
        /* <DEDUP_REMOVED lines=8> */
[----:B------:R-:W-:Y:S02]  /*2df0*/  LOP3.LUT R5, R9, 0x200, R5, 0xf8, !PT ;  /* 0x0000020009057812 */ /* 0x000fe400078ef805 */
[----:B------:R-:W-:Y:S02]  /*2e00*/  LOP3.LUT R4, R213, 0x200, RZ, 0xc0, !PT ;  /* 0x00000200d5047812 */ /* 0x000fe400078ec0ff */
[----:B------:R-:W-:Y:S02]  /*2e10*/  SHF.R.U32.HI R2, RZ, 0x1, R216 ;  /* 0x00000001ff027819 */ /* 0x000fe400000116d8 */
[----:B------:R-:W-:-:S02]  /*2e20*/  SEL R225, R225, 0xffffffc0, !P2 ;  /* 0xffffffc0e1e17807 */ /* 0x000fc40005000000 */
[----:B------:R-:W-:Y:S02]  /*2e30*/  LEA R223, R223, UR24, 0x1 ;  /* 0x00000018dfdf7c11 */ /* 0x000fe4000f8e08ff */
[----:B------:R-:W-:Y:S02]  /*2e40*/  LOP3.LUT R7, R214, 0xc00, RZ, 0xc0, !PT ;  /* 0x00000c00d6077812 */ /* 0x000fe400078ec0ff */
[----:B------:R-:W-:Y:S01]  /*2e50*/  LOP3.LUT R234, R0, R234, RZ, 0xfc, !PT ;  /* 0x000000ea00ea7212 */ /* 0x000fe200078efcff */
[----:B------:R-:W-:Y:S01]  /*2e60*/  IMAD.IADD R220, R225, 0x1, R223 ;  /* 0x00000001e1dc7824 */ /* 0x000fe200078e02df */
[----:B------:R-:W-:Y:S02]  /*2e70*/  LOP3.LUT R0, R4, 0xc00, R214, 0xf8, !PT ;  /* 0x00000c0004007812 */ /* 0x000fe400078ef8d6 */
[----:B------:R-:W-:Y:S02]  /*2e80*/  LOP3.LUT R217, R3, 0x8, R2, 0x78, !PT ;  /* 0x0000000803d97812 */ /* 0x000fe400078e7802 */
[----:B------:R-:W-:-:S02]  /*2e90*/  SEL R224, R224, 0xffffffe0, !P1 ;  /* 0xffffffe0e0e07807 */ /* 0x000fc40004800000 */
[----:B------:R-:W-:Y:S02]  /*2ea0*/  LEA R6, R6, UR24, 0x1 ;  /* 0x0000001806067c11 */ /* 0x000fe4000f8e08ff */
[----:B------:R-:W-:Y:S02]  /*2eb0*/  LEA R5, R5, UR24, 0x1 ;  /* 0x0000001805057c11 */ /* 0x000fe4000f8e08ff */
[----:B------:R-:W-:Y:S02]  /*2ec0*/  LOP3.LUT R4, R4, 0x400, R214, 0xf8, !PT ;  /* 0x0000040004047812 */ /* 0x000fe400078ef8d6 */
[----:B------:R-:W-:Y:S02]  /*2ed0*/  LOP3.LUT R7, R7, 0x6, R215, 0xf8, !PT ;  /* 0x0000000607077812 */ /* 0x000fe400078ef8d7 */
[----:B------:R-:W-:Y:S02]  /*2ee0*/  LOP3.LUT P2, RZ, R216, 0x4, RZ, 0xc0, !PT ;  /* 0x00000004d8ff7812 */ /* 0x000fe4000784c0ff */
[----:B------:R-:W-:-:S02]  /*2ef0*/  CS2R R24, SRZ ;  /* 0x0000000000187805 */ /* 0x000fc4000001ff00 */
[-C--:B------:R-:W-:Y:S02]  /*2f00*/  LOP3.LUT R0, R0, R217.reuse, RZ, 0xfc, !PT ;  /* 0x000000d900007212 */ /* 0x080fe400078efcff */
[----:B------:R-:W-:Y:S02]  /*2f10*/  CS2R R22, SRZ ;  /* 0x0000000000167805 */ /* 0x000fe4000001ff00 */
[----:B------:R-:W-:Y:S02]  /*2f20*/  LOP3.LUT R217, R4, R217, RZ, 0xfc, !PT ;  /* 0x000000d904d97212 */ /* 0x000fe400078efcff */
[----:B------:R-:W-:Y:S02]  /*2f30*/  CS2R R20, SRZ ;  /* 0x0000000000147805 */ /* 0x000fe4000001ff00 */
[----:B------:R-:W-:Y:S01]  /*2f40*/  LOP3.LUT R247, R7, R247, RZ, 0xfc, !PT ;  /* 0x000000f707f77212 */ /* 0x000fe200078efcff */
[----:B------:R-:W-:Y:S01]  /*2f50*/  VIADD R219, R6, UR5 ;  /* 0x0000000506db7c36 */ /* 0x000fe20008000000 */
[----:B------:R-:W-:Y:S01]  /*2f60*/  LOP3.LUT P3, RZ, R216, 0x2, RZ, 0xc0, !PT ;  /* 0x00000002d8ff7812 */ /* 0x000fe2000786c0ff */
[----:B------:R-:W-:Y:S01]  /*2f70*/  IMAD.IADD R222, R224, 0x1, R223 ;  /* 0x00000001e0de7824 */ /* 0x000fe200078e02df */
[----:B------:R-:W-:Y:S01]  /*2f80*/  LOP3.LUT P4, RZ, R216, 0x8, RZ, 0xc0, !PT ;  /* 0x00000008d8ff7812 */ /* 0x000fe2000788c0ff */
[----:B------:R-:W-:Y:S01]  /*2f90*/  VIADD R218, R5, UR5 ;  /* 0x0000000505da7c36 */ /* 0x000fe20008000000 */
[----:B------:R-:W-:Y:S01]  /*2fa0*/  SHF.R.U32.HI R242, RZ, 0x2, R216 ;  /* 0x00000002fff27819 */ /* 0x000fe200000116d8 */
[----:B------:R-:W-:Y:S01]  /*2fb0*/  IMAD.IADD R221, R224, 0x1, R220 ;  /* 0x00000001e0dd7824 */ /* 0x000fe200078e02dc */
[----:B------:R-:W-:Y:S01]  /*2fc0*/  SEL R246, R246, 0xfffffff0, !P2 ;  /* 0xfffffff0f6f67807 */ /* 0x000fe20005000000 */
[----:B------:R-:W-:-:S02]  /*2fd0*/  UISETP.GE.AND UP1, UPT, UR27, UR33, UPT ;  /* 0x000000211b00728c */ /* 0x000fc4000bf26270 */
[----:B-1--4-:R-:W-:-:S12]  /*2fe0*/  USHF.L.U32 UR11, UR11, 0x6, URZ ;  /* 0x000000060b0b7899 */ /* 0x012fd800080006ff */
.L_x_2128:
[----:B------:R-:W0:Y:S01]  /*2ff0*/  LDGDEPBAR ;  /* 0x00000000000079af */ /* 0x000e220000000000 */
[----:B------:R-:W-:Y:S01]  /*3000*/  IMAD.IADD R116, R219, 0x1, R224 ;  /* 0x00000001db747824 */ /* 0x000fe200078e02e0 */
[----:B------:R-:W-:Y:S01]  /*3010*/  LEA R197, R247, UR4, 0x1 ;  /* 0x00000004f7c57c11 */ /* 0x000fe2000f8e08ff */
[----:B------:R-:W-:Y:S02]  /*3020*/  IMAD.IADD R225, R219, 0x1, R225 ;  /* 0x00000001dbe17824 */ /* 0x000fe400078e02e1 */
[----:B-----5:R-:W-:Y:S01]  /*3030*/  FMUL.FTZ R200, R230, 1.4426950216293334961 ;  /* 0x3fb8aa3be6c87820 */ /* 0x020fe20000410000 */
[----:B------:R-:W-:Y:S01]  /*3040*/  PLOP3.LUT P6, PT, PT, PT, UP1, 0x80, 0x8 ;  /* 0x000000000008781c */ /* 0x000fe20003fcf018 */
[----:B------:R-:W-:Y:S01]  /*3050*/  UISETP.NE.AND UP2, UPT, UR49, URZ, UPT ;  /* 0x000000ff3100728c */ /* 0x000fe2000bf45270 */
[C---:B------:R-:W-:Y:S01]  /*3060*/  IMAD.IADD R130, R197.reuse, 0x1, R246 ;  /* 0x00000001c5827824 */ /* 0x040fe200078e02f6 */
[----:B------:R-:W-:Y:S01]  /*3070*/  IADD3 R224, PT, PT, R224, R225, RZ ;  /* 0x000000e1e0e07210 */ /* 0x000fe20007ffe0ff */
[----:B------:R-:W-:Y:S01]  /*3080*/  VIADD R127, R197, 0x2a020 ;  /* 0x0002a020c57f7836 */ /* 0x000fe20000000000 */
[----:B------:R-:W-:Y:S02]  /*3090*/  PLOP3.LUT P1, PT, PT, PT, UP1, 0x80, 0x8 ;  /* 0x000000000008781c */ /* 0x000fe40003f2f018 */
[----:B------:R-:W-:Y:S02]  /*30a0*/  PLOP3.LUT P5, PT, PT, PT, UP1, 0x80, 0x8 ;  /* 0x000000000008781c */ /* 0x000fe40003faf018 */
[----:B------:R-:W-:Y:S01]  /*30b0*/  PLOP3.LUT P0, PT, PT, PT, UP1, 0x80, 0x8 ;  /* 0x000000000008781c */ /* 0x000fe20003f0f018 */
[----:B------:R-:W-:Y:S04]  /*30c0*/  DEPBAR.LE SB0, 0x0 ;  /* 0x000080000000791a */ /* 0x000fe80000000000 */
[----:B------:R-:W-:Y:S06]  /*30d0*/  BAR.SYNC.DEFER_BLOCKING 0x0 ;  /* 0x0000000000007b1d */ /* 0x000fec0000010000 */
        /* <DEDUP_REMOVED lines=83> */
[----:B------:R1:W3:Y:S06]  /*3610*/  LDSM.16.M88.4 R84, [R223+0x1e800] ;  /* 0x01e80000df54783b */ /* 0x0002ec0000000200 */
[----:B------:R-:W3:Y:S01]  /*3620*/  LDSM.16.M88.4 R92, [R116+0x6000] ;  /* 0x00600000745c783b */ /* 0x000ee20000000200 */
[C---:B----4-:R-:W-:Y:S08]  /*3630*/  HMMA.16816.F32.BF16 R4, R100.reuse, R104, R4 ;  /* 0x000000686404723c */ /* 0x050ff00000041804 */
[C---:B------:R-:W-:Y:S01]  /*3640*/  HMMA.16816.F32.BF16 R8, R100.reuse, R106, R8 ;  /* 0x0000006a6408723c */ /* 0x040fe20000041808 */
[----:B------:R-:W-:Y:S07]  /*3650*/  LDSM.16.M88.4 R104, [R220+0x1e000] ;  /* 0x01e00000dc68783b */ /* 0x000fee0000000200 */
[C---:B--2---:R-:W-:Y:S03]  /*3660*/  HMMA.16816.F32.BF16 R12, R100.reuse, R88, R12 ;  /* 0x00000058640c723c */ /* 0x044fe6000004180c */
[----:B-1----:R-:W-:Y:S05]  /*3670*/  LEA R223, R234, UR4, 0x1 ;  /* 0x00000004eadf7c11 */ /* 0x002fea000f8e08ff */
[----:B------:R-:W-:Y:S01]  /*3680*/  HMMA.16816.F32.BF16 R16, R100, R90, R16 ;  /* 0x0000005a6410723c */ /* 0x000fe20000041810 */
[----:B------:R-:W1:Y:S06]  /*3690*/  LDSM.16.M88.4 R88, [R222+0x1e800] ;  /* 0x01e80000de58783b */ /* 0x000e6c0000000200 */
[----:B------:R2:W4:Y:S01]  /*36a0*/  LDSM.16.M88.4 R100, [R225+0x6000] ;  /* 0x00600000e164783b */ /* 0x0005220000000200 */
[C---:B------:R-:W-:Y:S08]  /*36b0*/  HMMA.16816.F32.BF16 R4, R108.reuse, R112, R4 ;  /* 0x000000706c04723c */ /* 0x040ff00000041804 */
[C---:B------:R-:W-:Y:S01]  /*36c0*/  HMMA.16816.F32.BF16 R8, R108.reuse, R114, R8 ;  /* 0x000000726c08723c */ /* 0x040fe20000041808 */
[----:B------:R-:W-:Y:S07]  /*36d0*/  LDSM.16.M88.4 R112, [R221+0x1e000] ;  /* 0x01e00000dd70783b */ /* 0x000fee0000000200 */
[C---:B---3--:R-:W-:Y:S03]  /*36e0*/  HMMA.16816.F32.BF16 R12, R108.reuse, R84, R12 ;  /* 0x000000546c0c723c */ /* 0x048fe6000004180c */
[----:B--2---:R-:W-:Y:S05]  /*36f0*/  SEL R225, R244, 0xffffffc0, !P2 ;  /* 0xffffffc0f4e17807 */ /* 0x004fea0005000000 */
[----:B------:R-:W-:Y:S01]  /*3700*/  HMMA.16816.F32.BF16 R16, R108, R86, R16 ;  /* 0x000000566c10723c */ /* 0x000fe20000041810 */
[----:B------:R2:W3:Y:S06]  /*3710*/  LDSM.16.M88.4 R84, [R220+0x1e800] ;  /* 0x01e80000dc54783b */ /* 0x0004ec0000000200 */
[----:B------:R4:W3:Y:S01]  /*3720*/  LDSM.16.M88.4 R108, [R224+0x6000] ;  /* 0x00600000e06c783b */ /* 0x0008e20000000200 */
[C---:B------:R-:W-:Y:S08]  /*3730*/  HMMA.16816.F32.BF16 R4, R92.reuse, R96, R4 ;  /* 0x000000605c04723c */ /* 0x040ff00000041804 */
[C---:B------:R-:W-:Y:S08]  /*3740*/  HMMA.16816.F32.BF16 R8, R92.reuse, R98, R8 ;  /* 0x000000625c08723c */ /* 0x040ff00000041808 */
[C---:B-1----:R-:W-:Y:S03]  /*3750*/  HMMA.16816.F32.BF16 R12, R92.reuse, R88, R12 ;  /* 0x000000585c0c723c */ /* 0x042fe6000004180c */
[-C--:B--2---:R-:W-:Y:S02]  /*3760*/  IADD3 R220, PT, PT, R225, R223.reuse, RZ ;  /* 0x000000dfe1dc7210 */ /* 0x084fe40007ffe0ff */
[----:B----4-:R-:W-:Y:S03]  /*3770*/  SEL R224, R245, 0xffffffe0, !P3 ;  /* 0xffffffe0f5e07807 */ /* 0x010fe60005800000 */
[----:B------:R-:W-:Y:S03]  /*3780*/  HMMA.16816.F32.BF16 R16, R92, R90, R16 ;  /* 0x0000005a5c10723c */ /* 0x000fe60000041810 */
[----:B------:R-:W-:Y:S05]  /*3790*/  IADD3 R222, PT, PT, R224, R223, RZ ;  /* 0x000000dfe0de7210 */ /* 0x000fea0007ffe0ff */
[C---:B------:R-:W-:Y:S08]  /*37a0*/  HMMA.16816.F32.BF16 R4, R100.reuse, R104, R4 ;  /* 0x000000686404723c */ /* 0x040ff00000041804 */
[C---:B------:R-:W-:Y:S08]  /*37b0*/  HMMA.16816.F32.BF16 R8, R100.reuse, R106, R8 ;  /* 0x0000006a6408723c */ /* 0x040ff00000041808 */
[C---:B---3--:R-:W-:Y:S08]  /*37c0*/  HMMA.16816.F32.BF16 R12, R100.reuse, R84, R12 ;  /* 0x00000054640c723c */ /* 0x048ff0000004180c */
[----:B------:R-:W-:Y:S01]  /*37d0*/  HMMA.16816.F32.BF16 R16, R100, R86, R16 ;  /* 0x000000566410723c */ /* 0x000fe20000041810 */
[----:B------:R1:W2:Y:S07]  /*37e0*/  LDSM.16.M88.4 R84, [R221+0x1e800] ;  /* 0x01e80000dd54783b */ /* 0x0002ae0000000200 */
[C---:B------:R-:W-:Y:S08]  /*37f0*/  HMMA.16816.F32.BF16 R4, R108.reuse, R112, R4 ;  /* 0x000000706c04723c */ /* 0x040ff00000041804 */
[C---:B------:R-:W-:Y:S03]  /*3800*/  HMMA.16816.F32.BF16 R8, R108.reuse, R114, R8 ;  /* 0x000000726c08723c */ /* 0x040fe60000041808 */
[----:B------:R-:W-:Y:S05]  /*3810*/  LEA R114, R0, UR4, 0x1 ;  /* 0x0000000400727c11 */ /* 0x000fea000f8e08ff */
[----:B------:R-:W-:Y:S01]  /*3820*/  IMAD.IADD R113, R114, 0x1, R224 ;  /* 0x0000000172717824 */ /* 0x000fe200078e02e0 */
[----:B-1----:R-:W-:Y:S01]  /*3830*/  IADD3 R221, PT, PT, R224, R220, RZ ;  /* 0x000000dce0dd7210 */ /* 0x002fe20007ffe0ff */
[----:B------:R-:W-:Y:S02]  /*3840*/  IMAD.IADD R112, R114, 0x1, R225 ;  /* 0x0000000172707824 */ /* 0x000fe400078e02e1 */
[----:B------:R-:W-:Y:S01]  /*3850*/  FMUL.FTZ R5, R5, UR10 ;  /* 0x0000000a05057c20 */ /* 0x000fe20008410000 */
[----:B------:R-:W-:Y:S01]  /*3860*/  FMUL.FTZ R4, R4, UR10 ;  /* 0x0000000a04047c20 */ /* 0x000fe20008410000 */
[----:B------:R-:W-:Y:S01]  /*3870*/  FMUL.FTZ R7, R7, UR10 ;  /* 0x0000000a07077c20 */ /* 0x000fe20008410000 */
[----:B------:R-:W-:Y:S01]  /*3880*/  FMUL.FTZ R6, R6, UR10 ;  /* 0x0000000a06067c20 */ /* 0x000fe20008410000 */
[----:B------:R1:W-:Y:S01]  /*3890*/  MUFU.TANH R119, R5 ;  /* 0x0000000500777308 */ /* 0x0003e20000002400 */
[----:B------:R-:W-:Y:S02]  /*38a0*/  IMAD.IADD R116, R224, 0x1, R112 ;  /* 0x00000001e0747824 */ /* 0x000fe400078e0270 */
[----:B------:R-:W-:Y:S01]  /*38b0*/  FMUL.FTZ R8, R8, UR10 ;  /* 0x0000000a08087c20 */ /* 0x000fe20008410000 */
[----:B------:R-:W-:Y:S01]  /*38c0*/  FMUL.FTZ R11, R11, UR10 ;  /* 0x0000000a0b0b7c20 */ /* 0x000fe20008410000 */
[----:B------:R-:W-:Y:S01]  /*38d0*/  FMUL.FTZ R9, R9, UR10 ;  /* 0x0000000a09097c20 */ /* 0x000fe20008410000 */
[----:B------:R-:W-:Y:S04]  /*38e0*/  FMUL.FTZ R10, R10, UR10 ;  /* 0x0000000a0a0a7c20 */ /* 0x000fe80008410000 */
[----:B------:R3:W4:Y:S01]  /*38f0*/  MUFU.TANH R117, R4 ;  /* 0x0000000400757308 */ /* 0x0007220000002400 */
[C---:B--2---:R-:W-:Y:S09]  /*3900*/  HMMA.16816.F32.BF16 R12, R108.reuse, R84, R12 ;  /* 0x000000546c0c723c */ /* 0x044ff2000004180c */
[----:B------:R4:W-:Y:S01]  /*3910*/  MUFU.TANH R120, R7 ;  /* 0x0000000700787308 */ /* 0x0009e20000002400 */
[----:B-1----:R-:W-:Y:S01]  /*3920*/  @P1 LOP3.LUT R5, R215, 0x6, RZ, 0xc0, !PT ;  /* 0x00000006d7051812 */ /* 0x002fe200078ec0ff */
[----:B------:R-:W-:Y:S01]  /*3930*/  HMMA.16816.F32.BF16 R16, R108, R86, R16 ;  /* 0x000000566c10723c */ /* 0x000fe20000041810 */
[----:B------:R-:W-:Y:S02]  /*3940*/  PLOP3.LUT P1, PT, PT, PT, UP1, 0x80, 0x8 ;  /* 0x000000000008781c */ /* 0x000fe40003f2f018 */
[----:B------:R-:W-:Y:S02]  /*3950*/  @P5 LOP3.LUT R5, R5, 0xe0, R229, 0xf8, !PT ;  /* 0x000000e005055812 */ /* 0x000fe400078ef8e5 */
[----:B------:R-:W-:Y:S03]  /*3960*/  PLOP3.LUT P5, PT, PT, PT, UP1, 0x80, 0x8 ;  /* 0x000000000008781c */ /* 0x000fe60003faf018 */
[----:B------:R-:W1:Y:S01]  /*3970*/  MUFU.TANH R118, R6 ;  /* 0x0000000600767308 */ /* 0x000e620000002400 */
[----:B---3--:R-:W-:Y:S04]  /*3980*/  IMAD.U32 R4, RZ, RZ, UR36 ;  /* 0x00000024ff047e24 */ /* 0x008fe8000f8e00ff */
[----:B------:R-:W-:Y:S01]  /*3990*/  @P0 IMAD R4, R4, 0x40, R5 ;  /* 0x0000004004040824 */ /* 0x000fe200078e0205 */
[----:B------:R-:W-:Y:S01]  /*39a0*/  PLOP3.LUT P0, PT, PT, PT, UP1, 0x80, 0x8 ;  /* 0x000000000008781c */ /* 0x000fe20003f0f018 */
[----:B------:R-:W-:Y:S03]  /*39b0*/  FMUL.FTZ R12, R12, UR10 ;  /* 0x0000000a0c0c7c20 */ /* 0x000fe60008410000 */
[----:B------:R2:W-:Y:S01]  /*39c0*/  MUFU.TANH R121, R8 ;  /* 0x0000000800797308 */ /* 0x0005e20000002400 */
[-C--:B----4-:R-:W-:Y:S01]  /*39d0*/  MOV R7, R117.reuse ;  /* 0x0000007500077202 */ /* 0x090fe20000000f00 */
[----:B------:R-:W-:Y:S01]  /*39e0*/  FMUL.FTZ R14, R14, UR10 ;  /* 0x0000000a0e0e7c20 */ /* 0x000fe20008410000 */
[----:B------:R-:W-:Y:S01]  /*39f0*/  @P6 ISETP.GE.AND P6, PT, R4, UR33, PT ;  /* 0x0000002104006c0c */ /* 0x000fe2000bfc6270 */
[----:B------:R-:W-:Y:S01]  /*3a00*/  FMUL.FTZ R15, R15, UR10 ;  /* 0x0000000a0f0f7c20 */ /* 0x000fe20008410000 */
[----:B------:R-:W-:Y:S01]  /*3a10*/  FMUL.FTZ R13, R13, UR10 ;  /* 0x0000000a0d0d7c20 */ /* 0x000fe20008410000 */
[----:B------:R-:W-:Y:S01]  /*3a20*/  FMUL.FTZ R16, R16, UR10 ;  /* 0x0000000a10107c20 */ /* 0x000fe20008410000 */
[----:B------:R-:W-:Y:S03]  /*3a30*/  @P1 FSEL R7, R117, -INF , !P6 ;  /* 0xff80000075071808 */ /* 0x000fe60007000000 */
[----:B------:R3:W-:Y:S01]  /*3a40*/  MUFU.TANH R124, R11 ;  /* 0x0000000b007c7308 */ /* 0x0007e20000002400 */
[----:B-1----:R-:W-:Y:S01]  /*3a50*/  IMAD.MOV.U32 R5, RZ, RZ, R118 ;  /* 0x000000ffff057224 */ /* 0x002fe200078e0076 */
[----:B------:R-:W-:Y:S01]  /*3a60*/  PLOP3.LUT P1, PT, PT, PT, UP1, 0x80, 0x8 ;  /* 0x000000000008781c */ /* 0x000fe20003f2f018 */
[----:B------:R-:W-:Y:S01]  /*3a70*/  @P0 VIADD R6, R4, 0x1 ;  /* 0x0000000104060836 */ /* 0x000fe20000000000 */
[----:B------:R-:W-:Y:S01]  /*3a80*/  @P5 FSEL R5, R118, -INF , !P6 ;  /* 0xff80000076055808 */ /* 0x000fe20007000000 */
[----:B------:R-:W-:Y:S01]  /*3a90*/  FMUL.FTZ R17, R17, UR10 ;  /* 0x0000000a11117c20 */ /* 0x000fe20008410000 */
[----:B------:R-:W-:Y:S01]  /*3aa0*/  PLOP3.LUT P5, PT, PT, PT, UP1, 0x80, 0x8 ;  /* 0x000000000008781c */ /* 0x000fe20003faf018 */
[----:B------:R-:W-:Y:S01]  /*3ab0*/  FMUL.FTZ R18, R18, UR10 ;  /* 0x0000000a12127c20 */ /* 0x000fe20008410000 */
[----:B------:R-:W-:Y:S02]  /*3ac0*/  PLOP3.LUT P6, PT, PT, PT, UP1, 0x80, 0x8 ;  /* 0x000000000008781c */ /* 0x000fe40003fcf018 */
[----:B------:R1:W-:Y:S01]  /*3ad0*/  MUFU.TANH R123, R9 ;  /* 0x00000009007b7308 */ /* 0x0003e20000002400 */
[----:B------:R-:W-:Y:S01]  /*3ae0*/  PLOP3.LUT P0, PT, PT, PT, UP1, 0x80, 0x8 ;  /* 0x000000000008781c */ /* 0x000fe20003f0f018 */
[----:B--2---:R-:W-:Y:S02]  /*3af0*/  IMAD.MOV.U32 R8, RZ, RZ, R120 ;  /* 0x000000ffff087224 */ /* 0x004fe400078e0078 */
[----:B------:R-:W-:Y:S01]  /*3b00*/  FMUL.FTZ R19, R19, UR10 ;  /* 0x0000000a13137c20 */ /* 0x000fe20008410000 */
[----:B------:R-:W-:Y:S01]  /*3b10*/  FFMA.FTZ R117, -R117, R117, 1 ;  /* 0x3f80000075757423 */ /* 0x000fe20000010175 */
[----:B------:R-:W-:Y:S04]  /*3b20*/  @P1 ISETP.GE.AND P1, PT, R6, UR33, PT ;  /* 0x0000002106001c0c */ /* 0x000fe8000bf26270 */
[----:B------:R-:W2:Y:S01]  /*3b30*/  MUFU.TANH R122, R10 ;  /* 0x0000000a007a7308 */ /* 0x000ea20000002400 */
[----:B---3--:R-:W-:Y:S01]  /*3b40*/  IMAD.MOV.U32 R11, RZ, RZ, R119 ;  /* 0x000000ffff0b7224 */ /* 0x008fe200078e0077 */
[----:B------:R-:W-:Y:S01]  /*3b50*/  @P5 IADD3 R6, PT, PT, R4, 0x8, RZ ;  /* 0x0000000804065810 */ /* 0x000fe20007ffe0ff */
[----:B------:R-:W-:Y:S01]  /*3b60*/  FMUL.FTZ R117, R117, UR10 ;  /* 0x0000000a75757c20 */ /* 0x000fe20008410000 */
[----:B------:R-:W-:Y:S02]  /*3b70*/  PLOP3.LUT P5, PT, PT, PT, UP1, 0x80, 0x8 ;  /* 0x000000000008781c */ /* 0x000fe40003faf018 */
[C---:B------:R-:W-:Y:S01]  /*3b80*/  @P6 FSEL R11, R119.reuse, -INF , !P1 ;  /* 0xff800000770b6808 */ /* 0x040fe20004800000 */
[----:B------:R-:W-:Y:S01]  /*3b90*/  FFMA.FTZ R119, -R119, R119, 1 ;  /* 0x3f80000077777423 */ /* 0x000fe20000010177 */
[----:B------:R-:W-:Y:S01]  /*3ba0*/  @P0 FSEL R8, R120, -INF , !P1 ;  /* 0xff80000078080808 */ /* 0x000fe20004800000 */
[----:B-1----:R-:W-:Y:S01]  /*3bb0*/  FMUL.FTZ R9, R231, 1.4426950216293334961 ;  /* 0x3fb8aa3be7097820 */ /* 0x002fe20000410000 */
[----:B------:R-:W-:Y:S01]  /*3bc0*/  PLOP3.LUT P6, PT, PT, PT, UP1, 0x80, 0x8 ;  /* 0x000000000008781c */ /* 0x000fe20003fcf018 */
[----:B------:R-:W-:Y:S01]  /*3bd0*/  MUFU.TANH R125, R12 ;  /* 0x0000000c007d7308 */ /* 0x000fe20000002400 */
[----:B------:R-:W-:Y:S01]  /*3be0*/  PLOP3.LUT P1, PT, PT, PT, UP1, 0x80, 0x8 ;  /* 0x000000000008781c */ /* 0x000fe20003f2f018 */
[----:B------:R-:W-:Y:S01]  /*3bf0*/  FMUL.FTZ R119, R119, UR10 ;  /* 0x0000000a77777c20 */ /* 0x000fe20008410000 */
[----:B------:R-:W-:Y:S03]  /*3c00*/  FSETP.NEU.FTZ.AND P0, PT, R231, -INF , PT ;  /* 0xff800000e700780b */ /* 0x000fe60003f1d000 */
[----:B------:R-:W-:Y:S02]  /*3c10*/  @P5 ISETP.GE.AND P5, PT, R6, UR33, PT ;  /* 0x0000002106005c0c */ /* 0x000fe4000bfa6270 */
[----:B------:R-:W-:Y:S01]  /*3c20*/  FSEL R6, R9, RZ, P0 ;  /* 0x000000ff09067208 */ /* 0x000fe20000000000 */
[----:B--2---:R-:W-:Y:S01]  /*3c30*/  IMAD.MOV.U32 R9, RZ, RZ, R122 ;  /* 0x000000ffff097224 */ /* 0x004fe200078e007a */
[----:B------:R-:W-:Y:S01]  /*3c40*/  PLOP3.LUT P0, PT, PT, PT, UP1, 0x80, 0x8 ;  /* 0x000000000008781c */ /* 0x000fe20003f0f018 */
[----:B------:R-:W1:Y:S01]  /*3c50*/  MUFU.TANH R126, R14 ;  /* 0x0000000e007e7308 */ /* 0x000e620000002400 */
[-C--:B------:R-:W-:Y:S01]  /*3c60*/  MOV R10, R121.reuse ;  /* 0x00000079000a7202 */ /* 0x080fe20000000f00 */
[--C-:B------:R-:W-:Y:S01]  /*3c70*/  FFMA.FTZ R248, R7, UR9, -R6.reuse ;  /* 0x0000000907f87c23 */ /* 0x100fe20008010806 */
[----:B------:R-:W-:Y:S01]  /*3c80*/  @P6 FSEL R10, R121, -INF , !P5 ;  /* 0xff800000790a6808 */ /* 0x000fe20006800000 */
[--C-:B------:R-:W-:Y:S01]  /*3c90*/  FFMA.FTZ R228, R11, UR9, -R6.reuse ;  /* 0x000000090be47c23 */ /* 0x100fe20008010806 */
[----:B------:R-:W-:Y:S01]  /*3ca0*/  @P1 FSEL R9, R122, -INF , !P5 ;  /* 0xff8000007a091808 */ /* 0x000fe20006800000 */
[----:B------:R-:W-:Y:S01]  /*3cb0*/  FFMA.FTZ R121, -R121, R121, 1 ;  /* 0x3f80000079797423 */ /* 0x000fe20000010179 */
[----:B------:R-:W-:Y:S03]  /*3cc0*/  FSETP.NEU.FTZ.AND P1, PT, R230, -INF , PT ;  /* 0xff800000e600780b */ /* 0x000fe60003f3d000 */
[----:B------:R-:W2:Y:S01]  /*3cd0*/  MUFU.TANH R129, R15 ;  /* 0x0000000f00817308 */ /* 0x000ea20000002400 */
[----:B------:R-:W-:Y:S01]  /*3ce0*/  PLOP3.LUT P6, PT, PT, PT, UP1, 0x80, 0x8 ;  /* 0x000000000008781c */ /* 0x000fe20003fcf018 */
[----:B------:R-:W-:Y:S01]  /*3cf0*/  FFMA.FTZ R227, R10, UR9, -R6 ;  /* 0x000000090ae37c23 */ /* 0x000fe20008010806 */
[----:B------:R-:W-:Y:S01]  /*3d00*/  PLOP3.LUT P5, PT, PT, PT, UP1, 0x80, 0x8 ;  /* 0x000000000008781c */ /* 0x000fe20003faf018 */
[----:B------:R-:W-:Y:S01]  /*3d10*/  @P0 VIADD R7, R4, 0x9 ;  /* 0x0000000904070836 */ /* 0x000fe20000000000 */
[----:B------:R-:W-:Y:S01]  /*3d20*/  FSEL R200, R200, RZ, P1 ;  /* 0x000000ffc8c87208 */ /* 0x000fe20000800000 */
[----:B------:R-:W-:Y:S01]  /*3d30*/  FMUL.FTZ R121, R121, UR10 ;  /* 0x0000000a79797c20 */ /* 0x000fe20008410000 */
[----:B------:R-:W-:Y:S03]  /*3d40*/  PLOP3.LUT P1, PT, PT, PT, UP1, 0x80, 0x8 ;  /* 0x000000000008781c */ /* 0x000fe60003f2f018 */
[----:B------:R-:W3:Y:S01]  /*3d50*/  MUFU.TANH R128, R13 ;  /* 0x0000000d00807308 */ /* 0x000ee20000002400 */
[----:B------:R-:W-:Y:S01]  /*3d60*/  PLOP3.LUT P0, PT, PT, PT, UP1, 0x80, 0x8 ;  /* 0x000000000008781c */ /* 0x000fe20003f0f018 */
[--C-:B------:R-:W-:Y:S01]  /*3d70*/  FFMA.FTZ R206, R8, UR9, -R200.reuse ;  /* 0x0000000908ce7c23 */ /* 0x100fe200080108c8 */
[----:B------:R-:W-:Y:S02]  /*3d80*/  IMAD.MOV.U32 R8, RZ, RZ, R123 ;  /* 0x000000ffff087224 */ /* 0x000fe400078e007b */
[----:B------:R-:W-:Y:S01]  /*3d90*/  FFMA.FTZ R207, R5, UR9, -R200 ;  /* 0x0000000905cf7c23 */ /* 0x000fe200080108c8 */
[----:B------:R-:W-:Y:S01]  /*3da0*/  IMAD.MOV.U32 R5, RZ, RZ, R124 ;  /* 0x000000ffff057224 */ /* 0x000fe200078e007c */
[----:B------:R-:W-:Y:S01]  /*3db0*/  @P6 ISETP.GE.AND P6, PT, R7, UR33, PT ;  /* 0x0000002107006c0c */ /* 0x000fe2000bfc6270 */
[----:B------:R-:W-:Y:S01]  /*3dc0*/  FFMA.FTZ R205, R9, UR9, -R200 ;  /* 0x0000000909cd7c23 */ /* 0x000fe200080108c8 */
[----:B------:R-:W-:Y:S01]  /*3dd0*/  @P5 IADD3 R7, PT, PT, R4, 0x10, RZ ;  /* 0x0000001004075810 */ /* 0x000fe20007ffe0ff */
[----:B------:R-:W4:Y:S01]  /*3de0*/  MUFU.TANH R131, R16 ;  /* 0x0000001000837308 */ /* 0x000f220000002400 */
[----:B------:R-:W-:Y:S02]  /*3df0*/  PLOP3.LUT P5, PT, PT, PT, UP1, 0x80, 0x8 ;  /* 0x000000000008781c */ /* 0x000fe40003faf018 */
[C---:B------:R-:W-:Y:S01]  /*3e00*/  @P1 FSEL R8, R123.reuse, -INF , !P6 ;  /* 0xff8000007b081808 */ /* 0x040fe20007000000 */
[----:B------:R-:W-:Y:S01]  /*3e10*/  FFMA.FTZ R123, -R123, R123, 1 ;  /* 0x3f8000007b7b7423 */ /* 0x000fe2000001017b */
[----:B------:R-:W-:Y:S02]  /*3e20*/  PLOP3.LUT P1, PT, PT, PT, UP1, 0x80, 0x8 ;  /* 0x000000000008781c */ /* 0x000fe40003f2f018 */
[----:B------:R-:W-:Y:S01]  /*3e30*/  @P0 FSEL R5, R124, -INF , !P6 ;  /* 0xff8000007c050808 */ /* 0x000fe20007000000 */
[----:B------:R-:W-:Y:S01]  /*3e40*/  FFMA.FTZ R226, R8, UR9, -R6 ;  /* 0x0000000908e27c23 */ /* 0x000fe20008010806 */
[----:B------:R-:W-:Y:S01]  /*3e50*/  PLOP3.LUT P0, PT, PT, PT, UP1, 0x80, 0x8 ;  /* 0x000000000008781c */ /* 0x000fe20003f0f018 */
[----:B-1----:R-:W-:Y:S01]  /*3e60*/  IMAD.MOV.U32 R8, RZ, RZ, R126 ;  /* 0x000000ffff087224 */ /* 0x002fe200078e007e */
[----:B------:R-:W-:Y:S01]  /*3e70*/  PLOP3.LUT P6, PT, PT, PT, UP1, 0x80, 0x8 ;  /* 0x000000000008781c */ /* 0x000fe20003fcf018 */
[----:B------:R-:W-:Y:S01]  /*3e80*/  FFMA.FTZ R204, R5, UR9, -R200 ;  /* 0x0000000905cc7c23 */ /* 0x000fe200080108c8 */
[----:B------:R-:W1:Y:S01]  /*3e90*/  MUFU.TANH R196, R17 ;  /* 0x0000001100c47308 */ /* 0x000e620000002400 */
[----:B------:R-:W-:Y:S01]  /*3ea0*/  @P5 ISETP.GE.AND P5, PT, R7, UR33, PT ;  /* 0x0000002107005c0c */ /* 0x000fe2000bfa6270 */
[----:B------:R-:W-:Y:S01]  /*3eb0*/  FMUL.FTZ R123, R123, UR10 ;  /* 0x0000000a7b7b7c20 */ /* 0x000fe20008410000 */
[-C--:B------:R-:W-:Y:S02]  /*3ec0*/  MOV R7, R125.reuse ;  /* 0x0000007d00077202 */ /* 0x080fe40000000f00 */
[C---:B------:R-:W-:Y:S01]  /*3ed0*/  @P1 FSEL R7, R125.reuse, -INF , !P5 ;  /* 0xff8000007d071808 */ /* 0x040fe20006800000 */
[----:B------:R-:W-:Y:S01]  /*3ee0*/  FFMA.FTZ R125, -R125, R125, 1 ;  /* 0x3f8000007d7d7423 */ /* 0x000fe2000001017d */
[----:B------:R-:W-:Y:S03]  /*3ef0*/  PLOP3.LUT P1, PT, PT, PT, UP1, 0x80, 0x8 ;  /* 0x000000000008781c */ /* 0x000fe60003f2f018 */
[----:B------:R-:W1:Y:S01]  /*3f00*/  MUFU.TANH R199, R18 ;  /* 0x0000001200c77308 */ /* 0x000e620000002400 */
[----:B------:R-:W-:Y:S01]  /*3f10*/  @P0 FSEL R8, R126, -INF , !P5 ;  /* 0xff8000007e080808 */ /* 0x000fe20006800000 */
[----:B------:R-:W-:Y:S01]  /*3f20*/  FFMA.FTZ R211, R7, UR9, -R6 ;  /* 0x0000000907d37c23 */ /* 0x000fe20008010806 */
[----:B------:R-:W-:Y:S01]  /*3f30*/  PLOP3.LUT P0, PT, PT, PT, UP1, 0x80, 0x8 ;  /* 0x000000000008781c */ /* 0x000fe20003f0f018 */
[----:B------:R-:W-:Y:S01]  /*3f40*/  @P6 VIADD R5, R4, 0x11 ;  /* 0x0000001104056836 */ /* 0x000fe20000000000 */
[----:B------:R-:W-:Y:S01]  /*3f50*/  PLOP3.LUT P5, PT, PT, PT, UP1, 0x80, 0x8 ;  /* 0x000000000008781c */ /* 0x000fe20003faf018 */
[----:B--2---:R-:W-:Y:S01]  /*3f60*/  IMAD.MOV.U32 R7, RZ, RZ, R129 ;  /* 0x000000ffff077224 */ /* 0x004fe200078e0081 */
[----:B------:R-:W-:Y:S03]  /*3f70*/  PLOP3.LUT P6, PT, PT, PT, UP1, 0x80, 0x8 ;  /* 0x000000000008781c */ /* 0x000fe60003fcf018 */
[----:B------:R-:W2:Y:S01]  /*3f80*/  MUFU.TANH R198, R19 ;  /* 0x0000001300c67308 */ /* 0x000ea20000002400 */
[--C-:B------:R-:W-:Y:S01]  /*3f90*/  FFMA.FTZ R203, R8, UR9, -R200.reuse ;  /* 0x0000000908cb7c23 */ /* 0x100fe200080108c8 */
[----:B------:R-:W-:Y:S01]  /*3fa0*/  FMUL.FTZ R125, R125, UR10 ;  /* 0x0000000a7d7d7c20 */ /* 0x000fe20008410000 */
[----:B------:R-:W-:Y:S02]  /*3fb0*/  @P1 ISETP.GE.AND P1, PT, R5, UR33, PT ;  /* 0x0000002105001c0c */ /* 0x000fe4000bf26270 */
[-C--:B---3--:R-:W-:Y:S02]  /*3fc0*/  MOV R5, R128.reuse ;  /* 0x0000008000057202 */ /* 0x088fe40000000f00 */
[----:B------:R-:W-:Y:S03]  /*3fd0*/  @P0 FSEL R7, R129, -INF , !P1 ;  /* 0xff80000081070808 */ /* 0x000fe60004800000 */
[----:B------:R-:W-:Y:S01]  /*3fe0*/  MUFU.EX2 R248, R248 ;  /* 0x000000f800f87308 */ /* 0x000fe20000000800 */
[----:B------:R-:W-:Y:S02]  /*3ff0*/  PLOP3.LUT P0, PT, PT, PT, UP1, 0x80, 0x8 ;  /* 0x000000000008781c */ /* 0x000fe40003f0f018 */
[C---:B------:R-:W-:Y:S01]  /*4000*/  @P5 FSEL R5, R128.reuse, -INF , !P1 ;  /* 0xff80000080055808 */ /* 0x040fe20004800000 */
[----:B------:R-:W-:Y:S01]  /*4010*/  FFMA.FTZ R202, R7, UR9, -R200 ;  /* 0x0000000907ca7c23 */ /* 0x000fe200080108c8 */
[----:B------:R-:W-:Y:S01]  /*4020*/  PLOP3.LUT P5, PT, PT, PT, UP1, 0x80, 0x8 ;  /* 0x000000000008781c */ /* 0x000fe20003faf018 */
[----:B------:R-:W-:Y:S01]  /*4030*/  FFMA.FTZ R128, -R128, R128, 1 ;  /* 0x3f80000080807423 */ /* 0x000fe20000010180 */
[----:B------:R-:W-:Y:S01]  /*4040*/  PLOP3.LUT P1, PT, PT, PT, UP1, 0x80, 0x8 ;  /* 0x000000000008781c */ /* 0x000fe20003f2f018 */
[----:B------:R-:W-:Y:S01]  /*4050*/  FFMA.FTZ R210, R5, UR9, -R6 ;  /* 0x0000000905d27c23 */ /* 0x000fe20008010806 */
[----:B------:R-:W-:Y:S01]  /*4060*/  @P6 IADD3 R5, PT, PT, R4, 0x18, RZ ;  /* 0x0000001804056810 */ /* 0x000fe20007ffe0ff */
[----:B------:R-:W3:Y:S01]  /*4070*/  MUFU.EX2 R228, R228 ;  /* 0x000000e400e47308 */ /* 0x000ee20000000800 */
[----:B------:R-:W-:Y:S01]  /*4080*/  PLOP3.LUT P6, PT, PT, PT, UP1, 0x80, 0x8 ;  /* 0x000000000008781c */ /* 0x000fe20003fcf018 */
[----:B------:R-:W-:Y:S02]  /*4090*/  FMUL.FTZ R128, R128, UR10 ;  /* 0x0000000a80807c20 */ /* 0x000fe40008410000 */
[----:B------:R-:W-:Y:S01]  /*40a0*/  @P0 VIADD R4, R4, 0x19 ;  /* 0x0000001904040836 */ /* 0x000fe20000000000 */
[----:B------:R-:W-:Y:S03]  /*40b0*/  PLOP3.LUT P0, PT, PT, PT, UP1, 0x80, 0x8 ;  /* 0x000000000008781c */ /* 0x000fe60003f0f018 */
[----:B------:R-:W-:Y:S02]  /*40c0*/  @P5 ISETP.GE.AND P5, PT, R5, UR33, PT ;  /* 0x0000002105005c0c */ /* 0x000fe4000bfa6270 */
[----:B------:R-:W-:Y:S01]  /*40d0*/  MUFU.EX2 R207, R207 ;  /* 0x000000cf00cf7308 */ /* 0x000fe20000000800 */
[-C--:B----4-:R-:W-:Y:S02]  /*40e0*/  MOV R5, R131.reuse ;  /* 0x0000008300057202 */ /* 0x090fe40000000f00 */
[C---:B------:R-:W-:Y:S01]  /*40f0*/  @P1 FSEL R5, R131.reuse, -INF , !P5 ;  /* 0xff80000083051808 */ /* 0x040fe20006800000 */
[----:B------:R-:W-:Y:S01]  /*4100*/  FFMA.FTZ R131, -R131, R131, 1 ;  /* 0x3f80000083837423 */ /* 0x000fe20000010183 */
[----:B------:R-:W-:Y:S01]  /*4110*/  @P6 ISETP.GE.AND P6, PT, R4, UR33, PT ;  /* 0x0000002104006c0c */ /* 0x000fe2000bfc6270 */
[----:B-1----:R-:W-:Y:S01]  /*4120*/  IMAD.MOV.U32 R4, RZ, RZ, R196 ;  /* 0x000000ffff047224 */ /* 0x002fe200078e00c4 */
[----:B------:R-:W-:Y:S01]  /*4130*/  PLOP3.LUT P1, PT, PT, PT, UP1, 0x80, 0x8 ;  /* 0x000000000008781c */ /* 0x000fe20003f2f018 */
[--C-:B------:R-:W-:Y:S01]  /*4140*/  FFMA.FTZ R209, R5, UR9, -R6.reuse ;  /* 0x0000000905d17c23 */ /* 0x100fe20008010806 */
[C---:B------:R-:W-:Y:S01]  /*4150*/  @P0 FSEL R4, R196.reuse, -INF , !P6 ;  /* 0xff800000c4040808 */ /* 0x040fe20007000000 */
[----:B------:R-:W1:Y:S01]  /*4160*/  MUFU.EX2 R206, R206 ;  /* 0x000000ce00ce7308 */ /* 0x000e620000000800 */
[----:B------:R-:W-:Y:S01]  /*4170*/  PLOP3.LUT P0, PT, PT, PT, UP1, 0x80, 0x8 ;  /* 0x000000000008781c */ /* 0x000fe20003f0f018 */
[----:B------:R-:W-:Y:S01]  /*4180*/  FFMA.FTZ R196, -R196, R196, 1 ;  /* 0x3f800000c4c47423 */ /* 0x000fe200000101c4 */
[----:B------:R-:W-:Y:S01]  /*4190*/  MOV R5, R199 ;  /* 0x000000c700057202 */ /* 0x000fe20000000f00 */
[----:B------:R-:W-:Y:S01]  /*41a0*/  FFMA.FTZ R6, R4, UR9, -R6 ;  /* 0x0000000904067c23 */ /* 0x000fe20008010806 */
[----:B--2---:R-:W-:Y:S01]  /*41b0*/  IMAD.MOV.U32 R4, RZ, RZ, R198 ;  /* 0x000000ffff047224 */ /* 0x004fe200078e00c6 */
[----:B---3--:R-:W-:Y:S01]  /*41c0*/  F2FP.BF16.F32.PACK_AB R8, R228, R248 ;  /* 0x000000f8e408723e */ /* 0x008fe200000010ff */
[----:B------:R-:W-:Y:S03]  /*41d0*/  FMUL.FTZ R131, R131, UR10 ;  /* 0x0000000a83837c20 */ /* 0x000fe60008410000 */
[----:B------:R-:W-:Y:S01]  /*41e0*/  MUFU.EX2 R227, R227 ;  /* 0x000000e300e37308 */ /* 0x000fe20000000800 */
[----:B------:R-:W-:Y:S01]  /*41f0*/  FMUL.FTZ R196, R196, UR10 ;  /* 0x0000000ac4c47c20 */ /* 0x000fe20008410000 */
[----:B------:R-:W-:Y:S01]  /*4200*/  @P1 FSEL R5, R199, -INF , !P5 ;  /* 0xff800000c7051808 */ /* 0x000fe20006800000 */
[----:B------:R-:W-:Y:S01]  /*4210*/  STS [R197+0x2a000], R8 ;  /* 0x02a00008c5007388 */ /* 0x000fe20000000800 */
[----:B------:R-:W-:Y:S03]  /*4220*/  @P0 FSEL R4, R198, -INF , !P6 ;  /* 0xff800000c6040808 */ /* 0x000fe60007000000 */
[--C-:B------:R-:W-:Y:S03]  /*4230*/  FFMA.FTZ R201, R5, UR9, -R200.reuse ;  /* 0x0000000905c97c23 */ /* 0x100fe600080108c8 */
[----:B------:R-:W-:Y:S01]  /*4240*/  MUFU.EX2 R226, R226 ;  /* 0x000000e200e27308 */ /* 0x000fe20000000800 */
[----:B-1----:R-:W-:Y:S01]  /*4250*/  F2FP.BF16.F32.PACK_AB R7, R206, R207 ;  /* 0x000000cfce07723e */ /* 0x002fe200000010ff */
[----:B------:R-:W-:Y:S01]  /*4260*/  FFMA.FTZ R200, R4, UR9, -R200 ;  /* 0x0000000904c87c23 */ /* 0x000fe200080108c8 */
[----:B------:R-:W-:Y:S03]  /*4270*/  IADD3 R4, PT, PT, R197, 0x2a000, RZ ;  /* 0x0002a000c5047810 */ /* 0x000fe60007ffe0ff */
[----:B------:R1:W-:Y:S04]  /*4280*/  STS [R197+0x2a400], R7 ;  /* 0x02a40007c5007388 */ /* 0x0003e80000000800 */
[----:B------:R-:W-:Y:S01]  /*4290*/  MUFU.EX2 R205, R205 ;  /* 0x000000cd00cd7308 */ /* 0x000fe20000000800 */
[----:B------:R-:W-:Y:S09]  /*42a0*/  @P4 IADD3 R127, PT, PT, R4, -0x20, RZ ;  /* 0xffffffe0047f4810 */ /* 0x000ff20007ffe0ff */
[----:B------:R-:W2:Y:S10]  /*42b0*/  MUFU.EX2 R204, R204 ;  /* 0x000000cc00cc7308 */ /* 0x000eb40000000800 */
[----:B------:R3:W-:Y:S10]  /*42c0*/  MUFU.EX2 R208, R6 ;  /* 0x0000000600d07308 */ /* 0x0007f40000000800 */
[----:B------:R-:W-:Y:S01]  /*42d0*/  MUFU.EX2 R211, R211 ;  /* 0x000000d300d37308 */ /* 0x000fe20000000800 */
[----:B--2---:R-:W-:Y:S05]  /*42e0*/  F2FP.BF16.F32.PACK_AB R5, R204, R205 ;  /* 0x000000cdcc05723e */ /* 0x004fea00000010ff */
[----:B------:R-:W-:Y:S04]  /*42f0*/  STS [R130+0x2a400], R5 ;  /* 0x02a4000582007388 */ /* 0x000fe80000000800 */
[----:B------:R-:W2:Y:S01]  /*4300*/  MUFU.EX2 R210, R210 ;  /* 0x000000d200d27308 */ /* 0x000ea20000000800 */
[----:B---3--:R-:W-:Y:S05]  /*4310*/  F2FP.BF16.F32.PACK_AB R6, R226, R227 ;  /* 0x000000e3e206723e */ /* 0x008fea00000010ff */
[----:B------:R3:W-:Y:S04]  /*4320*/  STS [R130+0x2a000], R6 ;  /* 0x02a0000682007388 */ /* 0x0007e80000000800 */
[----:B------:R-:W-:Y:S10]  /*4330*/  MUFU.EX2 R203, R203 ;  /* 0x000000cb00cb7308 */ /* 0x000ff40000000800 */
[----:B------:R-:W1:Y:S01]  /*4340*/  MUFU.EX2 R202, R202 ;  /* 0x000000ca00ca7308 */ /* 0x000e620000000800 */
[----:B--2---:R-:W-:Y:S05]  /*4350*/  F2FP.BF16.F32.PACK_AB R4, R210, R211 ;  /* 0x000000d3d204723e */ /* 0x004fea00000010ff */
[----:B------:R2:W-:Y:S04]  /*4360*/  STS [R127], R4 ;  /* 0x000000047f007388 */ /* 0x0005e80000000800 */
[----:B------:R-:W3:Y:S10]  /*4370*/  MUFU.EX2 R209, R209 ;  /* 0x000000d100d17308 */ /* 0x000ef40000000800 */
[----:B------:R-:W-:Y:S01]  /*4380*/  MUFU.EX2 R201, R201 ;  /* 0x000000c900c97308 */ /* 0x000fe20000000800 */
[----:B-1----:R-:W-:Y:S05]  /*4390*/  F2FP.BF16.F32.PACK_AB R7, R202, R203 ;  /* 0x000000cbca07723e */ /* 0x002fea00000010ff */
[----:B------:R-:W-:Y:S04]  /*43a0*/  STS [R127+0x400], R7 ;  /* 0x000400077f007388 */ /* 0x000fe80000000800 */
[----:B------:R-:W1:Y:S01]  /*43b0*/  MUFU.EX2 R200, R200 ;  /* 0x000000c800c87308 */ /* 0x000e620000000800 */
[----:B---3--:R-:W-:Y:S02]  /*43c0*/  F2FP.BF16.F32.PACK_AB R6, R208, R209 ;  /* 0x000000d1d006723e */ /* 0x008fe400000010ff */
[----:B--2---:R-:W-:Y:S05]  /*43d0*/  IADD3 R4, PT, PT, R246, R127, RZ ;  /* 0x0000007ff6047210 */ /* 0x004fea0007ffe0ff */
[----:B------:R-:W-:Y:S01]  /*43e0*/  STS [R4], R6 ;  /* 0x0000000604007388 */ /* 0x000fe20000000800 */
[----:B-1----:R-:W-:Y:S05]  /*43f0*/  F2FP.BF16.F32.PACK_AB R5, R200, R201 ;  /* 0x000000c9c805723e */ /* 0x002fea00000010ff */
        /* <DEDUP_REMOVED lines=22> */
[C---:B------:R-:W-:Y:S01]  /*4560*/  HMMA.16816.F32.BF16 R4, R100.reuse, R104, R4 ;  /* 0x000000686404723c */ /* 0x040fe20000041804 */
[----:B------:R-:W-:Y:S01]  /*4570*/  IMAD.U32 R104, RZ, RZ, UR16 ;  /* 0x00000010ff687e24 */ /* 0x000fe2000f8e00ff */
[----:B------:R-:W-:Y:S04]  /*4580*/  MOV R105, UR17 ;  /* 0x0000001100697c02 */ /* 0x000fe80008000f00 */
[C---:B------:R-:W-:Y:S02]  /*4590*/  LEA R250, P0, R232.reuse, R104, 0x2 ;  /* 0x00000068e8fa7211 */ /* 0x040fe400078010ff */
[C---:B------:R-:W-:Y:S03]  /*45a0*/  HMMA.16816.F32.BF16 R8, R100.reuse, R106, R8 ;  /* 0x0000006a6408723c */ /* 0x040fe60000041808 */
[----:B------:R-:W-:Y:S02]  /*45b0*/  LEA.HI.X R251, R232, R105, RZ, 0x2, P0 ;  /* 0x00000069e8fb7211 */ /* 0x000fe400000f14ff */
[----:B------:R-:W-:Y:S03]  /*45c0*/  LDSM.16.M88.4 R104, [R223+0x22800] ;  /* 0x02280000df68783b */ /* 0x000fe60000000200 */
[C---:B-1----:R-:W-:Y:S03]  /*45d0*/  HMMA.16816.F32.BF16 R12, R100.reuse, R84, R12 ;  /* 0x00000054640c723c */ /* 0x042fe6000004180c */
[----:B------:R-:W4:Y:S05]  /*45e0*/  LDG.E R249, desc[UR34][R250.64] ;  /* 0x00000022faf97981 */ /* 0x000f2a000c1e1900 */
[----:B------:R-:W-:Y:S01]  /*45f0*/  HMMA.16816.F32.BF16 R16, R100, R86, R16 ;  /* 0x000000566410723c */ /* 0x000fe20000041810 */
[----:B------:R-:W-:Y:S06]  /*4600*/  LDSM.16.M88.4 R84, [R114+0x12000] ;  /* 0x012000007254783b */ /* 0x000fec0000000200 */
[----:B------:R-:W1:Y:S01]  /*4610*/  LDSM.16.M88.4 R100, [R223+0x22000] ;  /* 0x02200000df64783b */ /* 0x000e620000000200 */
[C---:B--2---:R-:W-:Y:S08]  /*4620*/  HMMA.16816.F32.BF16 R4, R88.reuse, R92, R4 ;  /* 0x0000005c5804723c */ /* 0x044ff00000041804 */
[C---:B------:R-:W-:Y:S01]  /*4630*/  HMMA.16816.F32.BF16 R8, R88.reuse, R94, R8 ;  /* 0x0000005e5808723c */ /* 0x040fe20000041808 */
[----:B------:R-:W2:Y:S06]  /*4640*/  LDSM.16.M88.4 R92, [R113+0x12000] ;  /* 0x01200000715c783b */ /* 0x000eac0000000200 */
[----:B------:R-:W4:Y:S01]  /*4650*/  LDG.E R250, desc[UR34][R250.64+0x20] ;  /* 0x00002022fafa7981 */ /* 0x000f22000c1e1900 */
[C---:B---3--:R-:W-:Y:S08]  /*4660*/  HMMA.16816.F32.BF16 R12, R88.reuse, R96, R12 ;  /* 0x00000060580c723c */ /* 0x048ff0000004180c */
[----:B------:R-:W-:Y:S01]  /*4670*/  HMMA.16816.F32.BF16 R16, R88, R98, R16 ;  /* 0x000000625810723c */ /* 0x000fe20000041810 */
        /* <DEDUP_REMOVED lines=58> */
[C---:B-1----:R-:W-:Y:S05]  /*4a20*/  HMMA.16816.F32.BF16 R4, R96.reuse, R104, R4 ;  /* 0x000000686004723c */ /* 0x042fea0000041804 */
[----:B------:R-:W1:Y:S03]  /*4a30*/  LDSM.16.M88.4 R112, [R220+0x26000] ;  /* 0x02600000dc70783b */ /* 0x000e660000000200 */
[C---:B------:R-:W-:Y:S03]  /*4a40*/  HMMA.16816.F32.BF16 R8, R96.reuse, R106, R8 ;  /* 0x0000006a6008723c */ /* 0x040fe60000041808 */
[----:B------:R-:W-:Y:S05]  /*4a50*/  LDSM.16.M88.4 R104, [R221+0x26000] ;  /* 0x02600000dd68783b */ /* 0x000fea0000000200 */
[C---:B------:R-:W-:Y:S08]  /*4a60*/  HMMA.16816.F32.BF16 R12, R96.reuse, R84, R12 ;  /* 0x00000054600c723c */ /* 0x040ff0000004180c */
[----:B------:R-:W-:Y:S01]  /*4a70*/  HMMA.16816.F32.BF16 R16, R96, R86, R16 ;  /* 0x000000566010723c */ /* 0x000fe20000041810 */
[----:B------:R-:W4:Y:S06]  /*4a80*/  LDSM.16.M88.4 R84, [R220+0x26800] ;  /* 0x02680000dc54783b */ /* 0x000f2c0000000200 */
[----:B------:R-:W4:Y:S01]  /*4a90*/  LDSM.16.M88.4 R96, [R116+0x16000] ;  /* 0x016000007460783b */ /* 0x000f220000000200 */
[C---:B--2---:R-:W-:Y:S08]  /*4aa0*/  HMMA.16816.F32.BF16 R4, R100.reuse, R108, R4 ;  /* 0x0000006c6404723c */ /* 0x044ff00000041804 */
[C---:B------:R-:W-:Y:S08]  /*4ab0*/  HMMA.16816.F32.BF16 R8, R100.reuse, R110, R8 ;  /* 0x0000006e6408723c */ /* 0x040ff00000041808 */
[C---:B---3--:R-:W-:Y:S08]  /*4ac0*/  HMMA.16816.F32.BF16 R12, R100.reuse, R88, R12 ;  /* 0x00000058640c723c */ /* 0x048ff0000004180c */
[----:B------:R-:W-:Y:S01]  /*4ad0*/  HMMA.16816.F32.BF16 R16, R100, R90, R16 ;  /* 0x0000005a6410723c */ /* 0x000fe20000041810 */
[----:B------:R-:W2:Y:S07]  /*4ae0*/  LDSM.16.M88.4 R88, [R221+0x26800] ;  /* 0x02680000dd58783b */ /* 0x000eae0000000200 */
[C---:B-1----:R-:W-:Y:S08]  /*4af0*/  HMMA.16816.F32.BF16 R4, R92.reuse, R112, R4 ;  /* 0x000000705c04723c */ /* 0x042ff00000041804 */
[C---:B------:R-:W-:Y:S08]  /*4b00*/  HMMA.16816.F32.BF16 R8, R92.reuse, R114, R8 ;  /* 0x000000725c08723c */ /* 0x040ff00000041808 */
[C---:B----4-:R-:W-:Y:S03]  /*4b10*/  HMMA.16816.F32.BF16 R12, R92.reuse, R84, R12 ;  /* 0x000000545c0c723c */ /* 0x050fe6000004180c */
[----:B------:R-:W-:Y:S02]  /*4b20*/  LOP3.LUT R85, R215, 0x20, RZ, 0xc0, !PT ;  /* 0x00000020d7557812 */ /* 0x000fe400078ec0ff */
[----:B------:R-:W-:Y:S03]  /*4b30*/  SHF.R.U32.HI R84, RZ, 0x3, R216 ;  /* 0x00000003ff547819 */ /* 0x000fe600000116d8 */
[----:B------:R-:W-:Y:S03]  /*4b40*/  HMMA.16816.F32.BF16 R16, R92, R86, R16 ;  /* 0x000000565c10723c */ /* 0x000fe60000041810 */
[----:B------:R-:W-:Y:S05]  /*4b50*/  LOP3.LUT R84, R85, 0x18, R84, 0xf8, !PT ;  /* 0x0000001855547812 */ /* 0x000fea00078ef854 */
[C---:B------:R-:W-:Y:S08]  /*4b60*/  HMMA.16816.F32.BF16 R4, R96.reuse, R104, R4 ;  /* 0x000000686004723c */ /* 0x040ff00000041804 */
        /* <DEDUP_REMOVED lines=60> */
.L_x_2126:
[----:B------:R2:W-:Y:S01]  /*4f30*/  STS [R197+0x28000], R4 ;  /* 0x02800004c5007388 */ /* 0x0005e20000000800 */
[----:B------:R-:W-:Y:S01]  /*4f40*/  FFMA.FTZ R118, -R118, R118, 1 ;  /* 0x3f80000076767423 */ /* 0x000fe20000010176 */
[----:B------:R-:W-:Y:S01]  /*4f50*/  FFMA.FTZ R120, -R120, R120, 1 ;  /* 0x3f80000078787423 */ /* 0x000fe20000010178 */
[----:B------:R-:W-:Y:S01]  /*4f60*/  FMUL.FTZ R6, R207, R6 ;  /* 0x00000006cf067220 */ /* 0x000fe20000410000 */
[----:B------:R-:W-:Y:S01]  /*4f70*/  FMUL.FTZ R7, R206, R7 ;  /* 0x00000007ce077220 */ /* 0x000fe20000410000 */
[----:B------:R-:W-:Y:S01]  /*4f80*/  FMUL.FTZ R118, R118, UR10 ;  /* 0x0000000a76767c20 */ /* 0x000fe20008410000 */
[----:B------:R-:W-:Y:S01]  /*4f90*/  FMUL.FTZ R120, R120, UR10 ;  /* 0x0000000a78787c20 */ /* 0x000fe20008410000 */
[----:B------:R-:W-:Y:S01]  /*4fa0*/  FADD.FTZ R11, -R250, R11 ;  /* 0x0000000bfa0b7221 */ /* 0x000fe20000010100 */
[----:B------:R-:W-:Y:S01]  /*4fb0*/  FFMA.FTZ R124, -R124, R124, 1 ;  /* 0x3f8000007c7c7423 */ /* 0x000fe2000001017c */
[----:B------:R-:W-:Y:S01]  /*4fc0*/  FADD.FTZ R10, -R250, R10 ;  /* 0x0000000afa0a7221 */ /* 0x000fe20000010100 */
[----:B------:R-:W-:Y:S01]  /*4fd0*/  FFMA.FTZ R122, -R122, R122, 1 ;  /* 0x3f8000007a7a7423 */ /* 0x000fe2000001017a */
[----:B------:R-:W-:Y:S01]  /*4fe0*/  FMUL.FTZ R6, R6, R118 ;  /* 0x0000007606067220 */ /* 0x000fe20000410000 */
[----:B------:R-:W-:Y:S01]  /*4ff0*/  FMUL.FTZ R7, R7, R120 ;  /* 0x0000007807077220 */ /* 0x000fe20000410000 */
[----:B------:R-:W-:Y:S01]  /*5000*/  FMUL.FTZ R11, R204, R11 ;  /* 0x0000000bcc0b7220 */ /* 0x000fe20000410000 */
[----:B------:R-:W-:Y:S01]  /*5010*/  FMUL.FTZ R124, R124, UR10 ;  /* 0x0000000a7c7c7c20 */ /* 0x000fe20008410000 */
[----:B------:R-:W-:Y:S01]  /*5020*/  FMUL.FTZ R10, R205, R10 ;  /* 0x0000000acd0a7220 */ /* 0x000fe20000410000 */
[----:B------:R-:W-:Y:S01]  /*5030*/  FADD.FTZ R15, -R250, R15 ;  /* 0x0000000ffa0f7221 */ /* 0x000fe20000010100 */
[----:B------:R-:W-:Y:S01]  /*5040*/  FMUL.FTZ R122, R122, UR10 ;  /* 0x0000000a7a7a7c20 */ /* 0x000fe20008410000 */
[----:B------:R-:W-:Y:S01]  /*5050*/  FFMA.FTZ R129, -R129, R129, 1 ;  /* 0x3f80000081817423 */ /* 0x000fe20000010181 */
[----:B------:R-:W-:Y:S01]  /*5060*/  FADD.FTZ R14, -R250, R14 ;  /* 0x0000000efa0e7221 */ /* 0x000fe20000010100 */
[----:B------:R-:W-:Y:S01]  /*5070*/  FFMA.FTZ R126, -R126, R126, 1 ;  /* 0x3f8000007e7e7423 */ /* 0x000fe2000001017e */
[----:B------:R-:W-:Y:S01]  /*5080*/  FMUL.FTZ R11, R11, R124 ;  /* 0x0000007c0b0b7220 */ /* 0x000fe20000410000 */
[----:B------:R-:W-:Y:S01]  /*5090*/  FMUL.FTZ R15, R202, R15 ;  /* 0x0000000fca0f7220 */ /* 0x000fe20000410000 */
[----:B------:R-:W-:Y:S01]  /*50a0*/  FMUL.FTZ R10, R10, R122 ;  /* 0x0000007a0a0a7220 */ /* 0x000fe20000410000 */
[----:B------:R-:W-:Y:S01]  /*50b0*/  FMUL.FTZ R129, R129, UR10 ;  /* 0x0000000a81817c20 */ /* 0x000fe20008410000 */
[----:B------:R-:W-:Y:S01]  /*50c0*/  FADD.FTZ R19, -R250, R19 ;  /* 0x00000013fa137221 */ /* 0x000fe20000010100 */
[----:B------:R-:W-:Y:S01]  /*50d0*/  FMUL.FTZ R14, R203, R14 ;  /* 0x0000000ecb0e7220 */ /* 0x000fe20000410000 */
[----:B------:R-:W-:Y:S01]  /*50e0*/  FMUL.FTZ R126, R126, UR10 ;  /* 0x0000000a7e7e7c20 */ /* 0x000fe20008410000 */
[----:B------:R-:W-:Y:S01]  /*50f0*/  FFMA.FTZ R198, -R198, R198, 1 ;  /* 0x3f800000c6c67423 */ /* 0x000fe200000101c6 */
[----:B------:R-:W-:Y:S01]  /*5100*/  FADD.FTZ R18, -R250, R18 ;  /* 0x00000012fa127221 */ /* 0x000fe20000010100 */
[----:B------:R-:W-:Y:S01]  /*5110*/  FFMA.FTZ R199, -R199, R199, 1 ;  /* 0x3f800000c7c77423 */ /* 0x000fe200000101c7 */
[----:B------:R-:W-:Y:S01]  /*5120*/  F2FP.BF16.F32.PACK_AB R6, R7, R6 ;  /* 0x000000060706723e */ /* 0x000fe200000010ff */
[----:B------:R-:W-:Y:S01]  /*5130*/  FMUL.FTZ R15, R15, R129 ;  /* 0x000000810f0f7220 */ /* 0x000fe20000410000 */
[----:B------:R-:W-:Y:S01]  /*5140*/  FMUL.FTZ R19, R200, R19 ;  /* 0x00000013c8137220 */ /* 0x000fe20000410000 */
[----:B------:R-:W-:Y:S01]  /*5150*/  FMUL.FTZ R14, R14, R126 ;  /* 0x0000007e0e0e7220 */ /* 0x000fe20000410000 */
[----:B------:R-:W-:Y:S01]  /*5160*/  FMUL.FTZ R198, R198, UR10 ;  /* 0x0000000ac6c67c20 */ /* 0x000fe20008410000 */
[----:B------:R-:W-:Y:S01]  /*5170*/  FMUL.FTZ R18, R201, R18 ;  /* 0x00000012c9127220 */ /* 0x000fe20000410000 */
[----:B------:R-:W-:Y:S01]  /*5180*/  FMUL.FTZ R199, R199, UR10 ;  /* 0x0000000ac7c77c20 */ /* 0x000fe20008410000 */
[----:B------:R-:W-:Y:S01]  /*5190*/  F2FP.BF16.F32.PACK_AB R10, R11, R10 ;  /* 0x0000000a0b0a723e */ /* 0x000fe200000010ff */
[----:B------:R-:W-:Y:S01]  /*51a0*/  STS [R197+0x28400], R6 ;  /* 0x02840006c5007388 */ /* 0x000fe20000000800 */
[----:B------:R-:W-:Y:S01]  /*51b0*/  FMUL.FTZ R19, R19, R198 ;  /* 0x000000c613137220 */ /* 0x000fe20000410000 */
[----:B------:R-:W-:Y:S01]  /*51c0*/  FMUL.FTZ R18, R18, R199 ;  /* 0x000000c712127220 */ /* 0x000fe20000410000 */
[----:B------:R-:W-:Y:S01]  /*51d0*/  F2FP.BF16.F32.PACK_AB R14, R15, R14 ;  /* 0x0000000e0f0e723e */ /* 0x000fe200000010ff */
[----:B------:R-:W-:Y:S01]  /*51e0*/  STS [R130+0x28000], R8 ;  /* 0x0280000882007388 */ /* 0x000fe20000000800 */
[----:B--2---:R-:W-:Y:S01]  /*51f0*/  F2FP.BF16.F32.PACK_AB R4, R17, R16 ;  /* 0x000000101104723e */ /* 0x004fe200000010ff */
[----:B------:R-:W-:Y:S01]  /*5200*/  IMAD R248, R243, UR8, RZ ;  /* 0x00000008f3f87c24 */ /* 0x000fe2000f8e02ff */
[----:B------:R-:W-:Y:S01]  /*5210*/  F2FP.BF16.F32.PACK_AB R18, R19, R18 ;  /* 0x000000121312723e */ /* 0x000fe200000010ff */
[----:B------:R-:W-:Y:S01]  /*5220*/  STS [R130+0x28400], R10 ;  /* 0x0284000a82007388 */ /* 0x000fe20000000800 */
[----:B------:R-:W-:Y:S02]  /*5230*/  IADD3 R5, PT, PT, R246, R127, RZ ;  /* 0x0000007ff6057210 */ /* 0x000fe40007ffe0ff */
[----:B------:R-:W-:Y:S01]  /*5240*/  LOP3.LUT R226, R2, 0x10, RZ, 0xc0, !PT ;  /* 0x0000001002e27812 */ /* 0x000fe200078ec0ff */
[----:B------:R2:W-:Y:S01]  /*5250*/  STS [R127+-0x2000], R12 ;  /* 0xffe0000c7f007388 */ /* 0x0005e20000000800 */
        /* <DEDUP_REMOVED lines=11> */
[----:B------:R-:W-:Y:S03]  /*5310*/  BAR.SYNC.DEFER_BLOCKING 0x0 ;  /* 0x0000000000007b1d */ /* 0x000fe60000010000 */
[C---:B------:R-:W-:Y:S02]  /*5320*/  IADD3 R112, PT, PT, R226.reuse, 0x2a040, RZ ;  /* 0x0002a040e2707810 */ /* 0x040fe40007ffe0ff */
[----:B--2---:R-:W-:Y:S04]  /*5330*/  IADD3 R12, PT, PT, R226, 0x2a000, RZ ;  /* 0x0002a000e20c7810 */ /* 0x004fe80007ffe0ff */
[----:B------:R-:W-:Y:S01]  /*5340*/  @P2 IADD3 R112, PT, PT, R12, -0x40, RZ ;  /* 0xffffffc00c702810 */ /* 0x000fe20007ffe0ff */
        /* <DEDUP_REMOVED lines=120> */
.L_x_2127:
        /* <DEDUP_REMOVED lines=25> */
[----:B------:R-:W1:Y:S04]  /*5c60*/  LDSM.16.M88.4 R200, [R208+0x28000] ;  /* 0x02800000d0c8783b */ /* 0x000e680000000200 */
[----:B------:R-:W1:Y:S04]  /*5c70*/  LDSM.16.M88.4 R208, [R208+0x29000] ;  /* 0x02900000d0d0783b */ /* 0x000e680000000200 */
[----:B------:R-:W5:Y:S04]  /*5c80*/  @P5 LDG.E R231, desc[UR34][R250.64+-0x100] ;  /* 0xffff0022fae75981 */ /* 0x000f68000c1e1900 */
[----:B------:R-:W-:Y:S01]  /*5c90*/  STL.64 [R1], R20 ;  /* 0x0000001401007387 */ /* 0x000fe20000100a00 */
[-C--:B--2---:R-:W-:Y:S03]  /*5ca0*/  HMMA.16816.F32.BF16 R4, R128, R16.reuse, RZ ;  /* 0x000000108004723c */ /* 0x084fe600000418ff */
[----:B------:R2:W5:Y:S05]  /*5cb0*/  @P5 LDG.E R230, desc[UR34][R250.64+-0xe0] ;  /* 0xffff2022fae65981 */ /* 0x00056a000c1e1900 */
        /* <DEDUP_REMOVED lines=17> */
[C---:B------:R-:W-:Y:S08]  /*5dd0*/  HMMA.16816.F32.BF16 R8, R208.reuse, R204, R8 ;  /* 0x000000ccd008723c */ /* 0x040ff00000041808 */
[-C--:B------:R-:W-:Y:S08]  /*5de0*/  HMMA.16816.F32.BF16 R12, R208, R206.reuse, R12 ;  /* 0x000000ced00c723c */ /* 0x080ff0000004180c */
[C---:B------:R-:W-:Y:S01]  /*5df0*/  HMMA.16816.F32.BF16 R16, R200.reuse, R206, R16 ;  /* 0x000000cec810723c */ /* 0x040fe20000041810 */
[----:B------:R-:W3:Y:S07]  /*5e00*/  LDSM.16.MT88.4 R204, [R227+0x1c800] ;  /* 0x01c80000e3cc783b */ /* 0x000eee0000004200 */
[-C--:B-1----:R-:W-:Y:S08]  /*5e10*/  HMMA.16816.F32.BF16 R84, R200, R196.reuse, R84 ;  /* 0x000000c4c854723c */ /* 0x082ff00000041854 */
[C---:B------:R-:W-:Y:S08]  /*5e20*/  HMMA.16816.F32.BF16 R88, R208.reuse, R196, R88 ;  /* 0x000000c4d058723c */ /* 0x040ff00000041858 */
[-C--:B------:R-:W-:Y:S08]  /*5e30*/  HMMA.16816.F32.BF16 R92, R208, R198.reuse, R92 ;  /* 0x000000c6d05c723c */ /* 0x080ff0000004185c */
[C---:B------:R-:W-:Y:S01]  /*5e40*/  HMMA.16816.F32.BF16 R96, R200.reuse, R198, R96 ;  /* 0x000000c6c860723c */ /* 0x040fe20000041860 */
[----:B------:R-:W1:Y:S07]  /*5e50*/  LDSM.16.MT88.4 R196, [R227+0x1e800] ;  /* 0x01e80000e3c4783b */ /* 0x000e6e0000004200 */
[-C--:B---3--:R-:W-:Y:S08]  /*5e60*/  HMMA.16816.F32.BF16 R100, R200, R204.reuse, R100 ;  /* 0x000000ccc864723c */ /* 0x088ff00000041864 */
[C---:B------:R-:W-:Y:S08]  /*5e70*/  HMMA.16816.F32.BF16 R104, R208.reuse, R204, R104 ;  /* 0x000000ccd068723c */ /* 0x040ff00000041868 */
[-C--:B------:R-:W-:Y:S08]  /*5e80*/  HMMA.16816.F32.BF16 R108, R208, R206.reuse, R108 ;  /* 0x000000ced06c723c */ /* 0x080ff0000004186c */
[C---:B------:R-:W-:Y:S08]  /*5e90*/  HMMA.16816.F32.BF16 R112, R200.reuse, R206, R112 ;  /* 0x000000cec870723c */ /* 0x040ff00000041870 */
[-C--:B-1----:R-:W-:Y:S08]  /*5ea0*/  HMMA.16816.F32.BF16 R116, R200, R196.reuse, R116 ;  /* 0x000000c4c874723c */ /* 0x082ff00000041874 */
        /* <DEDUP_REMOVED lines=8> */
[----:B------:R-:W1:Y:S04]  /*5f30*/  LDSM.16.M88.4 R196, [R228] ;  /* 0x00000000e4c4783b */ /* 0x000e680000000200 */
[----:B------:R-:W3:Y:S01]  /*5f40*/  LDSM.16.M88.4 R204, [R228+0x1000] ;  /* 0x00100000e4cc783b */ /* 0x000ee20000000200 */
[-C--:B-1----:R-:W-:Y:S08]  /*5f50*/  HMMA.16816.F32.BF16 R4, R196, R200.reuse, R4 ;  /* 0x000000c8c404723c */ /* 0x082ff00000041804 */
[C---:B---3--:R-:W-:Y:S08]  /*5f60*/  HMMA.16816.F32.BF16 R8, R204.reuse, R200, R8 ;  /* 0x000000c8cc08723c */ /* 0x048ff00000041808 */
[-C--:B------:R-:W-:Y:S08]  /*5f70*/  HMMA.16816.F32.BF16 R12, R204, R202.reuse, R12 ;  /* 0x000000cacc0c723c */ /* 0x080ff0000004180c */
[C---:B------:R-:W-:Y:S01]  /*5f80*/  HMMA.16816.F32.BF16 R16, R196.reuse, R202, R16 ;  /* 0x000000cac410723c */ /* 0x040fe20000041810 */
        /* <DEDUP_REMOVED lines=10> */
[----:B------:R-:W-:Y:S07]  /*6030*/  LDSM.16.MT88.4 R200, [R227+0x19800] ;  /* 0x01980000e3c8783b */ /* 0x000fee0000004200 */
[-C--:B---3--:R-:W-:Y:S08]  /*6040*/  HMMA.16816.F32.BF16 R116, R196, R208.reuse, R116 ;  /* 0x000000d0c474723c */ /* 0x088ff00000041874 */
[C---:B------:R-:W-:Y:S08]  /*6050*/  HMMA.16816.F32.BF16 R120, R204.reuse, R208, R120 ;  /* 0x000000d0cc78723c */ /* 0x040ff00000041878 */
[-C--:B------:R-:W-:Y:S03]  /*6060*/  HMMA.16816.F32.BF16 R124, R204, R210.reuse, R124 ;  /* 0x000000d2cc7c723c */ /* 0x080fe6000004187c */
[----:B------:R-:W-:Y:S05]  /*6070*/  IMAD.IADD R204, R224, 0x1, R228 ;  /* 0x00000001e0cc7824 */ /* 0x000fea00078e02e4 */
[----:B------:R-:W-:Y:S01]  /*6080*/  HMMA.16816.F32.BF16 R128, R196, R210, R128 ;  /* 0x000000d2c480723c */ /* 0x000fe20000041880 */
[----:B------:R-:W1:Y:S04]  /*6090*/  LDSM.16.M88.4 R196, [R204] ;  /* 0x00000000ccc4783b */ /* 0x000e680000000200 */
[----:B------:R-:W3:Y:S04]  /*60a0*/  LDSM.16.M88.4 R204, [R204+0x1000] ;  /* 0x00100000cccc783b */ /* 0x000ee80000000200 */
[----:B------:R-:W4:Y:S01]  /*60b0*/  LDSM.16.MT88.4 R208, [R227+0x1b800] ;  /* 0x01b80000e3d0783b */ /* 0x000f220000004200 */
[-C--:B-1----:R-:W-:Y:S08]  /*60c0*/  HMMA.16816.F32.BF16 R4, R196, R200.reuse, R4 ;  /* 0x000000c8c404723c */ /* 0x082ff00000041804 */
[C---:B---3--:R-:W-:Y:S08]  /*60d0*/  HMMA.16816.F32.BF16 R8, R204.reuse, R200, R8 ;  /* 0x000000c8cc08723c */ /* 0x048ff00000041808 */
[-C--:B------:R-:W-:Y:S03]  /*60e0*/  HMMA.16816.F32.BF16 R12, R204, R202.reuse, R12 ;  /* 0x000000cacc0c723c */ /* 0x080fe6000004180c */
[----:B------:R-:W-:Y:S05]  /*60f0*/  REDG.E.ADD.F32.FTZ.RN.STRONG.GPU desc[UR34][R236.64], R4 ;  /* 0x00000004ec0079a6 */ /* 0x000fea000c12f322 */
[C---:B------:R-:W-:Y:S01]  /*6100*/  HMMA.16816.F32.BF16 R16, R196.reuse, R202, R16 ;  /* 0x000000cac410723c */ /* 0x040fe20000041810 */
[----:B------:R-:W1:Y:S07]  /*6110*/  LDSM.16.MT88.4 R200, [R227+0x1d800] ;  /* 0x01d80000e3c8783b */ /* 0x000e6e0000004200 */
[-C--:B----4-:R-:W-:Y:S08]  /*6120*/  HMMA.16816.F32.BF16 R84, R196, R208.reuse, R84 ;  /* 0x000000d0c454723c */ /* 0x090ff00000041854 */
[C---:B------:R-:W-:Y:S08]  /*6130*/  HMMA.16816.F32.BF16 R88, R204.reuse, R208, R88 ;  /* 0x000000d0cc58723c */ /* 0x040ff00000041858 */
[-C--:B------:R-:W-:Y:S08]  /*6140*/  HMMA.16816.F32.BF16 R92, R204, R210.reuse, R92 ;  /* 0x000000d2cc5c723c */ /* 0x080ff0000004185c */
[C---:B------:R-:W-:Y:S01]  /*6150*/  HMMA.16816.F32.BF16 R96, R196.reuse, R210, R96 ;  /* 0x000000d2c460723c */ /* 0x040fe20000041860 */
[----:B------:R-:W3:Y:S07]  /*6160*/  LDSM.16.MT88.4 R208, [R227+0x1f800] ;  /* 0x01f80000e3d0783b */ /* 0x000eee0000004200 */
        /* <DEDUP_REMOVED lines=10> */
[-C--:B---3--:R-:W-:Y:S03]  /*6210*/  HMMA.16816.F32.BF16 R116, R196, R208.reuse, R116 ;  /* 0x000000d0c474723c */ /* 0x088fe60000041874 */
[C---:B------:R-:W-:Y:S02]  /*6220*/  LEA.HI.X.SX32 R203, R248.reuse, R201, 0x5, P0 ;  /* 0x000000c9f8cb7211 */ /* 0x040fe400000f2eff */
[C---:B------:R-:W-:Y:S03]  /*6230*/  LEA R20, P0, R248.reuse, R202, 0x5 ;  /* 0x000000caf8147211 */ /* 0x040fe600078028ff */
[C---:B------:R-:W-:Y:S01]  /*6240*/  HMMA.16816.F32.BF16 R120, R204.reuse, R208, R120 ;  /* 0x000000d0cc78723c */ /* 0x040fe20000041878 */
[----:B------:R3:W-:Y:S03]  /*6250*/  REDG.E.ADD.F32.FTZ.RN.STRONG.GPU desc[UR34][R202.64], R6 ;  /* 0x00000006ca0079a6 */ /* 0x0007e6000c12f322 */
[C---:B------:R-:W-:Y:S02]  /*6260*/  LEA.HI.X.SX32 R21, R248.reuse, R203, 0x5, P0 ;  /* 0x000000cbf8157211 */ /* 0x040fe400000f2eff */
[C---:B------:R-:W-:Y:S02]  /*6270*/  LEA R208, P0, R248.reuse, R20, 0x5 ;  /* 0x00000014f8d07211 */ /* 0x040fe400078028ff */
[-C--:B------:R-:W-:Y:S01]  /*6280*/  HMMA.16816.F32.BF16 R124, R204, R210.reuse, R124 ;  /* 0x000000d2cc7c723c */ /* 0x080fe2000004187c */
[----:B------:R4:W-:Y:S02]  /*6290*/  REDG.E.ADD.F32.FTZ.RN.STRONG.GPU desc[UR34][R20.64], R7 ;  /* 0x00000007140079a6 */ /* 0x0009e4000c12f322 */
        /* <DEDUP_REMOVED lines=31> */
[C---:B----4-:R-:W-:Y:S03]  /*6490*/  LEA.HI.X.SX32 R7, R248.reuse, R203, 0x5, P0 ;  /* 0x000000cbf8077211 */ /* 0x050fe600000f2eff */
        /* <DEDUP_REMOVED lines=27> */
[C---:B--2---:R-:W-:Y:S03]  /*6650*/  LEA R196, P0, R248.reuse, R16, 0x5 ;  /* 0x00000010f8c47211 */ /* 0x044fe600078028ff */
        /* <DEDUP_REMOVED lines=60> */
[----:B------:R1:W5:Y:S01]  /*6a20*/  LDL.LU.64 R20, [R1] ;  /* 0x0000000001147983 */ /* 0x0003620000300a00 */
        /* <DEDUP_REMOVED lines=44> */
[C---:B---3--:R-:W-:Y:S03]  /*6cf0*/  LEA R10, P0, R248.reuse, R8, 0x5 ;  /* 0x00000008f80a7211 */ /* 0x048fe600078028ff */
        /* <DEDUP_REMOVED lines=31> */
[-C--:B------:R-:W-:Y:S08]  /*6ef0*/  HMMA.16816.F32.BF16 R132, R92, R96.reuse, R132 ;  /* 0x000000605c84723c */ /* 0x080ff00000041884 */
        /* <DEDUP_REMOVED lines=67> */
[----:B-----5:R-:W-:-:S02]  /*7330*/  F2FP.BF16.F32.PACK_AB R20, R21, R20 ;  /* 0x000000141514723e */ /* 0x020fc400000010ff */
[--C-:B------:R-:W-:Y:S02]  /*7340*/  LOP3.LUT R3, R3, 0x6, R5.reuse, 0xf8, !PT ;  /* 0x0000000603037812 */ /* 0x100fe400078ef805 */
        /* <DEDUP_REMOVED lines=212> */
.L_x_2129:
[----:B------:R-:W2:Y:S01]  /*8090*/  LDCU.64 UR10, c[0x0][0x5c0] ;  /* 0x0000b800ff0a77ac */ /* 0x000ea20008000a00 */
[----:B------:R-:W-:-:S04]  /*80a0*/  UIADD3 UR5, UPT, UPT, UR40, UR41, URZ ;  /* 0x0000002928057290 */ /* 0x000fc8000fffe0ff */
[----:B--2---:R-:W-:Y:S02]  /*80b0*/  UIMAD.WIDE.U32 UR16, UR5, UR10, URZ ;  /* 0x0000000a051072a5 */ /* 0x004fe4000f8e00ff */
[----:B------:R-:W-:-:S04]  /*80c0*/  UIMAD UR5, UR5, UR11, URZ ;  /* 0x0000000b050572a4 */ /* 0x000fc8000f8e02ff */
[----:B------:R-:W-:-:S06]  /*80d0*/  UIADD3 UR5, UPT, UPT, UR17, UR5, URZ ;  /* 0x0000000511057290 */ /* 0x000fcc000fffe0ff */
[----:B-1----:R-:W-:Y:S02]  /*80e0*/  MOV R52, UR5 ;  /* 0x0000000500347c02 */ /* 0x002fe40008000f00 */
.L_x_2130:
        /* <DEDUP_REMOVED lines=12> */
.L_x_2131:
[----:B------:R-:W1:Y:S01]  /*81b0*/  LDCU.64 UR8, c[0x0][0x5c8] ;  /* 0x0000b900ff0877ac */ /* 0x000e620008000a00 */
[----:B------:R-:W-:-:S04]  /*81c0*/  UIADD3 UR5, UPT, UPT, UR40, UR41, URZ ;  /* 0x0000002928057290 */ /* 0x000fc8000fffe0ff */
[----:B-1----:R-:W-:Y:S02]  /*81d0*/  UIMAD.WIDE.U32 UR40, UR5, UR8, URZ ;  /* 0x00000008052872a5 */ /* 0x002fe4000f8e00ff */
[----:B------:R-:W-:-:S04]  /*81e0*/  UIMAD UR5, UR5, UR9, URZ ;  /* 0x00000009050572a4 */ /* 0x000fc8000f8e02ff */
[----:B------:R-:W-:-:S06]  /*81f0*/  UIADD3 UR5, UPT, UPT, UR41, UR5, URZ ;  /* 0x0000000529057290 */ /* 0x000fcc000fffe0ff */
[----:B------:R-:W-:-:S07]  /*8200*/  MOV R3, UR5 ;  /* 0x0000000500037c02 */ /* 0x000fce0008000f00 */
.L_x_2132:
[----:B------:R-:W-:Y:S01]  /*8210*/  BAR.SYNC.DEFER_BLOCKING 0x0 ;  /* 0x0000000000007b1d */ /* 0x000fe20000010000 */
[----:B------:R-:W-:Y:S01]  /*8220*/  LOP3.LUT R4, R212, 0x1f8, RZ, 0xc0, !PT ;  /* 0x000001f8d4047812 */ /* 0x000fe200078ec0ff */
[----:B------:R-:W-:Y:S01]  /*8230*/  USHF.L.U32 UR5, UR36, 0x6, URZ ;  /* 0x0000000624057899 */ /* 0x000fe200080006ff */
[----:B------:R-:W-:Y:S01]  /*8240*/  IMAD.SHL.U32 R69, R0, 0x8, RZ ;  /* 0x0000000800457824 */ /* 0x000fe200078e00ff */
[----:B------:R-:W-:Y:S01]  /*8250*/  USHF.L.U32 UR13, UR36, 0x6, URZ ;  /* 0x00000006240d7899 */ /* 0x000fe200080006ff */
[----:B------:R-:W-:Y:S01]  /*8260*/  LOP3.LUT R4, R4, 0x38, R216, 0x78, !PT ;  /* 0x0000003804047812 */ /* 0x000fe200078e78d8 */
[----:B------:R-:W-:Y:S01]  /*8270*/  UIMAD.WIDE.U32 UR42, UR5, UR10, URZ ;  /* 0x0000000a052a72a5 */ /* 0x000fe2000f8e00ff */
[----:B------:R-:W-:Y:S01]  /*8280*/  VIADD R54, R2, 0x20 ;  /* 0x0000002002367836 */ /* 0x000fe20000000000 */
        /* <DEDUP_REMOVED lines=9> */
[----:B------:R-:W-:Y:S01]  /*8320*/  BSSY.RECONVERGENT B0, `(.L_x_2133) ;  /* 0x0000029000007945 */ /* 0x000fe20003800200 */
[----:B------:R-:W-:Y:S01]  /*8330*/  LOP3.LUT R212, R6, 0x38, R212, 0xf8, !PT ;  /* 0x0000003806d47812 */ /* 0x000fe200078ef8d4 */
[----:B------:R-:W-:Y:S01]  /*8340*/  UIMAD UR12, UR5, UR11, UR12 ;  /* 0x0000000b050c72a4 */ /* 0x000fe2000f8e020c */
[----:B------:R-:W2:Y:S01]  /*8350*/  LDC.64 R6, c[0x0][0x5e0] ;  /* 0x00017800ff067b82 */ /* 0x000ea20000000a00 */
[----:B------:R-:W-:-:S02]  /*8360*/  ISETP.GE.AND P2, PT, R54, UR33, PT ;  /* 0x0000002136007c0c */ /* 0x000fc4000bf46270 */
[----:B------:R-:W-:Y:S01]  /*8370*/  IADD3 R72, P0, PT, R212, UR16, RZ ;  /* 0x00000010d4487c10 */ /* 0x000fe2000ff1e0ff */
[----:B------:R3:W4:Y:S01]  /*8380*/  LDS.128 R48, [R68+0x19000] ;  /* 0x0190000044307984 */ /* 0x0007220000000c00 */
[----:B------:R-:W-:Y:S01]  /*8390*/  IMAD.U32 R53, RZ, RZ, UR12 ;  /* 0x0000000cff357e24 */ /* 0x000fe2000f8e00ff */
[----:B------:R-:W-:Y:S02]  /*83a0*/  LOP3.LUT R69, R69, 0x38, RZ, 0xc0, !PT ;  /* 0x0000003845457812 */ /* 0x000fe400078ec0ff */
[----:B------:R3:W2:Y:S02]  /*83b0*/  LDS.128 R44, [R68+0x1b000] ;  /* 0x01b00000442c7984 */ /* 0x0006a40000000c00 */
[----:B------:R-:W-:Y:S02]  /*83c0*/  IADD3.X R73, PT, PT, R52, UR43, R53, P0, !PT ;  /* 0x0000002b34497c10 */ /* 0x000fe400087fe435 */
        /* <DEDUP_REMOVED lines=18> */
[----:B------:R-:W5:Y:S01]  /*84f0*/  LDS.128 R56, [R68+0x1a000] ;  /* 0x01a0000044387984 */ /* 0x000f620000000c00 */
[----:B------:R-:W-:-:S03]  /*8500*/  MOV R75, R5 ;  /* 0x00000005004b7202 */ /* 0x000fc60000000f00 */
[----:B------:R-:W3:Y:S01]  /*8510*/  LDS.128 R52, [R68+0x18000] ;  /* 0x0180000044347984 */ /* 0x000ee20000000c00 */
[----:B------:R-:W-:-:S03]  /*8520*/  IMAD.WIDE.U32 R74, R2, UR10, R74 ;  /* 0x0000000a024a7c25 */ /* 0x000fc6000f8e004a */
[----:B------:R-:W1:Y:S01]  /*8530*/  LDS.128 R64, [R68+0x1e000] ;  /* 0x01e0000044407984 */ /* 0x000e620000000c00 */
[----:B------:R-:W-:Y:S01]  /*8540*/  IMAD R71, R2, UR11, R75 ;  /* 0x0000000b02477c24 */ /* 0x000fe2000f8e024b */
[----:B----4-:R-:W-:-:S04]  /*8550*/  LEA R76, P0, R74, UR12, 0x1 ;  /* 0x0000000c4a4c7c11 */ /* 0x010fc8000f8008ff */
[----:B------:R-:W-:-:S05]  /*8560*/  LEA.HI.X R77, R74, UR13, R71, 0x1, P0 ;  /* 0x0000000d4a4d7c11 */ /* 0x000fca00080f0c47 */
[----:B--2---:R2:W-:Y:S04]  /*8570*/  STG.E.128 desc[UR34][R76.64+0x100], R60 ;  /* 0x0001003c4c007986 */ /* 0x0045e8000c101d22 */
[----:B-----5:R2:W-:Y:S04]  /*8580*/  STG.E.128 desc[UR34][R76.64+0x80], R56 ;  /* 0x000080384c007986 */ /* 0x0205e8000c101d22 */
[----:B---3--:R2:W-:Y:S04]  /*8590*/  STG.E.128 desc[UR34][R76.64], R52 ;  /* 0x000000344c007986 */ /* 0x0085e8000c101d22 */
[----:B-1----:R2:W-:Y:S02]  /*85a0*/  STG.E.128 desc[UR34][R76.64+0x180], R64 ;  /* 0x000180404c007986 */ /* 0x0025e4000c101d22 */
.L_x_2134:
[----:B------:R-:W-:Y:S05]  /*85b0*/  BSYNC.RECONVERGENT B0 ;  /* 0x0000000000007941 */ /* 0x000fea0003800200 */
.L_x_2133:
[----:B--2---:R2:W4:Y:S01]  /*85c0*/  LDS.128 R52, [R68+0x1f000] ;  /* 0x01f0000044347984 */ /* 0x0045220000000c00 */
[----:B------:R-:W-:Y:S04]  /*85d0*/  BSSY.RECONVERGENT B0, `(.L_x_2135) ;  /* 0x000000f000007945 */ /* 0x000fe80003800200 */
[----:B------:R-:W-:Y:S05]  /*85e0*/  @P2 BRA `(.L_x_2136) ;  /* 0x0000000000342947 */ /* 0x000fea0003800000 */
[----:B------:R-:W5:Y:S01]  /*85f0*/  LDCU.64 UR12, c[0x0][0x560] ;  /* 0x0000ac00ff0c77ac */ /* 0x000f620008000a00 */
[----:B------:R-:W-:Y:S01]  /*8600*/  MOV R58, R72 ;  /* 0x00000048003a7202 */ /* 0x000fe20000000f00 */
[----:B------:R-:W-:Y:S01]  /*8610*/  IMAD R56, R70, UR10, RZ ;  /* 0x0000000a46387c24 */ /* 0x000fe2000f8e02ff */
[----:B------:R-:W-:-:S03]  /*8620*/  MOV R59, R5 ;  /* 0x00000005003b7202 */ /* 0x000fc60000000f00 */
[C---:B------:R-:W-:Y:S02]  /*8630*/  IMAD R56, R0.reuse, UR11, R56 ;  /* 0x0000000b00387c24 */ /* 0x040fe4000f8e0238 */
[----:B------:R-:W-:-:S05]  /*8640*/  IMAD.WIDE.U32 R58, R0, UR10, R58 ;  /* 0x0000000a003a7c25 */ /* 0x000fca000f8e003a */
[----:B------:R-:W-:Y:S02]  /*8650*/  IADD3 R56, PT, PT, R56, R59, RZ ;  /* 0x0000003b38387210 */ /* 0x000fe40007ffe0ff */
[----:B-----5:R-:W-:-:S04]  /*8660*/  LEA R60, P0, R58, UR12, 0x1 ;  /* 0x0000000c3a3c7c11 */ /* 0x020fc8000f8008ff */
[----:B------:R-:W-:-:S05]  /*8670*/  LEA.HI.X R61, R58, UR13, R56, 0x1, P0 ;  /* 0x0000000d3a3d7c11 */ /* 0x000fca00080f0c38 */
[----:B------:R1:W-:Y:S04]  /*8680*/  STG.E.128 desc[UR34][R60.64], R48 ;  /* 0x000000303c007986 */ /* 0x0003e8000c101d22 */
[----:B------:R1:W-:Y:S04]  /*8690*/  STG.E.128 desc[UR34][R60.64+0x80], R44 ;  /* 0x0000802c3c007986 */ /* 0x0003e8000c101d22 */
[----:B------:R1:W-:Y:S04]  /*86a0*/  STG.E.128 desc[UR34][R60.64+0x100], R40 ;  /* 0x000100283c007986 */ /* 0x0003e8000c101d22 */
[----:B----4-:R4:W-:Y:S02]  /*86b0*/  STG.E.128 desc[UR34][R60.64+0x180], R52 ;  /* 0x000180343c007986 */ /* 0x0109e4000c101d22 */
.L_x_2136:
[----:B------:R-:W-:Y:S05]  /*86c0*/  BSYNC.RECONVERGENT B0 ;  /* 0x0000000000007941 */ /* 0x000fea0003800200 */
.L_x_2135:
        /* <DEDUP_REMOVED lines=17> */
[----:B------:R1:W-:Y:S04]  /*87e0*/  STG.E.128 desc[UR34][R42.64], R36 ;  /* 0x000000242a007986 */ /* 0x0003e8000c101d22 */
[----:B------:R1:W-:Y:S04]  /*87f0*/  STG.E.128 desc[UR34][R42.64+0x80], R28 ;  /* 0x0000801c2a007986 */ /* 0x0003e8000c101d22 */
[----:B------:R1:W-:Y:S04]  /*8800*/  STG.E.128 desc[UR34][R42.64+0x100], R20 ;  /* 0x000100142a007986 */ /* 0x0003e8000c101d22 */
[----:B------:R1:W-:Y:S02]  /*8810*/  STG.E.128 desc[UR34][R42.64+0x180], R12 ;  /* 0x0001800c2a007986 */ /* 0x0003e4000c101d22 */
.L_x_2138:
[----:B------:R-:W-:Y:S05]  /*8820*/  BSYNC.RECONVERGENT B0 ;  /* 0x0000000000007941 */ /* 0x000fea0003800200 */
.L_x_2137:
        /* <DEDUP_REMOVED lines=13> */
[----:B------:R1:W-:Y:S02]  /*8900*/  STG.E.128 desc[UR34][R4.64+0x180], R8 ;  /* 0x0001800804007986 */ /* 0x0003e4000c101d22 */
.L_x_2125:
[----:B------:R-:W-:Y:S05]  /*8910*/  BSYNC.RECONVERGENT B1 ;  /* 0x0000000000017941 */ /* 0x000fea0003800200 */
.L_x_2103:
[----:B------:R-:W5:Y:S01]  /*8920*/  LDCU UR8, c[0x0][0x438] ;  /* 0x00008700ff0877ac */ /* 0x000f620008000800 */
[----:B------:R-:W4:Y:S01]  /*8930*/  LDCU UR9, c[0x0][0x370] ;  /* 0x00006e00ff0977ac */ /* 0x000f220008000800 */
[----:B------:R-:W-:Y:S01]  /*8940*/  UMOV UR10, UR19 ;  /* 0x00000013000a7c82 */ /* 0x000fe20008000000 */
[----:B-----5:R-:W-:-:S04]  /*8950*/  UIADD3 UR8, UPT, UPT, UR8, 0x3f, URZ ;  /* 0x0000003f08087890 */ /* 0x020fc8000fffe0ff */
[----:B------:R-:W-:Y:S02]  /*8960*/  USHF.R.S32.HI UR5, URZ, 0x1f, UR8 ;  /* 0x0000001fff057899 */ /* 0x000fe40008011408 */
[----:B----4-:R-:W-:Y:S02]  /*8970*/  UIADD3 UR36, UPT, UPT, UR9, UR36, URZ ;  /* 0x0000002409247290 */ /* 0x010fe4000fffe0ff */
[----:B------:R-:W-:-:S04]  /*8980*/  ULEA.HI UR5, UR5, UR8, URZ, 0x6 ;  /* 0x0000000805057291 */ /* 0x000fc8000f8f30ff */
[----:B------:R-:W-:-:S04]  /*8990*/  USHF.R.S32.HI UR5, URZ, 0x6, UR5 ;  /* 0x00000006ff057899 */ /* 0x000fc80008011405 */
[----:B------:R-:W-:-:S09]  /*89a0*/  UISETP.GE.AND UP0, UPT, UR36, UR5, UPT ;  /* 0x000000052400728c */ /* 0x000fd2000bf06270 */
[----:B------:R-:W-:Y:S05]  /*89b0*/  BRA.U !UP0, `(.L_x_2139) ;  /* 0xffffff7908547547 */ /* 0x000fea000b83ffff */
[----:B------:R-:W-:Y:S05]  /*89c0*/  EXIT ;  /* 0x000000000000794d */ /* 0x000fea0003800000 */
.L_x_2140:
        /* <DEDUP_REMOVED lines=11> */
.L_x_2531:


//--------------------- .text._ZN5flash44flash_bwd_dq_dk_dv_loop_seqk_parallel_kernelI23Flash_bwd_kernel_traitsILi256ELi64ELi64ELi8ELi4ELi2ELi2ELb0ELb0EN7cutlass10bfloat16_tE19Flash_kernel_traitsILi256ELi64ELi64ELi8ES3_EELb1ELb0ELb0ELb1ELb0ELb0ELb0EEEvNS_16Flash_bwd_paramsE --------------------------
	.section	.text._ZN5flash44flash_bwd_dq_dk_dv_loop_seqk_parallel_kernelI23Flash_bwd_kernel_traitsILi256ELi64ELi64ELi8ELi4ELi2ELi2ELb0ELb0EN7cutlass10bfloat16_tE19Flash_kernel_traitsILi256ELi64ELi64ELi8ES3_EELb1ELb0ELb0ELb1ELb0ELb0ELb0EEEvNS_16Flash_bwd_paramsE,"ax",@progbits
	.align	128
        .global         _ZN5flash44flash_bwd_dq_dk_dv_loop_seqk_parallel_kernelI23Flash_bwd_kernel_traitsILi256ELi64ELi64ELi8ELi4ELi2ELi2ELb0ELb0EN7cutlass10bfloat16_tE19Flash_kernel_traitsILi256ELi64ELi64ELi8ES3_EELb1ELb0ELb0ELb1ELb0ELb0ELb0EEEvNS_16Flash_bwd_paramsE
        .type           _ZN5flash44flash_bwd_dq_dk_dv_loop_seqk_parallel_kernelI23Flash_bwd_kernel_traitsILi256ELi64ELi64ELi8ELi4ELi2ELi2ELb0ELb0EN7cutlass10bfloat16_tE19Flash_kernel_traitsILi256ELi64ELi64ELi8ES3_EELb1ELb0ELb0ELb1ELb0ELb0ELb0EEEvNS_16Flash_bwd_paramsE,@function
        .size           _ZN5flash44flash_bwd_dq_dk_dv_loop_seqk_parallel_kernelI23Flash_bwd_kernel_traitsILi256ELi64ELi64ELi8ELi4ELi2ELi2ELb0ELb0EN7cutlass10bfloat16_tE19Flash_kernel_traitsILi256ELi64ELi64ELi8ES3_EELb1ELb0ELb0ELb1ELb0ELb0ELb0EEEvNS_16Flash_bwd_paramsE,(.L_x_2532 - _ZN5flash44flash_bwd_dq_dk_dv_loop_seqk_parallel_kernelI23Flash_bwd_kernel_traitsILi256ELi64ELi64ELi8ELi4ELi2ELi2ELb0ELb0EN7cutlass10bfloat16_tE19Flash_kernel_traitsILi256ELi64ELi64ELi8ES3_EELb1ELb0ELb0ELb1ELb0ELb0ELb0EEEvNS_16Flash_bwd_paramsE)
        .other          _ZN5flash44flash_bwd_dq_dk_dv_loop_seqk_parallel_kernelI23Flash_bwd_kernel_traitsILi256ELi64ELi64ELi8ELi4ELi2ELi2ELb0ELb0EN7cutlass10bfloat16_tE19Flash_kernel_traitsILi256ELi64ELi64ELi8ES3_EELb1ELb0ELb0ELb1ELb0ELb0ELb0EEEvNS_16Flash_bwd_paramsE,@"STO_CUDA_ENTRY STV_DEFAULT"
_ZN5flash44flash_bwd_dq_dk_dv_loop_seqk_parallel_kernelI23Flash_bwd_kernel_traitsILi256ELi64ELi64ELi8ELi4ELi2ELi2ELb0ELb0EN7cutlass10bfloat16_tE19Flash_kernel_traitsILi256ELi64ELi64ELi8ES3_EELb1ELb0ELb0ELb1ELb0ELb0ELb0EEEvNS_16Flash_bwd_paramsE:
.text._ZN5flash44flash_bwd_dq_dk_dv_loop_seqk_parallel_kernelI23Flash_bwd_kernel_traitsILi256ELi64ELi64ELi8ELi4ELi2ELi2ELb0ELb0EN7cutlass10bfloat16_tE19Flash_kernel_traitsILi256ELi64ELi64ELi8ES3_EELb1ELb0ELb0ELb1ELb0ELb0ELb0EEEvNS_16Flash_bwd_paramsE:
        /* <DEDUP_REMOVED lines=49> */
.L_x_2198:
        /* <DEDUP_REMOVED lines=13> */
[----:B--2---:R-:W3:Y:S02]  /*03e0*/  @P1 LDG.E R3, desc[UR34][R12.64] ;  /* 0x000000220c031981 */ /* 0x004ee4000c1e1900 */
        /* <DEDUP_REMOVED lines=40> */
.L_x_2141:
        /* <DEDUP_REMOVED lines=33> */
.L_x_2143:
[----:B------:R-:W1:Y:S01]  /*0880*/  LDCU.64 UR14, c[0x0][0x3b8] ;  /* 0x00007700ff0e77ac */ /* 0x000e620008000a00 */
[----:B------:R-:W-:-:S04]  /*0890*/  UIADD3 UR8, UPT, UPT, UR37, UR39, URZ ;  /* 0x0000002725087290 */ /* 0x000fc8000fffe0ff */
[----:B-1----:R-:W-:Y:S02]  /*08a0*/  UIMAD.WIDE.U32 UR50, UR8, UR14, URZ ;  /* 0x0000000e083272a5 */ /* 0x002fe4000f8e00ff */
[----:B------:R-:W-:-:S04]  /*08b0*/  UIMAD UR8, UR8, UR15, URZ ;  /* 0x0000000f080872a4 */ /* 0x000fc8000f8e02ff */
[----:B------:R-:W-:-:S06]  /*08c0*/  UIADD3 UR8, UPT, UPT, UR51, UR8, URZ ;  /* 0x0000000833087290 */ /* 0x000fcc000fffe0ff */
[----:B------:R-:W-:Y:S02]  /*08d0*/  MOV R11, UR8 ;  /* 0x00000008000b7c02 */ /* 0x000fe40008000f00 */
.L_x_2144:
        /* <DEDUP_REMOVED lines=41> */
.L_x_2145:
[----:B------:R-:W1:Y:S01]  /*0b70*/  LDCU.64 UR12, c[0x0][0x3c0] ;  /* 0x00007800ff0c77ac */ /* 0x000e620008000a00 */
[----:B------:R-:W-:-:S04]  /*0b80*/  UIADD3 UR8, UPT, UPT, UR37, UR39, URZ ;  /* 0x0000002725087290 */ /* 0x000fc8000fffe0ff */
[----:B-1----:R-:W-:Y:S02]  /*0b90*/  UIMAD.WIDE.U32 UR10, UR8, UR12, URZ ;  /* 0x0000000c080a72a5 */ /* 0x002fe4000f8e00ff */
[----:B------:R-:W-:-:S04]  /*0ba0*/  UIMAD UR8, UR8, UR13, URZ ;  /* 0x0000000d080872a4 */ /* 0x000fc8000f8e02ff */
[----:B------:R-:W-:Y:S01]  /*0bb0*/  UIADD3 UR8, UPT, UPT, UR11, UR8, URZ ;  /* 0x000000080b087290 */ /* 0x000fe2000fffe0ff */
[----:B------:R-:W-:-:S05]  /*0bc0*/  UMOV UR48, UR10 ;  /* 0x0000000a00307c82 */ /* 0x000fca0008000000 */
[----:B------:R-:W-:-:S07]  /*0bd0*/  MOV R12, UR8 ;  /* 0x00000008000c7c02 */ /* 0x000fce0008000f00 */
.L_x_2146:
        /* <DEDUP_REMOVED lines=28> */
.L_x_2147:
[----:B------:R-:W-:Y:S02]  /*0da0*/  UIMAD.WIDE.U32 UR10, UR62, UR16, URZ ;  /* 0x000000103e0a72a5 */ /* 0x000fe4000f8e00ff */
[----:B------:R-:W-:-:S04]  /*0db0*/  UIMAD UR8, UR63, UR16, URZ ;  /* 0x000000103f0872a4 */ /* 0x000fc8000f8e02ff */
[----:B------:R-:W-:-:S12]  /*0dc0*/  UIADD3 UR8, UPT, UPT, UR11, UR8, URZ ;  /* 0x000000080b087290 */ /* 0x000fd8000fffe0ff */
.L_x_2148:
        /* <DEDUP_REMOVED lines=20> */
.L_x_2149:
[----:B------:R-:W1:Y:S01]  /*0f10*/  LDCU UR55, c[0x0][0x434] ;  /* 0x00008680ff3777ac */ /* 0x000e620008000800 */
[----:B------:R-:W-:-:S04]  /*0f20*/  UIMAD UR9, UR23, UR41, UR24 ;  /* 0x00000029170972a4 */ /* 0x000fc8000f8e0218 */
[----:B-1----:R-:W-:Y:S02]  /*0f30*/  UIMAD UR55, UR9, UR55, URZ ;  /* 0x00000037093772a4 */ /* 0x002fe4000f8e02ff */
.L_x_2150:
        /* <DEDUP_REMOVED lines=11> */
.L_x_2151:
[----:B------:R-:W1:Y:S01]  /*0ff0*/  LDCU UR54, c[0x0][0x444] ;  /* 0x00008880ff3677ac */ /* 0x000e620008000800 */
[----:B------:R-:W-:-:S04]  /*1000*/  UIMAD UR9, UR23, UR41, UR24 ;  /* 0x00000029170972a4 */ /* 0x000fc8000f8e0218 */
[----:B-1----:R-:W-:-:S12]  /*1010*/  UIMAD UR54, UR9, UR54, URZ ;  /* 0x00000036093672a4 */ /* 0x002fd8000f8e02ff */
.L_x_2152:
[----:B------:R-:W1:Y:S01]  /*1020*/  S2R R2, SR_TID.X ;  /* 0x0000000000027919 */ /* 0x000e620000002100 */
[----:B------:R-:W-:Y:S01]  /*1030*/  USHF.R.S32.HI UR9, URZ, 0x1f, UR53 ;  /* 0x0000001fff097899 */ /* 0x000fe20008011435 */
[----:B------:R-:W2:Y:S01]  /*1040*/  LDC.64 R8, c[0x0][0x3b0] ;  /* 0x0000ec00ff087b82 */ /* 0x000ea20000000a00 */
[----:B------:R-:W-:Y:S01]  /*1050*/  UIADD3 UR53, UP1, UP0, UR60, UR10, UR53 ;  /* 0x0000000a3c357290 */ /* 0x000fe2000f83e035 */
[----:B------:R-:W-:Y:S01]  /*1060*/  MOV R25, RZ ;  /* 0x000000ff00197202 */ /* 0x000fe20000000f00 */
[----:B------:R-:W-:Y:S01]  /*1070*/  ULEA UR54, UR45, UR54, 0x6 ;  /* 0x000000362d367291 */ /* 0x000fe2000f8e30ff */
[----:B------:R-:W-:Y:S01]  /*1080*/  ISETP.NE.AND P3, PT, RZ, UR56, PT ;  /* 0x00000038ff007c0c */ /* 0x000fe2000bf65270 */
[----:B------:R-:W-:Y:S01]  /*1090*/  UIADD3.X UR51, UPT, UPT, UR51, UR8, UR9, UP1, UP0 ;  /* 0x0000000833337290 */ /* 0x000fe20008fe0409 */
[----:B------:R-:W-:Y:S01]  /*10a0*/  BSSY.RECONVERGENT B1, `(.L_x_2142) ;  /* 0x000099c000017945 */ /* 0x000fe20003800200 */
[----:B------:R-:W-:Y:S01]  /*10b0*/  UISETP.GT.AND UP0, UPT, UR38, URZ, UPT ;  /* 0x000000ff2600728c */ /* 0x000fe2000bf04270 */
[----:B------:R-:W3:Y:S01]  /*10c0*/  LDC.64 R14, c[0x0][0x5f8] ;  /* 0x00017e00ff0e7b82 */ /* 0x000ee20000000a00 */
[----:B------:R-:W-:Y:S01]  /*10d0*/  ULEA UR55, UR45, UR55, 0x6 ;  /* 0x000000372d377291 */ /* 0x000fe2000f8e30ff */
[----:B------:R-:W4:Y:S02]  /*10e0*/  LDCU.128 UR8, c[0x0][0x590] ;  /* 0x0000b200ff0877ac */ /* 0x000f240008000c00 */
[----:B----4-:R-:W-:Y:S01]  /*10f0*/  UIMAD UR16, UR47, UR8, URZ ;  /* 0x000000082f1072a4 */ /* 0x010fe2000f8e02ff */
[----:B-1----:R-:W-:-:S02]  /*1100*/  IMAD.SHL.U32 R6, R2, 0x8, RZ ;  /* 0x0000000802067824 */ /* 0x002fc400078e00ff */
[----:B------:R-:W-:Y:S01]  /*1110*/  IMAD.U32 R3, RZ, RZ, UR8 ;  /* 0x00000008ff037e24 */ /* 0x000fe2000f8e00ff */
[----:B------:R-:W-:Y:S01]  /*1120*/  UIMAD UR16, UR49, UR9, UR16 ;  /* 0x00000009311072a4 */ /* 0x000fe2000f8e0210 */
[----:B------:R-:W-:Y:S01]  /*1130*/  IMAD.U32 R16, RZ, RZ, UR10 ;  /* 0x0000000aff107e24 */ /* 0x000fe2000f8e00ff */
[----:B------:R-:W-:Y:S01]  /*1140*/  LOP3.LUT R24, R6, 0x38, RZ, 0xc0, !PT ;  /* 0x0000003806187812 */ /* 0x000fe200078ec0ff */
[----:B---3--:R-:W-:-:S03]  /*1150*/  IMAD.WIDE.U32 R22, R14, UR21, RZ ;  /* 0x000000150e167c25 */ /* 0x008fc6000f8e00ff */
[----:B------:R-:W-:Y:S01]  /*1160*/  IADD3 R4, P0, PT, R24, UR58, RZ ;  /* 0x0000003a18047c10 */ /* 0x000fe2000ff1e0ff */
[----:B--2---:R-:W-:Y:S01]  /*1170*/  IMAD.WIDE.U32 R18, R8, UR49, R24 ;  /* 0x0000003108127c25 */ /* 0x004fe2000f8e0018 */
[----:B------:R-:W-:Y:S01]  /*1180*/  SEL R14, R22, RZ, P3 ;  /* 0x000000ff160e7207 */ /* 0x000fe20001800000 */
[----:B------:R-:W1:Y:S02]  /*1190*/  LDCU.64 UR58, c[0x0][0x5e8] ;  /* 0x0000bd00ff3a77ac */ /* 0x000e640008000a00 */
[----:B------:R-:W-:Y:S02]  /*11a0*/  IMAD.X R5, RZ, RZ, UR17, P0 ;  /* 0x00000011ff057e24 */ /* 0x000fe400080e06ff */
[----:B------:R-:W-:Y:S02]  /*11b0*/  IMAD R15, R15, UR21, R23 ;  /* 0x000000150f0f7c24 */ /* 0x000fe4000f8e0217 */
        /* <DEDUP_REMOVED lines=9> */
[----:B------:R-:W-:Y:S01]  /*1250*/  SHF.R.U32.HI R3, RZ, 0x3, R2 ;  /* 0x00000003ff037819 */ /* 0x000fe20000011602 */
[----:B------:R-:W-:Y:S01]  /*1260*/  IMAD R5, R9, UR49, R4 ;  /* 0x0000003109057c24 */ /* 0x000fe2000f8e0204 */
[----:B------:R-:W-:Y:S01]  /*1270*/  IADD3 R4, P0, PT, R18, UR52, RZ ;  /* 0x0000003412047c10 */ /* 0x000fe2000ff1e0ff */
[----:B------:R-:W-:-:S02]  /*1280*/  USHF.L.U32 UR49, UR8, 0x5, URZ ;  /* 0x0000000508317899 */ /* 0x000fc400080006ff */
[----:B------:R-:W-:Y:S01]  /*1290*/  USHF.L.U32 UR52, UR47, 0x6, URZ ;  /* 0x000000062f347899 */ /* 0x000fe200080006ff */
[----:B------:R-:W-:Y:S01]  /*12a0*/  IADD3.X R5, PT, PT, R19, UR46, R5, P0, !PT ;  /* 0x0000002e13057c10 */ /* 0x000fe200087fe405 */
[----:B------:R-:W-:Y:S01]  /*12b0*/  IMAD.WIDE.U32 R18, R3, UR8, R16 ;  /* 0x0000000803127c25 */ /* 0x000fe2000f8e0010 */
[----:B------:R-:W-:Y:S01]  /*12c0*/  USHF.L.U64.HI UR46, UR8, 0x5, UR9 ;  /* 0x00000005082e7899 */ /* 0x000fe20008010209 */
[----:B------:R-:W4:Y:S02]  /*12d0*/  LDCU.64 UR56, c[0x0][0x420] ;  /* 0x00008400ff3877ac */ /* 0x000f240008000a00 */
[----:B--2---:R-:W-:Y:S01]  /*12e0*/  IMAD.U32 R20, RZ, RZ, UR16 ;  /* 0x00000010ff147e24 */ /* 0x004fe2000f8e00ff */
[----:B---3--:R-:W-:Y:S01]  /*12f0*/  LEA R242, P2, R18, UR10, 0x1 ;  /* 0x0000000a12f27c11 */ /* 0x008fe2000f8408ff */
[----:B------:R-:W-:Y:S01]  /*1300*/  IMAD.U32 R16, RZ, RZ, UR17 ;  /* 0x00000011ff107e24 */ /* 0x000fe2000f8e00ff */
[----:B------:R-:W2:Y:S01]  /*1310*/  LDCU.64 UR16, c[0x0][0x570] ;  /* 0x0000ae00ff1077ac */ /* 0x000ea20008000a00 */
[----:B------:R-:W-:Y:S01]  /*1320*/  IMAD.WIDE.U32 R20, R20, UR24, R4 ;  /* 0x0000001814147c25 */ /* 0x000fe2000f8e0004 */
[----:B------:R-:W-:-:S02]  /*1330*/  LOP3.LUT R4, R2, 0x1f, RZ, 0xc0, !PT ;  /* 0x0000001f02047812 */ /* 0x000fc400078ec0ff */
[----:B------:R-:W-:Y:S01]  /*1340*/  SHF.R.U32.HI R5, RZ, 0x5, R2 ;  /* 0x00000005ff057819 */ /* 0x000fe20000011602 */
[----:B------:R-:W-:Y:S01]  /*1350*/  IMAD R7, R3, UR9, R19 ;  /* 0x0000000903077c24 */ /* 0x000fe2000f8e0213 */
[----:B------:R-:W3:Y:S01]  /*1360*/  LDCU.64 UR8, c[0x0][0x380] ;  /* 0x00007000ff0877ac */ /* 0x000ee20008000a00 */
[----:B------:R-:W-:Y:S01]  /*1370*/  IMAD R21, R16, UR24, R21 ;  /* 0x0000001810157c24 */ /* 0x000fe2000f8e0215 */
[----:B------:R-:W-:Y:S01]  /*1380*/  SEL R16, R15, RZ, P3 ;  /* 0x000000ff0f107207 */ /* 0x000fe20001800000 */
[----:B------:R-:W-:Y:S01]  /*1390*/  IMAD R13, R5, UR47, R4 ;  /* 0x0000002f050d7c24 */ /* 0x000fe2000f8e0204 */
[----:B------:R-:W-:Y:S01]  /*13a0*/  LEA.HI.X R243, R18, UR11, R7, 0x1, P2 ;  /* 0x0000000b12f37c11 */ /* 0x000fe200090f0c07 */
[----:B------:R-:W-:Y:S01]  /*13b0*/  IMAD.WIDE.U32 R18, R3, R8, R20 ;  /* 0x0000000803127225 */ /* 0x000fe200078e0014 */
[----:B-1----:R-:W-:Y:S01]  /*13c0*/  UIMAD.WIDE UR58, UR54, 0x4, UR58 ;  /* 0x00000004363a78a5 */ /* 0x002fe2000f8e023a */
[----:B------:R-:W-:Y:S02]  /*13d0*/  SHF.L.U32 R15, R8, 0x5, RZ ;  /* 0x00000005080f7819 */ /* 0x000fe400000006ff */
[----:B------:R-:W-:Y:S01]  /*13e0*/  IADD3 R14, P1, P0, R13, UR53, R14 ;  /* 0x000000350d0e7c10 */ /* 0x000fe2000f83e00e */
[----:B------:R-:W-:Y:S01]  /*13f0*/  IMAD R7, R3, R9, R19 ;  /* 0x0000000903077224 */ /* 0x000fe200078e0213 */
[----:B------:R-:W-:-:S02]  /*1400*/  SHF.R.S32.HI R13, RZ, 0x1f, R13 ;  /* 0x0000001fff0d7819 */ /* 0x000fc4000001140d */
[----:B------:R-:W-:Y:S02]  /*1410*/  SHF.L.U64.HI R9, R8, 0x5, R9 ;  /* 0x0000000508097819 */ /* 0x000fe40000010209 */
[----:B------:R-:W-:Y:S01]  /*1420*/  IADD3.X R16, PT, PT, R13, UR51, R16, P1, P0 ;  /* 0x000000330d107c10 */ /* 0x000fe20008fe0410 */
[----:B------:R-:W-:Y:S01]  /*1430*/  IMAD.U32 R13, RZ, RZ, UR52 ;  /* 0x00000034ff0d7e24 */ /* 0x000fe2000f8e00ff */
[----:B------:R-:W-:Y:S01]  /*1440*/  IADD3 R14, P0, PT, R14, UR52, RZ ;  /* 0x000000340e0e7c10 */ /* 0x000fe2000ff1e0ff */
[----:B----4-:R-:W-:Y:S01]  /*1450*/  UIMAD.WIDE UR52, UR55, 0x4, UR56 ;  /* 0x00000004373478a5 */ /* 0x010fe2000f8e0238 */
[----:B---3--:R-:W-:Y:S02]  /*1460*/  LEA R244, P1, R18, UR8, 0x1 ;  /* 0x0000000812f47c11 */ /* 0x008fe4000f8208ff */
[----:B------:R-:W-:Y:S01]  /*1470*/  LEA.HI.X.SX32 R13, R13, R16, 0x1, P0 ;  /* 0x000000100d0d7211 */ /* 0x000fe200000f0eff */
[----:B------:R-:W-:Y:S01]  /*1480*/  VIADD R16, R3, 0x20 ;  /* 0x0000002003107836 */ /* 0x000fe20000000000 */
[----:B--2---:R-:W-:Y:S01]  /*1490*/  LEA R240, P0, R14, UR16, 0x2 ;  /* 0x000000100ef07c11 */ /* 0x004fe2000f8010ff */
[----:B------:R-:W-:Y:S01]  /*14a0*/  UMOV UR16, UR58 ;  /* 0x0000003a00107c82 */ /* 0x000fe20008000000 */
[----:B------:R-:W-:-:S02]  /*14b0*/  LEA.HI.X R245, R18, UR9, R7, 0x1, P1 ;  /* 0x0000000912f57c11 */ /* 0x000fc400088f0c07 */
[----:B------:R-:W-:Y:S01]  /*14c0*/  LEA.HI.X R241, R14, UR17, R13, 0x2, P0 ;  /* 0x000000110ef17c11 */ /* 0x000fe200080f140d */
[----:B------:R-:W-:Y:S01]  /*14d0*/  UMOV UR17, UR59 ;  /* 0x0000003b00117c82 */ /* 0x000fe20008000000 */
[----:B------:R-:W-:Y:S02]  /*14e0*/  IADD3 R14, P0, PT, R3, 0x20, RZ ;  /* 0x00000020030e7810 */ /* 0x000fe40007f1e0ff */
[C---:B------:R-:W-:Y:S02]  /*14f0*/  LOP3.LUT R20, R24.reuse, 0x40, RZ, 0xfc, !PT ;  /* 0x0000004018147812 */ /* 0x040fe400078efcff */
        /* <DEDUP_REMOVED lines=15> */
[----:B------:R-:W-:Y:S05]  /*15f0*/  BRA `(.L_x_2155) ;  /* 0x0000000000187947 */ /* 0x000fea0003800000 */
.L_x_2154:
[----:B------:R-:W1:Y:S01]  /*1600*/  LDCU.64 UR10, c[0x0][0x5c0] ;  /* 0x0000b800ff0a77ac */ /* 0x000e620008000a00 */
[----:B------:R-:W-:-:S04]  /*1610*/  UIADD3 UR5, UPT, UPT, UR37, UR39, URZ ;  /* 0x0000002725057290 */ /* 0x000fc8000fffe0ff */
[----:B-1----:R-:W-:Y:S02]  /*1620*/  UIMAD.WIDE.U32 UR16, UR5, UR10, URZ ;  /* 0x0000000a051072a5 */ /* 0x002fe4000f8e00ff */
[----:B------:R-:W-:-:S04]  /*1630*/  UIMAD UR5, UR5, UR11, URZ ;  /* 0x0000000b050572a4 */ /* 0x000fc8000f8e02ff */
[----:B------:R-:W-:-:S06]  /*1640*/  UIADD3 UR5, UPT, UPT, UR17, UR5, URZ ;  /* 0x0000000511057290 */ /* 0x000fcc000fffe0ff */
[----:B------:R-:W-:Y:S02]  /*1650*/  MOV R2, UR5 ;  /* 0x0000000500027c02 */ /* 0x000fe40008000f00 */
.L_x_2155:
        /* <DEDUP_REMOVED lines=12> */
.L_x_2156:
[----:B------:R-:W1:Y:S01]  /*1720*/  LDCU.64 UR8, c[0x0][0x5c8] ;  /* 0x0000b900ff0877ac */ /* 0x000e620008000a00 */
[----:B------:R-:W-:-:S04]  /*1730*/  UIADD3 UR37, UPT, UPT, UR37, UR39, URZ ;  /* 0x0000002725257290 */ /* 0x000fc8000fffe0ff */
[----:B-1----:R-:W-:Y:S02]  /*1740*/  UIMAD.WIDE.U32 UR14, UR37, UR8, URZ ;  /* 0x00000008250e72a5 */ /* 0x002fe4000f8e00ff */
[----:B------:R-:W-:-:S04]  /*1750*/  UIMAD UR37, UR37, UR9, URZ ;  /* 0x00000009252572a4 */ /* 0x000fc8000f8e02ff */
[----:B------:R-:W-:-:S06]  /*1760*/  UIADD3 UR37, UPT, UPT, UR15, UR37, URZ ;  /* 0x000000250f257290 */ /* 0x000fcc000fffe0ff */
[----:B------:R-:W-:Y:S02]  /*1770*/  MOV R0, UR37 ;  /* 0x0000002500007c02 */ /* 0x000fe40008000f00 */
.L_x_2157:
        /* <DEDUP_REMOVED lines=31> */
.L_x_2159:
[----:B------:R-:W-:Y:S05]  /*1970*/  BSYNC.RECONVERGENT B0 ;  /* 0x0000000000007941 */ /* 0x000fea0003800200 */
.L_x_2158:
        /* <DEDUP_REMOVED lines=19> */
.L_x_2161:
[----:B------:R-:W-:Y:S05]  /*1ab0*/  BSYNC.RECONVERGENT B0 ;  /* 0x0000000000007941 */ /* 0x000fea0003800200 */
.L_x_2160:
        /* <DEDUP_REMOVED lines=28> */
.L_x_2163:
[----:B------:R-:W-:Y:S05]  /*1c80*/  BSYNC.RECONVERGENT B0 ;  /* 0x0000000000007941 */ /* 0x000fea0003800200 */
.L_x_2162:
[----:B------:R-:W-:Y:S05]  /*1c90*/  @P5 BRA `(.L_x_2164) ;  /* 0x0000008c00705947 */ /* 0x000fea0003800000 */
[----:B------:R-:W3:Y:S01]  /*1ca0*/  LDCU UR5, c[0x0][0x440] ;  /* 0x00008800ff0577ac */ /* 0x000ee20008000800 */
[----:B------:R-:W-:Y:S02]  /*1cb0*/  IMAD R13, R13, UR8, RZ ;  /* 0x000000080d0d7c24 */ /* 0x000fe4000f8e02ff */
[----:B------:R-:W-:Y:S01]  /*1cc0*/  IMAD.MOV.U32 R4, RZ, RZ, R6 ;  /* 0x000000ffff047224 */ /* 0x000fe200078e0006 */
[----:B------:R-:W4:Y:S01]  /*1cd0*/  LDCU.64 UR10, c[0x0][0x568] ;  /* 0x0000ad00ff0a77ac */ /* 0x000f220008000a00 */
[C---:B------:R-:W-:Y:S02]  /*1ce0*/  IMAD R13, R14.reuse, UR9, R13 ;  /* 0x000000090e0d7c24 */ /* 0x040fe4000f8e020d */
[----:B--2---:R-:W-:-:S04]  /*1cf0*/  IMAD.WIDE.U32 R2, R14, UR8, R4 ;  /* 0x000000080e027c25 */ /* 0x004fc8000f8e0004 */
        /* <DEDUP_REMOVED lines=13> */
.L_x_2153:
        /* <DEDUP_REMOVED lines=38> */
.L_x_2166:
[----:B------:R2:W-:Y:S04]  /*2030*/  STS.128 [R17+0x10000], RZ ;  /* 0x010000ff11007388 */ /* 0x0005e80000000c00 */
[----:B------:R2:W-:Y:S04]  /*2040*/  STS.128 [R17+0x12000], RZ ;  /* 0x012000ff11007388 */ /* 0x0005e80000000c00 */
[----:B------:R2:W-:Y:S04]  /*2050*/  STS.128 [R17+0x14000], RZ ;  /* 0x014000ff11007388 */ /* 0x0005e80000000c00 */
[----:B------:R2:W-:Y:S02]  /*2060*/  STS.128 [R17+0x16000], RZ ;  /* 0x016000ff11007388 */ /* 0x0005e40000000c00 */
.L_x_2167:
[----:B------:R-:W-:Y:S05]  /*2070*/  BSYNC.RECONVERGENT B0 ;  /* 0x0000000000007941 */ /* 0x000fea0003800200 */
.L_x_2165:
        /* <DEDUP_REMOVED lines=37> */
.L_x_2169:
[----:B------:R-:W-:Y:S05]  /*22d0*/  BSYNC.RECONVERGENT B0 ;  /* 0x0000000000007941 */ /* 0x000fea0003800200 */
.L_x_2168:
        /* <DEDUP_REMOVED lines=29> */
.L_x_2171:
[----:B------:R1:W-:Y:S04]  /*24b0*/  STS.128 [R238], RZ ;  /* 0x000000ffee007388 */ /* 0x0003e80000000c00 */
[----:B------:R1:W-:Y:S04]  /*24c0*/  STS.128 [R238+0x2000], RZ ;  /* 0x002000ffee007388 */ /* 0x0003e80000000c00 */
[----:B------:R1:W-:Y:S04]  /*24d0*/  STS.128 [R238+0x4000], RZ ;  /* 0x004000ffee007388 */ /* 0x0003e80000000c00 */
[----:B------:R1:W-:Y:S02]  /*24e0*/  STS.128 [R238+0x6000], RZ ;  /* 0x006000ffee007388 */ /* 0x0003e40000000c00 */
.L_x_2172:
[----:B------:R-:W-:Y:S05]  /*24f0*/  BSYNC.RECONVERGENT B0 ;  /* 0x0000000000007941 */ /* 0x000fea0003800200 */
.L_x_2170:
[--C-:B------:R-:W-:Y:S01]  /*2500*/  SHF.R.U32.HI R7, RZ, 0x1, R2.reuse ;  /* 0x00000001ff077819 */ /* 0x100fe20000011602 */
[----:B----4-:R-:W-:Y:S01]  /*2510*/  IMAD.MOV.U32 R22, RZ, RZ, 0x4 ;  /* 0x00000004ff167424 */ /* 0x010fe200078e00ff */
[----:B------:R-:W-:Y:S01]  /*2520*/  SHF.R.U32.HI R8, RZ, 0x2, R2 ;  /* 0x00000002ff087819 */ /* 0x000fe20000011602 */
[----:B------:R-:W-:Y:S01]  /*2530*/  IMAD.MOV.U32 R236, RZ, RZ, 0x7f800000 ;  /* 0x7f800000ffec7424 */ /* 0x000fe200078e00ff */
[----:B------:R-:W-:Y:S01]  /*2540*/  LOP3.LUT R237, R7, 0x30, RZ, 0xc0, !PT ;  /* 0x0000003007ed7812 */ /* 0x000fe200078ec0ff */
[----:B------:R-:W-:-:S03]  /*2550*/  IMAD.MOV.U32 R235, RZ, RZ, 0x7f800000 ;  /* 0x7f800000ffeb7424 */ /* 0x000fc600078e00ff */
[----:B------:R-:W-:-:S04]  /*2560*/  LOP3.LUT R237, R237, 0x7, R8, 0xf8, !PT ;  /* 0x00000007eded7812 */ /* 0x000fc800078ef808 */
        /* <DEDUP_REMOVED lines=39> */
.L_x_2174:
[----:B------:R-:W-:Y:S05]  /*27e0*/  BSYNC.RECONVERGENT B0 ;  /* 0x0000000000007941 */ /* 0x000fea0003800200 */
.L_x_2173:
        /* <DEDUP_REMOVED lines=48> */
.L_x_2176:
[----:B------:R2:W-:Y:S04]  /*2af0*/  STS.128 [R17+0x18000], RZ ;  /* 0x018000ff11007388 */ /* 0x0005e80000000c00 */
[----:B------:R2:W-:Y:S04]  /*2b00*/  STS.128 [R17+0x1a000], RZ ;  /* 0x01a000ff11007388 */ /* 0x0005e80000000c00 */
[----:B------:R2:W-:Y:S04]  /*2b10*/  STS.128 [R17+0x1c000], RZ ;  /* 0x01c000ff11007388 */ /* 0x0005e80000000c00 */
[----:B------:R2:W-:Y:S02]  /*2b20*/  STS.128 [R17+0x1e000], RZ ;  /* 0x01e000ff11007388 */ /* 0x0005e40000000c00 */
.L_x_2177:
[----:B------:R-:W-:Y:S05]  /*2b30*/  BSYNC.RECONVERGENT B0 ;  /* 0x0000000000007941 */ /* 0x000fea0003800200 */
.L_x_2175:
        /* <DEDUP_REMOVED lines=40> */
.L_x_2179:
[----:B------:R-:W-:Y:S05]  /*2dc0*/  BSYNC.RECONVERGENT B0 ;  /* 0x0000000000007941 */ /* 0x000fea0003800200 */
.L_x_2178:
        /* <DEDUP_REMOVED lines=46> */
.L_x_2181:
[----:B------:R2:W-:Y:S04]  /*30b0*/  STS.128 [R17+0x20000], RZ ;  /* 0x020000ff11007388 */ /* 0x0005e80000000c00 */
[----:B------:R2:W-:Y:S04]  /*30c0*/  STS.128 [R17+0x22000], RZ ;  /* 0x022000ff11007388 */ /* 0x0005e80000000c00 */
[----:B------:R2:W-:Y:S04]  /*30d0*/  STS.128 [R17+0x24000], RZ ;  /* 0x024000ff11007388 */ /* 0x0005e80000000c00 */
[----:B------:R2:W-:Y:S02]  /*30e0*/  STS.128 [R17+0x26000], RZ ;  /* 0x026000ff11007388 */ /* 0x0005e40000000c00 */
.L_x_2182:
[----:B------:R-:W-:Y:S05]  /*30f0*/  BSYNC.RECONVERGENT B0 ;  /* 0x0000000000007941 */ /* 0x000fea0003800200 */
.L_x_2180:
        /* <DEDUP_REMOVED lines=40> */
.L_x_2184:
[----:B------:R-:W-:Y:S05]  /*3380*/  BSYNC.RECONVERGENT B0 ;  /* 0x0000000000007941 */ /* 0x000fea0003800200 */
.L_x_2183:
[----:B------:R-:W2:Y:S01]  /*3390*/  LDCU.64 UR10, c[0x0][0x538] ;  /* 0x0000a700ff0a77ac */ /* 0x000ea20008000a00 */
[----:B------:R-:W3:Y:S01]  /*33a0*/  LDC.64 R18, c[0x0][0x528] ;  /* 0x00014a00ff127b82 */ /* 0x000ee20000000a00 */
[----:B------:R-:W4:Y:S01]  /*33b0*/  S2R R219, SR_TID.X ;  /* 0x0000000000db7919 */ /* 0x000f220000002100 */
[C---:B------:R-:W-:Y:S01]  /*33c0*/  IMAD.SHL.U32 R16, R2.reuse, 0x2, RZ ;  /* 0x0000000202107824 */ /* 0x040fe200078e00ff */
[----:B-1----:R-:W-:Y:S01]  /*33d0*/  LOP3.LUT R10, R5, 0x3, RZ, 0xc0, !PT ;  /* 0x00000003050a7812 */ /* 0x002fe200078ec0ff */
[----:B------:R-:W-:Y:S01]  /*33e0*/  IMAD.U32 R233, RZ, RZ, UR5 ;  /* 0x00000005ffe97e24 */ /* 0x000fe2000f8e00ff */
[----:B------:R-:W0:Y:S01]  /*33f0*/  LDGDEPBAR ;  /* 0x00000000000079af */ /* 0x000e220000000000 */
[----:B------:R-:W-:Y:S02]  /*3400*/  VIADD R234, R237, UR36 ;  /* 0x00000024edea7c36 */ /* 0x000fe40008000000 */
[----:B------:R-:W-:Y:S01]  /*3410*/  IMAD.SHL.U32 R226, R2, 0x10, RZ ;  /* 0x0000001002e27824 */ /* 0x000fe200078e00ff */
[----:B------:R-:W1:Y:S01]  /*3420*/  LDC R248, c[0x0][0x44c] ;  /* 0x00011300fff87b82 */ /* 0x000e620000000800 */
[----:B--2---:R-:W-:-:S04]  /*3430*/  UISETP.NE.U32.AND UP0, UPT, UR10, URZ, UPT ;  /* 0x000000ff0a00728c */ /* 0x004fc8000bf05070 */
[----:B------:R-:W-:Y:S01]  /*3440*/  UISETP.NE.AND.EX UP0, UPT, UR11, URZ, UPT, UP0 ;  /* 0x000000ff0b00728c */ /* 0x000fe2000bf05300 */
[----:B---3--:R-:W2:Y:S05]  /*3450*/  LDG.E.64 R14, desc[UR34][R18.64+0x8] ;  /* 0x00000822120e7981 */ /* 0x008eaa000c1e1b00 */
[----:B------:R-:W-:Y:S01]  /*3460*/  PLOP3.LUT P0, PT, PT, PT, UP0, 0x80, 0x8 ;  /* 0x000000000008781c */ /* 0x000fe20003f0f008 */
[----:B------:R-:W3:Y:S04]  /*3470*/  LDG.E.64 R12, desc[UR34][R18.64] ;  /* 0x00000022120c7981 */ /* 0x000ee8000c1e1b00 */
[----:B------:R-:W4:Y:S01]  /*3480*/  @UP0 LDCU.64 UR8, c[0x0][0x540] ;  /* 0x0000a800ff0807ac */ /* 0x000f220008000a00 */
[----:B------:R-:W-:Y:S01]  /*3490*/  @UP0 UMOV UR12, UR24 ;  /* 0x00000018000c0c82 */ /* 0x000fe20008000000 */
[----:B------:R-:W-:Y:S01]  /*34a0*/  @UP0 UMOV UR13, URZ ;  /* 0x000000ff000d0c82 */ /* 0x000fe20008000000 */
[----:B------:R-:W-:Y:S01]  /*34b0*/  LOP3.LUT R9, R16, 0x6, RZ, 0xc0, !PT ;  /* 0x0000000610097812 */ /* 0x000fe200078ec0ff */
[----:B------:R-:W-:Y:S01]  /*34c0*/  IMAD.SHL.U32 R5, R2, 0x40, RZ ;  /* 0x0000004002057824 */ /* 0x000fe200078e00ff */
[----:B------:R-:W1:Y:S01]  /*34d0*/  @UP0 LDCU UR5, c[0x0][0x458] ;  /* 0x00008b00ff0507ac */ /* 0x000e620008000800 */
[----:B----4-:R-:W-:Y:S01]  /*34e0*/  @UP0 UIMAD.WIDE.U32 UR12, UR23, UR8, UR12 ;  /* 0x00000008170c02a5 */ /* 0x010fe2000f8e000c */
[----:B------:R-:W-:Y:S01]  /*34f0*/  LOP3.LUT R16, R16, 0x20, RZ, 0xc0, !PT ;  /* 0x0000002010107812 */ /* 0x000fe200078ec0ff */
[----:B------:R-:W-:Y:S01]  /*3500*/  IMAD R234, R233, 0x40, R234 ;  /* 0x00000040e9ea7824 */ /* 0x000fe200078e02ea */
[----:B------:R-:W-:Y:S01]  /*3510*/  LOP3.LUT R9, R9, 0xe0, R8, 0xf8, !PT ;  /* 0x000000e009097812 */ /* 0x000fe200078ef808 */
[----:B------:R-:W-:-:S02]  /*3520*/  @UP0 UIMAD UR9, UR23, UR9, UR13 ;  /* 0x00000009170902a4 */ /* 0x000fc4000f8e020d */
[----:B------:R-:W-:Y:S01]  /*3530*/  @UP0 ULEA UR10, UP1, UR12, UR10, 0x2 ;  /* 0x0000000a0c0a0291 */ /* 0x000fe2000f8210ff */
[----:B------:R-:W-:Y:S01]  /*3540*/  LOP3.LUT R17, R5, 0x200, RZ, 0xc0, !PT ;  /* 0x0000020005117812 */ /* 0x000fe200078ec0ff */
[C---:B------:R-:W-:Y:S02]  /*3550*/  IMAD.SHL.U32 R218, R219.reuse, 0x2, RZ ;  /* 0x00000002dbda7824 */ /* 0x040fe400078e00ff */
[----:B------:R-:W-:Y:S01]  /*3560*/  IMAD.SHL.U32 R216, R219, 0x20, RZ ;  /* 0x00000020dbd87824 */ /* 0x000fe200078e00ff */
[----:B------:R-:W-:Y:S01]  /*3570*/  @UP0 ULEA.HI.X UR11, UR12, UR11, UR9, 0x2, UP1 ;  /* 0x0000000b0c0b0291 */ /* 0x000fe200088f1409 */
[----:B------:R-:W-:Y:S01]  /*3580*/  IMAD.U32 R20, RZ, RZ, UR10 ;  /* 0x0000000aff147e24 */ /* 0x000fe2000f8e00ff */
[C---:B------:R-:W-:Y:S01]  /*3590*/  R2P PR, R2.reuse, 0x6 ;  /* 0x0000000602007804 */ /* 0x040fe20000000000 */
[----:B------:R-:W-:Y:S01]  /*35a0*/  IMAD.SHL.U32 R8, R2, 0x20, RZ ;  /* 0x0000002002087824 */ /* 0x000fe200078e00ff */
[----:B------:R-:W-:Y:S01]  /*35b0*/  LOP3.LUT R16, R16, 0x18, R3, 0xf8, !PT ;  /* 0x0000001810107812 */ /* 0x000fe200078ef803 */
[----:B------:R-:W-:Y:S01]  /*35c0*/  IMAD R233, R233, 0x4, R10 ;  /* 0x00000004e9e97824 */ /* 0x000fe200078e020a */
[----:B------:R-:W-:Y:S01]  /*35d0*/  SHF.R.U32.HI R232, RZ, 0x2, R219 ;  /* 0x00000002ffe87819 */ /* 0x000fe200000116db */
[----:B------:R-:W-:-:S02]  /*35e0*/  IMAD.U32 R21, RZ, RZ, UR11 ;  /* 0x0000000bff157e24 */ /* 0x000fc4000f8e00ff */
[----:B------:R-:W-:Y:S02]  /*35f0*/  IMAD.SHL.U32 R217, R219, 0x8, RZ ;  /* 0x00000008dbd97824 */ /* 0x000fe400078e00ff */
[----:B------:R-:W-:Y:S01]  /*3600*/  IMAD.MOV.U32 R229, RZ, RZ, 0x40 ;  /* 0x00000040ffe57424 */ /* 0x000fe200078e00ff */
[----:B------:R4:W3:Y:S01]  /*3610*/  @P0 LDG.E R0, desc[UR34][R20.64] ;  /* 0x0000002214000981 */ /* 0x0008e2000c1e1900 */
[----:B------:R-:W-:Y:S01]  /*3620*/  LOP3.LUT R3, R5, 0x1c0, RZ, 0xc0, !PT ;  /* 0x000001c005037812 */ /* 0x000fe200078ec0ff */
[----:B------:R-:W-:Y:S01]  /*3630*/  IMAD.U32 R10, RZ, RZ, UR30 ;  /* 0x0000001eff0a7e24 */ /* 0x000fe2000f8e00ff */
[----:B------:R-:W-:Y:S01]  /*3640*/  LOP3.LUT R11, R8, 0x200, RZ, 0xc0, !PT ;  /* 0x00000200080b7812 */ /* 0x000fe200078ec0ff */
[----:B------:R-:W-:Y:S01]  /*3650*/  IMAD.MOV.U32 R227, RZ, RZ, 0x20 ;  /* 0x00000020ffe37424 */ /* 0x000fe200078e00ff */
[----:B------:R-:W-:Y:S01]  /*3660*/  LOP3.LUT R3, R3, 0x38, R6, 0xf8, !PT ;  /* 0x0000003803037812 */ /* 0x000fe200078ef806 */
[----:B------:R-:W-:Y:S01]  /*3670*/  IMAD.MOV.U32 R250, RZ, RZ, 0x20 ;  /* 0x00000020fffa7424 */ /* 0x000fe200078e00ff */
[----:B------:R-:W-:Y:S01]  /*3680*/  LOP3.LUT R226, R11, 0x3800, R226, 0xf8, !PT ;  /* 0x000038000be27812 */ /* 0x000fe200078ef8e2 */
[----:B------:R-:W-:Y:S01]  /*3690*/  IMAD.MOV.U32 R249, RZ, RZ, 0x40 ;  /* 0x00000040fff97424 */ /* 0x000fe200078e00ff */
[----:B------:R-:W-:Y:S01]  /*36a0*/  IADD3 R11, PT, PT, R9, UR38, R10 ;  /* 0x00000026090b7c10 */ /* 0x000fe2000fffe00a */
[----:B------:R-:W-:Y:S01]  /*36b0*/  IMAD.MOV.U32 R246, RZ, RZ, 0x4 ;  /* 0x00000004fff67424 */ /* 0x000fe200078e00ff */
[----:B------:R-:W-:-:S02]  /*36c0*/  LOP3.LUT R9, R16, 0x1c0, R5, 0xf8, !PT ;  /* 0x000001c010097812 */ /* 0x000fc400078ef805 */
[----:B------:R-:W-:Y:S02]  /*36d0*/  CS2R R190, SRZ ;  /* 0x0000000000be7805 */ /* 0x000fe4000001ff00 */
[C---:B------:R-:W-:Y:S02]  /*36e0*/  LOP3.LUT R7, R3.reuse, 0x8, R7, 0x78, !PT ;  /* 0x0000000803077812 */ /* 0x040fe400078e7807 */
[----:B------:R-:W-:Y:S02]  /*36f0*/  CS2R R188, SRZ ;  /* 0x0000000000bc7805 */ /* 0x000fe4000001ff00 */
[----:B------:R-:W-:Y:S02]  /*3700*/  LOP3.LUT R3, R3, 0x8, R2, 0x78, !PT ;  /* 0x0000000803037812 */ /* 0x000fe400078e7802 */
[----:B------:R-:W-:Y:S02]  /*3710*/  CS2R R194, SRZ ;  /* 0x0000000000c27805 */ /* 0x000fe4000001ff00 */
[----:B------:R-:W-:-:S02]  /*3720*/  LOP3.LUT R6, R9, 0x38, R6, 0x78, !PT ;  /* 0x0000003809067812 */ /* 0x000fc400078e7806 */
[----:B------:R-:W-:Y:S02]  /*3730*/  CS2R R192, SRZ ;  /* 0x0000000000c07805 */ /* 0x000fe4000001ff00 */
[----:B------:R-:W-:Y:S01]  /*3740*/  LOP3.LUT R8, R17, 0xc00, R8, 0xf8, !PT ;  /* 0x00000c0011087812 */ /* 0x000fe200078ef808 */
[----:B-1----:R-:W1:Y:S01]  /*3750*/  @P0 MUFU.RCP R9, UR5 ;  /* 0x0000000500090d08 */ /* 0x002e620008001000 */
[----:B------:R-:W-:Y:S01]  /*3760*/  LOP3.LUT R226, R226, R3, RZ, 0xfc, !PT ;  /* 0x00000003e2e27212 */ /* 0x000fe200078efcff */
[C---:B------:R-:W-:Y:S01]  /*3770*/  IMAD.SHL.U32 R3, R219.reuse, 0x40, RZ ;  /* 0x00000040db037824 */ /* 0x040fe200078e00ff */
[----:B------:R-:W-:Y:S01]  /*3780*/  LOP3.LUT R8, R8, R7, RZ, 0xfc, !PT ;  /* 0x0000000708087212 */ /* 0x000fe200078efcff */
[----:B------:R-:W-:Y:S01]  /*3790*/  IMAD.SHL.U32 R10, R219, 0x10, RZ ;  /* 0x00000010db0a7824 */ /* 0x000fe200078e00ff */
[----:B------:R-:W-:Y:S01]  /*37a0*/  LOP3.LUT R7, R218, 0x38, RZ, 0xc0, !PT ;  /* 0x00000038da077812 */ /* 0x000fe200078ec0ff */
[----:B------:R-:W-:Y:S01]  /*37b0*/  UIMAD UR10, UR23, UR41, UR24 ;  /* 0x00000029170a72a4 */ /* 0x000fe2000f8e0218 */
[----:B------:R-:W-:-:S02]  /*37c0*/  IADD3 R234, PT, PT, R234, -0x59, -R11 ;  /* 0xffffffa7eaea7810 */ /* 0x000fc40007ffe80b */
        /* <DEDUP_REMOVED lines=15> */
[----:B------:R-:W-:Y:S02]  /*38c0*/  LOP3.LUT R16, R11, 0x3800, R10, 0xf8, !PT ;  /* 0x000038000b107812 */ /* 0x000fe400078ef80a */
[----:B------:R-:W-:Y:S02]  /*38d0*/  CS2R R170, SRZ ;  /* 0x0000000000aa7805 */ /* 0x000fe4000001ff00 */
[----:B------:R-:W-:-:S02]  /*38e0*/  LOP3.LUT R11, R216, 0xc00, RZ, 0xc0, !PT ;  /* 0x00000c00d80b7812 */ /* 0x000fc400078ec0ff */
[----:B------:R-:W-:Y:S02]  /*38f0*/  CS2R R168, SRZ ;  /* 0x0000000000a87805 */ /* 0x000fe4000001ff00 */
[----:B------:R-:W-:Y:S02]  /*3900*/  LOP3.LUT R10, R7, 0x1c0, R10, 0xf8, !PT ;  /* 0x000001c0070a7812 */ /* 0x000fe400078ef80a */
[----:B------:R-:W-:Y:S02]  /*3910*/  CS2R R166, SRZ ;  /* 0x0000000000a67805 */ /* 0x000fe4000001ff00 */
[C-C-:B------:R-:W-:Y:S02]  /*3920*/  LOP3.LUT R7, R5.reuse, 0xc00, R216.reuse, 0xf8, !PT ;  /* 0x00000c0005077812 */ /* 0x140fe400078ef8d8 */
[----:B------:R-:W-:Y:S02]  /*3930*/  CS2R R164, SRZ ;  /* 0x0000000000a47805 */ /* 0x000fe4000001ff00 */
[----:B------:R-:W-:Y:S01]  /*3940*/  LOP3.LUT R220, R2, 0x8, R17, 0x78, !PT ;  /* 0x0000000802dc7812 */ /* 0x000fe200078e7811 */
[----:B------:R-:W-:Y:S01]  /*3950*/  USHF.L.U32 UR10, UR10, 0x5, URZ ;  /* 0x000000050a0a7899 */ /* 0x000fe200080006ff */
[----:B------:R-:W-:-:S02]  /*3960*/  LOP3.LUT R5, R5, 0x400, R216, 0xf8, !PT ;  /* 0x0000040005057812 */ /* 0x000fc400078ef8d8 */
[----:B------:R-:W-:Y:S02]  /*3970*/  CS2R R158, SRZ ;  /* 0x00000000009e7805 */ /* 0x000fe4000001ff00 */
[----:B------:R-:W-:Y:S01]  /*3980*/  LOP3.LUT R11, R11, 0x6, R218, 0xf8, !PT ;  /* 0x000000060b0b7812 */ /* 0x000fe200078ef8da */
[----:B------:R-:W-:Y:S01]  /*3990*/  USHF.R.S32.HI UR11, URZ, 0x1f, UR10 ;  /* 0x0000001fff0b7899 */ /* 0x000fe2000801140a */
[----:B------:R-:W-:Y:S01]  /*39a0*/  SEL R229, R229, 0xffffffc0, !P2 ;  /* 0xffffffc0e5e57807 */ /* 0x000fe20005000000 */
[----:B------:R-:W-:Y:S01]  /*39b0*/  UIADD3 UR30, UPT, UPT, UR30, 0x40, URZ ;  /* 0x000000401e1e7890 */ /* 0x000fe2000fffe0ff */
        /* <DEDUP_REMOVED lines=8> */
[----:B------:R-:W-:Y:S02]  /*3a40*/  LOP3.LUT R239, R2, 0x8, R219, 0x78, !PT ;  /* 0x0000000802ef7812 */ /* 0x000fe400078e78db */
[----:B------:R-:W-:-:S02]  /*3a50*/  CS2R R154, SRZ ;  /* 0x00000000009a7805 */ /* 0x000fc4000001ff00 */
[----:B------:R-:W-:Y:S02]  /*3a60*/  CS2R R152, SRZ ;  /* 0x0000000000987805 */ /* 0x000fe4000001ff00 */
[----:B------:R-:W-:Y:S02]  /*3a70*/  CS2R R150, SRZ ;  /* 0x0000000000967805 */ /* 0x000fe4000001ff00 */
[----:B------:R-:W-:Y:S02]  /*3a80*/  LOP3.LUT R239, R16, R239, RZ, 0xfc, !PT ;  /* 0x000000ef10ef7212 */ /* 0x000fe400078efcff */
        /* <DEDUP_REMOVED lines=40> */
[----:B----4-:R-:W-:Y:S02]  /*3d10*/  CS2R R20, SRZ ;  /* 0x0000000000147805 */ /* 0x010fe4000001ff00 */
[----:B------:R-:W-:Y:S01]  /*3d20*/  SHF.R.U32.HI R247, RZ, 0x2, R219 ;  /* 0x00000002fff77819 */ /* 0x000fe200000116db */
[----:B------:R-:W-:Y:S01]  /*3d30*/  VIADD R222, R8, UR51 ;  /* 0x0000003308de7c36 */ /* 0x000fe20008000000 */
[----:B------:R-:W-:Y:S01]  /*3d40*/  UMOV UR12, URZ ;  /* 0x000000ff000c7c82 */ /* 0x000fe20008000000 */
[C---:B------:R-:W-:Y:S01]  /*3d50*/  IMAD.IADD R225, R227.reuse, 0x1, R226 ;  /* 0x00000001e3e17824 */ /* 0x040fe200078e02e2 */
[----:B------:R-:W4:Y:S01]  /*3d60*/  LDCU UR5, c[0x0][0x440] ;  /* 0x00008800ff0577ac */ /* 0x000f220008000800 */
[----:B------:R-:W-:Y:S02]  /*3d70*/  VIADD R221, R6, UR51 ;  /* 0x0000003306dd7c36 */ /* 0x000fe40008000000 */
[----:B------:R-:W-:Y:S01]  /*3d80*/  IMAD.IADD R223, R227, 0x1, R224 ;  /* 0x00000001e3df7824 */ /* 0x000fe200078e02e0 */
[----:B------:R-:W-:Y:S01]  /*3d90*/  UISETP.GE.AND UP1, UPT, UR30, UR36, UPT ;  /* 0x000000241e00728c */ /* 0x000fe2000bf26270 */
[----:B------:R-:W1:Y:S01]  /*3da0*/  LDCU UR8, c[0x0][0x3e0] ;  /* 0x00007c00ff0877ac */ /* 0x000e620008000800 */
[----:B------:R-:W1:Y:S01]  /*3db0*/  LDCU UR9, c[0x0][0x45c] ;  /* 0x00008b80ff0977ac */ /* 0x000e620008000800 */
[----:B------:R-:W-:Y:S01]  /*3dc0*/  USHF.L.U32 UR47, UR47, 0x3, URZ ;  /* 0x000000032f2f7899 */ /* 0x000fe200080006ff */
[----:B--2---:R-:W-:Y:S01]  /*3dd0*/  IADD3 R4, P4, P3, R14, UR10, R4 ;  /* 0x0000000a0e047c10 */ /* 0x004fe2000fb9e004 */
[----:B------:R-:W2:Y:S01]  /*3de0*/  LDCU.U8 UR10, c[0x0][0x4f8] ;  /* 0x00009f00ff0a77ac */ /* 0x000ea20008000000 */
[----:B---3--:R-:W-:-:S02]  /*3df0*/  R2UR UR58, R12 ;  /* 0x000000000c3a72ca */ /* 0x008fc400000e0000 */
[----:B------:R-:W-:Y:S01]  /*3e00*/  R2UR UR59, R13 ;  /* 0x000000000d3b72ca */ /* 0x000fe200000e0000 */
[----:B-1----:R-:W-:Y:S01]  /*3e10*/  @P0 FMUL.FTZ R9, R0, R9 ;  /* 0x0000000900090220 */ /* 0x002fe20000410000 */
[-C--:B------:R-:W-:Y:S02]  /*3e20*/  LOP3.LUT R0, R7, R220.reuse, RZ, 0xfc, !PT ;  /* 0x000000dc07007212 */ /* 0x080fe400078efcff */
[----:B------:R-:W-:Y:S02]  /*3e30*/  LOP3.LUT R220, R5, R220, RZ, 0xfc, !PT ;  /* 0x000000dc05dc7212 */ /* 0x000fe400078efcff */
[----:B------:R-:W-:-:S05]  /*3e40*/  LOP3.LUT R5, R11, R10, RZ, 0xfc, !PT ;  /* 0x0000000a0b057212 */ /* 0x000fca00078efcff */
[----:B------:R1:W-:Y:S01]  /*3e50*/  STL [R1+0x4], R5 ;  /* 0x0000040501007387 */ /* 0x0003e20000100800 */
[----:B------:R-:W-:Y:S02]  /*3e60*/  @P0 R2UR UR13, R9 ;  /* 0x00000000090d02ca */ /* 0x000fe400000e0000 */
[----:B------:R-:W-:Y:S02]  /*3e70*/  LOP3.LUT P0, RZ, R219, 0x4, RZ, 0xc0, !PT ;  /* 0x00000004dbff7812 */ /* 0x000fe4000780c0ff */
[----:B------:R-:W-:Y:S02]  /*3e80*/  LOP3.LUT R7, R217, 0x38, RZ, 0xc0, !PT ;  /* 0x00000038d9077812 */ /* 0x000fe400078ec0ff */
[----:B-1----:R-:W-:Y:S01]  /*3e90*/  IADD3.X R5, PT, PT, R15, UR11, RZ, P4, P3 ;  /* 0x0000000b0f057c10 */ /* 0x002fe2000a7e64ff */
[----:B------:R-:W1:Y:S04]  /*3ea0*/  LDCU UR11, c[0x0][0x590] ;  /* 0x0000b200ff0b77ac */ /* 0x000e680008000800 */
[----:B------:R3:W-:Y:S04]  /*3eb0*/  STL [R1], R5 ;  /* 0x0000000501007387 */ /* 0x0007e80000100800 */
[----:B------:R1:W-:Y:S01]  /*3ec0*/  STL [R1+0x8], R238 ;  /* 0x000008ee01007387 */ /* 0x0003e20000100800 */
[----:B---3--:R-:W-:-:S05]  /*3ed0*/  IMAD.MOV.U32 R5, RZ, RZ, 0x10 ;  /* 0x00000010ff057424 */ /* 0x008fca00078e00ff */
[----:B------:R-:W-:Y:S02]  /*3ee0*/  SEL R5, R5, 0xfffffff0, !P0 ;  /* 0xfffffff005057807 */ /* 0x000fe40004000000 */
[----:B------:R-:W-:Y:S01]  /*3ef0*/  LOP3.LUT R5, R7, 0x40, RZ, 0xfc, !PT ;  /* 0x0000004007057812 */ /* 0x000fe200078efcff */
[----:B------:R-:W-:-:S05]  /*3f00*/  IMAD.WIDE.U32 R4, R4, -0x2daee0ad, RZ ;  /* 0xd2511f5304047825 */ /* 0x000fca00078e00ff */
[----:B------:R3:W-:Y:S01]  /*3f10*/  STL.64 [R1+0x10], R4 ;  /* 0x0000100401007387 */ /* 0x0007e20000100a00 */
[C---:B------:R-:W-:Y:S02]  /*3f20*/  LOP3.LUT P3, RZ, R219.reuse, 0x2, RZ, 0xc0, !PT ;  /* 0x00000002dbff7812 */ /* 0x040fe4000786c0ff */
[----:B------:R-:W-:Y:S02]  /*3f30*/  LOP3.LUT P4, RZ, R219, 0x8, RZ, 0xc0, !PT ;  /* 0x00000008dbff7812 */ /* 0x000fe4000788c0ff */
[C---:B------:R-:W-:Y:S02]  /*3f40*/  LOP3.LUT R252, R7.reuse, 0x80, RZ, 0xfc, !PT ;  /* 0x0000008007fc7812 */ /* 0x040fe400078efcff */
[----:B------:R-:W-:Y:S01]  /*3f50*/  LOP3.LUT R251, R7, 0xc0, RZ, 0xfc, !PT ;  /* 0x000000c007fb7812 */ /* 0x000fe200078efcff */
[----:B------:R-:W-:Y:S01]  /*3f60*/  @UP0 UMOV UR12, UR13 ;  /* 0x0000000d000c0c82 */ /* 0x000fe20008000000 */
[----:B-1----:R-:W-:Y:S02]  /*3f70*/  USHF.L.U32 UR11, UR11, 0x6, URZ ;  /* 0x000000060b0b7899 */ /* 0x002fe400080006ff */
        /* <DEDUP_REMOVED lines=11> */
[----:B--234-:R-:W-:-:S12]  /*4030*/  UIADD3 UR13, UPT, UPT, UR59, 0x646e171e, URZ ;  /* 0x646e171e3b0d7890 */ /* 0x01cfd8000fffe0ff */
.L_x_2187:
[----:B------:R-:W0:Y:S01]  /*4040*/  LDGDEPBAR ;  /* 0x00000000000079af */ /* 0x000e220000000000 */
[C---:B------:R-:W-:Y:S01]  /*4050*/  IMAD.IADD R117, R222.reuse, 0x1, R227 ;  /* 0x00000001de757824 */ /* 0x040fe200078e02e3 */
[----:B------:R-:W-:Y:S01]  /*4060*/  PLOP3.LUT P5, PT, PT, PT, UP1, 0x80, 0x8 ;  /* 0x000000000008781c */ /* 0x000fe20003faf018 */
[----:B------:R-:W-:Y:S03]  /*4070*/  IMAD.IADD R116, R222, 0x1, R229 ;  /* 0x00000001de747824 */ /* 0x000fe600078e02e5 */
[----:B------:R-:W2:Y:S01]  /*4080*/  LDL.64 R130, [R1+0x10] ;  /* 0x0000100001827983 */ /* 0x000ea20000100a00 */
[----:B------:R-:W-:Y:S01]  /*4090*/  SEL R229, R249, 0xffffffc0, !P0 ;  /* 0xffffffc0f9e57807 */ /* 0x000fe20004000000 */
[----:B------:R-:W-:Y:S01]  /*40a0*/  IMAD.MOV.U32 R215, RZ, RZ, 0x10 ;  /* 0x00000010ffd77424 */ /* 0x000fe200078e00ff */
[----:B------:R-:W-:Y:S01]  /*40b0*/  PLOP3.LUT P1, PT, PT, PT, UP1, 0x80, 0x8 ;  /* 0x000000000008781c */ /* 0x000fe20003f2f018 */
[----:B------:R-:W-:Y:S02]  /*40c0*/  IMAD.IADD R227, R227, 0x1, R116 ;  /* 0x00000001e3e37824 */ /* 0x000fe400078e0274 */
[----:B------:R-:W3:Y:S01]  /*40d0*/  LDL R127, [R1] ;  /* 0x00000000017f7983 */ /* 0x000ee20000100800 */
[----:B------:R-:W-:Y:S01]  /*40e0*/  PLOP3.LUT P2, PT, PT, PT, UP1, 0x80, 0x8 ;  /* 0x000000000008781c */ /* 0x000fe20003f4f018 */
[----:B------:R-:W-:Y:S01]  /*40f0*/  IMAD.U32 R118, RZ, RZ, UR40 ;  /* 0x00000028ff767e24 */ /* 0x000fe2000f8e00ff */
[----:B------:R-:W-:Y:S01]  /*4100*/  SEL R215, R215, 0xfffffff0, !P0 ;  /* 0xfffffff0d7d77807 */ /* 0x000fe20004000000 */
[----:B------:R-:W-:Y:S01]  /*4110*/  VIADD R233, R233, 0xfffffffc ;  /* 0xfffffffce9e97836 */ /* 0x000fe20000000000 */
[----:B------:R-:W-:Y:S01]  /*4120*/  PLOP3.LUT P6, PT, PT, PT, UP1, 0x80, 0x8 ;  /* 0x000000000008781c */ /* 0x000fe20003fcf018 */
[----:B------:R-:W-:Y:S01]  /*4130*/  VIADD R123, R234, 0x21 ;  /* 0x00000021ea7b7836 */ /* 0x000fe20000000000 */
[----:B------:R-:W-:Y:S01]  /*4140*/  @P5 LOP3.LUT R119, R218, 0x6, RZ, 0xc0, !PT ;  /* 0x00000006da775812 */ /* 0x000fe200078ec0ff */
[C---:B------:R-:W-:Y:S01]  /*4150*/  VIADD R120, R234.reuse, 0x18 ;  /* 0x00000018ea787836 */ /* 0x040fe20000000000 */
[----:B------:R-:W-:Y:S01]  /*4160*/  PLOP3.LUT P5, PT, PT, PT, UP1, 0x80, 0x8 ;  /* 0x000000000008781c */ /* 0x000fe20003faf018 */
[C---:B------:R-:W-:Y:S01]  /*4170*/  VIADD R122, R234.reuse, 0x20 ;  /* 0x00000020ea7a7836 */ /* 0x040fe20000000000 */
[----:B------:R-:W-:Y:S01]  /*4180*/  IABS R123, R123 ;  /* 0x0000007b007b7213 */ /* 0x000fe20000000000 */
[----:B------:R-:W-:Y:S01]  /*4190*/  UISETP.NE.AND UP2, UPT, UR45, URZ, UPT ;  /* 0x000000ff2d00728c */ /* 0x000fe2000bf45270 */
[----:B------:R-:W-:Y:S02]  /*41a0*/  IABS R120, R120 ;  /* 0x0000007800787213 */ /* 0x000fe40000000000 */
[----:B------:R-:W-:Y:S02]  /*41b0*/  I2FP.F32.S32 R123, R123 ;  /* 0x0000007b007b7245 */ /* 0x000fe40000201400 */
[----:B------:R-:W-:Y:S02]  /*41c0*/  I2FP.F32.S32 R120, R120 ;  /* 0x0000007800787245 */ /* 0x000fe40000201400 */
[----:B------:R-:W-:Y:S01]  /*41d0*/  @P2 LOP3.LUT R121, R119, 0xe0, R232, 0xf8, !PT ;  /* 0x000000e077792812 */ /* 0x000fe200078ef8e8 */
[----:B------:R-:W-:Y:S01]  /*41e0*/  VIADD R119, R234, 0x19 ;  /* 0x00000019ea777836 */ /* 0x000fe20000000000 */
[----:B------:R-:W-:Y:S02]  /*41f0*/  PLOP3.LUT P2, PT, PT, PT, UP1, 0x80, 0x8 ;  /* 0x000000000008781c */ /* 0x000fe40003f4f018 */
[----:B------:R-:W-:Y:S01]  /*4200*/  IABS R122, R122 ;  /* 0x0000007a007a7213 */ /* 0x000fe20000000000 */
[----:B------:R-:W-:Y:S01]  /*4210*/  @P1 IMAD R118, R118, 0x40, R121 ;  /* 0x0000004076761824 */ /* 0x000fe200078e0279 */
[----:B------:R-:W-:Y:S02]  /*4220*/  PLOP3.LUT P1, PT, PT, PT, UP1, 0x80, 0x8 ;  /* 0x000000000008781c */ /* 0x000fe40003f2f018 */
[----:B------:R-:W-:Y:S01]  /*4230*/  I2FP.F32.S32 R122, R122 ;  /* 0x0000007a007a7245 */ /* 0x000fe20000201400 */
[C---:B------:R-:W-:Y:S01]  /*4240*/  @P6 VIADD R121, R118.reuse, 0x1 ;  /* 0x0000000176796836 */ /* 0x040fe20000000000 */
[----:B------:R-:W-:Y:S02]  /*4250*/  PLOP3.LUT P6, PT, PT, PT, UP1, 0x80, 0x8 ;  /* 0x000000000008781c */ /* 0x000fe40003fcf018 */
[----:B------:R-:W-:Y:S02]  /*4260*/  IABS R119, R119 ;  /* 0x0000007700777213 */ /* 0x000fe40000000000 */
[----:B------:R-:W-:Y:S02]  /*4270*/  SHF.R.U32.HI R125, RZ, 0x7, R219 ;  /* 0x00000007ff7d7819 */ /* 0x000fe400000116db */
[----:B------:R-:W-:Y:S02]  /*4280*/  @P2 ISETP.GE.AND P2, PT, R118, UR36, PT ;  /* 0x0000002476002c0c */ /* 0x000fe4000bf46270 */
[----:B------:R-:W-:Y:S02]  /*4290*/  I2FP.F32.S32 R119, R119 ;  /* 0x0000007700777245 */ /* 0x000fe40000201400 */
[----:B------:R-:W-:Y:S03]  /*42a0*/  LOP3.LUT R214, R217, 0x38, RZ, 0xc0, !PT ;  /* 0x00000038d9d67812 */ /* 0x000fe600078ec0ff */
[----:B------:R-:W-:Y:S01]  /*42b0*/  @P6 ISETP.GE.AND P6, PT, R121, UR36, PT ;  /* 0x0000002479006c0c */ /* 0x000fe2000bfc6270 */
[----:B------:R-:W-:Y:S01]  /*42c0*/  VIADD R121, R234, 0x11 ;  /* 0x00000011ea797836 */ /* 0x000fe20000000000 */
[----:B------:R-:W-:Y:S04]  /*42d0*/  LOP3.LUT R213, R214, 0x40, RZ, 0xfc, !PT ;  /* 0x00000040d6d57812 */ /* 0x000fe800078efcff */
[----:B------:R-:W-:Y:S04]  /*42e0*/  IABS R121, R121 ;  /* 0x0000007900797213 */ /* 0x000fe80000000000 */
[----:B------:R-:W-:Y:S01]  /*42f0*/  I2FP.F32.S32 R121, R121 ;  /* 0x0000007900797245 */ /* 0x000fe20000201400 */
[----:B------:R-:W-:Y:S04]  /*4300*/  DEPBAR.LE SB0, 0x0 ;  /* 0x000080000000791a */ /* 0x000fe80000000000 */
[----:B------:R-:W-:Y:S06]  /*4310*/  BAR.SYNC.DEFER_BLOCKING 0x0 ;  /* 0x0000000000007b1d */ /* 0x000fec0000010000 */
[----:B------:R-:W-:Y:S06]  /*4320*/  LDSM.16.M88.4 R84, [R222] ;  /* 0x00000000de54783b */ /* 0x000fec0000000200 */
[----:B------:R-:W1:Y:S06]  /*4330*/  LDSM.16.M88.4 R88, [R226+0x18000] ;  /* 0x01800000e258783b */ /* 0x000e6c0000000200 */
[----:B------:R-:W4:Y:S06]  /*4340*/  LDSM.16.M88.4 R92, [R226+0x18800] ;  /* 0x01880000e25c783b */ /* 0x000f2c0000000200 */
[----:B------:R-:W-:Y:S06]  /*4350*/  LDSM.16.M88.4 R96, [R117] ;  /* 0x000000007560783b */ /* 0x000fec0000000200 */
[----:B------:R-:W4:Y:S06]  /*4360*/  LDSM.16.M88.4 R100, [R225+0x18000] ;  /* 0x01800000e164783b */ /* 0x000f2c0000000200 */
[----:B------:R-:W4:Y:S06]  /*4370*/  LDSM.16.M88.4 R104, [R225+0x18800] ;  /* 0x01880000e168783b */ /* 0x000f2c0000000200 */
[----:B------:R-:W-:Y:S06]  /*4380*/  LDSM.16.M88.4 R108, [R116] ;  /* 0x00000000746c783b */ /* 0x000fec0000000200 */
[----:B------:R-:W4:Y:S01]  /*4390*/  LDSM.16.M88.4 R112, [R224+0x18000] ;  /* 0x01800000e070783b */ /* 0x000f220000000200 */
[C---:B-1----:R-:W-:Y:S08]  /*43a0*/  HMMA.16816.F32.BF16 R4, R84.reuse, R88, RZ ;  /* 0x000000585404723c */ /* 0x042ff000000418ff */
[C---:B------:R-:W-:Y:S01]  /*43b0*/  HMMA.16816.F32.BF16 R8, R84.reuse, R90, RZ ;  /* 0x0000005a5408723c */ /* 0x040fe200000418ff */
[----:B------:R-:W-:Y:S07]  /*43c0*/  LDSM.16.M88.4 R88, [R227] ;  /* 0x00000000e358783b */ /* 0x000fee0000000200 */
[C---:B----4-:R-:W-:Y:S08]  /*43d0*/  HMMA.16816.F32.BF16 R12, R84.reuse, R92, RZ ;  /* 0x0000005c540c723c */ /* 0x050ff000000418ff */
[----:B------:R-:W-:Y:S01]  /*43e0*/  HMMA.16816.F32.BF16 R16, R84, R94, RZ ;  /* 0x0000005e5410723c */ /* 0x000fe200000418ff */
[----:B------:R-:W1:Y:S06]  /*43f0*/  LDSM.16.M88.4 R84, [R224+0x18800] ;  /* 0x01880000e054783b */ /* 0x000e6c0000000200 */
[----:B------:R-:W4:Y:S01]  /*4400*/  LDSM.16.M88.4 R92, [R223+0x18000] ;  /* 0x01800000df5c783b */ /* 0x000f220000000200 */
[C---:B------:R-:W-:Y:S08]  /*4410*/  HMMA.16816.F32.BF16 R4, R96.reuse, R100, R4 ;  /* 0x000000646004723c */ /* 0x040ff00000041804 */
[C---:B------:R-:W-:Y:S01]  /*4420*/  HMMA.16816.F32.BF16 R8, R96.reuse, R102, R8 ;  /* 0x000000666008723c */ /* 0x040fe20000041808 */
[----:B------:R-:W-:Y:S07]  /*4430*/  LDSM.16.M88.4 R100, [R222+0x2000] ;  /* 0x00200000de64783b */ /* 0x000fee0000000200 */
[C---:B------:R-:W-:Y:S08]  /*4440*/  HMMA.16816.F32.BF16 R12, R96.reuse, R104, R12 ;  /* 0x00000068600c723c */ /* 0x040ff0000004180c */
[----:B------:R-:W-:Y:S01]  /*4450*/  HMMA.16816.F32.BF16 R16, R96, R106, R16 ;  /* 0x0000006a6010723c */ /* 0x000fe20000041810 */
[----:B------:R-:W4:Y:S06]  /*4460*/  LDSM.16.M88.4 R96, [R223+0x18800] ;  /* 0x01880000df60783b */ /* 0x000f2c0000000200 */
        /* <DEDUP_REMOVED lines=25> */
[C---:B----4-:R-:W-:Y:S08]  /*4600*/  HMMA.16816.F32.BF16 R12, R108.reuse, R88, R12 ;  /* 0x000000586c0c723c */ /* 0x050ff0000004180c */
[----:B------:R-:W-:Y:S01]  /*4610*/  HMMA.16816.F32.BF16 R16, R108, R90, R16 ;  /* 0x0000005a6c10723c */ /* 0x000fe20000041810 */
[----:B------:R-:W4:Y:S06]  /*4620*/  LDSM.16.M88.4 R88, [R223+0x1a800] ;  /* 0x01a80000df58783b */ /* 0x000f2c0000000200 */
[----:B------:R-:W-:Y:S01]  /*4630*/  LDSM.16.M88.4 R108, [R226+0x1c000] ;  /* 0x01c00000e26c783b */ /* 0x000fe20000000200 */
[C---:B------:R-:W-:Y:S08]  /*4640*/  HMMA.16816.F32.BF16 R4, R92.reuse, R96, R4 ;  /* 0x000000605c04723c */ /* 0x040ff00000041804 */
[C---:B------:R-:W-:Y:S01]  /*4650*/  HMMA.16816.F32.BF16 R8, R92.reuse, R98, R8 ;  /* 0x000000625c08723c */ /* 0x040fe20000041808 */
[----:B------:R-:W3:Y:S07]  /*4660*/  LDSM.16.M88.4 R96, [R222+0x4000] ;  /* 0x00400000de60783b */ /* 0x000eee0000000200 */
[C---:B-1----:R-:W-:Y:S08]  /*4670*/  HMMA.16816.F32.BF16 R12, R92.reuse, R84, R12 ;  /* 0x000000545c0c723c */ /* 0x042ff0000004180c */
[----:B------:R-:W-:Y:S01]  /*4680*/  HMMA.16816.F32.BF16 R16, R92, R86, R16 ;  /* 0x000000565c10723c */ /* 0x000fe20000041810 */
[----:B------:R-:W1:Y:S06]  /*4690*/  LDSM.16.M88.4 R84, [R226+0x1c800] ;  /* 0x01c80000e254783b */ /* 0x000e6c0000000200 */
[----:B------:R-:W1:Y:S01]  /*46a0*/  LDSM.16.M88.4 R92, [R117+0x4000] ;  /* 0x00400000755c783b */ /* 0x000e620000000200 */
[C---:B--2---:R-:W-:Y:S08]  /*46b0*/  HMMA.16816.F32.BF16 R4, R100.reuse, R104, R4 ;  /* 0x000000686404723c */ /* 0x044ff00000041804 */
[C---:B------:R-:W-:Y:S01]  /*46c0*/  HMMA.16816.F32.BF16 R8, R100.reuse, R106, R8 ;  /* 0x0000006a6408723c */ /* 0x040fe20000041808 */
[----:B------:R-:W2:Y:S07]  /*46d0*/  LDSM.16.M88.4 R104, [R225+0x1c800] ;  /* 0x01c80000e168783b */ /* 0x000eae0000000200 */
[C---:B----4-:R-:W-:Y:S08]  /*46e0*/  HMMA.16816.F32.BF16 R12, R100.reuse, R88, R12 ;  /* 0x00000058640c723c */ /* 0x050ff0000004180c */
[----:B------:R-:W-:Y:S01]  /*46f0*/  HMMA.16816.F32.BF16 R16, R100, R90, R16 ;  /* 0x0000005a6410723c */ /* 0x000fe20000041810 */
[----:B------:R-:W-:Y:S06]  /*4700*/  LDSM.16.M88.4 R88, [R116+0x4000] ;  /* 0x004000007458783b */ /* 0x000fec0000000200 */
[----:B------:R-:W4:Y:S01]  /*4710*/  LDSM.16.M88.4 R100, [R224+0x1c000] ;  /* 0x01c00000e064783b */ /* 0x000f220000000200 */
[C---:B---3--:R-:W-:Y:S08]  /*4720*/  HMMA.16816.F32.BF16 R4, R96.reuse, R108, R4 ;  /* 0x0000006c6004723c */ /* 0x048ff00000041804 */
[C---:B------:R-:W-:Y:S01]  /*4730*/  HMMA.16816.F32.BF16 R8, R96.reuse, R110, R8 ;  /* 0x0000006e6008723c */ /* 0x040fe20000041808 */
[----:B------:R-:W3:Y:S07]  /*4740*/  LDSM.16.M88.4 R108, [R224+0x1c800] ;  /* 0x01c80000e06c783b */ /* 0x000eee0000000200 */
[C---:B-1----:R-:W-:Y:S08]  /*4750*/  HMMA.16816.F32.BF16 R12, R96.reuse, R84, R12 ;  /* 0x00000054600c723c */ /* 0x042ff0000004180c */
[----:B------:R-:W-:Y:S01]  /*4760*/  HMMA.16816.F32.BF16 R16, R96, R86, R16 ;  /* 0x000000566010723c */ /* 0x000fe20000041810 */
[----:B------:R-:W-:Y:S06]  /*4770*/  LDSM.16.M88.4 R84, [R227+0x4000] ;  /* 0x00400000e354783b */ /* 0x000fec0000000200 */
[----:B------:R-:W1:Y:S01]  /*4780*/  LDSM.16.M88.4 R96, [R223+0x1c000] ;  /* 0x01c00000df60783b */ /* 0x000e620000000200 */
[C---:B------:R-:W-:Y:S08]  /*4790*/  HMMA.16816.F32.BF16 R4, R92.reuse, R112, R4 ;  /* 0x000000705c04723c */ /* 0x040ff00000041804 */
[C---:B------:R-:W-:Y:S01]  /*47a0*/  HMMA.16816.F32.BF16 R8, R92.reuse, R114, R8 ;  /* 0x000000725c08723c */ /* 0x040fe20000041808 */
[----:B------:R-:W1:Y:S07]  /*47b0*/  LDSM.16.M88.4 R112, [R223+0x1c800] ;  /* 0x01c80000df70783b */ /* 0x000e6e0000000200 */
[C---:B--2---:R-:W-:Y:S08]  /*47c0*/  HMMA.16816.F32.BF16 R12, R92.reuse, R104, R12 ;  /* 0x000000685c0c723c */ /* 0x044ff0000004180c */
[----:B------:R-:W-:Y:S01]  /*47d0*/  HMMA.16816.F32.BF16 R16, R92, R106, R16 ;  /* 0x0000006a5c10723c */ /* 0x000fe20000041810 */
[----:B------:R-:W-:Y:S06]  /*47e0*/  LDSM.16.M88.4 R92, [R222+0x6000] ;  /* 0x00600000de5c783b */ /* 0x000fec0000000200 */
[----:B------:R-:W-:Y:S01]  /*47f0*/  LDSM.16.M88.4 R104, [R226+0x1e800] ;  /* 0x01e80000e268783b */ /* 0x000fe20000000200 */
[C---:B----4-:R-:W-:Y:S08]  /*4800*/  HMMA.16816.F32.BF16 R4, R88.reuse, R100, R4 ;  /* 0x000000645804723c */ /* 0x050ff00000041804 */
[C---:B------:R-:W-:Y:S01]  /*4810*/  HMMA.16816.F32.BF16 R8, R88.reuse, R102, R8 ;  /* 0x000000665808723c */ /* 0x040fe20000041808 */
[----:B------:R2:W4:Y:S07]  /*4820*/  LDSM.16.M88.4 R100, [R226+0x1e000] ;  /* 0x01e00000e264783b */ /* 0x00052e0000000200 */
[C---:B---3--:R-:W-:Y:S08]  /*4830*/  HMMA.16816.F32.BF16 R12, R88.reuse, R108, R12 ;  /* 0x0000006c580c723c */ /* 0x048ff0000004180c */
[----:B------:R-:W-:Y:S01]  /*4840*/  HMMA.16816.F32.BF16 R16, R88, R110, R16 ;  /* 0x0000006e5810723c */ /* 0x000fe20000041810 */
[----:B------:R-:W-:Y:S06]  /*4850*/  LDSM.16.M88.4 R88, [R117+0x6000] ;  /* 0x006000007558783b */ /* 0x000fec0000000200 */
[----:B------:R-:W-:Y:S01]  /*4860*/  LDSM.16.M88.4 R108, [R225+0x1e800] ;  /* 0x01e80000e16c783b */ /* 0x000fe20000000200 */
[C---:B-1----:R-:W-:Y:S05]  /*4870*/  HMMA.16816.F32.BF16 R4, R84.reuse, R96, R4 ;  /* 0x000000605404723c */ /* 0x042fea0000041804 */
[----:B--2---:R-:W-:Y:S03]  /*4880*/  LEA R226, R239, UR4, 0x1 ;  /* 0x00000004efe27c11 */ /* 0x004fe6000f8e08ff */
[C---:B------:R-:W-:Y:S01]  /*4890*/  HMMA.16816.F32.BF16 R8, R84.reuse, R98, R8 ;  /* 0x000000625408723c */ /* 0x040fe20000041808 */
[----:B------:R-:W1:Y:S07]  /*48a0*/  LDSM.16.M88.4 R96, [R225+0x1e000] ;  /* 0x01e00000e160783b */ /* 0x000e6e0000000200 */
[C---:B------:R-:W-:Y:S08]  /*48b0*/  HMMA.16816.F32.BF16 R12, R84.reuse, R112, R12 ;  /* 0x00000070540c723c */ /* 0x040ff0000004180c */
[----:B------:R-:W-:Y:S01]  /*48c0*/  HMMA.16816.F32.BF16 R16, R84, R114, R16 ;  /* 0x000000725410723c */ /* 0x000fe20000041810 */
[----:B------:R-:W-:Y:S06]  /*48d0*/  LDSM.16.M88.4 R84, [R116+0x6000] ;  /* 0x006000007454783b */ /* 0x000fec0000000200 */
[----:B------:R-:W-:Y:S01]  /*48e0*/  LDSM.16.M88.4 R112, [R224+0x1e800] ;  /* 0x01e80000e070783b */ /* 0x000fe20000000200 */
[C---:B----4-:R-:W-:Y:S08]  /*48f0*/  HMMA.16816.F32.BF16 R4, R92.reuse, R100, R4 ;  /* 0x000000645c04723c */ /* 0x050ff00000041804 */
[C---:B------:R-:W-:Y:S01]  /*4900*/  HMMA.16816.F32.BF16 R8, R92.reuse, R102, R8 ;  /* 0x000000665c08723c */ /* 0x040fe20000041808 */
[----:B------:R2:W3:Y:S07]  /*4910*/  LDSM.16.M88.4 R100, [R224+0x1e000] ;  /* 0x01e00000e064783b */ /* 0x0004ee0000000200 */
[C---:B------:R-:W-:Y:S08]  /*4920*/  HMMA.16816.F32.BF16 R12, R92.reuse, R104, R12 ;  /* 0x000000685c0c723c */ /* 0x040ff0000004180c */
[----:B------:R-:W-:Y:S01]  /*4930*/  HMMA.16816.F32.BF16 R16, R92, R106, R16 ;  /* 0x0000006a5c10723c */ /* 0x000fe20000041810 */
[----:B------:R4:W-:Y:S07]  /*4940*/  LDSM.16.M88.4 R92, [R227+0x6000] ;  /* 0x00600000e35c783b */ /* 0x0009ee0000000200 */
[C---:B-1----:R-:W-:Y:S05]  /*4950*/  HMMA.16816.F32.BF16 R4, R88.reuse, R96, R4 ;  /* 0x000000605804723c */ /* 0x042fea0000041804 */
[--C-:B--2---:R-:W-:Y:S03]  /*4960*/  IMAD.IADD R224, R229, 0x1, R226.reuse ;  /* 0x00000001e5e07824 */ /* 0x104fe600078e02e2 */
[C---:B------:R-:W-:Y:S01]  /*4970*/  HMMA.16816.F32.BF16 R8, R88.reuse, R98, R8 ;  /* 0x000000625808723c */ /* 0x040fe20000041808 */
[----:B------:R-:W1:Y:S07]  /*4980*/  LDSM.16.M88.4 R96, [R223+0x1e000] ;  /* 0x01e00000df60783b */ /* 0x000e6e0000000200 */
[C---:B------:R-:W-:Y:S03]  /*4990*/  HMMA.16816.F32.BF16 R12, R88.reuse, R108, R12 ;  /* 0x0000006c580c723c */ /* 0x040fe6000004180c */
[----:B----4-:R-:W-:Y:S05]  /*49a0*/  SEL R227, R250, 0xffffffe0, !P3 ;  /* 0xffffffe0fae37807 */ /* 0x010fea0005800000 */
[----:B------:R-:W-:Y:S03]  /*49b0*/  HMMA.16816.F32.BF16 R16, R88, R110, R16 ;  /* 0x0000006e5810723c */ /* 0x000fe60000041810 */
[C---:B------:R-:W-:Y:S05]  /*49c0*/  IMAD.IADD R225, R227.reuse, 0x1, R226 ;  /* 0x00000001e3e17824 */ /* 0x040fea00078e02e2 */
[C---:B---3--:R-:W-:Y:S08]  /*49d0*/  HMMA.16816.F32.BF16 R4, R84.reuse, R100, R4 ;  /* 0x000000645404723c */ /* 0x048ff00000041804 */
[C---:B------:R-:W-:Y:S08]  /*49e0*/  HMMA.16816.F32.BF16 R8, R84.reuse, R102, R8 ;  /* 0x000000665408723c */ /* 0x040ff00000041808 */
[C---:B------:R-:W-:Y:S08]  /*49f0*/  HMMA.16816.F32.BF16 R12, R84.reuse, R112, R12 ;  /* 0x00000070540c723c */ /* 0x040ff0000004180c */
[----:B------:R-:W-:Y:S01]  /*4a00*/  HMMA.16816.F32.BF16 R16, R84, R114, R16 ;  /* 0x000000725410723c */ /* 0x000fe20000041810 */
[----:B------:R2:W3:Y:S07]  /*4a10*/  LDSM.16.M88.4 R84, [R223+0x1e800] ;  /* 0x01e80000df54783b */ /* 0x0004ee0000000200 */
[C---:B-1----:R-:W-:Y:S08]  /*4a20*/  HMMA.16816.F32.BF16 R4, R92.reuse, R96, R4 ;  /* 0x000000605c04723c */ /* 0x042ff00000041804 */
[C---:B------:R-:W-:Y:S03]  /*4a30*/  HMMA.16816.F32.BF16 R8, R92.reuse, R98, R8 ;  /* 0x000000625c08723c */ /* 0x040fe60000041808 */
[----:B--2---:R-:W-:Y:S08]  /*4a40*/  IMAD.IADD R223, R227, 0x1, R224 ;  /* 0x00000001e3df7824 */ /* 0x004ff000078e02e0 */
[----:B------:R-:W-:Y:S01]  /*4a50*/  FFMA.FTZ R4, R119, -UR12, R4 ;  /* 0x8000000c77047c23 */ /* 0x000fe20008010004 */
[----:B------:R-:W-:Y:S01]  /*4a60*/  FFMA.FTZ R6, R123, -UR12, R6 ;  /* 0x8000000c7b067c23 */ /* 0x000fe20008010006 */
[----:B------:R-:W-:Y:S01]  /*4a70*/  FFMA.FTZ R5, R120, -UR12, R5 ;  /* 0x8000000c78057c23 */ /* 0x000fe20008010005 */
[----:B------:R-:W-:Y:S01]  /*4a80*/  FFMA.FTZ R7, R122, -UR12, R7 ;  /* 0x8000000c7a077c23 */ /* 0x000fe20008010007 */
[----:B------:R-:W-:Y:S01]  /*4a90*/  VIADD R123, R234, 0x10 ;  /* 0x00000010ea7b7836 */ /* 0x000fe20000000000 */
[----:B------:R-:W-:Y:S02]  /*4aa0*/  @P5 FSEL R4, R4, -INF , !P2 ;  /* 0xff80000004045808 */ /* 0x000fe40005000000 */
[----:B------:R-:W-:Y:S01]  /*4ab0*/  @P1 FSEL R6, R6, -INF , !P2 ;  /* 0xff80000006061808 */ /* 0x000fe20005000000 */
[----:B------:R-:W-:Y:S01]  /*4ac0*/  FFMA.FTZ R8, R121, -UR12, R8 ;  /* 0x8000000c79087c23 */ /* 0x000fe20008010008 */
[----:B------:R-:W-:Y:S01]  /*4ad0*/  PLOP3.LUT P5, PT, PT, PT, UP1, 0x80, 0x8 ;  /* 0x000000000008781c */ /* 0x000fe20003faf018 */
[----:B------:R-:W-:Y:S01]  /*4ae0*/  FFMA.FTZ R10, R119, -UR12, R10 ;  /* 0x8000000c770a7c23 */ /* 0x000fe2000801000a */
[----:B------:R-:W-:Y:S01]  /*4af0*/  PLOP3.LUT P2, PT, PT, PT, UP1, 0x80, 0x8 ;  /* 0x000000000008781c */ /* 0x000fe20003f4f018 */
[----:B------:R-:W-:Y:S01]  /*4b00*/  FFMA.FTZ R11, R120, -UR12, R11 ;  /* 0x8000000c780b7c23 */ /* 0x000fe2000801000b */
[----:B------:R-:W-:Y:S01]  /*4b10*/  PLOP3.LUT P1, PT, PT, PT, UP1, 0x80, 0x8 ;  /* 0x000000000008781c */ /* 0x000fe20003f2f018 */
[C---:B---3--:R-:W-:Y:S01]  /*4b20*/  HMMA.16816.F32.BF16 R12, R92.reuse, R84, R12 ;  /* 0x000000545c0c723c */ /* 0x048fe2000004180c */
[----:B------:R-:W2:Y:S01]  /*4b30*/  LDL R84, [R1+0x4] ;  /* 0x0000040001547983 */ /* 0x000ea20000100800 */
[----:B------:R-:W-:Y:S01]  /*4b40*/  IMAD.U32 R119, RZ, RZ, UR40 ;  /* 0x00000028ff777e24 */ /* 0x000fe2000f8e00ff */
[----:B------:R-:W-:Y:S03]  /*4b50*/  IABS R123, R123 ;  /* 0x0000007b007b7213 */ /* 0x000fe60000000000 */
[----:B------:R-:W-:Y:S01]  /*4b60*/  IMAD R119, R119, 0x2, R125 ;  /* 0x0000000277777824 */ /* 0x000fe200078e027d */
[----:B------:R-:W-:Y:S01]  /*4b70*/  I2FP.F32.S32 R126, R123 ;  /* 0x0000007b007e7245 */ /* 0x000fe20000201400 */
[----:B------:R-:W-:Y:S03]  /*4b80*/  HMMA.16816.F32.BF16 R16, R92, R86, R16 ;  /* 0x000000565c10723c */ /* 0x000fe60000041810 */
[----:B------:R-:W-:Y:S01]  /*4b90*/  @P5 FSEL R5, R5, -INF , !P6 ;  /* 0xff80000005055808 */ /* 0x000fe20007000000 */
[----:B------:R-:W-:Y:S01]  /*4ba0*/  @P1 VIADD R124, R118, 0x8 ;  /* 0x00000008767c1836 */ /* 0x000fe20000000000 */
[----:B------:R-:W-:Y:S01]  /*4bb0*/  @P2 FSEL R7, R7, -INF , !P6 ;  /* 0xff80000007072808 */ /* 0x000fe20007000000 */
[----:B------:R-:W-:Y:S01]  /*4bc0*/  FFMA.FTZ R9, R126, -UR12, R9 ;  /* 0x8000000c7e097c23 */ /* 0x000fe20008010009 */
[----:B------:R-:W-:Y:S01]  /*4bd0*/  PLOP3.LUT P2, PT, PT, PT, UP1, 0x80, 0x8 ;  /* 0x000000000008781c */ /* 0x000fe20003f4f018 */
[----:B------:R-:W-:Y:S01]  /*4be0*/  VIADD R125, R234, 0x9 ;  /* 0x00000009ea7d7836 */ /* 0x000fe20000000000 */
[----:B------:R-:W-:Y:S02]  /*4bf0*/  PLOP3.LUT P5, PT, PT, PT, UP1, 0x80, 0x8 ;  /* 0x000000000008781c */ /* 0x000fe40003faf018 */
[----:B------:R-:W-:Y:S01]  /*4c00*/  PLOP3.LUT P6, PT, PT, PT, UP1, 0x80, 0x8 ;  /* 0x000000000008781c */ /* 0x000fe20003fcf018 */
[----:B------:R-:W-:Y:S01]  /*4c10*/  FFMA.FTZ R14, R121, -UR12, R14 ;  /* 0x8000000c790e7c23 */ /* 0x000fe2000801000e */
[----:B------:R-:W-:Y:S01]  /*4c20*/  PLOP3.LUT P1, PT, PT, PT, UP1, 0x80, 0x8 ;  /* 0x000000000008781c */ /* 0x000fe20003f2f018 */
[----:B-----5:R-:W-:Y:S01]  /*4c30*/  FMUL.FTZ R121, R236, 1.4426950216293334961 ;  /* 0x3fb8aa3bec797820 */ /* 0x020fe20000410000 */
[----:B------:R-:W-:Y:S01]  /*4c40*/  LOP3.LUT R128, R119, UR59, R131, 0x96, !PT ;  /* 0x0000003b77807c12 */ /* 0x000fe2000f8e9683 */
[----:B------:R-:W-:Y:S01]  /*4c50*/  FFMA.FTZ R15, R126, -UR12, R15 ;  /* 0x8000000c7e0f7c23 */ /* 0x000fe2000801000f */
[----:B------:R-:W-:Y:S03]  /*4c60*/  IABS R125, R125 ;  /* 0x0000007d007d7213 */ /* 0x000fe60000000000 */
[----:B------:R-:W-:Y:S01]  /*4c70*/  @P2 ISETP.GE.AND P2, PT, R124, UR36, PT ;  /* 0x000000247c002c0c */ /* 0x000fe2000bf46270 */
[----:B------:R-:W-:Y:S01]  /*4c80*/  IMAD.WIDE.U32 R128, R128, -0x326172a9, RZ ;  /* 0xcd9e8d5780807825 */ /* 0x000fe200078e00ff */
[----:B------:R-:W-:Y:S02]  /*4c90*/  I2FP.F32.S32 R125, R125 ;  /* 0x0000007d007d7245 */ /* 0x000fe40000201400 */
[----:B------:R-:W-:Y:S01]  /*4ca0*/  @P6 FSEL R8, R8, -INF , !P2 ;  /* 0xff80000008086808 */ /* 0x000fe20005000000 */
[----:B------:R-:W-:Y:S01]  /*4cb0*/  @P5 VIADD R122, R118, 0x9 ;  /* 0x00000009767a5836 */ /* 0x000fe20000000000 */
[----:B------:R-:W-:Y:S01]  /*4cc0*/  PLOP3.LUT P5, PT, PT, PT, UP1, 0x80, 0x8 ;  /* 0x000000000008781c */ /* 0x000fe20003faf018 */
[C---:B------:R-:W-:Y:S01]  /*4cd0*/  FFMA.FTZ R12, R125.reuse, -UR12, R12 ;  /* 0x8000000c7d0c7c23 */ /* 0x040fe2000801000c */
[----:B------:R-:W-:Y:S01]  /*4ce0*/  PLOP3.LUT P6, PT, PT, PT, UP1, 0x80, 0x8 ;  /* 0x000000000008781c */ /* 0x000fe20003fcf018 */
[----:B------:R-:W-:Y:S01]  /*4cf0*/  FFMA.FTZ R18, R125, -UR12, R18 ;  /* 0x8000000c7d127c23 */ /* 0x000fe20008010012 */
[----:B------:R-:W-:Y:S02]  /*4d00*/  @P1 FSEL R10, R10, -INF , !P2 ;  /* 0xff8000000a0a1808 */ /* 0x000fe40005000000 */
[----:B------:R-:W-:Y:S02]  /*4d10*/  PLOP3.LUT P1, PT, PT, PT, UP1, 0x80, 0x8 ;  /* 0x000000000008781c */ /* 0x000fe40003f2f018 */
[----:B------:R-:W-:Y:S05]  /*4d20*/  PLOP3.LUT P2, PT, PT, PT, UP1, 0x80, 0x8 ;  /* 0x000000000008781c */ /* 0x000fea0003f4f018 */
[----:B------:R-:W-:Y:S01]  /*4d30*/  @P5 ISETP.GE.AND P5, PT, R122, UR36, PT ;  /* 0x000000247a005c0c */ /* 0x000fe2000bfa6270 */
[----:B------:R-:W-:Y:S03]  /*4d40*/  IMAD.WIDE.U32 R122, R233, -0x326172a9, RZ ;  /* 0xcd9e8d57e97a7825 */ /* 0x000fe600078e00ff */
[----:B------:R-:W-:Y:S02]  /*4d50*/  @P6 FSEL R9, R9, -INF , !P5 ;  /* 0xff80000009096808 */ /* 0x000fe40006800000 */
[----:B------:R-:W-:Y:S01]  /*4d60*/  PLOP3.LUT P6, PT, PT, PT, UP1, 0x80, 0x8 ;  /* 0x000000000008781c */ /* 0x000fe20003fcf018 */
[----:B------:R-:W-:Y:S01]  /*4d70*/  @P1 VIADD R119, R118, 0x10 ;  /* 0x0000001076771836 */ /* 0x000fe20000000000 */
[----:B------:R-:W-:Y:S02]  /*4d80*/  LOP3.LUT R198, R127, UR58, R123, 0x96, !PT ;  /* 0x0000003a7fc67c12 */ /* 0x000fe4000f8e967b */
[----:B------:R-:W-:Y:S02]  /*4d90*/  PLOP3.LUT P1, PT, PT, PT, UP1, 0x80, 0x8 ;  /* 0x000000000008781c */ /* 0x000fe40003f2f018 */
[----:B------:R-:W-:Y:S01]  /*4da0*/  @P2 FSEL R11, R11, -INF , !P5 ;  /* 0xff8000000b0b2808 */ /* 0x000fe20006800000 */
[----:B------:R-:W-:Y:S01]  /*4db0*/  IMAD.WIDE.U32 R198, R198, -0x2daee0ad, RZ ;  /* 0xd2511f53c6c67825 */ /* 0x000fe200078e00ff */
[----:B------:R-:W-:Y:S02]  /*4dc0*/  LOP3.LUT R122, R122, UR55, R129, 0x96, !PT ;  /* 0x000000377a7a7c12 */ /* 0x000fe4000f8e9681 */
[----:B------:R-:W-:Y:S02]  /*4dd0*/  PLOP3.LUT P2, PT, PT, PT, UP1, 0x80, 0x8 ;  /* 0x000000000008781c */ /* 0x000fe40003f4f018 */
[----:B------:R-:W-:Y:S01]  /*4de0*/  LOP3.LUT R196, R130, UR54, R199, 0x96, !PT ;  /* 0x0000003682c47c12 */ /* 0x000fe2000f8e96c7 */
[----:B------:R-:W-:Y:S01]  /*4df0*/  IMAD.WIDE.U32 R130, R122, -0x2daee0ad, RZ ;  /* 0xd2511f537a827825 */ /* 0x000fe200078e00ff */
[----:B------:R-:W-:Y:S02]  /*4e00*/  @P6 ISETP.GE.AND P6, PT, R119, UR36, PT ;  /* 0x0000002477006c0c */ /* 0x000fe4000bfc6270 */
[----:B------:R-:W-:Y:S01]  /*4e10*/  PLOP3.LUT P5, PT, PT, PT, UP1, 0x80, 0x8 ;  /* 0x000000000008781c */ /* 0x000fe20003faf018 */
[----:B------:R-:W-:Y:S01]  /*4e20*/  IMAD.WIDE.U32 R196, R196, -0x326172a9, RZ ;  /* 0xcd9e8d57c4c47825 */ /* 0x000fe200078e00ff */
[----:B------:R-:W-:Y:S02]  /*4e30*/  @P1 FSEL R12, R12, -INF , !P6 ;  /* 0xff8000000c0c1808 */ /* 0x000fe40007000000 */
[----:B------:R-:W-:Y:S02]  /*4e40*/  PLOP3.LUT P1, PT, PT, PT, UP1, 0x80, 0x8 ;  /* 0x000000000008781c */ /* 0x000fe40003f2f018 */
[----:B------:R-:W-:Y:S01]  /*4e50*/  LOP3.LUT R122, R128, UR50, R197, 0x96, !PT ;  /* 0x00000032807a7c12 */ /* 0x000fe2000f8e96c5 */
[----:B------:R-:W-:Y:S01]  /*4e60*/  @P2 VIADD R120, R118, 0x11 ;  /* 0x0000001176782836 */ /* 0x000fe20000000000 */
[----:B------:R-:W-:Y:S01]  /*4e70*/  PLOP3.LUT P2, PT, PT, PT, UP1, 0x80, 0x8 ;  /* 0x000000000008781c */ /* 0x000fe20003f4f018 */
[----:B------:R-:W-:Y:S01]  /*4e80*/  VIADD R128, R234, 0x8 ;  /* 0x00000008ea807836 */ /* 0x000fe20000000000 */
[----:B------:R-:W-:Y:S01]  /*4e90*/  LOP3.LUT R198, R198, UR48, R131, 0x96, !PT ;  /* 0x00000030c6c67c12 */ /* 0x000fe2000f8e9683 */
[----:B------:R-:W-:Y:S03]  /*4ea0*/  IMAD.WIDE.U32 R122, R122, -0x2daee0ad, RZ ;  /* 0xd2511f537a7a7825 */ /* 0x000fe600078e00ff */
[----:B------:R-:W-:Y:S01]  /*4eb0*/  IABS R128, R128 ;  /* 0x0000008000807213 */ /* 0x000fe20000000000 */
[----:B------:R-:W-:Y:S01]  /*4ec0*/  IMAD.WIDE.U32 R198, R198, -0x326172a9, RZ ;  /* 0xcd9e8d57c6c67825 */ /* 0x000fe200078e00ff */
[----:B------:R-:W-:Y:S02]  /*4ed0*/  LOP3.LUT R130, R130, UR41, R123, 0x96, !PT ;  /* 0x0000002982827c12 */ /* 0x000fe4000f8e967b */
[----:B------:R-:W-:Y:S01]  /*4ee0*/  @P1 FSEL R14, R14, -INF , !P6 ;  /* 0xff8000000e0e1808 */ /* 0x000fe20007000000 */
[----:B------:R-:W-:Y:S01]  /*4ef0*/  @P5 VIADD R119, R118, 0x18 ;  /* 0x0000001876775836 */ /* 0x000fe20000000000 */
[----:B------:R-:W-:Y:S01]  /*4f00*/  FSETP.NEU.FTZ.AND P1, PT, R236, -INF , PT ;  /* 0xff800000ec00780b */ /* 0x000fe20003f3d000 */
[----:B------:R-:W-:Y:S01]  /*4f10*/  IMAD.WIDE.U32 R130, R130, -0x326172a9, RZ ;  /* 0xcd9e8d5782827825 */ /* 0x000fe200078e00ff */
[----:B------:R-:W-:Y:S02]  /*4f20*/  LOP3.LUT R196, R196, UR44, R199, 0x96, !PT ;  /* 0x0000002cc4c47c12 */ /* 0x000fe4000f8e96c7 */
[----:B------:R-:W-:Y:S02]  /*4f30*/  FSEL R121, R121, RZ, P1 ;  /* 0x000000ff79797208 */ /* 0x000fe40000800000 */
[----:B------:R-:W-:Y:S01]  /*4f40*/  PLOP3.LUT P1, PT, PT, PT, UP1, 0x80, 0x8 ;  /* 0x000000000008781c */ /* 0x000fe20003f2f018 */
[----:B------:R-:W-:Y:S01]  /*4f50*/  IMAD.WIDE.U32 R196, R196, -0x2daee0ad, RZ ;  /* 0xd2511f53c4c47825 */ /* 0x000fe200078e00ff */
[----:B------:R-:W-:Y:S02]  /*4f60*/  LOP3.LUT R123, R198, UR38, R131, 0x96, !PT ;  /* 0x00000026c67b7c12 */ /* 0x000fe4000f8e9683 */
[----:B------:R-:W-:Y:S01]  /*4f70*/  @P2 ISETP.GE.AND P2, PT, R120, UR36, PT ;  /* 0x0000002478002c0c */ /* 0x000fe2000bf46270 */
[C---:B------:R-:W-:Y:S01]  /*4f80*/  FMUL.FTZ R120, R235.reuse, 1.4426950216293334961 ;  /* 0x3fb8aa3beb787820 */ /* 0x040fe20000410000 */
[----:B------:R-:W-:Y:S01]  /*4f90*/  FSETP.NEU.FTZ.AND P6, PT, R235, -INF , PT ;  /* 0xff800000eb00780b */ /* 0x000fe20003fdd000 */
[----:B------:R-:W-:Y:S01]  /*4fa0*/  IMAD.WIDE.U32 R198, R123, -0x2daee0ad, RZ ;  /* 0xd2511f537bc67825 */ /* 0x000fe200078e00ff */
[----:B------:R-:W-:Y:S02]  /*4fb0*/  LOP3.LUT R122, R122, UR30, R197, 0x96, !PT ;  /* 0x0000001e7a7a7c12 */ /* 0x000fe4000f8e96c5 */
[----:B------:R-:W-:Y:S01]  /*4fc0*/  FSEL R120, R120, RZ, P6 ;  /* 0x000000ff78787208 */ /* 0x000fe20003000000 */
[----:B------:R-:W-:Y:S01]  /*4fd0*/  VIADD R123, R234, 0x1 ;  /* 0x00000001ea7b7836 */ /* 0x000fe20000000000 */
[----:B------:R-:W-:Y:S01]  /*4fe0*/  PLOP3.LUT P6, PT, PT, PT, UP1, 0x80, 0x8 ;  /* 0x000000000008781c */ /* 0x000fe20003fcf018 */
[----:B------:R-:W-:Y:S01]  /*4ff0*/  @P1 VIADD R118, R118, 0x19 ;  /* 0x0000001976761836 */ /* 0x000fe20000000000 */
[----:B------:R-:W-:Y:S01]  /*5000*/  PLOP3.LUT P1, PT, PT, PT, UP1, 0x80, 0x8 ;  /* 0x000000000008781c */ /* 0x000fe20003f2f018 */
[--C-:B------:R-:W-:Y:S01]  /*5010*/  FFMA.FTZ R127, R6, UR9, -R120.reuse ;  /* 0x00000009067f7c23 */ /* 0x100fe20008010878 */
[----:B------:R-:W-:Y:S01]  /*5020*/  IABS R123, R123 ;  /* 0x0000007b007b7213 */ /* 0x000fe20000000000 */
[----:B------:R-:W-:Y:S01]  /*5030*/  FFMA.FTZ R129, R7, UR9, -R120 ;  /* 0x0000000907817c23 */ /* 0x000fe20008010878 */
[----:B------:R-:W-:Y:S01]  /*5040*/  I2FP.F32.S32 R128, R128 ;  /* 0x0000008000807245 */ /* 0x000fe20000201400 */
[----:B------:R-:W-:Y:S01]  /*5050*/  IMAD.WIDE.U32 R200, R122, -0x326172a9, RZ ;  /* 0xcd9e8d577ac87825 */ /* 0x000fe200078e00ff */
[----:B------:R-:W-:Y:S01]  /*5060*/  LOP3.LUT R196, R196, UR15, R199, 0x96, !PT ;  /* 0x0000000fc4c47c12 */ /* 0x000fe2000f8e96c7 */
[----:B------:R1:W-:Y:S01]  /*5070*/  MUFU.EX2 R122, R127 ;  /* 0x0000007f007a7308 */ /* 0x0003e20000000800 */
[----:B------:R-:W-:Y:S01]  /*5080*/  PLOP3.LUT P5, PT, PT, PT, UP1, 0x80, 0x8 ;  /* 0x000000000008781c */ /* 0x000fe20003faf018 */
[----:B------:R-:W-:Y:S02]  /*5090*/  IMAD.MOV.U32 R199, RZ, RZ, R123 ;  /* 0x000000ffffc77224 */ /* 0x000fe400078e007b */
[----:B------:R-:W-:Y:S01]  /*50a0*/  FFMA.FTZ R13, R128, -UR12, R13 ;  /* 0x8000000c800d7c23 */ /* 0x000fe2000801000d */
[----:B------:R-:W-:Y:S01]  /*50b0*/  LOP3.LUT R197, R130, UR23, R201, 0x96, !PT ;  /* 0x0000001782c57c12 */ /* 0x000fe2000f8e96c9 */
[----:B------:R-:W-:Y:S01]  /*50c0*/  IMAD.WIDE.U32 R130, R196, -0x326172a9, RZ ;  /* 0xcd9e8d57c4827825 */ /* 0x000fe200078e00ff */
[----:B------:R-:W-:Y:S03]  /*50d0*/  @P1 FSEL R15, R15, -INF , !P2 ;  /* 0xff8000000f0f1808 */ /* 0x000fe60005000000 */
[----:B------:R3:W-:Y:S01]  /*50e0*/  MUFU.EX2 R123, R129 ;  /* 0x00000081007b7308 */ /* 0x0007e20000000800 */
[----:B------:R-:W-:Y:S01]  /*50f0*/  PLOP3.LUT P1, PT, PT, PT, UP1, 0x80, 0x8 ;  /* 0x000000000008781c */ /* 0x000fe20003f2f018 */
[----:B------:R-:W-:Y:S01]  /*5100*/  IMAD.WIDE.U32 R196, R197, -0x2daee0ad, RZ ;  /* 0xd2511f53c5c47825 */ /* 0x000fe200078e00ff */
[----:B------:R-:W-:Y:S02]  /*5110*/  @P6 FSEL R13, R13, -INF , !P2 ;  /* 0xff8000000d0d6808 */ /* 0x000fe40005000000 */
[----:B------:R-:W-:Y:S01]  /*5120*/  PLOP3.LUT P6, PT, PT, PT, UP1, 0x80, 0x8 ;  /* 0x000000000008781c */ /* 0x000fe20003fcf018 */
[----:B------:R-:W-:Y:S01]  /*5130*/  FFMA.FTZ R124, R5, UR9, -R121 ;  /* 0x00000009057c7c23 */ /* 0x000fe20008010879 */
[----:B------:R-:W-:Y:S01]  /*5140*/  I2FP.F32.S32 R199, R199 ;  /* 0x000000c700c77245 */ /* 0x000fe20000201400 */
[----:B------:R-:W-:Y:S01]  /*5150*/  FFMA.FTZ R19, R128, -UR12, R19 ;  /* 0x8000000c80137c23 */ /* 0x000fe20008010013 */
[----:B------:R-:W-:Y:S01]  /*5160*/  PLOP3.LUT P2, PT, PT, PT, UP1, 0x80, 0x8 ;  /* 0x000000000008781c */ /* 0x000fe20003f4f018 */
[----:B------:R-:W-:Y:S01]  /*5170*/  FFMA.FTZ R126, R8, UR9, -R121 ;  /* 0x00000009087e7c23 */ /* 0x000fe20008010879 */
[----:B------:R-:W-:Y:S01]  /*5180*/  @P5 ISETP.GE.AND P5, PT, R119, UR36, PT ;  /* 0x0000002477005c0c */ /* 0x000fe2000bfa6270 */
[----:B------:R-:W-:Y:S01]  /*5190*/  FFMA.FTZ R16, R199, -UR12, R16 ;  /* 0x8000000cc7107c23 */ /* 0x000fe20008010010 */
[----:B-1----:R-:W-:Y:S01]  /*51a0*/  LOP3.LUT R127, R200, UR14, R131, 0x96, !PT ;  /* 0x0000000ec87f7c12 */ /* 0x002fe2000f8e9683 */
[--C-:B------:R-:W-:Y:S01]  /*51b0*/  FFMA.FTZ R119, R4, UR9, -R121.reuse ;  /* 0x0000000904777c23 */ /* 0x100fe20008010879 */
[----:B------:R-:W-:Y:S01]  /*51c0*/  MUFU.EX2 R124, R124 ;  /* 0x0000007c007c7308 */ /* 0x000fe20000000800 */
[--C-:B------:R-:W-:Y:S01]  /*51d0*/  FFMA.FTZ R131, R9, UR9, -R121.reuse ;  /* 0x0000000909837c23 */ /* 0x100fe20008010879 */
[----:B------:R-:W-:Y:S01]  /*51e0*/  @P1 FSEL R16, R16, -INF , !P5 ;  /* 0xff80000010101808 */ /* 0x000fe20006800000 */
[--C-:B------:R-:W-:Y:S01]  /*51f0*/  FFMA.FTZ R201, R13, UR9, -R121.reuse ;  /* 0x000000090dc97c23 */ /* 0x100fe20008010879 */
[----:B---3--:R-:W-:Y:S01]  /*5200*/  IABS R129, R234 ;  /* 0x000000ea00817213 */ /* 0x008fe20000000000 */
[--C-:B------:R-:W-:Y:S01]  /*5210*/  FFMA.FTZ R202, R12, UR9, -R121.reuse ;  /* 0x000000090cca7c23 */ /* 0x100fe20008010879 */
[----:B------:R-:W-:Y:S01]  /*5220*/  PLOP3.LUT P1, PT, PT, PT, UP1, 0x80, 0x8 ;  /* 0x000000000008781c */ /* 0x000fe20003f2f018 */
[----:B------:R-:W-:Y:S01]  /*5230*/  FFMA.FTZ R200, R16, UR9, -R121 ;  /* 0x0000000910c87c23 */ /* 0x000fe20008010879 */
[----:B------:R-:W-:Y:S02]  /*5240*/  @P6 ISETP.GE.AND P6, PT, R118, UR36, PT ;  /* 0x0000002476006c0c */ /* 0x000fe4000bfc6270 */
[----:B------:R-:W1:Y:S01]  /*5250*/  MUFU.EX2 R119, R119 ;  /* 0x0000007700777308 */ /* 0x000e620000000800 */
[----:B------:R-:W-:Y:S01]  /*5260*/  LOP3.LUT R118, R198, UR13, R197, 0x96, !PT ;  /* 0x0000000dc6767c12 */ /* 0x000fe2000f8e96c5 */
[--C-:B------:R-:W-:Y:S01]  /*5270*/  FFMA.FTZ R197, R10, UR9, -R120.reuse ;  /* 0x000000090ac57c23 */ /* 0x100fe20008010878 */
[----:B------:R-:W-:Y:S02]  /*5280*/  LOP3.LUT R125, R127, 0xffff, RZ, 0xc0, !PT ;  /* 0x0000ffff7f7d7812 */ /* 0x000fe400078ec0ff */
[----:B------:R-:W-:Y:S02]  /*5290*/  I2FP.F32.S32 R198, R129 ;  /* 0x0000008100c67245 */ /* 0x000fe40000201400 */
[----:B------:R-:W-:Y:S03]  /*52a0*/  @P2 FSEL R18, R18, -INF , !P5 ;  /* 0xff80000012122808 */ /* 0x000fe60006800000 */
[----:B------:R-:W3:Y:S01]  /*52b0*/  MUFU.EX2 R126, R126 ;  /* 0x0000007e007e7308 */ /* 0x000ee20000000800 */
[----:B------:R-:W-:Y:S01]  /*52c0*/  PLOP3.LUT P2, PT, PT, PT, UP1, 0x80, 0x8 ;  /* 0x000000000008781c */ /* 0x000fe20003f4f018 */
[----:B------:R-:W-:Y:S01]  /*52d0*/  FFMA.FTZ R17, R198, -UR12, R17 ;  /* 0x8000000cc6117c23 */ /* 0x000fe20008010011 */
[----:B------:R-:W-:Y:S01]  /*52e0*/  SHF.R.U32.HI R125, RZ, 0x8, R125 ;  /* 0x00000008ff7d7819 */ /* 0x000fe2000001167d */
[----:B------:R-:W-:Y:S01]  /*52f0*/  FFMA.FTZ R198, R11, UR9, -R120 ;  /* 0x000000090bc67c23 */ /* 0x000fe20008010878 */
[----:B------:R-:W-:Y:S02]  /*5300*/  LOP3.LUT R129, R127, 0xff, RZ, 0xc0, !PT ;  /* 0x000000ff7f817812 */ /* 0x000fe400078ec0ff */
[----:B------:R-:W-:Y:S03]  /*5310*/  LOP3.LUT R125, R125, 0xffff, RZ, 0xc0, !PT ;  /* 0x0000ffff7d7d7812 */ /* 0x000fe600078ec0ff */
[----:B------:R-:W4:Y:S01]  /*5320*/  MUFU.EX2 R131, R131 ;  /* 0x0000008300837308 */ /* 0x000f220000000800 */
[----:B------:R-:W-:Y:S02]  /*5330*/  ISETP.LE.U32.AND P5, PT, R129, UR10, PT ;  /* 0x0000000a81007c0c */ /* 0x000fe4000bfa3070 */
[----:B------:R-:W-:Y:S02]  /*5340*/  PRMT R128, R127, 0x7632, R128 ;  /* 0x000076327f807816 */ /* 0x000fe40000000080 */
[----:B------:R-:W-:Y:S02]  /*5350*/  @P1 FSEL R17, R17, -INF , !P6 ;  /* 0xff80000011111808 */ /* 0x000fe40007000000 */
[----:B------:R-:W-:Y:S03]  /*5360*/  ISETP.LE.U32.AND P1, PT, R125, UR10, PT ;  /* 0x0000000a7d007c0c */ /* 0x000fe6000bf23070 */
[----:B------:R3:W4:Y:S01]  /*5370*/  MUFU.EX2 R129, R197 ;  /* 0x000000c500817308 */ /* 0x0007220000000800 */
[----:B------:R-:W-:Y:S01]  /*5380*/  SHF.R.U32.HI R127, RZ, 0x18, R127 ;  /* 0x00000018ff7f7819 */ /* 0x000fe2000001167f */
[----:B------:R-:W-:Y:S01]  /*5390*/  FFMA.FTZ R121, R17, UR9, -R121 ;  /* 0x0000000911797c23 */ /* 0x000fe20008010879 */
[----:B------:R-:W-:Y:S02]  /*53a0*/  LOP3.LUT R128, R128, 0xff, RZ, 0xc0, !PT ;  /* 0x000000ff80807812 */ /* 0x000fe400078ec0ff */
[----:B------:R-:W-:Y:S01]  /*53b0*/  @P2 FSEL R19, R19, -INF , !P6 ;  /* 0xff80000013132808 */ /* 0x000fe20007000000 */
[----:B-1----:R-:W-:Y:S01]  /*53c0*/  @!P5 FADD.FTZ R119, -R119, -RZ ;  /* 0x800000ff7777d221 */ /* 0x002fe20000010100 */
[----:B------:R-:W-:Y:S03]  /*53d0*/  ISETP.LE.U32.AND P6, PT, R128, UR10, PT ;  /* 0x0000000a80007c0c */ /* 0x000fe6000bfc3070 */
[----:B------:R-:W1:Y:S01]  /*53e0*/  MUFU.EX2 R198, R198 ;  /* 0x000000c600c67308 */ /* 0x000e620000000800 */
[----:B------:R-:W-:Y:S02]  /*53f0*/  ISETP.LE.U32.AND P2, PT, R127, UR10, PT ;  /* 0x0000000a7f007c0c */ /* 0x000fe4000bf43070 */
[----:B------:R-:W-:Y:S01]  /*5400*/  PRMT R127, R130, 0x7770, RZ ;  /* 0x00007770827f7816 */ /* 0x000fe200000000ff */
[----:B------:R-:W-:Y:S01]  /*5410*/  @!P1 FADD.FTZ R124, -R124, -RZ ;  /* 0x800000ff7c7c9221 */ /* 0x000fe20000010100 */
[----:B------:R-:W-:Y:S02]  /*5420*/  PRMT R125, R130, 0x7771, RZ ;  /* 0x00007771827d7816 */ /* 0x000fe400000000ff */
[----:B------:R-:W-:Y:S03]  /*5430*/  ISETP.LE.U32.AND P5, PT, R127, UR10, PT ;  /* 0x0000000a7f007c0c */ /* 0x000fe6000bfa3070 */
[----:B------:R-:W-:Y:S01]  /*5440*/  MUFU.EX2 R201, R201 ;  /* 0x000000c900c97308 */ /* 0x000fe20000000800 */
[----:B------:R-:W-:Y:S01]  /*5450*/  ISETP.GT.U32.AND P1, PT, R125, UR10, PT ;  /* 0x0000000a7d007c0c */ /* 0x000fe2000bf24070 */
[--C-:B---3--:R-:W-:Y:S01]  /*5460*/  FFMA.FTZ R197, R14, UR9, -R120.reuse ;  /* 0x000000090ec57c23 */ /* 0x108fe20008010878 */
[----:B------:R-:W-:Y:S01]  /*5470*/  PRMT R128, R130, 0x7772, RZ ;  /* 0x0000777282807816 */ /* 0x000fe200000000ff */
[----:B------:R-:W-:Y:S01]  /*5480*/  @!P6 FADD.FTZ R122, -R122, -RZ ;  /* 0x800000ff7a7ae221 */ /* 0x000fe20000010100 */
[----:B------:R-:W-:Y:S01]  /*5490*/  PRMT R130, R130, 0x7773, RZ ;  /* 0x0000777382827816 */ /* 0x000fe200000000ff */
[----:B------:R-:W-:Y:S01]  /*54a0*/  @!P2 FADD.FTZ R123, -R123, -RZ ;  /* 0x800000ff7b7ba221 */ /* 0x000fe20000010100 */
[----:B------:R-:W-:Y:S03]  /*54b0*/  LOP3.LUT R125, R118, 0xffff, RZ, 0xc0, !PT ;  /* 0x0000ffff767d7812 */ /* 0x000fe600078ec0ff */
[----:B------:R-:W3:Y:S01]  /*54c0*/  MUFU.EX2 R202, R202 ;  /* 0x000000ca00ca7308 */ /* 0x000ee20000000800 */
[----:B------:R-:W-:Y:S01]  /*54d0*/  ISETP.GT.U32.AND P6, PT, R128, UR10, PT ;  /* 0x0000000a80007c0c */ /* 0x000fe2000bfc4070 */
[--C-:B------:R-:W-:Y:S01]  /*54e0*/  FFMA.FTZ R128, R18, UR9, -R120.reuse ;  /* 0x0000000912807c23 */ /* 0x100fe20008010878 */
[----:B------:R-:W-:Y:S01]  /*54f0*/  ISETP.GT.U32.AND P2, PT, R130, UR10, PT ;  /* 0x0000000a82007c0c */ /* 0x000fe2000bf44070 */
[----:B------:R-:W-:Y:S01]  /*5500*/  @!P5 FADD.FTZ R126, -R126, -RZ ;  /* 0x800000ff7e7ed221 */ /* 0x000fe20000010100 */
[----:B------:R-:W-:Y:S01]  /*5510*/  SHF.R.U32.HI R125, RZ, 0x8, R125 ;  /* 0x00000008ff7d7819 */ /* 0x000fe2000001167d */
[--C-:B------:R-:W-:Y:S01]  /*5520*/  FFMA.FTZ R130, R15, UR9, -R120.reuse ;  /* 0x000000090f827c23 */ /* 0x100fe20008010878 */
[C---:B------:R-:W-:Y:S01]  /*5530*/  LOP3.LUT R127, R118.reuse, 0xff, RZ, 0xc0, !PT ;  /* 0x000000ff767f7812 */ /* 0x040fe200078ec0ff */
[----:B----4-:R-:W-:Y:S01]  /*5540*/  @P1 FADD.FTZ R131, -R131, -RZ ;  /* 0x800000ff83831221 */ /* 0x010fe20000010100 */
[----:B------:R-:W-:Y:S01]  /*5550*/  LOP3.LUT R125, R125, 0xffff, RZ, 0xc0, !PT ;  /* 0x0000ffff7d7d7812 */ /* 0x000fe200078ec0ff */
[----:B------:R-:W4:Y:S01]  /*5560*/  MUFU.EX2 R197, R197 ;  /* 0x000000c500c57308 */ /* 0x000f220000000800 */
[----:B------:R-:W-:Y:S01]  /*5570*/  ISETP.LE.U32.AND P5, PT, R127, UR10, PT ;  /* 0x0000000a7f007c0c */ /* 0x000fe2000bfa3070 */
[----:B------:R-:W-:Y:S01]  /*5580*/  FFMA.FTZ R120, R19, UR9, -R120 ;  /* 0x0000000913787c23 */ /* 0x000fe20008010878 */
[----:B------:R-:W-:Y:S01]  /*5590*/  PRMT R127, R118, 0x7632, R127 ;  /* 0x00007632767f7816 */ /* 0x000fe2000000007f */
[----:B------:R-:W-:Y:S01]  /*55a0*/  @P6 FADD.FTZ R129, -R129, -RZ ;  /* 0x800000ff81816221 */ /* 0x000fe20000010100 */
[----:B------:R-:W-:Y:S01]  /*55b0*/  ISETP.LE.U32.AND P1, PT, R125, UR10, PT ;  /* 0x0000000a7d007c0c */ /* 0x000fe2000bf23070 */
[----:B-1----:R-:W-:Y:S01]  /*55c0*/  @P2 FADD.FTZ R198, -R198, -RZ ;  /* 0x800000ffc6c62221 */ /* 0x002fe20000010100 */
[----:B------:R-:W-:Y:S03]  /*55d0*/  LOP3.LUT R127, R127, 0xff, RZ, 0xc0, !PT ;  /* 0x000000ff7f7f7812 */ /* 0x000fe600078ec0ff */
[----:B------:R-:W1:Y:S01]  /*55e0*/  MUFU.EX2 R130, R130 ;  /* 0x0000008200827308 */ /* 0x000e620000000800 */
[----:B------:R-:W-:Y:S02]  /*55f0*/  SHF.R.U32.HI R118, RZ, 0x18, R118 ;  /* 0x00000018ff767819 */ /* 0x000fe40000011676 */
[----:B------:R-:W-:Y:S02]  /*5600*/  ISETP.LE.U32.AND P2, PT, R127, UR10, PT ;  /* 0x0000000a7f007c0c */ /* 0x000fe4000bf43070 */
[----:B------:R-:W-:Y:S01]  /*5610*/  ISETP.LE.U32.AND P6, PT, R118, UR10, PT ;  /* 0x0000000a76007c0c */ /* 0x000fe2000bfc3070 */
[----:B---3--:R-:W-:Y:S01]  /*5620*/  @!P5 FADD.FTZ R202, -R202, -RZ ;  /* 0x800000ffcacad221 */ /* 0x008fe20000010100 */
[C---:B------:R-:W-:Y:S03]  /*5630*/  PRMT R125, R196.reuse, 0x7771, RZ ;  /* 0x00007771c47d7816 */ /* 0x040fe600000000ff */
[----:B------:R-:W3:Y:S01]  /*5640*/  MUFU.EX2 R199, R121 ;  /* 0x0000007900c77308 */ /* 0x000ee20000000800 */
[C---:B------:R-:W-:Y:S01]  /*5650*/  PRMT R127, R196.reuse, 0x7770, RZ ;  /* 0x00007770c47f7816 */ /* 0x040fe200000000ff */
[----:B------:R-:W-:Y:S01]  /*5660*/  @!P1 FADD.FTZ R201, -R201, -RZ ;  /* 0x800000ffc9c99221 */ /* 0x000fe20000010100 */
[----:B------:R-:W-:Y:S02]  /*5670*/  ISETP.GT.U32.AND P1, PT, R125, UR10, PT ;  /* 0x0000000a7d007c0c */ /* 0x000fe4000bf24070 */
[C---:B------:R-:W-:Y:S02]  /*5680*/  PRMT R118, R196.reuse, 0x7772, RZ ;  /* 0x00007772c4767816 */ /* 0x040fe400000000ff */
[----:B------:R-:W-:Y:S03]  /*5690*/  PRMT R196, R196, 0x7773, RZ ;  /* 0x00007773c4c47816 */ /* 0x000fe600000000ff */
[----:B------:R-:W3:Y:S01]  /*56a0*/  MUFU.EX2 R125, R120 ;  /* 0x00000078007d7308 */ /* 0x000ee20000000800 */
[----:B----4-:R-:W-:Y:S01]  /*56b0*/  @!P2 FADD.FTZ R197, -R197, -RZ ;  /* 0x800000ffc5c5a221 */ /* 0x010fe20000010100 */
[----:B-1----:R-:W-:Y:S01]  /*56c0*/  @!P6 FADD.FTZ R130, -R130, -RZ ;  /* 0x800000ff8282e221 */ /* 0x002fe20000010100 */
[----:B------:R-:W-:Y:S02]  /*56d0*/  ISETP.LE.U32.AND P5, PT, R127, UR10, PT ;  /* 0x0000000a7f007c0c */ /* 0x000fe4000bfa3070 */
[----:B------:R-:W-:Y:S02]  /*56e0*/  ISETP.GT.U32.AND P2, PT, R118, UR10, PT ;  /* 0x0000000a76007c0c */ /* 0x000fe4000bf44070 */
[----:B------:R-:W-:Y:S03]  /*56f0*/  ISETP.GT.U32.AND P6, PT, R196, UR10, PT ;  /* 0x0000000ac4007c0c */ /* 0x000fe6000bfc4070 */
[----:B------:R-:W1:Y:S01]  /*5700*/  MUFU.EX2 R128, R128 ;  /* 0x0000008000807308 */ /* 0x000e620000000800 */
[----:B------:R-:W-:Y:S01]  /*5710*/  F2FP.RELU.BF16.F32.PACK_AB R212, R124, R119 ;  /* 0x000000777cd4723e */ /* 0x000fe200000018ff */
[----:B---3--:R-:W-:Y:S01]  /*5720*/  @P1 FADD.FTZ R199, -R199, -RZ ;  /* 0x800000ffc7c71221 */ /* 0x008fe20000010100 */
[----:B------:R-:W-:Y:S02]  /*5730*/  F2FP.RELU.BF16.F32.PACK_AB R210, R123, R122 ;  /* 0x0000007a7bd2723e */ /* 0x000fe400000018ff */
[----:B------:R-:W-:Y:S02]  /*5740*/  F2FP.RELU.BF16.F32.PACK_AB R208, R131, R126 ;  /* 0x0000007e83d0723e */ /* 0x000fe400000018ff */
[----:B------:R-:W-:Y:S03]  /*5750*/  F2FP.RELU.BF16.F32.PACK_AB R206, R198, R129 ;  /* 0x00000081c6ce723e */ /* 0x000fe600000018ff */
[----:B------:R-:W3:Y:S01]  /*5760*/  MUFU.EX2 R200, R200 ;  /* 0x000000c800c87308 */ /* 0x000ee20000000800 */
[----:B------:R-:W-:Y:S02]  /*5770*/  F2FP.RELU.BF16.F32.PACK_AB R209, R130, R197 ;  /* 0x000000c582d1723e */ /* 0x000fe400000018ff */
[----:B------:R-:W-:Y:S01]  /*5780*/  F2FP.RELU.BF16.F32.PACK_AB R211, R201, R202 ;  /* 0x000000cac9d3723e */ /* 0x000fe200000018ff */
[----:B------:R-:W-:Y:S01]  /*5790*/  @P6 FADD.FTZ R125, -R125, -RZ ;  /* 0x800000ff7d7d6221 */ /* 0x000fe20000010100 */
[----:B------:R-:W-:Y:S02]  /*57a0*/  LEA R120, R0, UR4, 0x1 ;  /* 0x0000000400787c11 */ /* 0x000fe4000f8e08ff */
[----:B------:R-:W-:Y:S01]  /*57b0*/  FSETP.GE.FTZ.AND P6, PT, R123, RZ, PT ;  /* 0x000000ff7b00720b */ /* 0x000fe20003fd6000 */
[----:B-1----:R-:W-:Y:S02]  /*57c0*/  @P2 FADD.FTZ R128, -R128, -RZ ;  /* 0x800000ff80802221 */ /* 0x002fe40000010100 */
[----:B------:R-:W-:Y:S01]  /*57d0*/  IMAD.IADD R117, R120, 0x1, R227 ;  /* 0x0000000178757824 */ /* 0x000fe200078e02e3 */
[----:B------:R-:W-:Y:S02]  /*57e0*/  FSETP.GE.FTZ.AND P2, PT, R124, RZ, PT ;  /* 0x000000ff7c00720b */ /* 0x000fe40003f56000 */
[----:B------:R-:W-:Y:S01]  /*57f0*/  F2FP.RELU.BF16.F32.PACK_AB R205, R125, R128 ;  /* 0x000000807dcd723e */ /* 0x000fe200000018ff */
[----:B---3--:R-:W-:Y:S01]  /*5800*/  @!P5 FADD.FTZ R200, -R200, -RZ ;  /* 0x800000ffc8c8d221 */ /* 0x008fe20000010100 */
[----:B------:R-:W-:Y:S04]  /*5810*/  FSETP.GE.FTZ.AND P5, PT, R119, RZ, PT ;  /* 0x000000ff7700720b */ /* 0x000fe80003fb6000 */
[----:B------:R-:W-:Y:S02]  /*5820*/  F2FP.RELU.BF16.F32.PACK_AB R207, R199, R200 ;  /* 0x000000c8c7cf723e */ /* 0x000fe400000018ff */
[----:B--2---:R-:W-:Y:S05]  /*5830*/  LEA R127, R84, UR4, 0x1 ;  /* 0x00000004547f7c11 */ /* 0x004fea000f8e08ff */
[C---:B------:R-:W-:Y:S01]  /*5840*/  VIADD R203, R127.reuse, 0x2a020 ;  /* 0x0002a0207fcb7836 */ /* 0x040fe20000000000 */
[----:B------:R-:W-:Y:S01]  /*5850*/  STS [R127+0x2a000], R212 ;  /* 0x02a000d47f007388 */ /* 0x000fe20000000800 */
[C---:B------:R-:W-:Y:S02]  /*5860*/  IMAD.IADD R121, R127.reuse, 0x1, R215 ;  /* 0x000000017f797824 */ /* 0x040fe400078e02d7 */
[----:B------:R-:W-:Y:S03]  /*5870*/  VIADD R196, R127, 0x2a000 ;  /* 0x0002a0007fc47836 */ /* 0x000fe60000000000 */
[----:B------:R-:W-:Y:S01]  /*5880*/  STS [R127+0x2a400], R210 ;  /* 0x02a400d27f007388 */ /* 0x000fe20000000800 */
[----:B------:R-:W-:Y:S02]  /*5890*/  IMAD.MOV.U32 R204, RZ, RZ, R203 ;  /* 0x000000ffffcc7224 */ /* 0x000fe400078e00cb */
[C---:B------:R-:W-:Y:S03]  /*58a0*/  @P4 VIADD R204, R196.reuse, 0xffffffe0 ;  /* 0xffffffe0c4cc4836 */ /* 0x040fe60000000000 */
[----:B------:R-:W-:Y:S01]  /*58b0*/  STS [R121+0x2a400], R206 ;  /* 0x02a400ce79007388 */ /* 0x000fe20000000800 */
[----:B------:R-:W-:Y:S02]  /*58c0*/  @P4 VIADD R203, R196, 0xffffffe0 ;  /* 0xffffffe0c4cb4836 */ /* 0x000fe40000000000 */
[----:B------:R-:W-:Y:S03]  /*58d0*/  IMAD.IADD R118, R215, 0x1, R204 ;  /* 0x00000001d7767824 */ /* 0x000fe600078e02cc */
[----:B------:R-:W-:Y:S06]  /*58e0*/  STS [R121+0x2a000], R208 ;  /* 0x02a000d079007388 */ /* 0x000fec0000000800 */
[----:B------:R-:W-:Y:S06]  /*58f0*/  STS [R204], R211 ;  /* 0x000000d3cc007388 */ /* 0x000fec0000000800 */
[----:B------:R1:W-:Y:S06]  /*5900*/  STS [R204+0x400], R209 ;  /* 0x000400d1cc007388 */ /* 0x0003ec0000000800 */
[----:B------:R-:W-:Y:S06]  /*5910*/  STS [R118], R207 ;  /* 0x000000cf76007388 */ /* 0x000fec0000000800 */
[----:B------:R2:W-:Y:S06]  /*5920*/  STS [R118+0x400], R205 ;  /* 0x000400cd76007388 */ /* 0x0005ec0000000800 */
[----:B------:R-:W-:Y:S06]  /*5930*/  LDSM.16.M88.4 R84, [R120+0x10000] ;  /* 0x010000007854783b */ /* 0x000fec0000000200 */
[----:B------:R-:W3:Y:S06]  /*5940*/  LDSM.16.M88.4 R88, [R226+0x20000] ;  /* 0x02000000e258783b */ /* 0x000eec0000000200 */
[----:B------:R-:W4:Y:S01]  /*5950*/  LDSM.16.M88.4 R92, [R226+0x20800] ;  /* 0x02080000e25c783b */ /* 0x000f220000000200 */
[----:B-1----:R-:W-:Y:S05]  /*5960*/  IMAD.U32 R204, RZ, RZ, UR16 ;  /* 0x00000010ffcc7e24 */ /* 0x002fea000f8e00ff */
[----:B------:R-:W-:Y:S01]  /*5970*/  LDSM.16.M88.4 R96, [R117+0x10000] ;  /* 0x010000007560783b */ /* 0x000fe20000000200 */
[----:B------:R-:W-:Y:S01]  /*5980*/  LEA R208, P1, R237, R204, 0x2 ;  /* 0x000000ccedd07211 */ /* 0x000fe200078210ff */
[----:B--2---:R-:W-:Y:S02]  /*5990*/  IMAD.IADD R118, R120, 0x1, R229 ;  /* 0x0000000178767824 */ /* 0x004fe400078e02e5 */
[----:B------:R-:W-:Y:S02]  /*59a0*/  IMAD.U32 R205, RZ, RZ, UR17 ;  /* 0x00000011ffcd7e24 */ /* 0x000fe4000f8e00ff */
[----:B------:R-:W1:Y:S01]  /*59b0*/  LDSM.16.M88.4 R100, [R225+0x20000] ;  /* 0x02000000e164783b */ /* 0x000e620000000200 */
[----:B------:R-:W-:Y:S02]  /*59c0*/  IMAD.IADD R116, R227, 0x1, R118 ;  /* 0x00000001e3747824 */ /* 0x000fe400078e0276 */
[----:B------:R-:W-:Y:S03]  /*59d0*/  LEA.HI.X R209, R237, R205, RZ, 0x2, P1 ;  /* 0x000000cdedd17211 */ /* 0x000fe600008f14ff */
[----:B------:R-:W2:Y:S01]  /*59e0*/  LDSM.16.M88.4 R104, [R225+0x20800] ;  /* 0x02080000e168783b */ /* 0x000ea20000000200 */
[----:B------:R-:W-:Y:S05]  /*59f0*/  FSETP.GE.FTZ.AND P1, PT, R126, RZ, PT ;  /* 0x000000ff7e00720b */ /* 0x000fea0003f36000 */
[----:B------:R-:W2:Y:S06]  /*5a00*/  LDG.E R204, desc[UR34][R208.64] ;  /* 0x00000022d0cc7981 */ /* 0x000eac000c1e1900 */
[----:B------:R-:W-:Y:S01]  /*5a10*/  LDSM.16.M88.4 R108, [R224+0x20000] ;  /* 0x02000000e06c783b */ /* 0x000fe20000000200 */
[C---:B---3--:R-:W-:Y:S05]  /*5a20*/  HMMA.16816.F32.BF16 R4, R84.reuse, R88, RZ ;  /* 0x000000585404723c */ /* 0x048fea00000418ff */
[----:B------:R3:W3:Y:S06]  /*5a30*/  LDG.E R206, desc[UR34][R208.64+0x20] ;  /* 0x00002022d0ce7981 */ /* 0x0006ec000c1e1900 */
[----:B------:R-:W-:Y:S01]  /*5a40*/  LDSM.16.M88.4 R112, [R226+0x22000] ;  /* 0x02200000e270783b */ /* 0x000fe20000000200 */
[C---:B------:R-:W-:Y:S05]  /*5a50*/  HMMA.16816.F32.BF16 R8, R84.reuse, R90, RZ ;  /* 0x0000005a5408723c */ /* 0x040fea00000418ff */
[----:B------:R-:W2:Y:S03]  /*5a60*/  LDSM.16.M88.4 R88, [R118+0x10000] ;  /* 0x010000007658783b */ /* 0x000ea60000000200 */
        /* <DEDUP_REMOVED lines=11> */
[C---:B------:R-:W-:Y:S08]  /*5b20*/  HMMA.16816.F32.BF16 R4, R88.reuse, R108, R4 ;  /* 0x0000006c5804723c */ /* 0x040ff00000041804 */
[C---:B------:R-:W-:Y:S01]  /*5b30*/  HMMA.16816.F32.BF16 R8, R88.reuse, R110, R8 ;  /* 0x0000006e5808723c */ /* 0x040fe20000041808 */
[----:B------:R-:W-:Y:S07]  /*5b40*/  LDSM.16.M88.4 R108, [R225+0x22000] ;  /* 0x02200000e16c783b */ /* 0x000fee0000000200 */
[C---:B----4-:R-:W-:Y:S08]  /*5b50*/  HMMA.16816.F32.BF16 R12, R88.reuse, R84, R12 ;  /* 0x00000054580c723c */ /* 0x050ff0000004180c */
[----:B------:R-:W-:Y:S01]  /*5b60*/  HMMA.16816.F32.BF16 R16, R88, R86, R16 ;  /* 0x000000565810723c */ /* 0x000fe20000041810 */
[----:B------:R-:W4:Y:S06]  /*5b70*/  LDSM.16.M88.4 R84, [R226+0x22800] ;  /* 0x02280000e254783b */ /* 0x000f2c0000000200 */
        /* <DEDUP_REMOVED lines=72> */
[C---:B------:R-:W-:Y:S08]  /*6000*/  HMMA.16816.F32.BF16 R8, R104.reuse, R114, R8 ;  /* 0x000000726808723c */ /* 0x040ff00000041808 */
[C---:B-1----:R-:W-:Y:S08]  /*6010*/  HMMA.16816.F32.BF16 R12, R104.reuse, R88, R12 ;  /* 0x00000058680c723c */ /* 0x042ff0000004180c */
[----:B------:R-:W-:Y:S01]  /*6020*/  HMMA.16816.F32.BF16 R16, R104, R90, R16 ;  /* 0x0000005a6810723c */ /* 0x000fe20000041810 */
[----:B------:R-:W1:Y:S07]  /*6030*/  LDSM.16.M88.4 R88, [R223+0x26800] ;  /* 0x02680000df58783b */ /* 0x000e6e0000000200 */
[C---:B------:R-:W-:Y:S08]  /*6040*/  HMMA.16816.F32.BF16 R4, R92.reuse, R108, R4 ;  /* 0x0000006c5c04723c */ /* 0x040ff00000041804 */
        /* <DEDUP_REMOVED lines=10> */
[C---:B------:R-:W-:Y:S04]  /*60f0*/  FADD.FTZ R205, -R204.reuse, R5 ;  /* 0x00000005cccd7221 */ /* 0x040fe80000010100 */
[-C--:B------:R-:W-:Y:S01]  /*6100*/  FSEL R118, R207, R204.reuse, P5 ;  /* 0x000000cccf767208 */ /* 0x080fe20002800000 */
[----:B------:R-:W-:Y:S03]  /*6110*/  HMMA.16816.F32.BF16 R16, R96, R90, R16 ;  /* 0x0000005a6010723c */ /* 0x000fe60000041810 */
[----:B------:R-:W-:Y:S01]  /*6120*/  FSEL R205, R205, R204, P2 ;  /* 0x000000cccdcd7208 */ /* 0x000fe20001000000 */
[----:B------:R-:W-:Y:S01]  /*6130*/  FADD.FTZ R209, -R204, R8 ;  /* 0x00000008ccd17221 */ /* 0x000fe20000010100 */
[----:B------:R-:W-:Y:S01]  /*6140*/  FSETP.GE.FTZ.AND P5, PT, R202, RZ, PT ;  /* 0x000000ffca00720b */ /* 0x000fe20003fb6000 */
[----:B------:R-:W-:Y:S01]  /*6150*/  FMUL.FTZ R118, R119, R118 ;  /* 0x0000007677767220 */ /* 0x000fe20000410000 */
[----:B------:R-:W-:Y:S01]  /*6160*/  FSETP.GE.FTZ.AND P2, PT, R201, RZ, PT ;  /* 0x000000ffc900720b */ /* 0x000fe20003f56000 */
[C---:B------:R-:W-:Y:S01]  /*6170*/  FADD.FTZ R119, -R204.reuse, R9 ;  /* 0x00000009cc777221 */ /* 0x040fe20000010100 */
[-C--:B------:R-:W-:Y:S01]  /*6180*/  FSEL R209, R209, R204.reuse, P1 ;  /* 0x000000ccd1d17208 */ /* 0x080fe20000800000 */
[----:B------:R-:W-:Y:S01]  /*6190*/  FADD.FTZ R207, -R204, R13 ;  /* 0x0000000dcccf7221 */ /* 0x000fe20000010100 */
[----:B------:R-:W-:Y:S01]  /*61a0*/  FSETP.GE.FTZ.AND P1, PT, R131, RZ, PT ;  /* 0x000000ff8300720b */ /* 0x000fe20003f36000 */
[----:B------:R-:W-:Y:S02]  /*61b0*/  FMUL.FTZ R205, R124, R205 ;  /* 0x000000cd7ccd7220 */ /* 0x000fe40000410000 */
[----:B------:R-:W-:Y:S01]  /*61c0*/  FMUL.FTZ R209, R126, R209 ;  /* 0x000000d17ed17220 */ /* 0x000fe20000410000 */
[-C--:B------:R-:W-:Y:S01]  /*61d0*/  FSEL R120, R119, R204.reuse, P1 ;  /* 0x000000cc77787208 */ /* 0x080fe20000800000 */
[C---:B------:R-:W-:Y:S01]  /*61e0*/  FADD.FTZ R119, -R204.reuse, R12 ;  /* 0x0000000ccc777221 */ /* 0x040fe20000010100 */
[----:B------:R-:W-:Y:S02]  /*61f0*/  FSETP.GE.FTZ.AND P1, PT, R199, RZ, PT ;  /* 0x000000ffc700720b */ /* 0x000fe40003f36000 */
[----:B------:R-:W-:Y:S01]  /*6200*/  FSEL R124, R207, R204, P2 ;  /* 0x000000cccf7c7208 */ /* 0x000fe20001000000 */
[----:B------:R-:W-:Y:S01]  /*6210*/  FMUL.FTZ R120, R131, R120 ;  /* 0x0000007883787220 */ /* 0x000fe20000410000 */
[----:B------:R-:W-:Y:S01]  /*6220*/  FSEL R119, R119, R204, P5 ;  /* 0x000000cc77777208 */ /* 0x000fe20002800000 */
[----:B------:R-:W-:Y:S01]  /*6230*/  FADD.FTZ R131, -R204, R16 ;  /* 0x00000010cc837221 */ /* 0x000fe20000010100 */
[----:B------:R-:W-:Y:S01]  /*6240*/  FSETP.GE.FTZ.AND P2, PT, R200, RZ, PT ;  /* 0x000000ffc800720b */ /* 0x000fe20003f56000 */
[----:B------:R-:W-:Y:S01]  /*6250*/  FMUL.FTZ R124, R201, R124 ;  /* 0x0000007cc97c7220 */ /* 0x000fe20000410000 */
[----:B------:R-:W-:Y:S01]  /*6260*/  F2FP.BF16.F32.PACK_AB R118, R205, R118 ;  /* 0x00000076cd76723e */ /* 0x000fe200000010ff */
[----:B------:R-:W-:Y:S01]  /*6270*/  FMUL.FTZ R119, R202, R119 ;  /* 0x00000077ca777220 */ /* 0x000fe20000410000 */
[----:B------:R-:W-:Y:S01]  /*6280*/  FSEL R131, R131, R204, P2 ;  /* 0x000000cc83837208 */ /* 0x000fe20001000000 */
[----:B------:R-:W-:Y:S01]  /*6290*/  FADD.FTZ R201, -R206, R6 ;  /* 0x00000006cec97221 */ /* 0x000fe20000010100 */
[----:B------:R-:W-:Y:S01]  /*62a0*/  FSETP.GE.FTZ.AND P2, PT, R122, RZ, PT ;  /* 0x000000ff7a00720b */ /* 0x000fe20003f56000 */
[----:B------:R-:W-:Y:S01]  /*62b0*/  @P1 FADD.FTZ R204, -R204, R17 ;  /* 0x00000011cccc1221 */ /* 0x000fe20000010100 */
[----:B------:R-:W-:Y:S01]  /*62c0*/  F2FP.BF16.F32.PACK_AB R124, R124, R119 ;  /* 0x000000777c7c723e */ /* 0x000fe200000010ff */
[C---:B------:R-:W-:Y:S01]  /*62d0*/  FADD.FTZ R119, -R206.reuse, R7 ;  /* 0x00000007ce777221 */ /* 0x040fe20000010100 */
[----:B------:R-:W-:Y:S01]  /*62e0*/  FSETP.GE.FTZ.AND P1, PT, R125, RZ, PT ;  /* 0x000000ff7d00720b */ /* 0x000fe20003f36000 */
[----:B------:R-:W-:Y:S01]  /*62f0*/  FMUL.FTZ R204, R199, R204 ;  /* 0x000000ccc7cc7220 */ /* 0x000fe20000410000 */
[-C--:B------:R-:W-:Y:S01]  /*6300*/  FSEL R201, R201, R206.reuse, P2 ;  /* 0x000000cec9c97208 */ /* 0x080fe20001000000 */
[C---:B------:R-:W-:Y:S01]  /*6310*/  FADD.FTZ R199, -R206.reuse, R10 ;  /* 0x0000000acec77221 */ /* 0x040fe20000010100 */
[----:B------:R-:W-:Y:S01]  /*6320*/  FSETP.GE.FTZ.AND P5, PT, R129, RZ, PT ;  /* 0x000000ff8100720b */ /* 0x000fe20003fb6000 */
[----:B------:R-:W-:Y:S01]  /*6330*/  FADD.FTZ R205, -R206, R11 ;  /* 0x0000000bcecd7221 */ /* 0x000fe20000010100 */
[----:B------:R-:W-:Y:S01]  /*6340*/  FSETP.GE.FTZ.AND P2, PT, R198, RZ, PT ;  /* 0x000000ffc600720b */ /* 0x000fe20003f56000 */
[----:B------:R-:W-:Y:S01]  /*6350*/  FMUL.FTZ R201, R122, R201 ;  /* 0x000000c97ac97220 */ /* 0x000fe20000410000 */
[----:B------:R-:W-:Y:S01]  /*6360*/  F2FP.BF16.F32.PACK_AB R126, R120, R209 ;  /* 0x000000d1787e723e */ /* 0x000fe200000010ff */
[C---:B------:R-:W-:Y:S01]  /*6370*/  FADD.FTZ R207, -R206.reuse, R14 ;  /* 0x0000000ececf7221 */ /* 0x040fe20000010100 */
[-C--:B------:R-:W-:Y:S01]  /*6380*/  FSEL R120, R119, R206.reuse, P6 ;  /* 0x000000ce77787208 */ /* 0x080fe20003000000 */
[C---:B------:R-:W-:Y:S01]  /*6390*/  FADD.FTZ R209, -R206.reuse, R15 ;  /* 0x0000000fced17221 */ /* 0x040fe20000010100 */
[-C--:B------:R-:W-:Y:S01]  /*63a0*/  FSEL R122, R199, R206.reuse, P5 ;  /* 0x000000cec77a7208 */ /* 0x080fe20002800000 */
[----:B------:R-:W-:Y:S01]  /*63b0*/  FADD.FTZ R119, -R206, R18 ;  /* 0x00000012ce777221 */ /* 0x000fe20000010100 */
[----:B------:R-:W-:Y:S01]  /*63c0*/  FSEL R205, R205, R206, P2 ;  /* 0x000000cecdcd7208 */ /* 0x000fe20001000000 */
[----:B------:R-:W-:Y:S01]  /*63d0*/  FMUL.FTZ R131, R200, R131 ;  /* 0x00000083c8837220 */ /* 0x000fe20000410000 */
[----:B------:R-:W-:Y:S01]  /*63e0*/  FSETP.GE.FTZ.AND P6, PT, R197, RZ, PT ;  /* 0x000000ffc500720b */ /* 0x000fe20003fd6000 */
[----:B------:R-:W-:Y:S01]  /*63f0*/  FMUL.FTZ R120, R123, R120 ;  /* 0x000000787b787220 */ /* 0x000fe20000410000 */
[----:B------:R-:W-:Y:S02]  /*6400*/  FSETP.GE.FTZ.AND P5, PT, R130, RZ, PT ;  /* 0x000000ff8200720b */ /* 0x000fe40003fb6000 */
[----:B------:R-:W-:Y:S02]  /*6410*/  FSETP.GE.FTZ.AND P2, PT, R128, RZ, PT ;  /* 0x000000ff8000720b */ /* 0x000fe40003f56000 */
[-C--:B------:R-:W-:Y:S02]  /*6420*/  FSEL R196, R207, R206.reuse, P6 ;  /* 0x000000cecfc47208 */ /* 0x080fe40003000000 */
[-C--:B------:R-:W-:Y:S02]  /*6430*/  FSEL R209, R209, R206.reuse, P5 ;  /* 0x000000ced1d17208 */ /* 0x080fe40002800000 */
[----:B------:R-:W-:Y:S01]  /*6440*/  FSEL R119, R119, R206, P2 ;  /* 0x000000ce77777208 */ /* 0x000fe20001000000 */
[----:B------:R-:W-:Y:S01]  /*6450*/  @P1 FADD.FTZ R206, -R206, R19 ;  /* 0x00000013cece1221 */ /* 0x000fe20000010100 */
        /* <DEDUP_REMOVED lines=72> */
.L_x_2185:
[----:B------:R-:W-:Y:S01]  /*68e0*/  FMUL.FTZ R122, R129, R122 ;  /* 0x0000007a817a7220 */ /* 0x000fe20000410000 */
[----:B------:R-:W-:Y:S01]  /*68f0*/  FMUL.FTZ R205, R198, R205 ;  /* 0x000000cdc6cd7220 */ /* 0x000fe20000410000 */
[----:B------:R-:W-:Y:S01]  /*6900*/  F2FP.BF16.F32.PACK_AB R6, R120, R201 ;  /* 0x000000c97806723e */ /* 0x000fe200000010ff */
[----:B------:R-:W-:Y:S01]  /*6910*/  FMUL.FTZ R196, R197, R196 ;  /* 0x000000c4c5c47220 */ /* 0x000fe20000410000 */
[----:B------:R-:W-:Y:S01]  /*6920*/  FMUL.FTZ R209, R130, R209 ;  /* 0x000000d182d17220 */ /* 0x000fe20000410000 */
[----:B------:R-:W-:Y:S01]  /*6930*/  STS [R127+0x28000], R118 ;  /* 0x028000767f007388 */ /* 0x000fe20000000800 */
[----:B------:R-:W-:Y:S01]  /*6940*/  F2FP.BF16.F32.PACK_AB R122, R205, R122 ;  /* 0x0000007acd7a723e */ /* 0x000fe200000010ff */
[----:B------:R-:W-:Y:S01]  /*6950*/  FMUL.FTZ R119, R128, R119 ;  /* 0x0000007780777220 */ /* 0x000fe20000410000 */
[----:B------:R-:W-:Y:S01]  /*6960*/  FMUL.FTZ R206, R125, R206 ;  /* 0x000000ce7dce7220 */ /* 0x000fe20000410000 */
[----:B------:R-:W-:Y:S01]  /*6970*/  STS [R127+0x28400], R6 ;  /* 0x028400067f007388 */ /* 0x000fe20000000800 */
[----:B------:R-:W-:Y:S01]  /*6980*/  F2FP.BF16.F32.PACK_AB R196, R209, R196 ;  /* 0x000000c4d1c4723e */ /* 0x000fe200000010ff */
[----:B------:R-:W-:Y:S01]  /*6990*/  IMAD.IADD R88, R215, 0x1, R203 ;  /* 0x00000001d7587824 */ /* 0x000fe200078e02cb */
[----:B------:R-:W-:Y:S01]  /*69a0*/  F2FP.BF16.F32.PACK_AB R131, R204, R131 ;  /* 0x00000083cc83723e */ /* 0x000fe200000010ff */
[----:B------:R-:W-:Y:S01]  /*69b0*/  STS [R121+0x28000], R126 ;  /* 0x0280007e79007388 */ /* 0x000fe20000000800 */
[----:B------:R-:W-:Y:S02]  /*69c0*/  F2FP.BF16.F32.PACK_AB R119, R206, R119 ;  /* 0x00000077ce77723e */ /* 0x000fe400000010ff */
[--C-:B------:R-:W-:Y:S01]  /*69d0*/  SHF.R.U32.HI R120, RZ, 0x1, R219.reuse ;  /* 0x00000001ff787819 */ /* 0x100fe200000116db */
[----:B------:R2:W-:Y:S03]  /*69e0*/  STS [R121+0x28400], R122 ;  /* 0x0284007a79007388 */ /* 0x0005e60000000800 */
[----:B-1----:R-:W-:Y:S01]  /*69f0*/  LOP3.LUT R4, R120, 0x10, RZ, 0xc0, !PT ;  /* 0x0000001078047812 */ /* 0x002fe200078ec0ff */
[----:B------:R-:W-:Y:S03]  /*6a00*/  STS [R203+-0x2000], R124 ;  /* 0xffe0007ccb007388 */ /* 0x000fe60000000800 */
        /* <DEDUP_REMOVED lines=10> */
[----:B------:R-:W-:Y:S01]  /*6ab0*/  BAR.SYNC.DEFER_BLOCKING 0x0 ;  /* 0x0000000000007b1d */ /* 0x000fe20000010000 */
[----:B------:R-:W-:Y:S03]  /*6ac0*/  LEA R230, R4, UR4, 0x1 ;  /* 0x0000000404e67c11 */ /* 0x000fe6000f8e08ff */
[C---:B------:R-:W-:Y:S02]  /*6ad0*/  VIADD R12, R228.reuse, 0x2a000 ;  /* 0x0002a000e40c7836 */ /* 0x040fe40000000000 */
[----:B--2---:R-:W-:Y:S02]  /*6ae0*/  VIADD R121, R228, 0x2a040 ;  /* 0x0002a040e4797836 */ /* 0x004fe40000000000 */
[----:B------:R-:W-:Y:S02]  /*6af0*/  @P0 VIADD R121, R12, 0xffffffc0 ;  /* 0xffffffc00c790836 */ /* 0x000fe40000000000 */
[----:B------:R-:W-:Y:S01]  /*6b00*/  IMAD R122, R248, UR8, RZ ;  /* 0x00000008f87a7c24 */ /* 0x000fe2000f8e02ff */
        /* <DEDUP_REMOVED lines=105> */
[----:B------:R-:W-:Y:S02]  /*71a0*/  ISETP.GE.AND P2, PT, R252, UR5, PT ;  /* 0x00000005fc007c0c */ /* 0x000fe4000bf46270 */
[----:B------:R-:W-:Y:S01]  /*71b0*/  LEA.HI.X.SX32 R243, R5, R243, 0x1, P1 ;  /* 0x000000f305f37211 */ /* 0x000fe200008f0eff */
[----:B------:R-:W-:Y:S01]  /*71c0*/  IMAD.U32 R5, RZ, RZ, UR46 ;  /* 0x0000002eff057e24 */ /* 0x000fe2000f8e00ff */
[----:B------:R-:W-:Y:S02]  /*71d0*/  LEA R8, P1, R7, R242, 0x1 ;  /* 0x000000f207087211 */ /* 0x000fe400078208ff */
[----:B------:R-:W-:Y:S02]  /*71e0*/  LEA R7, R6, UR4, 0x1 ;  /* 0x0000000406077c11 */ /* 0x000fe4000f8e08ff */
[----:B------:R-:W-:Y:S02]  /*71f0*/  LEA.HI.X R9, R4, R243, R5, 0x1, P1 ;  /* 0x000000f304097211 */ /* 0x000fe400008f0c05 */
        /* <DEDUP_REMOVED lines=42> */
.L_x_2186:
        /* <DEDUP_REMOVED lines=37> */
[----:B------:R1:W5:Y:S04]  /*76f0*/  @P2 LDG.E R236, desc[UR34][R2.64+-0x100] ;  /* 0xffff002202ec2981 */ /* 0x000368000c1e1900 */
[----:B------:R1:W5:Y:S03]  /*7700*/  @P1 LDG.E R235, desc[UR34][R2.64+-0xe0] ;  /* 0xffff202202eb1981 */ /* 0x000366000c1e1900 */
[-C--:B------:R-:W-:Y:S08]  /*7710*/  HMMA.16816.F32.BF16 R84, R128, R96.reuse, RZ ;  /* 0x000000608054723c */ /* 0x080ff000000418ff */
[C---:B------:R-:W-:Y:S08]  /*7720*/  HMMA.16816.F32.BF16 R88, R124.reuse, R96, RZ ;  /* 0x000000607c58723c */ /* 0x040ff000000418ff */
[-C--:B------:R-:W-:Y:S01]  /*7730*/  HMMA.16816.F32.BF16 R92, R124, R98.reuse, RZ ;  /* 0x000000627c5c723c */ /* 0x080fe200000418ff */
[----:B------:R1:W5:Y:S07]  /*7740*/  LDL.LU.64 R2, [R1+0x18] ;  /* 0x0000180001027983 */ /* 0x00036e0000300a00 */
        /* <DEDUP_REMOVED lines=30> */
[----:B------:R-:W-:Y:S04]  /*7930*/  @P0 VIADD R212, R196, 0xffffffc0 ;  /* 0xffffffc0c4d40836 */ /* 0x000fe80000000000 */
[----:B------:R-:W-:Y:S01]  /*7940*/  IMAD.IADD R231, R227, 0x1, R212 ;  /* 0x00000001e3e77824 */ /* 0x000fe200078e02d4 */
[----:B------:R-:W-:Y:S01]  /*7950*/  HMMA.16816.F32.BF16 R128, R200, R198, R128 ;  /* 0x000000c6c880723c */ /* 0x000fe20000041880 */
[----:B------:R-:W-:Y:S04]  /*7960*/  LDSM.16.MT88.4 R200, [R230+0x19000] ;  /* 0x01900000e6c8783b */ /* 0x000fe80000004200 */
[----:B------:R-:W2:Y:S04]  /*7970*/  LDSM.16.M88.4 R196, [R212] ;  /* 0x00000000d4c4783b */ /* 0x000ea80000000200 */
[----:B------:R-:W3:Y:S04]  /*7980*/  LDSM.16.M88.4 R204, [R212+0x1000] ;  /* 0x00100000d4cc783b */ /* 0x000ee80000000200 */
[----:B------:R-:W-:Y:S01]  /*7990*/  LDSM.16.M88.4 R212, [R231+0x1000] ;  /* 0x00100000e7d4783b */ /* 0x000fe20000000200 */
[-C--:B--2---:R-:W-:Y:S08]  /*79a0*/  HMMA.16816.F32.BF16 R4, R196, R200.reuse, R4 ;  /* 0x000000c8c404723c */ /* 0x084ff00000041804 */
[C---:B---3--:R-:W-:Y:S08]  /*79b0*/  HMMA.16816.F32.BF16 R8, R204.reuse, R200, R8 ;  /* 0x000000c8cc08723c */ /* 0x048ff00000041808 */
        /* <DEDUP_REMOVED lines=12> */
[----:B------:R2:W-:Y:S07]  /*7a80*/  LDSM.16.M88.4 R200, [R231] ;  /* 0x00000000e7c8783b */ /* 0x0005ee0000000200 */
[-C--:B---3--:R-:W-:Y:S08]  /*7a90*/  HMMA.16816.F32.BF16 R116, R196, R208.reuse, R116 ;  /* 0x000000d0c474723c */ /* 0x088ff00000041874 */
[C---:B------:R-:W-:Y:S08]  /*7aa0*/  HMMA.16816.F32.BF16 R120, R204.reuse, R208, R120 ;  /* 0x000000d0cc78723c */ /* 0x040ff00000041878 */
[-C--:B------:R-:W-:Y:S01]  /*7ab0*/  HMMA.16816.F32.BF16 R124, R204, R210.reuse, R124 ;  /* 0x000000d2cc7c723c */ /* 0x080fe2000004187c */
[----:B------:R-:W3:Y:S02]  /*7ac0*/  LDSM.16.MT88.4 R204, [R230+0x19800] ;  /* 0x01980000e6cc783b */ /* 0x000ee40000004200 */
[C---:B--2---:R-:W-:Y:S05]  /*7ad0*/  IMAD R231, R248.reuse, UR8, RZ ;  /* 0x00000008f8e77c24 */ /* 0x044fea000f8e02ff */
[----:B------:R-:W-:Y:S01]  /*7ae0*/  HMMA.16816.F32.BF16 R128, R196, R210, R128 ;  /* 0x000000d2c480723c */ /* 0x000fe20000041880 */
[----:B------:R-:W2:Y:S04]  /*7af0*/  LDSM.16.MT88.4 R196, [R230+0x1b800] ;  /* 0x01b80000e6c4783b */ /* 0x000ea80000004200 */
[----:B------:R-:W4:Y:S03]  /*7b00*/  LDSM.16.MT88.4 R208, [R230+0x1d800] ;  /* 0x01d80000e6d0783b */ /* 0x000f260000004200 */
[-C--:B---3--:R-:W-:Y:S08]  /*7b10*/  HMMA.16816.F32.BF16 R4, R200, R204.reuse, R4 ;  /* 0x000000ccc804723c */ /* 0x088ff00000041804 */
[C---:B------:R-:W-:Y:S08]  /*7b20*/  HMMA.16816.F32.BF16 R8, R212.reuse, R204, R8 ;  /* 0x000000ccd408723c */ /* 0x040ff00000041808 */
[-C--:B------:R-:W-:Y:S03]  /*7b30*/  HMMA.16816.F32.BF16 R12, R212, R206.reuse, R12 ;  /* 0x000000ced40c723c */ /* 0x080fe6000004180c */
[----:B------:R-:W-:Y:S05]  /*7b40*/  REDG.E.ADD.F32.FTZ.RN.STRONG.GPU desc[UR34][R240.64], R4 ;  /* 0x00000004f00079a6 */ /* 0x000fea000c12f322 */
[C---:B------:R-:W-:Y:S01]  /*7b50*/  HMMA.16816.F32.BF16 R16, R200.reuse, R206, R16 ;  /* 0x000000cec810723c */ /* 0x040fe20000041810 */
[----:B------:R-:W3:Y:S07]  /*7b60*/  LDSM.16.MT88.4 R204, [R230+0x1f800] ;  /* 0x01f80000e6cc783b */ /* 0x000eee0000004200 */
[-C--:B--2---:R-:W-:Y:S08]  /*7b70*/  HMMA.16816.F32.BF16 R84, R200, R196.reuse, R84 ;  /* 0x000000c4c854723c */ /* 0x084ff00000041854 */
[C---:B------:R-:W-:Y:S01]  /*7b80*/  HMMA.16816.F32.BF16 R88, R212.reuse, R196, R88 ;  /* 0x000000c4d458723c */ /* 0x040fe20000041858 */
[----:B------:R-:W-:Y:S07]  /*7b90*/  IMAD.U32 R197, RZ, RZ, UR47 ;  /* 0x0000002fffc57e24 */ /* 0x000fee000f8e00ff */
[-C--:B------:R-:W-:Y:S08]  /*7ba0*/  HMMA.16816.F32.BF16 R92, R212, R198.reuse, R92 ;  /* 0x000000c6d45c723c */ /* 0x080ff0000004185c */
[C---:B------:R-:W-:Y:S01]  /*7bb0*/  HMMA.16816.F32.BF16 R96, R200.reuse, R198, R96 ;  /* 0x000000c6c860723c */ /* 0x040fe20000041860 */
[----:B------:R-:W-:Y:S05]  /*7bc0*/  IMAD.U32 R199, RZ, RZ, UR47 ;  /* 0x0000002fffc77e24 */ /* 0x000fea000f8e00ff */
[----:B------:R-:W-:Y:S02]  /*7bd0*/  LEA R196, P5, R199, R240, 0x2 ;  /* 0x000000f0c7c47211 */ /* 0x000fe400078a10ff */
        /* <DEDUP_REMOVED lines=13> */
[-C--:B---3--:R-:W-:Y:S03]  /*7cb0*/  HMMA.16816.F32.BF16 R116, R200, R204.reuse, R116 ;  /* 0x000000ccc874723c */ /* 0x088fe60000041874 */
[C---:B------:R-:W-:Y:S01]  /*7cc0*/  LEA.HI.X.SX32 R211, R231.reuse, R209, 0x5, P5 ;  /* 0x000000d1e7d37211 */ /* 0x040fe200028f2eff */
[C---:B--2---:R-:W-:Y:S04]  /*7cd0*/  IMAD R197, R248.reuse, UR8, RZ ;  /* 0x00000008f8c57c24 */ /* 0x044fe8000f8e02ff */
[C---:B------:R-:W-:Y:S01]  /*7ce0*/  HMMA.16816.F32.BF16 R120, R212.reuse, R204, R120 ;  /* 0x000000ccd478723c */ /* 0x040fe20000041878 */
[----:B------:R2:W-:Y:S03]  /*7cf0*/  REDG.E.ADD.F32.FTZ.RN.STRONG.GPU desc[UR34][R210.64], R8 ;  /* 0x00000008d20079a6 */ /* 0x0005e6000c12f322 */
[C---:B------:R-:W-:Y:S01]  /*7d00*/  LEA R204, P5, R231.reuse, R210, 0x5 ;  /* 0x000000d2e7cc7211 */ /* 0x040fe200078a28ff */
[C---:B----4-:R-:W-:Y:S03]  /*7d10*/  IMAD R6, R248.reuse, UR8, RZ ;  /* 0x00000008f8067c24 */ /* 0x050fe6000f8e02ff */
[-C--:B------:R-:W-:Y:S03]  /*7d20*/  HMMA.16816.F32.BF16 R124, R212, R206.reuse, R124 ;  /* 0x000000ced47c723c */ /* 0x080fe6000004187c */
[C---:B------:R-:W-:Y:S01]  /*7d30*/  LEA.HI.X.SX32 R205, R231.reuse, R211, 0x5, P5 ;  /* 0x000000d3e7cd7211 */ /* 0x040fe200028f2eff */
[C---:B-1----:R-:W-:Y:S01]  /*7d40*/  IMAD R209, R248.reuse, UR8, RZ ;  /* 0x00000008f8d17c24 */ /* 0x042fe2000f8e02ff */
[C---:B------:R-:W-:Y:S03]  /*7d50*/  LEA R214, P5, R231.reuse, R204, 0x5 ;  /* 0x000000cce7d67211 */ /* 0x040fe600078a28ff */
[----:B------:R-:W-:Y:S01]  /*7d60*/  HMMA.16816.F32.BF16 R128, R200, R206, R128 ;  /* 0x000000cec880723c */ /* 0x000fe20000041880 */
[----:B------:R1:W-:Y:S03]  /*7d70*/  REDG.E.ADD.F32.FTZ.RN.STRONG.GPU desc[UR34][R204.64], R9 ;  /* 0x00000009cc0079a6 */ /* 0x0003e6000c12f322 */
[C---:B------:R-:W-:Y:S02]  /*7d80*/  LEA.HI.X.SX32 R215, R231.reuse, R205, 0x5, P5 ;  /* 0x000000cde7d77211 */ /* 0x040fe400028f2eff */
[C---:B------:R-:W-:Y:S03]  /*7d90*/  LEA R212, P5, R231.reuse, R214, 0x5 ;  /* 0x000000d6e7d47211 */ /* 0x040fe600078a28ff */
[----:B------:R3:W-:Y:S01]  /*7da0*/  REDG.E.ADD.F32.FTZ.RN.STRONG.GPU desc[UR34][R214.64], R10 ;  /* 0x0000000ad60079a6 */ /* 0x0007e2000c12f322 */
[C---:B------:R-:W-:Y:S01]  /*7db0*/  LEA.HI.X.SX32 R213, R231.reuse, R215, 0x5, P5 ;  /* 0x000000d7e7d57211 */ /* 0x040fe200028f2eff */
[C---:B--2---:R-:W-:Y:S02]  /*7dc0*/  IMAD R8, R248.reuse, UR8, RZ ;  /* 0x00000008f8087c24 */ /* 0x044fe4000f8e02ff */
[C---:B------:R-:W-:Y:S02]  /*7dd0*/  IMAD.WIDE R206, R231.reuse, -0xc0, R212 ;  /* 0xffffff40e7ce7825 */ /* 0x040fe400078e02d4 */
[----:B------:R-:W-:Y:S01]  /*7de0*/  REDG.E.ADD.F32.FTZ.RN.STRONG.GPU desc[UR34][R212.64], R11 ;  /* 0x0000000bd40079a6 */ /* 0x000fe2000c12f322 */
[C---:B------:R-:W-:Y:S03]  /*7df0*/  LEA R202, P5, R231.reuse, R206, 0x5 ;  /* 0x000000cee7ca7211 */ /* 0x040fe600078a28ff */
[----:B------:R-:W-:Y:S01]  /*7e00*/  REDG.E.ADD.F32.FTZ.RN.STRONG.GPU desc[UR34][R240.64+0x80], R16 ;  /* 0x00008010f00079a6 */ /* 0x000fe2000c12f322 */
[C---:B------:R-:W-:Y:S03]  /*7e10*/  LEA.HI.X.SX32 R203, R231.reuse, R207, 0x5, P5 ;  /* 0x000000cfe7cb7211 */ /* 0x040fe600028f2eff */
[----:B------:R2:W-:Y:S01]  /*7e20*/  REDG.E.ADD.F32.FTZ.RN.STRONG.GPU desc[UR34][R206.64+0x80], R17 ;  /* 0x00008011ce0079a6 */ /* 0x0005e2000c12f322 */
[C---:B------:R-:W-:Y:S01]  /*7e30*/  LEA R200, P5, R231.reuse, R202, 0x5 ;  /* 0x000000cae7c87211 */ /* 0x040fe200078a28ff */
[C---:B-1----:R-:W-:Y:S02]  /*7e40*/  IMAD R205, R248.reuse, UR8, RZ ;  /* 0x00000008f8cd7c24 */ /* 0x042fe4000f8e02ff */
[----:B------:R1:W-:Y:S01]  /*7e50*/  REDG.E.ADD.F32.FTZ.RN.STRONG.GPU desc[UR34][R202.64+0x80], R18 ;  /* 0x00008012ca0079a6 */ /* 0x0003e2000c12f322 */
[C---:B------:R-:W-:Y:S02]  /*7e60*/  LEA.HI.X.SX32 R201, R231.reuse, R203, 0x5, P5 ;  /* 0x000000cbe7c97211 */ /* 0x040fe400028f2eff */
[C---:B------:R-:W-:Y:S03]  /*7e70*/  LEA R230, P1, R231.reuse, R200, 0x5 ;  /* 0x000000c8e7e67211 */ /* 0x040fe600078228ff */
[----:B------:R4:W-:Y:S01]  /*7e80*/  REDG.E.ADD.F32.FTZ.RN.STRONG.GPU desc[UR34][R200.64+0x80], R19 ;  /* 0x00008013c80079a6 */ /* 0x0009e2000c12f322 */
[----:B------:R-:W-:Y:S01]  /*7e90*/  LEA.HI.X.SX32 R231, R231, R201, 0x5, P1 ;  /* 0x000000c9e7e77211 */ /* 0x000fe200008f2eff */
[----:B---3--:R-:W-:Y:S01]  /*7ea0*/  IMAD R10, R248, UR8, RZ ;  /* 0x00000008f80a7c24 */ /* 0x008fe2000f8e02ff */
[C---:B------:R-:W-:Y:S03]  /*7eb0*/  LEA R4, P1, R197.reuse, R230, 0x5 ;  /* 0x000000e6c5047211 */ /* 0x040fe600078228ff */
[----:B------:R3:W-:Y:S01]  /*7ec0*/  REDG.E.ADD.F32.FTZ.RN.STRONG.GPU desc[UR34][R230.64+0x80], R12 ;  /* 0x0000800ce60079a6 */ /* 0x0007e2000c12f322 */
[C---:B------:R-:W-:Y:S02]  /*7ed0*/  LEA.HI.X.SX32 R5, R197.reuse, R231, 0x5, P1 ;  /* 0x000000e7c5057211 */ /* 0x040fe400008f2eff */
[----:B------:R-:W-:Y:S03]  /*7ee0*/  LEA R196, P1, R197, R4, 0x5 ;  /* 0x00000004c5c47211 */ /* 0x000fe600078228ff */
[----:B------:R3:W-:Y:S01]  /*7ef0*/  REDG.E.ADD.F32.FTZ.RN.STRONG.GPU desc[UR34][R4.64+0x80], R13 ;  /* 0x0000800d040079a6 */ /* 0x0007e2000c12f322 */
[C---:B------:R-:W-:Y:S02]  /*7f00*/  LEA.HI.X.SX32 R197, R6.reuse, R5, 0x5, P1 ;  /* 0x0000000506c57211 */ /* 0x040fe400008f2eff */
[----:B------:R-:W-:Y:S01]  /*7f10*/  LEA R198, P1, R6, R196, 0x5 ;  /* 0x000000c406c67211 */ /* 0x000fe200078228ff */
[----:B--2---:R-:W-:Y:S02]  /*7f20*/  IMAD R207, R248, UR8, RZ ;  /* 0x00000008f8cf7c24 */ /* 0x004fe4000f8e02ff */
[----:B------:R2:W-:Y:S01]  /*7f30*/  REDG.E.ADD.F32.FTZ.RN.STRONG.GPU desc[UR34][R196.64+0x80], R14 ;  /* 0x0000800ec40079a6 */ /* 0x0005e2000c12f322 */
[----:B------:R-:W-:Y:S01]  /*7f40*/  LEA.HI.X.SX32 R199, R6, R197, 0x5, P1 ;  /* 0x000000c506c77211 */ /* 0x000fe200008f2eff */
[C---:B-1----:R-:W-:Y:S02]  /*7f50*/  IMAD R18, R248.reuse, UR8, RZ ;  /* 0x00000008f8127c24 */ /* 0x042fe4000f8e02ff */
[C---:B------:R-:W-:Y:S02]  /*7f60*/  IMAD.WIDE R6, R209.reuse, -0xc0, R198 ;  /* 0xffffff40d1067825 */ /* 0x040fe400078e02c6 */
[----:B------:R1:W-:Y:S02]  /*7f70*/  REDG.E.ADD.F32.FTZ.RN.STRONG.GPU desc[UR34][R198.64+0x80], R15 ;  /* 0x0000800fc60079a6 */ /* 0x0003e4000c12f322 */
[----:B----4-:R-:W-:Y:S01]  /*7f80*/  IMAD R201, R248, UR8, RZ ;  /* 0x00000008f8c97c24 */ /* 0x010fe2000f8e02ff */
[----:B------:R-:W-:Y:S01]  /*7f90*/  LEA R208, P1, R209, R6, 0x5 ;  /* 0x00000006d1d07211 */ /* 0x000fe200078228ff */
[----:B------:R-:W-:Y:S03]  /*7fa0*/  REDG.E.ADD.F32.FTZ.RN.STRONG.GPU desc[UR34][R240.64+0x100], R84 ;  /* 0x00010054f00079a6 */ /* 0x000fe6000c12f322 */
[C---:B------:R-:W-:Y:S01]  /*7fb0*/  LEA.HI.X.SX32 R209, R8.reuse, R7, 0x5, P1 ;  /* 0x0000000708d17211 */ /* 0x040fe200008f2eff */
[----:B------:R4:W-:Y:S01]  /*7fc0*/  REDG.E.ADD.F32.FTZ.RN.STRONG.GPU desc[UR34][R6.64+0x100], R85 ;  /* 0x00010055060079a6 */ /* 0x0009e2000c12f322 */
[----:B------:R-:W-:Y:S01]  /*7fd0*/  LEA R210, P1, R8, R208, 0x5 ;  /* 0x000000d008d27211 */ /* 0x000fe200078228ff */
[----:B---3--:R-:W-:Y:S02]  /*7fe0*/  IMAD R12, R248, UR8, RZ ;  /* 0x00000008f80c7c24 */ /* 0x008fe4000f8e02ff */
[----:B------:R3:W-:Y:S01]  /*7ff0*/  REDG.E.ADD.F32.FTZ.RN.STRONG.GPU desc[UR34][R208.64+0x100], R86 ;  /* 0x00010056d00079a6 */ /* 0x0007e2000c12f322 */
[----:B------:R-:W-:Y:S01]  /*8000*/  LEA.HI.X.SX32 R211, R8, R209, 0x5, P1 ;  /* 0x000000d108d37211 */ /* 0x000fe200008f2eff */
[C---:B------:R-:W-:Y:S01]  /*8010*/  IMAD R5, R248.reuse, UR8, RZ ;  /* 0x00000008f8057c24 */ /* 0x040fe2000f8e02ff */
[C---:B------:R-:W-:Y:S03]  /*8020*/  LEA R8, P1, R205.reuse, R210, 0x5 ;  /* 0x000000d2cd087211 */ /* 0x040fe600078228ff */
[----:B------:R3:W-:Y:S01]  /*8030*/  REDG.E.ADD.F32.FTZ.RN.STRONG.GPU desc[UR34][R210.64+0x100], R87 ;  /* 0x00010057d20079a6 */ /* 0x0007e2000c12f322 */
[C---:B------:R-:W-:Y:S01]  /*8040*/  LEA.HI.X.SX32 R9, R205.reuse, R211, 0x5, P1 ;  /* 0x000000d3cd097211 */ /* 0x040fe200008f2eff */
[----:B--2---:R-:W-:Y:S01]  /*8050*/  IMAD R14, R248, UR8, RZ ;  /* 0x00000008f80e7c24 */ /* 0x004fe2000f8e02ff */
[----:B------:R-:W-:Y:S03]  /*8060*/  LEA R204, P1, R205, R8, 0x5 ;  /* 0x00000008cdcc7211 */ /* 0x000fe600078228ff */
[----:B------:R2:W-:Y:S01]  /*8070*/  REDG.E.ADD.F32.FTZ.RN.STRONG.GPU desc[UR34][R8.64+0x100], R88 ;  /* 0x00010058080079a6 */ /* 0x0005e2000c12f322 */
[----:B------:R-:W-:Y:S01]  /*8080*/  LEA.HI.X.SX32 R205, R10, R9, 0x5, P1 ;  /* 0x000000090acd7211 */ /* 0x000fe200008f2eff */
[----:B-1----:R-:W-:Y:S01]  /*8090*/  IMAD R199, R248, UR8, RZ ;  /* 0x00000008f8c77c24 */ /* 0x002fe2000f8e02ff */
[C---:B------:R-:W-:Y:S03]  /*80a0*/  LEA R214, P1, R10.reuse, R204, 0x5 ;  /* 0x000000cc0ad67211 */ /* 0x040fe600078228ff */
[----:B------:R1:W-:Y:S01]  /*80b0*/  REDG.E.ADD.F32.FTZ.RN.STRONG.GPU desc[UR34][R204.64+0x100], R89 ;  /* 0x00010059cc0079a6 */ /* 0x0003e2000c12f322 */
[C---:B------:R-:W-:Y:S02]  /*80c0*/  LEA.HI.X.SX32 R215, R10.reuse, R205, 0x5, P1 ;  /* 0x000000cd0ad77211 */ /* 0x040fe400008f2eff */
[----:B------:R-:W-:Y:S01]  /*80d0*/  LEA R212, P1, R10, R214, 0x5 ;  /* 0x000000d60ad47211 */ /* 0x000fe200078228ff */
[----:B----4-:R-:W-:Y:S02]  /*80e0*/  IMAD R7, R248, UR8, RZ ;  /* 0x00000008f8077c24 */ /* 0x010fe4000f8e02ff */
[----:B------:R4:W-:Y:S01]  /*80f0*/  REDG.E.ADD.F32.FTZ.RN.STRONG.GPU desc[UR34][R214.64+0x100], R90 ;  /* 0x0001005ad60079a6 */ /* 0x0009e2000c12f322 */
[----:B------:R-:W-:Y:S01]  /*8100*/  LEA.HI.X.SX32 R213, R10, R215, 0x5, P1 ;  /* 0x000000d70ad57211 */ /* 0x000fe200008f2eff */
[----:B---3--:R-:W-:Y:S02]  /*8110*/  IMAD R209, R248, UR8, RZ ;  /* 0x00000008f8d17c24 */ /* 0x008fe4000f8e02ff */
[----:B------:R-:W-:Y:S02]  /*8120*/  IMAD.WIDE R10, R10, -0xc0, R212 ;  /* 0xffffff400a0a7825 */ /* 0x000fe400078e02d4 */
[----:B------:R3:W-:Y:S02]  /*8130*/  REDG.E.ADD.F32.FTZ.RN.STRONG.GPU desc[UR34][R212.64+0x100], R91 ;  /* 0x0001005bd40079a6 */ /* 0x0007e4000c12f322 */
[C---:B------:R-:W-:Y:S01]  /*8140*/  IMAD R211, R248.reuse, UR8, RZ ;  /* 0x00000008f8d37c24 */ /* 0x040fe2000f8e02ff */
[C---:B------:R-:W-:Y:S01]  /*8150*/  LEA R16, P1, R207.reuse, R10, 0x5 ;  /* 0x0000000acf107211 */ /* 0x040fe200078228ff */
[----:B------:R-:W-:Y:S03]  /*8160*/  REDG.E.ADD.F32.FTZ.RN.STRONG.GPU desc[UR34][R240.64+0x180], R96 ;  /* 0x00018060f00079a6 */ /* 0x000fe6000c12f322 */
[C---:B------:R-:W-:Y:S01]  /*8170*/  LEA.HI.X.SX32 R17, R207.reuse, R11, 0x5, P1 ;  /* 0x0000000bcf117211 */ /* 0x040fe200008f2eff */
[----:B------:R3:W-:Y:S01]  /*8180*/  REDG.E.ADD.F32.FTZ.RN.STRONG.GPU desc[UR34][R10.64+0x180], R97 ;  /* 0x000180610a0079a6 */ /* 0x0007e2000c12f322 */
[----:B------:R-:W-:Y:S01]  /*8190*/  LEA R206, P1, R207, R16, 0x5 ;  /* 0x00000010cfce7211 */ /* 0x000fe200078228ff */
[----:B--2---:R-:W-:Y:S02]  /*81a0*/  IMAD R88, R248, UR8, RZ ;  /* 0x00000008f8587c24 */ /* 0x004fe4000f8e02ff */
[----:B------:R2:W-:Y:S01]  /*81b0*/  REDG.E.ADD.F32.FTZ.RN.STRONG.GPU desc[UR34][R16.64+0x180], R98 ;  /* 0x00018062100079a6 */ /* 0x0005e2000c12f322 */
[----:B------:R-:W-:Y:S01]  /*81c0*/  LEA.HI.X.SX32 R207, R18, R17, 0x5, P1 ;  /* 0x0000001112cf7211 */ /* 0x000fe200008f2eff */
[----:B-1----:R-:W-:Y:S01]  /*81d0*/  IMAD R205, R248, UR8, RZ ;  /* 0x00000008f8cd7c24 */ /* 0x002fe2000f8e02ff */
[C---:B------:R-:W-:Y:S03]  /*81e0*/  LEA R202, P1, R18.reuse, R206, 0x5 ;  /* 0x000000ce12ca7211 */ /* 0x040fe600078228ff */
[----:B------:R1:W-:Y:S01]  /*81f0*/  REDG.E.ADD.F32.FTZ.RN.STRONG.GPU desc[UR34][R206.64+0x180], R99 ;  /* 0x00018063ce0079a6 */ /* 0x0003e2000c12f322 */
[----:B------:R-:W-:Y:S01]  /*8200*/  LEA.HI.X.SX32 R203, R18, R207, 0x5, P1 ;  /* 0x000000cf12cb7211 */ /* 0x000fe200008f2eff */
[C---:B----4-:R-:W-:Y:S01]  /*8210*/  IMAD R90, R248.reuse, UR8, RZ ;  /* 0x00000008f85a7c24 */ /* 0x050fe2000f8e02ff */
[C---:B------:R-:W-:Y:S03]  /*8220*/  LEA R18, P1, R201.reuse, R202, 0x5 ;  /* 0x000000cac9127211 */ /* 0x040fe600078228ff */
[----:B------:R4:W-:Y:S01]  /*8230*/  REDG.E.ADD.F32.FTZ.RN.STRONG.GPU desc[UR34][R202.64+0x180], R92 ;  /* 0x0001805cca0079a6 */ /* 0x0009e2000c12f322 */
[C---:B------:R-:W-:Y:S01]  /*8240*/  LEA.HI.X.SX32 R19, R201.reuse, R203, 0x5, P1 ;  /* 0x000000cbc9137211 */ /* 0x040fe200008f2eff */
[----:B---3--:R-:W-:Y:S01]  /*8250*/  IMAD R213, R248, UR8, RZ ;  /* 0x00000008f8d57c24 */ /* 0x008fe2000f8e02ff */
[----:B------:R-:W-:Y:S03]  /*8260*/  LEA R200, P1, R201, R18, 0x5 ;  /* 0x00000012c9c87211 */ /* 0x000fe600078228ff */
[----:B------:R3:W-:Y:S01]  /*8270*/  REDG.E.ADD.F32.FTZ.RN.STRONG.GPU desc[UR34][R18.64+0x180], R93 ;  /* 0x0001805d120079a6 */ /* 0x0007e2000c12f322 */
[C---:B------:R-:W-:Y:S02]  /*8280*/  LEA.HI.X.SX32 R201, R12.reuse, R19, 0x5, P1 ;  /* 0x000000130cc97211 */ /* 0x040fe400008f2eff */
[----:B------:R-:W-:Y:S01]  /*8290*/  LEA R230, P1, R12, R200, 0x5 ;  /* 0x000000c80ce67211 */ /* 0x000fe200078228ff */
[----:B------:R-:W-:Y:S02]  /*82a0*/  IMAD R11, R248, UR8, RZ ;  /* 0x00000008f80b7c24 */ /* 0x000fe4000f8e02ff */
[----:B------:R-:W-:Y:S01]  /*82b0*/  REDG.E.ADD.F32.FTZ.RN.STRONG.GPU desc[UR34][R200.64+0x180], R94 ;  /* 0x0001805ec80079a6 */ /* 0x000fe2000c12f322 */
[----:B------:R-:W-:Y:S01]  /*82c0*/  LEA.HI.X.SX32 R231, R12, R201, 0x5, P1 ;  /* 0x000000c90ce77211 */ /* 0x000fe200008f2eff */
[C---:B--2---:R-:W-:Y:S02]  /*82d0*/  IMAD R98, R248.reuse, UR8, RZ ;  /* 0x00000008f8627c24 */ /* 0x044fe4000f8e02ff */
[C---:B------:R-:W-:Y:S02]  /*82e0*/  IMAD.WIDE R12, R5.reuse, -0xc0, R230 ;  /* 0xffffff40050c7825 */ /* 0x040fe400078e02e6 */
[----:B------:R2:W-:Y:S02]  /*82f0*/  REDG.E.ADD.F32.FTZ.RN.STRONG.GPU desc[UR34][R230.64+0x180], R95 ;  /* 0x0001805fe60079a6 */ /* 0x0005e4000c12f322 */
[----:B-1----:R-:W-:Y:S01]  /*8300*/  IMAD R207, R248, UR8, RZ ;  /* 0x00000008f8cf7c24 */ /* 0x002fe2000f8e02ff */
[----:B------:R-:W-:Y:S01]  /*8310*/  LEA R4, P1, R5, R12, 0x5 ;  /* 0x0000000c05047211 */ /* 0x000fe200078228ff */
[----:B------:R-:W-:Y:S03]  /*8320*/  REDG.E.ADD.F32.FTZ.RN.STRONG.GPU desc[UR34][R240.64+0x200], R100 ;  /* 0x00020064f00079a6 */ /* 0x000fe6000c12f322 */
[C---:B------:R-:W-:Y:S01]  /*8330*/  LEA.HI.X.SX32 R5, R14.reuse, R13, 0x5, P1 ;  /* 0x0000000d0e057211 */ /* 0x040fe200008f2eff */
[----:B------:R-:W-:Y:S01]  /*8340*/  REDG.E.ADD.F32.FTZ.RN.STRONG.GPU desc[UR34][R12.64+0x200], R101 ;  /* 0x000200650c0079a6 */ /* 0x000fe2000c12f322 */
[----:B------:R-:W-:Y:S01]  /*8350*/  LEA R196, P1, R14, R4, 0x5 ;  /* 0x000000040ec47211 */ /* 0x000fe200078228ff */
[----:B----4-:R-:W-:Y:S02]  /*8360*/  IMAD R203, R248, UR8, RZ ;  /* 0x00000008f8cb7c24 */ /* 0x010fe4000f8e02ff */
[----:B------:R-:W-:Y:S01]  /*8370*/  REDG.E.ADD.F32.FTZ.RN.STRONG.GPU desc[UR34][R4.64+0x200], R102 ;  /* 0x00020066040079a6 */ /* 0x000fe2000c12f322 */
[----:B------:R-:W-:Y:S01]  /*8380*/  LEA.HI.X.SX32 R197, R14, R5, 0x5, P1 ;  /* 0x000000050ec57211 */ /* 0x000fe200008f2eff */
[C---:B---3--:R-:W-:Y:S01]  /*8390*/  IMAD R19, R248.reuse, UR8, RZ ;  /* 0x00000008f8137c24 */ /* 0x048fe2000f8e02ff */
[C---:B------:R-:W-:Y:S03]  /*83a0*/  LEA R14, P1, R199.reuse, R196, 0x5 ;  /* 0x000000c4c70e7211 */ /* 0x040fe600078228ff */
[----:B------:R-:W-:Y:S01]  /*83b0*/  REDG.E.ADD.F32.FTZ.RN.STRONG.GPU desc[UR34][R196.64+0x200], R103 ;  /* 0x00020067c40079a6 */ /* 0x000fe2000c12f322 */
[C---:B------:R-:W-:Y:S02]  /*83c0*/  LEA.HI.X.SX32 R15, R199.reuse, R197, 0x5, P1 ;  /* 0x000000c5c70f7211 */ /* 0x040fe400008f2eff */
[C---:B------:R-:W-:Y:S03]  /*83d0*/  LEA R198, P1, R199.reuse, R14, 0x5 ;  /* 0x0000000ec7c67211 */ /* 0x040fe600078228ff */
[----:B------:R-:W-:Y:S01]  /*83e0*/  REDG.E.ADD.F32.FTZ.RN.STRONG.GPU desc[UR34][R14.64+0x200], R104 ;  /* 0x000200680e0079a6 */ /* 0x000fe2000c12f322 */
[----:B------:R-:W-:Y:S01]  /*83f0*/  LEA.HI.X.SX32 R199, R199, R15, 0x5, P1 ;  /* 0x0000000fc7c77211 */ /* 0x000fe200008f2eff */
[----:B--2---:R-:W-:Y:S01]  /*8400*/  IMAD R231, R248, UR8, RZ ;  /* 0x00000008f8e77c24 */ /* 0x004fe2000f8e02ff */
[C---:B------:R-:W-:Y:S03]  /*8410*/  LEA R84, P1, R7.reuse, R198, 0x5 ;  /* 0x000000c607547211 */ /* 0x040fe600078228ff */
[----:B------:R-:W-:Y:S01]  /*8420*/  REDG.E.ADD.F32.FTZ.RN.STRONG.GPU desc[UR34][R198.64+0x200], R105 ;  /* 0x00020069c60079a6 */ /* 0x000fe2000c12f322 */
[C---:B------:R-:W-:Y:S02]  /*8430*/  LEA.HI.X.SX32 R85, R7.reuse, R199, 0x5, P1 ;  /* 0x000000c707557211 */ /* 0x040fe400008f2eff */
[----:B------:R-:W-:Y:S03]  /*8440*/  LEA R6, P1, R7, R84, 0x5 ;  /* 0x0000005407067211 */ /* 0x000fe600078228ff */
[----:B------:R-:W-:Y:S01]  /*8450*/  REDG.E.ADD.F32.FTZ.RN.STRONG.GPU desc[UR34][R84.64+0x200], R106 ;  /* 0x0002006a540079a6 */ /* 0x000fe2000c12f322 */
[C---:B------:R-:W-:Y:S03]  /*8460*/  LEA.HI.X.SX32 R7, R209.reuse, R85, 0x5, P1 ;  /* 0x00000055d1077211 */ /* 0x040fe600008f2eff */
[----:B------:R-:W-:Y:S02]  /*8470*/  IMAD.WIDE R208, R209, -0xc0, R6 ;  /* 0xffffff40d1d07825 */ /* 0x000fe400078e0206 */
[----:B------:R-:W-:Y:S01]  /*8480*/  REDG.E.ADD.F32.FTZ.RN.STRONG.GPU desc[UR34][R6.64+0x200], R107 ;  /* 0x0002006b060079a6 */ /* 0x000fe2000c12f322 */
[C---:B------:R-:W-:Y:S03]  /*8490*/  LEA R86, P1, R211.reuse, R208, 0x5 ;  /* 0x000000d0d3567211 */ /* 0x040fe600078228ff */
[----:B------:R-:W-:Y:S01]  /*84a0*/  REDG.E.ADD.F32.FTZ.RN.STRONG.GPU desc[UR34][R240.64+0x280], R112 ;  /* 0x00028070f00079a6 */ /* 0x000fe2000c12f322 */
[C---:B------:R-:W-:Y:S03]  /*84b0*/  LEA.HI.X.SX32 R87, R211.reuse, R209, 0x5, P1 ;  /* 0x000000d1d3577211 */ /* 0x040fe600008f2eff */
[----:B------:R-:W-:Y:S01]  /*84c0*/  REDG.E.ADD.F32.FTZ.RN.STRONG.GPU desc[UR34][R208.64+0x280], R113 ;  /* 0x00028071d00079a6 */ /* 0x000fe2000c12f322 */
[----:B------:R-:W-:Y:S03]  /*84d0*/  LEA R210, P1, R211, R86, 0x5 ;  /* 0x00000056d3d27211 */ /* 0x000fe600078228ff */
[----:B------:R-:W-:Y:S01]  /*84e0*/  REDG.E.ADD.F32.FTZ.RN.STRONG.GPU desc[UR34][R86.64+0x280], R114 ;  /* 0x00028072560079a6 */ /* 0x000fe2000c12f322 */
[C---:B------:R-:W-:Y:S02]  /*84f0*/  LEA.HI.X.SX32 R211, R88.reuse, R87, 0x5, P1 ;  /* 0x0000005758d37211 */ /* 0x040fe400008f2eff */
[C---:B------:R-:W-:Y:S01]  /*8500*/  LEA R8, P1, R88.reuse, R210, 0x5 ;  /* 0x000000d258087211 */ /* 0x040fe200078228ff */
[----:B------:R-:W-:Y:S03]  /*8510*/  LDSM.16.MT88.4 R4, [R228+0x28000] ;  /* 0x02800000e404783b */ /* 0x000fe60000004200 */
[----:B------:R-:W-:Y:S01]  /*8520*/  LEA.HI.X.SX32 R9, R88, R211, 0x5, P1 ;  /* 0x000000d358097211 */ /* 0x000fe200008f2eff */
[----:B------:R-:W-:Y:S01]  /*8530*/  REDG.E.ADD.F32.FTZ.RN.STRONG.GPU desc[UR34][R210.64+0x280], R115 ;  /* 0x00028073d20079a6 */ /* 0x000fe2000c12f322 */
[C---:B------:R-:W-:Y:S03]  /*8540*/  LEA R88, P1, R205.reuse, R8, 0x5 ;  /* 0x00000008cd587211 */ /* 0x040fe600078228ff */
[----:B------:R-:W-:Y:S01]  /*8550*/  REDG.E.ADD.F32.FTZ.RN.STRONG.GPU desc[UR34][R8.64+0x280], R108 ;  /* 0x0002806c080079a6 */ /* 0x000fe2000c12f322 */
[C---:B------:R-:W-:Y:S02]  /*8560*/  LEA.HI.X.SX32 R89, R205.reuse, R9, 0x5, P1 ;  /* 0x00000009cd597211 */ /* 0x040fe400008f2eff */
[----:B------:R-:W-:Y:S01]  /*8570*/  LEA R204, P1, R205, R88, 0x5 ;  /* 0x00000058cdcc7211 */ /* 0x000fe200078228ff */
[----:B------:R-:W-:Y:S03]  /*8580*/  LDSM.16.MT88.4 R84, [R221+0x4000] ;  /* 0x00400000dd54783b */ /* 0x000fe60000004200 */
[C---:B------:R-:W-:Y:S01]  /*8590*/  LEA.HI.X.SX32 R205, R90.reuse, R89, 0x5, P1 ;  /* 0x000000595acd7211 */ /* 0x040fe200008f2eff */
[----:B------:R-:W-:Y:S01]  /*85a0*/  REDG.E.ADD.F32.FTZ.RN.STRONG.GPU desc[UR34][R88.64+0x280], R109 ;  /* 0x0002806d580079a6 */ /* 0x000fe2000c12f322 */
[C---:B------:R-:W-:Y:S03]  /*85b0*/  LEA R214, P1, R90.reuse, R204, 0x5 ;  /* 0x000000cc5ad67211 */ /* 0x040fe600078228ff */
[----:B------:R-:W-:Y:S01]  /*85c0*/  REDG.E.ADD.F32.FTZ.RN.STRONG.GPU desc[UR34][R204.64+0x280], R110 ;  /* 0x0002806ecc0079a6 */ /* 0x000fe2000c12f322 */
[----:B------:R-:W-:Y:S03]  /*85d0*/  LEA.HI.X.SX32 R215, R90, R205, 0x5, P1 ;  /* 0x000000cd5ad77211 */ /* 0x000fe600008f2eff */
[----:B------:R-:W-:Y:S01]  /*85e0*/  LDSM.16.MT88.4 R104, [R221+0x2800] ;  /* 0x00280000dd68783b */ /* 0x000fe20000004200 */
[C---:B------:R-:W-:Y:S03]  /*85f0*/  IMAD.WIDE R90, R213.reuse, -0xc0, R214 ;  /* 0xffffff40d55a7825 */ /* 0x040fe600078e02d6 */
[----:B------:R-:W-:Y:S01]  /*8600*/  REDG.E.ADD.F32.FTZ.RN.STRONG.GPU desc[UR34][R214.64+0x280], R111 ;  /* 0x0002806fd60079a6 */ /* 0x000fe2000c12f322 */
[C---:B------:R-:W-:Y:S03]  /*8610*/  LEA R212, P1, R213.reuse, R90, 0x5 ;  /* 0x0000005ad5d47211 */ /* 0x040fe600078228ff */
[----:B------:R-:W-:Y:S01]  /*8620*/  REDG.E.ADD.F32.FTZ.RN.STRONG.GPU desc[UR34][R240.64+0x300], R116 ;  /* 0x00030074f00079a6 */ /* 0x000fe2000c12f322 */
[----:B------:R-:W-:Y:S03]  /*8630*/  LEA.HI.X.SX32 R213, R213, R91, 0x5, P1 ;  /* 0x0000005bd5d57211 */ /* 0x000fe600008f2eff */
        /* <DEDUP_REMOVED lines=9> */
[----:B------:R1:W-:Y:S01]  /*86d0*/  REDG.E.ADD.F32.FTZ.RN.STRONG.GPU desc[UR34][R10.64+0x300], R120 ;  /* 0x000300780a0079a6 */ /* 0x0003e2000c12f322 */
[----:B------:R-:W-:Y:S02]  /*86e0*/  LEA.HI.X.SX32 R17, R98, R11, 0x5, P1 ;  /* 0x0000000b62117211 */ /* 0x000fe400008f2eff */
[C---:B------:R-:W-:Y:S01]  /*86f0*/  LEA R98, P1, R207.reuse, R16, 0x5 ;  /* 0x00000010cf627211 */ /* 0x040fe200078228ff */
[----:B------:R-:W2:Y:S03]  /*8700*/  LDSM.16.MT88.4 R8, [R221] ;  /* 0x00000000dd08783b */ /* 0x000ea60000004200 */
[C---:B------:R-:W-:Y:S01]  /*8710*/  LEA.HI.X.SX32 R99, R207.reuse, R17, 0x5, P1 ;  /* 0x00000011cf637211 */ /* 0x040fe200008f2eff */
[----:B------:R-:W-:Y:S01]  /*8720*/  REDG.E.ADD.F32.FTZ.RN.STRONG.GPU desc[UR34][R16.64+0x300], R121 ;  /* 0x00030079100079a6 */ /* 0x000fe2000c12f322 */
[----:B------:R-:W-:Y:S03]  /*8730*/  LEA R206, P1, R207, R98, 0x5 ;  /* 0x00000062cfce7211 */ /* 0x000fe600078228ff */
[----:B------:R-:W-:Y:S01]  /*8740*/  REDG.E.ADD.F32.FTZ.RN.STRONG.GPU desc[UR34][R98.64+0x300], R122 ;  /* 0x0003007a620079a6 */ /* 0x000fe2000c12f322 */
[C---:B------:R-:W-:Y:S03]  /*8750*/  LEA.HI.X.SX32 R207, R203.reuse, R99, 0x5, P1 ;  /* 0x00000063cbcf7211 */ /* 0x040fe600008f2eff */
[----:B------:R-:W-:Y:S01]  /*8760*/  LDSM.16.MT88.4 R96, [R221+0x800] ;  /* 0x00080000dd60783b */ /* 0x000fe20000004200 */
[----:B------:R-:W-:Y:S03]  /*8770*/  IMAD.WIDE R202, R203, -0xc0, R206 ;  /* 0xffffff40cbca7825 */ /* 0x000fe600078e02ce */
[----:B------:R-:W-:Y:S01]  /*8780*/  REDG.E.ADD.F32.FTZ.RN.STRONG.GPU desc[UR34][R206.64+0x300], R123 ;  /* 0x0003007bce0079a6 */ /* 0x000fe2000c12f322 */
[C---:B------:R-:W-:Y:S03]  /*8790*/  LEA R92, P1, R19.reuse, R202, 0x5 ;  /* 0x000000ca135c7211 */ /* 0x040fe600078228ff */
[----:B------:R-:W-:Y:S01]  /*87a0*/  REDG.E.ADD.F32.FTZ.RN.STRONG.GPU desc[UR34][R240.64+0x380], R128 ;  /* 0x00038080f00079a6 */ /* 0x000fe2000c12f322 */
[C---:B-1----:R-:W-:Y:S01]  /*87b0*/  VIADD R120, R228.reuse, 0x40 ;  /* 0x00000040e4787836 */ /* 0x042fe20000000000 */
[C---:B------:R-:W-:Y:S01]  /*87c0*/  LEA.HI.X.SX32 R93, R19.reuse, R203, 0x5, P1 ;  /* 0x000000cb135d7211 */ /* 0x040fe200008f2eff */
[----:B------:R-:W-:Y:S01]  /*87d0*/  @P0 VIADD R120, R228, 0xffffffc0 ;  /* 0xffffffc0e4780836 */ /* 0x000fe20000000000 */
[C---:B------:R-:W-:Y:S01]  /*87e0*/  LEA R18, P1, R19.reuse, R92, 0x5 ;  /* 0x0000005c13127211 */ /* 0x040fe200078228ff */
[----:B------:R-:W-:Y:S03]  /*87f0*/  REDG.E.ADD.F32.FTZ.RN.STRONG.GPU desc[UR34][R202.64+0x380], R129 ;  /* 0x00038081ca0079a6 */ /* 0x000fe6000c12f322 */
[----:B------:R-:W-:Y:S01]  /*8800*/  LEA.HI.X.SX32 R19, R19, R93, 0x5, P1 ;  /* 0x0000005d13137211 */ /* 0x000fe200008f2eff */
        /* <DEDUP_REMOVED lines=63> */
[----:B------:R3:W4:Y:S07]  /*8c00*/  LDSM.16.MT88.4 R8, [R221+0x7800] ;  /* 0x00780000dd08783b */ /* 0x00072e0000004200 */
        /* <DEDUP_REMOVED lines=40> */
[C---:B------:R-:W-:Y:S02]  /*8e90*/  SHF.L.U32 R3, R219.reuse, 0x5, RZ ;  /* 0x00000005db037819 */ /* 0x040fe400000006ff */
[----:B------:R-:W-:Y:S01]  /*8ea0*/  LOP3.LUT R5, R2, 0x1c0, RZ, 0xc0, !PT ;  /* 0x000001c002057812 */ /* 0x000fe200078ec0ff */
[----:B------:R-:W3:Y:S01]  /*8eb0*/  LDCU UR8, c[0x0][0x4fc] ;  /* 0x00009f80ff0877ac */ /* 0x000ee20008000800 */
[----:B------:R-:W-:Y:S02]  /*8ec0*/  SHF.L.U32 R2, R219, 0x1, RZ ;  /* 0x00000001db027819 */ /* 0x000fe400000006ff */
[----:B------:R-:W-:Y:S01]  /*8ed0*/  LOP3.LUT R3, R3, 0x400, RZ, 0xc0, !PT ;  /* 0x0000040003037812 */ /* 0x000fe200078ec0ff */
[----:B------:R-:W-:Y:S01]  /*8ee0*/  UISETP.NE.AND UP0, UPT, UR39, -0x1, UPT ;  /* 0xffffffff2700788c */ /* 0x000fe2000bf05270 */
[----:B------:R-:W-:Y:S01]  /*8ef0*/  LOP3.LUT P0, RZ, R219, 0x10, RZ, 0xc0, !PT ;  /* 0x00000010dbff7812 */ /* 0x000fe2000780c0ff */
[----:B------:R-:W-:Y:S01]  /*8f00*/  UMOV UR23, UR18 ;  /* 0x0000001200177c82 */ /* 0x000fe20008000000 */
[----:B------:R-:W-:Y:S01]  /*8f10*/  LOP3.LUT R3, R3, 0x6, R2, 0xf8, !PT ;  /* 0x0000000603037812 */ /* 0x000fe200078ef802 */
        /* <DEDUP_REMOVED lines=277> */
.L_x_2188:
[----:B------:R-:W2:Y:S01]  /*a070*/  LDCU.64 UR10, c[0x0][0x5c0] ;  /* 0x0000b800ff0a77ac */ /* 0x000ea20008000a00 */
[----:B------:R-:W-:-:S04]  /*a080*/  UIADD3 UR5, UPT, UPT, UR37, UR39, URZ ;  /* 0x0000002725057290 */ /* 0x000fc8000fffe0ff */
[----:B--2---:R-:W-:Y:S02]  /*a090*/  UIMAD.WIDE.U32 UR16, UR5, UR10, URZ ;  /* 0x0000000a051072a5 */ /* 0x004fe4000f8e00ff */
[----:B------:R-:W-:-:S04]  /*a0a0*/  UIMAD UR5, UR5, UR11, URZ ;  /* 0x0000000b050572a4 */ /* 0x000fc8000f8e02ff */
[----:B------:R-:W-:-:S06]  /*a0b0*/  UIADD3 UR5, UPT, UPT, UR17, UR5, URZ ;  /* 0x0000000511057290 */ /* 0x000fcc000fffe0ff */
[----:B-1----:R-:W-:Y:S02]  /*a0c0*/  MOV R52, UR5 ;  /* 0x0000000500347c02 */ /* 0x002fe40008000f00 */
.L_x_2189:
        /* <DEDUP_REMOVED lines=13> */
.L_x_2190:
[----:B------:R-:W1:Y:S01]  /*a1a0*/  LDCU.64 UR8, c[0x0][0x5c8] ;  /* 0x0000b900ff0877ac */ /* 0x000e620008000a00 */
[----:B------:R-:W-:-:S04]  /*a1b0*/  UIADD3 UR5, UPT, UPT, UR37, UR39, URZ ;  /* 0x0000002725057290 */ /* 0x000fc8000fffe0ff */
[----:B-1----:R-:W-:Y:S02]  /*a1c0*/  UIMAD.WIDE.U32 UR12, UR5, UR8, URZ ;  /* 0x00000008050c72a5 */ /* 0x002fe4000f8e00ff */
[----:B------:R-:W-:-:S04]  /*a1d0*/  UIMAD UR5, UR5, UR9, URZ ;  /* 0x00000009050572a4 */ /* 0x000fc8000f8e02ff */
[----:B------:R-:W-:Y:S01]  /*a1e0*/  UIADD3 UR5, UPT, UPT, UR13, UR5, URZ ;  /* 0x000000050d057290 */ /* 0x000fe2000fffe0ff */
[----:B------:R-:W-:-:S05]  /*a1f0*/  UMOV UR30, UR12 ;  /* 0x0000000c001e7c82 */ /* 0x000fca0008000000 */
[----:B------:R-:W-:-:S07]  /*a200*/  MOV R6, UR5 ;  /* 0x0000000500067c02 */ /* 0x000fce0008000f00 */
.L_x_2191:
        /* <DEDUP_REMOVED lines=8> */
[----:B------:R-:W1:Y:S01]  /*a290*/  S2R R79, SR_TID.X ;  /* 0x00000000004f7919 */ /* 0x000e620000002100 */
[----:B------:R-:W-:Y:S01]  /*a2a0*/  LOP3.LUT R7, R2, 0x1e00, R217, 0xf8, !PT ;  /* 0x00001e0002077812 */ /* 0x000fe200078ef8d9 */
[----:B------:R-:W-:Y:S01]  /*a2b0*/  USHF.R.S32.HI UR14, URZ, 0x1f, UR5 ;  /* 0x0000001fff0e7899 */ /* 0x000fe20008011405 */
[----:B------:R-:W2:Y:S01]  /*a2c0*/  LDC.64 R2, c[0x0][0x5d8] ;  /* 0x00017600ff027b82 */ /* 0x000ea20000000a00 */
[----:B------:R-:W-:Y:S01]  /*a2d0*/  IMAD.U32 R4, RZ, RZ, UR38 ;  /* 0x00000026ff047e24 */ /* 0x000fe2000f8e00ff */
[----:B------:R-:W-:Y:S01]  /*a2e0*/  LEA R7, R7, UR4, 0x1 ;  /* 0x0000000407077c11 */ /* 0x000fe2000f8e08ff */
[----:B------:R-:W-:Y:S01]  /*a2f0*/  IMAD.U32 R5, RZ, RZ, UR39 ;  /* 0x00000027ff057e24 */ /* 0x000fe2000f8e00ff */
[----:B------:R-:W-:-:S02]  /*a300*/  UIMAD UR12, UR14, UR10, URZ ;  /* 0x0000000a0e0c72a4 */ /* 0x000fc4000f8e02ff */
[----:B------:R-:W-:Y:S01]  /*a310*/  LOP3.LUT R217, R4, 0x38, R217, 0xf8, !PT ;  /* 0x0000003804d97812 */ /* 0x000fe200078ef8d9 */
[----:B------:R-:W-:Y:S02]  /*a320*/  UIADD3 UR36, UPT, UPT, -UR13, UR36, URZ ;  /* 0x000000240d247290 */ /* 0x000fe4000fffe1ff */
[----:B------:R-:W-:Y:S01]  /*a330*/  UIMAD UR12, UR5, UR11, UR12 ;  /* 0x0000000b050c72a4 */ /* 0x000fe2000f8e020c */
[----:B------:R-:W3:Y:S01]  /*a340*/  LDC.64 R4, c[0x0][0x5e0] ;  /* 0x00017800ff047b82 */ /* 0x000ee20000000a00 */
[----:B------:R-:W-:Y:S01]  /*a350*/  IADD3 R72, P0, PT, R217, UR16, RZ ;  /* 0x00000010d9487c10 */ /* 0x000fe2000ff1e0ff */
[----:B------:R4:W1:Y:S01]  /*a360*/  LDS.128 R48, [R7+0x19000] ;  /* 0x0190000007307984 */ /* 0x0008620000000c00 */
[----:B------:R-:W-:Y:S02]  /*a370*/  ISETP.GE.AND P4, PT, R0, UR36, PT ;  /* 0x0000002400007c0c */ /* 0x000fe4000bf86270 */
[----:B------:R-:W-:Y:S01]  /*a380*/  IMAD.U32 R53, RZ, RZ, UR12 ;  /* 0x0000000cff357e24 */ /* 0x000fe2000f8e00ff */
[----:B------:R-:W-:Y:S01]  /*a390*/  ISETP.GE.AND P6, PT, R54, UR36, PT ;  /* 0x0000002436007c0c */ /* 0x000fe2000bfc6270 */
[----:B------:R4:W3:Y:S03]  /*a3a0*/  LDS.128 R44, [R7+0x1b000] ;  /* 0x01b00000072c7984 */ /* 0x0008e60000000c00 */
[----:B------:R-:W-:Y:S01]  /*a3b0*/  IADD3.X R73, PT, PT, R52, UR39, R53, P0, !PT ;  /* 0x0000002734497c10 */ /* 0x000fe200087fe435 */
[----:B------:R4:W3:Y:S01]  /*a3c0*/  LDS.128 R40, [R7+0x1d000] ;  /* 0x01d0000007287984 */ /* 0x0008e20000000c00 */
[----:B------:R-:W-:-:S03]  /*a3d0*/  IADD3 R68, P0, PT, R0, 0x20, RZ ;  /* 0x0000002000447810 */ /* 0x000fc60007f1e0ff */
[----:B------:R4:W3:Y:S01]  /*a3e0*/  LDS.128 R36, [R7+0x20000] ;  /* 0x0200000007247984 */ /* 0x0008e20000000c00 */
[----:B--2---:R-:W-:-:S03]  /*a3f0*/  IMAD.WIDE.U32 R72, R2, UR20, R72 ;  /* 0x0000001402487c25 */ /* 0x004fc6000f8e0048 */
[----:B------:R4:W2:Y:S01]  /*a400*/  LDS.128 R32, [R7+0x21000] ;  /* 0x0210000007207984 */ /* 0x0008a20000000c00 */
[----:B-1----:R-:W-:Y:S02]  /*a410*/  IMAD.SHL.U32 R79, R79, 0x8, RZ ;  /* 0x000000084f4f7824 */ /* 0x002fe400078e00ff */
[----:B------:R-:W-:Y:S01]  /*a420*/  IMAD.U32 R2, RZ, RZ, UR8 ;  /* 0x00000008ff027e24 */ /* 0x000fe2000f8e00ff */
[----:B------:R4:W1:Y:S01]  /*a430*/  LDS.128 R28, [R7+0x22000] ;  /* 0x02200000071c7984 */ /* 0x0008620000000c00 */
[----:B------:R-:W-:Y:S01]  /*a440*/  IMAD.X R69, RZ, RZ, RZ, P0 ;  /* 0x000000ffff457224 */ /* 0x000fe200000e06ff */
[----:B------:R-:W-:Y:S01]  /*a450*/  LOP3.LUT R79, R79, 0x38, RZ, 0xc0, !PT ;  /* 0x000000384f4f7812 */ /* 0x000fe200078ec0ff */
[----:B------:R-:W-:Y:S01]  /*a460*/  IMAD R3, R3, UR20, R73 ;  /* 0x0000001403037c24 */ /* 0x000fe2000f8e0249 */
[----:B------:R4:W1:Y:S02]  /*a470*/  LDS.128 R24, [R7+0x23000] ;  /* 0x0230000007187984 */ /* 0x0008640000000c00 */
[----:B------:R-:W-:-:S02]  /*a480*/  LOP3.LUT R78, R79, 0x40, RZ, 0xfc, !PT ;  /* 0x000000404f4e7812 */ /* 0x000fc400078efcff */
[----:B------:R4:W1:Y:S04]  /*a490*/  LDS.128 R20, [R7+0x24000] ;  /* 0x0240000007147984 */ /* 0x0008680000000c00 */
[----:B------:R4:W1:Y:S04]  /*a4a0*/  LDS.128 R16, [R7+0x25000] ;  /* 0x0250000007107984 */ /* 0x0008680000000c00 */
[----:B------:R4:W1:Y:S04]  /*a4b0*/  LDS.128 R12, [R7+0x26000] ;  /* 0x02600000070c7984 */ /* 0x0008680000000c00 */
[----:B------:R4:W1:Y:S01]  /*a4c0*/  LDS.128 R8, [R7+0x27000] ;  /* 0x0270000007087984 */ /* 0x0008620000000c00 */
[----:B---3--:R-:W-:Y:S05]  /*a4d0*/  @P4 BRA `(.L_x_2193) ;  /* 0x0000000000504947 */ /* 0x008fea0003800000 */
[----:B------:R-:W3:Y:S01]  /*a4e0*/  LDCU UR15, c[0x0][0x440] ;  /* 0x00008800ff0f77ac */ /* 0x000ee20008000800 */
[----:B------:R-:W5:Y:S01]  /*a4f0*/  LDS.128 R64, [R7+0x1a000] ;  /* 0x01a0000007407984 */ /* 0x000f620000000c00 */
[----:B------:R-:W-:Y:S01]  /*a500*/  IMAD.MOV.U32 R70, RZ, RZ, R72 ;  /* 0x000000ffff467224 */ /* 0x000fe200078e0048 */
[----:B------:R-:W2:Y:S02]  /*a510*/  LDCU.64 UR12, c[0x0][0x560] ;  /* 0x0000ac00ff0c77ac */ /* 0x000ea40008000a00 */
[----:B------:R-:W4:Y:S01]  /*a520*/  LDS.128 R60, [R7+0x1c000] ;  /* 0x01c00000073c7984 */ /* 0x000f220000000c00 */
[----:B------:R-:W-:-:S03]  /*a530*/  IMAD.MOV.U32 R71, RZ, RZ, R3 ;  /* 0x000000ffff477224 */ /* 0x000fc600078e0003 */
[----:B------:R-:W1:Y:S01]  /*a540*/  LDS.128 R56, [R7+0x1e000] ;  /* 0x01e0000007387984 */ /* 0x000e620000000c00 */
[----:B------:R-:W-:-:S04]  /*a550*/  IMAD.WIDE.U32 R76, R0, UR10, R70 ;  /* 0x0000000a004c7c25 */ /* 0x000fc8000f8e0046 */
[----:B------:R-:W-:Y:S01]  /*a560*/  IMAD R70, R0, UR11, R77 ;  /* 0x0000000b00467c24 */ /* 0x000fe2000f8e024d */
[----:B---3--:R-:W-:Y:S02]  /*a570*/  ISETP.GE.AND P3, PT, R79, UR15, PT ;  /* 0x0000000f4f007c0c */ /* 0x008fe4000bf66270 */
[----:B------:R-:W-:Y:S02]  /*a580*/  ISETP.GE.AND P2, PT, R78, UR15, PT ;  /* 0x0000000f4e007c0c */ /* 0x000fe4000bf46270 */
[----:B------:R-:W-:Y:S02]  /*a590*/  ISETP.GE.AND P1, PT, R252, UR15, PT ;  /* 0x0000000ffc007c0c */ /* 0x000fe4000bf26270 */
[----:B------:R-:W-:Y:S02]  /*a5a0*/  ISETP.GE.AND P0, PT, R251, UR15, PT ;  /* 0x0000000ffb007c0c */ /* 0x000fe4000bf06270 */
[----:B--2---:R-:W-:-:S04]  /*a5b0*/  LEA R74, P5, R76, UR12, 0x1 ;  /* 0x0000000c4c4a7c11 */ /* 0x004fc8000f8a08ff */
[----:B------:R-:W-:Y:S01]  /*a5c0*/  LEA.HI.X R75, R76, UR13, R70, 0x1, P5 ;  /* 0x0000000d4c4b7c11 */ /* 0x000fe2000a8f0c46 */
[----:B------:R-:W2:Y:S04]  /*a5d0*/  @!P3 LDS.128 R52, [R7+0x18000] ;  /* 0x018000000734b984 */ /* 0x000ea80000000c00 */
[----:B-----5:R3:W-:Y:S04]  /*a5e0*/  @!P2 STG.E.128 desc[UR34][R74.64+0x80], R64 ;  /* 0x000080404a00a986 */ /* 0x0207e8000c101d22 */
[----:B----4-:R3:W-:Y:S04]  /*a5f0*/  @!P1 STG.E.128 desc[UR34][R74.64+0x100], R60 ;  /* 0x0001003c4a009986 */ /* 0x0107e8000c101d22 */
[----:B-1----:R3:W-:Y:S04]  /*a600*/  @!P0 STG.E.128 desc[UR34][R74.64+0x180], R56 ;  /* 0x000180384a008986 */ /* 0x0027e8000c101d22 */
[----:B--2---:R3:W-:Y:S02]  /*a610*/  @!P3 STG.E.128 desc[UR34][R74.64], R52 ;  /* 0x000000344a00b986 */ /* 0x0047e4000c101d22 */
.L_x_2193:
[----:B------:R-:W-:Y:S05]  /*a620*/  BSYNC.RECONVERGENT B0 ;  /* 0x0000000000007941 */ /* 0x000fea0003800200 */
.L_x_2192:
[----:B---3--:R3:W1:Y:S01]  /*a630*/  LDS.128 R52, [R7+0x1f000] ;  /* 0x01f0000007347984 */ /* 0x0086620000000c00 */
[----:B------:R-:W-:Y:S04]  /*a640*/  BSSY.RECONVERGENT B0, `(.L_x_2194) ;  /* 0x0000014000007945 */ /* 0x000fe80003800200 */
[----:B------:R-:W-:Y:S05]  /*a650*/  @P6 BRA `(.L_x_2195) ;  /* 0x0000000000486947 */ /* 0x000fea0003800000 */
[----:B------:R-:W5:Y:S01]  /*a660*/  LDCU UR15, c[0x0][0x440] ;  /* 0x00008800ff0f77ac */ /* 0x000f620008000800 */
[----:B---34-:R-:W-:Y:S02]  /*a670*/  IMAD R7, R69, UR10, RZ ;  /* 0x0000000a45077c24 */ /* 0x018fe4000f8e02ff */
        /* <DEDUP_REMOVED lines=15> */
[----:B-1----:R3:W-:Y:S02]  /*a770*/  @!P0 STG.E.128 desc[UR34][R58.64+0x180], R52 ;  /* 0x000180343a008986 */ /* 0x0027e4000c101d22 */
.L_x_2195:
[----:B------:R-:W-:Y:S05]  /*a780*/  BSYNC.RECONVERGENT B0 ;  /* 0x0000000000007941 */ /* 0x000fea0003800200 */
.L_x_2194:
        /* <DEDUP_REMOVED lines=13> */
[----:B------:R-:W5:Y:S03]  /*a860*/  LDCU.64 UR10, c[0x0][0x568] ;  /* 0x0000ad00ff0a77ac */ /* 0x000f660008000a00 */
[----:B----4-:R-:W-:-:S04]  /*a870*/  IMAD.WIDE.U32 R6, R0, UR8, R4 ;  /* 0x0000000800067c25 */ /* 0x010fc8000f8e0004 */
[----:B------:R-:W-:Y:S01]  /*a880*/  IMAD R0, R0, UR9, R7 ;  /* 0x0000000900007c24 */ /* 0x000fe2000f8e0207 */
[----:B---3--:R-:W-:Y:S02]  /*a890*/  ISETP.GE.AND P3, PT, R79, UR5, PT ;  /* 0x000000054f007c0c */ /* 0x008fe4000bf66270 */
        /* <DEDUP_REMOVED lines=9> */
.L_x_2197:
[----:B------:R-:W-:Y:S05]  /*a930*/  BSYNC.RECONVERGENT B0 ;  /* 0x0000000000007941 */ /* 0x000fea0003800200 */
.L_x_2196:
        /* <DEDUP_REMOVED lines=14> */
[----:B--2---:R1:W-:Y:S04]  /*aa20*/  @!P3 STG.E.128 desc[UR34][R4.64], R32 ;  /* 0x000000200400b986 */ /* 0x0043e8000c101d22 */
[----:B------:R1:W-:Y:S04]  /*aa30*/  @!P2 STG.E.128 desc[UR34][R4.64+0x80], R24 ;  /* 0x000080180400a986 */ /* 0x0003e8000c101d22 */
[----:B------:R1:W-:Y:S04]  /*aa40*/  @!P1 STG.E.128 desc[UR34][R4.64+0x100], R16 ;  /* 0x0001001004009986 */ /* 0x0003e8000c101d22 */
[----:B------:R1:W-:Y:S02]  /*aa50*/  @!P0 STG.E.128 desc[UR34][R4.64+0x180], R8 ;  /* 0x0001800804008986 */ /* 0x0003e4000c101d22 */
.L_x_2164:
[----:B------:R-:W-:Y:S05]  /*aa60*/  BSYNC.RECONVERGENT B1 ;  /* 0x0000000000017941 */ /* 0x000fea0003800200 */
.L_x_2142:
        /* <DEDUP_REMOVED lines=11> */
.L_x_2199:
        /* <DEDUP_REMOVED lines=14> */
.L_x_2532:


//--------------------- .text._ZN5flash44flash_bwd_dq_dk_dv_loop_seqk_parallel_kernelI23Flash_bwd_kernel_traitsILi256ELi64ELi64ELi8ELi4ELi2ELi2ELb0ELb0EN7cutlass10bfloat16_tE19Flash_kernel_traitsILi256ELi64ELi64ELi8ES3_EELb0ELb0ELb0ELb1ELb0ELb0ELb1EEEvNS_16Flash_bwd_paramsE --------------------------
	.section	.text._ZN5flash44flash_bwd_dq_dk_dv_loop_seqk_parallel_kernelI23Flash_bwd_kernel_traitsILi256ELi64ELi64ELi8ELi4ELi2ELi2ELb0ELb0EN7cutlass10bfloat16_tE19Flash_kernel_traitsILi256ELi64ELi64ELi8ES3_EELb0ELb0ELb0ELb1ELb0ELb0ELb1EEEvNS_16Flash_bwd_paramsE,"ax",@progbits
	.align	128
        .global         _ZN5flash44flash_bwd_dq_dk_dv_loop_seqk_parallel_kernelI23Flash_bwd_kernel_traitsILi256ELi64ELi64ELi8ELi4ELi2ELi2ELb0ELb0EN7cutlass10bfloat16_tE19Flash_kernel_traitsILi256ELi64ELi64ELi8ES3_EELb0ELb0ELb0ELb1ELb0ELb0ELb1EEEvNS_16Flash_bwd_paramsE
        .type           _ZN5flash44flash_bwd_dq_dk_dv_loop_seqk_parallel_kernelI23Flash_bwd_kernel_traitsILi256ELi64ELi64ELi8ELi4ELi2ELi2ELb0ELb0EN7cutlass10bfloat16_tE19Flash_kernel_traitsILi256ELi64ELi64ELi8ES3_EELb0ELb0ELb0ELb1ELb0ELb0ELb1EEEvNS_16Flash_bwd_paramsE,@function
        .size           _ZN5flash44flash_bwd_dq_dk_dv_loop_seqk_parallel_kernelI23Flash_bwd_kernel_traitsILi256ELi64ELi64ELi8ELi4ELi2ELi2ELb0ELb0EN7cutlass10bfloat16_tE19Flash_kernel_traitsILi256ELi64ELi64ELi8ES3_EELb0ELb0ELb0ELb1ELb0ELb0ELb1EEEvNS_16Flash_bwd_paramsE,(.L_x_2533 - _ZN5flash44flash_bwd_dq_dk_dv_loop_seqk_parallel_kernelI23Flash_bwd_kernel_traitsILi256ELi64ELi64ELi8ELi4ELi2ELi2ELb0ELb0EN7cutlass10bfloat16_tE19Flash_kernel_traitsILi256ELi64ELi64ELi8ES3_EELb0ELb0ELb0ELb1ELb0ELb0ELb1EEEvNS_16Flash_bwd_paramsE)
        .other          _ZN5flash44flash_bwd_dq_dk_dv_loop_seqk_parallel_kernelI23Flash_bwd_kernel_traitsILi256ELi64ELi64ELi8ELi4ELi2ELi2ELb0ELb0EN7cutlass10bfloat16_tE19Flash_kernel_traitsILi256ELi64ELi64ELi8ES3_EELb0ELb0ELb0ELb1ELb0ELb0ELb1EEEvNS_16Flash_bwd_paramsE,@"STO_CUDA_ENTRY STV_DEFAULT"
_ZN5flash44flash_bwd_dq_dk_dv_loop_seqk_parallel_kernelI23Flash_bwd_kernel_traitsILi256ELi64ELi64ELi8ELi4ELi2ELi2ELb0ELb0EN7cutlass10bfloat16_tE19Flash_kernel_traitsILi256ELi64ELi64ELi8ES3_EELb0ELb0ELb0ELb1ELb0ELb0ELb1EEEvNS_16Flash_bwd_paramsE:
.text._ZN5flash44flash_bwd_dq_dk_dv_loop_seqk_parallel_kernelI23Flash_bwd_kernel_traitsILi256ELi64ELi64ELi8ELi4ELi2ELi2ELb0ELb0EN7cutlass10bfloat16_tE19Flash_kernel_traitsILi256ELi64ELi64ELi8ES3_EELb0ELb0ELb0ELb1ELb0ELb0ELb1EEEvNS_16Flash_bwd_paramsE:
        /* <DEDUP_REMOVED lines=19> */
[----:B------:R-:W-:Y:S01]  /*0130*/  S2UR UR19, SR_CTAID.Y ;  /* 0x00000000001379c3 */ /* 0x000fe20000002600 */
[----:B-1----:R-:W-:-:S02]  /*0140*/  ULEA UR42, UP0, UR25, UR42, 0x2 ;  /* 0x0000002a192a7291 */ /* 0x002fc4000f8010ff */
[----:B--2---:R-:W-:Y:S02]  /*0150*/  UISETP.NE.U32.AND UP1, UPT, UR6, URZ, UPT ;  /* 0x000000ff0600728c */ /* 0x004fe4000bf25070 */
[----:B------:R-:W-:Y:S02]  /*0160*/  ULEA.HI.X UR43, UR25, UR43, URZ, 0x2, UP0 ;  /* 0x0000002b192b7291 */ /* 0x000fe400080f14ff */
[----:B------:R-:W-:Y:S01]  /*0170*/  UISETP.NE.U32.AND UP0, UPT, UR6, URZ, UPT ;  /* 0x000000ff0600728c */ /* 0x000fe2000bf05070 */
[----:B------:R-:W-:Y:S01]  /*0180*/  S2UR UR22, SR_CTAID.X ;  /* 0x00000000001679c3 */ /* 0x000fe20000002500 */
        /* <DEDUP_REMOVED lines=25> */
.L_x_2257:
[----:B-1----:R-:W1:Y:S01]  /*0320*/  LDCU.64 UR8, c[0x0][0x478] ;  /* 0x00008f00ff0877ac */ /* 0x002e620008000a00 */
        /* <DEDUP_REMOVED lines=24> */
[----:B-----5:R-:W5:Y:S04]  /*04b0*/  @P4 LDG.E R4, desc[UR36][R8.64] ;  /* 0x0000002408044981 */ /* 0x020f68000c1e1900 */
        /* <DEDUP_REMOVED lines=28> */
.L_x_2200:
        /* <DEDUP_REMOVED lines=33> */
.L_x_2202:
[----:B------:R-:W1:Y:S01]  /*0890*/  LDCU.64 UR14, c[0x0][0x3b8] ;  /* 0x00007700ff0e77ac */ /* 0x000e620008000a00 */
[----:B------:R-:W-:-:S04]  /*08a0*/  UIADD3 UR8, UPT, UPT, UR38, UR40, URZ ;  /* 0x0000002826087290 */ /* 0x000fc8000fffe0ff */
[----:B-1----:R-:W-:Y:S02]  /*08b0*/  UIMAD.WIDE.U32 UR52, UR8, UR14, URZ ;  /* 0x0000000e083472a5 */ /* 0x002fe4000f8e00ff */
[----:B------:R-:W-:-:S04]  /*08c0*/  UIMAD UR8, UR8, UR15, URZ ;  /* 0x0000000f080872a4 */ /* 0x000fc8000f8e02ff */
[----:B------:R-:W-:-:S06]  /*08d0*/  UIADD3 UR8, UPT, UPT, UR53, UR8, URZ ;  /* 0x0000000835087290 */ /* 0x000fcc000fffe0ff */
[----:B------:R-:W-:Y:S02]  /*08e0*/  MOV R8, UR8 ;  /* 0x0000000800087c02 */ /* 0x000fe40008000f00 */
.L_x_2203:
[----:B------:R-:W1:Y:S01]  /*08f0*/  LDC R0, c[0x0][0x3e8] ;  /* 0x0000fa00ff007b82 */ /* 0x000e620000000800 */
[----:B------:R-:W2:Y:S01]  /*0900*/  S2R R2, SR_CTAID.Z ;  /* 0x0000000000027919 */ /* 0x000ea20000002700 */
[----:B------:R-:W-:Y:S01]  /*0910*/  MOV R6, RZ ;  /* 0x000000ff00067202 */ /* 0x000fe20000000f00 */
        /* <DEDUP_REMOVED lines=38> */
.L_x_2204:
[----:B------:R-:W1:Y:S01]  /*0b80*/  LDCU.64 UR12, c[0x0][0x3c0] ;  /* 0x00007800ff0c77ac */ /* 0x000e620008000a00 */
[----:B------:R-:W-:-:S04]  /*0b90*/  UIADD3 UR8, UPT, UPT, UR38, UR40, URZ ;  /* 0x0000002826087290 */ /* 0x000fc8000fffe0ff */
[----:B-1----:R-:W-:Y:S02]  /*0ba0*/  UIMAD.WIDE.U32 UR10, UR8, UR12, URZ ;  /* 0x0000000c080a72a5 */ /* 0x002fe4000f8e00ff */
[----:B------:R-:W-:-:S04]  /*0bb0*/  UIMAD UR8, UR8, UR13, URZ ;  /* 0x0000000d080872a4 */ /* 0x000fc8000f8e02ff */
[----:B------:R-:W-:Y:S01]  /*0bc0*/  UIADD3 UR8, UPT, UPT, UR11, UR8, URZ ;  /* 0x000000080b087290 */ /* 0x000fe2000fffe0ff */
[----:B------:R-:W-:-:S05]  /*0bd0*/  UMOV UR50, UR10 ;  /* 0x0000000a00327c82 */ /* 0x000fca0008000000 */
[----:B------:R-:W-:-:S07]  /*0be0*/  MOV R9, UR8 ;  /* 0x0000000800097c02 */ /* 0x000fce0008000f00 */
.L_x_2205:
        /* <DEDUP_REMOVED lines=28> */
.L_x_2206:
[----:B------:R-:W-:Y:S02]  /*0db0*/  UIMAD.WIDE.U32 UR10, UR64, UR16, URZ ;  /* 0x00000010400a72a5 */ /* 0x000fe4000f8e00ff */
[----:B------:R-:W-:-:S04]  /*0dc0*/  UIMAD UR8, UR65, UR16, URZ ;  /* 0x00000010410872a4 */ /* 0x000fc8000f8e02ff */
[----:B------:R-:W-:-:S12]  /*0dd0*/  UIADD3 UR8, UPT, UPT, UR11, UR8, URZ ;  /* 0x000000080b087290 */ /* 0x000fd8000fffe0ff */
.L_x_2207:
        /* <DEDUP_REMOVED lines=21> */
.L_x_2208:
[----:B------:R-:W1:Y:S01]  /*0f30*/  LDCU UR57, c[0x0][0x434] ;  /* 0x00008680ff3977ac */ /* 0x000e620008000800 */
[----:B------:R-:W-:-:S04]  /*0f40*/  UIMAD UR9, UR25, UR17, UR24 ;  /* 0x00000011190972a4 */ /* 0x000fc8000f8e0218 */
[----:B-1----:R-:W-:Y:S02]  /*0f50*/  UIMAD UR57, UR9, UR57, URZ ;  /* 0x00000039093972a4 */ /* 0x002fe4000f8e02ff */
.L_x_2209:
        /* <DEDUP_REMOVED lines=11> */
.L_x_2210:
[----:B------:R-:W1:Y:S01]  /*1010*/  LDCU UR56, c[0x0][0x444] ;  /* 0x00008880ff3877ac */ /* 0x000e620008000800 */
[----:B------:R-:W-:-:S04]  /*1020*/  UIMAD UR9, UR25, UR17, UR24 ;  /* 0x00000011190972a4 */ /* 0x000fc8000f8e0218 */
[----:B-1----:R-:W-:-:S12]  /*1030*/  UIMAD UR56, UR9, UR56, URZ ;  /* 0x00000038093872a4 */ /* 0x002fd8000f8e02ff */
.L_x_2211:
[----:B------:R-:W1:Y:S01]  /*1040*/  S2R R10, SR_TID.X ;  /* 0x00000000000a7919 */ /* 0x000e620000002100 */
        /* <DEDUP_REMOVED lines=9> */
[----:B------:R-:W2:Y:S01]  /*10e0*/  LDCU.128 UR8, c[0x0][0x590] ;  /* 0x0000b200ff0877ac */ /* 0x000ea20008000c00 */
[----:B------:R-:W-:-:S02]  /*10f0*/  ULEA UR57, UR45, UR57, 0x6 ;  /* 0x000000392d397291 */ /* 0x000fc4000f8e30ff */
[----:B--2---:R-:W-:Y:S01]  /*1100*/  UIMAD UR16, UR51, UR8, URZ ;  /* 0x00000008331072a4 */ /* 0x004fe2000f8e02ff */
[----:B-1----:R-:W-:Y:S01]  /*1110*/  IMAD.SHL.U32 R7, R10, 0x8, RZ ;  /* 0x000000080a077824 */ /* 0x002fe200078e00ff */
[----:B------:R-:W-:Y:S01]  /*1120*/  MOV R14, UR10 ;  /* 0x0000000a000e7c02 */ /* 0x000fe20008000f00 */
[----:B------:R-:W-:Y:S01]  /*1130*/  IMAD.U32 R12, RZ, RZ, UR8 ;  /* 0x00000008ff0c7e24 */ /* 0x000fe2000f8e00ff */
[----:B------:R-:W-:Y:S01]  /*1140*/  UIMAD UR16, UR48, UR9, UR16 ;  /* 0x00000009301072a4 */ /* 0x000fe2000f8e0210 */
[----:B------:R-:W-:Y:S01]  /*1150*/  IMAD.U32 R16, RZ, RZ, UR11 ;  /* 0x0000000bff107e24 */ /* 0x000fe2000f8e00ff */
[----:B------:R-:W-:Y:S01]  /*1160*/  LOP3.LUT R22, R7, 0x38, RZ, 0xc0, !PT ;  /* 0x0000003807167812 */ /* 0x000fe200078ec0ff */
[----:B------:R-:W1:Y:S01]  /*1170*/  LDCU.64 UR10, c[0x0][0x550] ;  /* 0x0000aa00ff0a77ac */ /* 0x000e620008000a00 */
[--C-:B------:R-:W-:Y:S02]  /*1180*/  SHF.R.U32.HI R0, RZ, 0x3, R10.reuse ;  /* 0x00000003ff007819 */ /* 0x100fe4000001160a */
[----:B------:R-:W-:Y:S01]  /*1190*/  IADD3 R2, P0, PT, R22, UR60, RZ ;  /* 0x0000003c16027c10 */ /* 0x000fe2000ff1e0ff */
[----:B------:R-:W2:Y:S01]  /*11a0*/  LDCU.64 UR60, c[0x0][0x5e8] ;  /* 0x0000bd00ff3c77ac */ /* 0x000ea20008000a00 */
[----:B------:R-:W-:-:S02]  /*11b0*/  SHF.R.U32.HI R4, RZ, 0x5, R10 ;  /* 0x00000005ff047819 */ /* 0x000fc4000001160a */
[----:B------:R-:W-:Y:S01]  /*11c0*/  LOP3.LUT R11, R10, 0x1f, RZ, 0xc0, !PT ;  /* 0x0000001f0a0b7812 */ /* 0x000fe200078ec0ff */
[----:B------:R-:W-:Y:S01]  /*11d0*/  IMAD.X R3, RZ, RZ, UR47, P0 ;  /* 0x0000002fff037e24 */ /* 0x000fe200080e06ff */
[----:B------:R-:W-:Y:S01]  /*11e0*/  USHF.L.U64.HI UR47, UR8, 0x5, UR9 ;  /* 0x00000005082f7899 */ /* 0x000fe20008010209 */
[----:B------:R-:W-:-:S04]  /*11f0*/  IMAD.WIDE.U32 R12, R12, UR48, R2 ;  /* 0x000000300c0c7c25 */ /* 0x000fc8000f8e0002 */
[----:B------:R-:W3:Y:S01]  /*1200*/  LDC.64 R2, c[0x0][0x3b0] ;  /* 0x0000ec00ff027b82 */ /* 0x000ee20000000a00 */
[----:B------:R-:W-:Y:S01]  /*1210*/  VIADD R13, R13, UR16 ;  /* 0x000000100d0d7c36 */ /* 0x000fe20008000000 */
[----:B------:R-:W4:Y:S01]  /*1220*/  LDCU.64 UR16, c[0x0][0x3c8] ;  /* 0x00007900ff1077ac */ /* 0x000f220008000a00 */
[----:B------:R-:W-:Y:S02]  /*1230*/  IMAD R11, R4, UR46, R11 ;  /* 0x0000002e040b7c24 */ /* 0x000fe4000f8e020b */
[----:B------:R-:W-:-:S03]  /*1240*/  IMAD.WIDE.U32 R14, R14, UR24, R12 ;  /* 0x000000180e0e7c25 */ /* 0x000fc6000f8e000c */
[----:B------:R-:W5:Y:S01]  /*1250*/  LDC.64 R12, c[0x0][0x5f8] ;  /* 0x00017e00ff0c7b82 */ /* 0x000f620000000a00 */
[----:B--2---:R-:W-:Y:S01]  /*1260*/  UIMAD.WIDE UR60, UR56, 0x4, UR60 ;  /* 0x00000004383c78a5 */ /* 0x004fe2000f8e023c */
[----:B------:R-:W-:Y:S02]  /*1270*/  IMAD R17, R16, UR24, R15 ;  /* 0x0000001810117c24 */ /* 0x000fe4000f8e020f */
[----:B------:R-:W-:-:S04]  /*1280*/  IMAD.MOV.U32 R16, RZ, RZ, R14 ;  /* 0x000000ffff107224 */ /* 0x000fc800078e000e */
[----:B------:R-:W-:-:S04]  /*1290*/  IMAD.WIDE.U32 R16, R0, UR8, R16 ;  /* 0x0000000800107c25 */ /* 0x000fc8000f8e0010 */
[----:B------:R-:W-:Y:S01]  /*12a0*/  IMAD R4, R0, UR9, R17 ;  /* 0x0000000900047c24 */ /* 0x000fe2000f8e0211 */
[----:B-1----:R-:W-:Y:S01]  /*12b0*/  LEA R238, P2, R16, UR10, 0x1 ;  /* 0x0000000a10ee7c11 */ /* 0x002fe2000f8408ff */
[----:B---3--:R-:W-:-:S03]  /*12c0*/  IMAD R14, R2, UR51, RZ ;  /* 0x00000033020e7c24 */ /* 0x008fc6000f8e02ff */
[----:B------:R-:W-:Y:S01]  /*12d0*/  LEA.HI.X R239, R16, UR11, R4, 0x1, P2 ;  /* 0x0000000b10ef7c11 */ /* 0x000fe200090f0c04 */
[----:B------:R-:W-:-:S04]  /*12e0*/  IMAD.WIDE.U32 R18, R2, UR48, R22 ;  /* 0x0000003002127c25 */ /* 0x000fc8000f8e0016 */
[----:B------:R-:W-:Y:S01]  /*12f0*/  IMAD R14, R3, UR48, R14 ;  /* 0x00000030030e7c24 */ /* 0x000fe2000f8e020e */
[----:B------:R-:W-:Y:S01]  /*1300*/  IADD3 R24, P0, PT, R18, UR54, RZ ;  /* 0x0000003612187c10 */ /* 0x000fe2000ff1e0ff */
[----:B-----5:R-:W-:Y:S01]  /*1310*/  IMAD.WIDE.U32 R20, R12, UR22, RZ ;  /* 0x000000160c147c25 */ /* 0x020fe2000f8e00ff */
[----:B----4-:R-:W-:Y:S01]  /*1320*/  MOV R18, UR16 ;  /* 0x0000001000127c02 */ /* 0x010fe20008000f00 */
[----:B------:R-:W-:Y:S01]  /*1330*/  USHF.L.U32 UR48, UR8, 0x5, URZ ;  /* 0x0000000508307899 */ /* 0x000fe200080006ff */
[----:B------:R-:W-:Y:S01]  /*1340*/  IADD3.X R25, PT, PT, R19, UR49, R14, P0, !PT ;  /* 0x0000003113197c10 */ /* 0x000fe200087fe40e */
[----:B------:R-:W-:Y:S01]  /*1350*/  IMAD.U32 R14, RZ, RZ, UR17 ;  /* 0x00000011ff0e7e24 */ /* 0x000fe2000f8e00ff */
[----:B------:R-:W1:Y:S01]  /*1360*/  LDCU.64 UR16, c[0x0][0x570] ;  /* 0x0000ae00ff1077ac */ /* 0x000e620008000a00 */
[----:B------:R-:W-:Y:S01]  /*1370*/  SEL R12, R20, RZ, P3 ;  /* 0x000000ff140c7207 */ /* 0x000fe20001800000 */
[----:B------:R-:W-:Y:S02]  /*1380*/  IMAD R13, R13, UR22, R21 ;  /* 0x000000160d0d7c24 */ /* 0x000fe4000f8e0215 */
[----:B------:R-:W-:Y:S01]  /*1390*/  IMAD.WIDE.U32 R18, R18, UR24, R24 ;  /* 0x0000001812127c25 */ /* 0x000fe2000f8e0018 */
[----:B------:R-:W2:Y:S01]  /*13a0*/  LDCU.64 UR8, c[0x0][0x380] ;  /* 0x00007000ff0877ac */ /* 0x000ea20008000a00 */
[----:B------:R-:W-:-:S02]  /*13b0*/  IADD3 R12, P1, P0, R11, UR55, R12 ;  /* 0x000000370b0c7c10 */ /* 0x000fc4000f83e00c */
[----:B------:R-:W-:Y:S01]  /*13c0*/  IMAD R19, R14, UR24, R19 ;  /* 0x000000180e137c24 */ /* 0x000fe2000f8e0213 */
[----:B------:R-:W-:Y:S01]  /*13d0*/  USHF.L.U32 UR49, UR46, 0x6, URZ ;  /* 0x000000062e317899 */ /* 0x000fe200080006ff */
[----:B------:R-:W-:Y:S01]  /*13e0*/  SHF.R.S32.HI R11, RZ, 0x1f, R11 ;  /* 0x0000001fff0b7819 */ /* 0x000fe2000001140b */
[----:B------:R-:W3:Y:S01]  /*13f0*/  LDCU.64 UR54, c[0x0][0x420] ;  /* 0x00008400ff3677ac */ /* 0x000ee20008000a00 */
[----:B------:R-:W-:Y:S01]  /*1400*/  SEL R14, R13, RZ, P3 ;  /* 0x000000ff0d0e7207 */ /* 0x000fe20001800000 */
[----:B------:R-:W-:Y:S01]  /*1410*/  IMAD.WIDE.U32 R16, R0, R2, R18 ;  /* 0x0000000200107225 */ /* 0x000fe200078e0012 */
[----:B------:R-:W-:Y:S02]  /*1420*/  LOP3.LUT R18, R22, 0x40, RZ, 0xfc, !PT ;  /* 0x0000004016127812 */ /* 0x000fe400078efcff */
[----:B------:R-:W-:Y:S01]  /*1430*/  IADD3.X R14, PT, PT, R11, UR53, R14, P1, P0 ;  /* 0x000000350b0e7c10 */ /* 0x000fe20008fe040e */
[----:B------:R-:W-:Y:S01]  /*1440*/  IMAD.U32 R11, RZ, RZ, UR49 ;  /* 0x00000031ff0b7e24 */ /* 0x000fe2000f8e00ff */
[----:B------:R-:W-:Y:S01]  /*1450*/  IADD3 R12, P0, PT, R12, UR49, RZ ;  /* 0x000000310c0c7c10 */ /* 0x000fe2000ff1e0ff */
[----:B------:R-:W-:Y:S01]  /*1460*/  IMAD R4, R0, R3, R17 ;  /* 0x0000000300047224 */ /* 0x000fe200078e0211 */
[----:B------:R-:W-:Y:S01]  /*1470*/  LOP3.LUT R17, R22, 0xc0, RZ, 0xfc, !PT ;  /* 0x000000c016117812 */ /* 0x000fe200078efcff */
[----:B------:R-:W-:Y:S01]  /*1480*/  IMAD.SHL.U32 R13, R2, 0x20, RZ ;  /* 0x00000020020d7824 */ /* 0x000fe200078e00ff */
[----:B------:R-:W-:-:S02]  /*1490*/  LEA.HI.X.SX32 R11, R11, R14, 0x1, P0 ;  /* 0x0000000e0b0b7211 */ /* 0x000fc400000f0eff */
[----:B-1----:R-:W-:Y:S01]  /*14a0*/  LEA R236, P0, R12, UR16, 0x2 ;  /* 0x000000100cec7c11 */ /* 0x002fe2000f8010ff */
[----:B------:R-:W-:Y:S01]  /*14b0*/  UMOV UR16, UR60 ;  /* 0x0000003c00107c82 */ /* 0x000fe20008000000 */
[----:B--2---:R-:W-:Y:S02]  /*14c0*/  LEA R240, P1, R16, UR8, 0x1 ;  /* 0x0000000810f07c11 */ /* 0x004fe4000f8208ff */
[----:B------:R-:W-:Y:S01]  /*14d0*/  LEA.HI.X R237, R12, UR17, R11, 0x2, P0 ;  /* 0x000000110ced7c11 */ /* 0x000fe200080f140b */
[----:B---3--:R-:W-:Y:S01]  /*14e0*/  UIMAD.WIDE UR54, UR57, 0x4, UR54 ;  /* 0x00000004393678a5 */ /* 0x008fe2000f8e0236 */
        /* <DEDUP_REMOVED lines=20> */
.L_x_2213:
[----:B------:R-:W1:Y:S01]  /*1630*/  LDCU.64 UR10, c[0x0][0x5c0] ;  /* 0x0000b800ff0a77ac */ /* 0x000e620008000a00 */
[----:B------:R-:W-:-:S04]  /*1640*/  UIADD3 UR5, UPT, UPT, UR38, UR40, URZ ;  /* 0x0000002826057290 */ /* 0x000fc8000fffe0ff */
[----:B-1----:R-:W-:Y:S02]  /*1650*/  UIMAD.WIDE.U32 UR16, UR5, UR10, URZ ;  /* 0x0000000a051072a5 */ /* 0x002fe4000f8e00ff */
[----:B------:R-:W-:-:S04]  /*1660*/  UIMAD UR5, UR5, UR11, URZ ;  /* 0x0000000b050572a4 */ /* 0x000fc8000f8e02ff */
[----:B------:R-:W-:-:S06]  /*1670*/  UIADD3 UR5, UPT, UPT, UR17, UR5, URZ ;  /* 0x0000000511057290 */ /* 0x000fcc000fffe0ff */
[----:B------:R-:W-:Y:S02]  /*1680*/  MOV R4, UR5 ;  /* 0x0000000500047c02 */ /* 0x000fe40008000f00 */
.L_x_2214:
        /* <DEDUP_REMOVED lines=12> */
.L_x_2215:
[----:B------:R-:W1:Y:S01]  /*1750*/  LDCU.64 UR8, c[0x0][0x5c8] ;  /* 0x0000b900ff0877ac */ /* 0x000e620008000a00 */
[----:B------:R-:W-:-:S04]  /*1760*/  UIADD3 UR38, UPT, UPT, UR38, UR40, URZ ;  /* 0x0000002826267290 */ /* 0x000fc8000fffe0ff */
[----:B-1----:R-:W-:Y:S02]  /*1770*/  UIMAD.WIDE.U32 UR14, UR38, UR8, URZ ;  /* 0x00000008260e72a5 */ /* 0x002fe4000f8e00ff */
[----:B------:R-:W-:-:S04]  /*1780*/  UIMAD UR38, UR38, UR9, URZ ;  /* 0x00000009262672a4 */ /* 0x000fc8000f8e02ff */
[----:B------:R-:W-:-:S06]  /*1790*/  UIADD3 UR38, UPT, UPT, UR15, UR38, URZ ;  /* 0x000000260f267290 */ /* 0x000fcc000fffe0ff */
[----:B------:R-:W-:Y:S02]  /*17a0*/  MOV R3, UR38 ;  /* 0x0000002600037c02 */ /* 0x000fe40008000f00 */
.L_x_2216:
        /* <DEDUP_REMOVED lines=31> */
.L_x_2218:
[----:B------:R-:W-:Y:S05]  /*19a0*/  BSYNC.RECONVERGENT B0 ;  /* 0x0000000000007941 */ /* 0x000fea0003800200 */
.L_x_2217:
        /* <DEDUP_REMOVED lines=19> */
.L_x_2220:
[----:B------:R-:W-:Y:S05]  /*1ae0*/  BSYNC.RECONVERGENT B0 ;  /* 0x0000000000007941 */ /* 0x000fea0003800200 */
.L_x_2219:
        /* <DEDUP_REMOVED lines=29> */
.L_x_2222:
[----:B------:R-:W-:Y:S05]  /*1cc0*/  BSYNC.RECONVERGENT B0 ;  /* 0x0000000000007941 */ /* 0x000fea0003800200 */
.L_x_2221:
        /* <DEDUP_REMOVED lines=20> */
.L_x_2212:
        /* <DEDUP_REMOVED lines=38> */
.L_x_2225:
[----:B------:R2:W-:Y:S04]  /*2070*/  STS.128 [R15+0x10000], RZ ;  /* 0x010000ff0f007388 */ /* 0x0005e80000000c00 */
[----:B------:R2:W-:Y:S04]  /*2080*/  STS.128 [R15+0x12000], RZ ;  /* 0x012000ff0f007388 */ /* 0x0005e80000000c00 */
[----:B------:R2:W-:Y:S04]  /*2090*/  STS.128 [R15+0x14000], RZ ;  /* 0x014000ff0f007388 */ /* 0x0005e80000000c00 */
[----:B------:R2:W-:Y:S02]  /*20a0*/  STS.128 [R15+0x16000], RZ ;  /* 0x016000ff0f007388 */ /* 0x0005e40000000c00 */
.L_x_2226:
[----:B------:R-:W-:Y:S05]  /*20b0*/  BSYNC.RECONVERGENT B0 ;  /* 0x0000000000007941 */ /* 0x000fea0003800200 */
.L_x_2224:
        /* <DEDUP_REMOVED lines=37> */
.L_x_2228:
[----:B------:R-:W-:Y:S05]  /*2310*/  BSYNC.RECONVERGENT B0 ;  /* 0x0000000000007941 */ /* 0x000fea0003800200 */
.L_x_2227:
        /* <DEDUP_REMOVED lines=29> */
.L_x_2230:
[----:B------:R1:W-:Y:S04]  /*24f0*/  STS.128 [R232], RZ ;  /* 0x000000ffe8007388 */ /* 0x0003e80000000c00 */
[----:B------:R1:W-:Y:S04]  /*2500*/  STS.128 [R232+0x2000], RZ ;  /* 0x002000ffe8007388 */ /* 0x0003e80000000c00 */
[----:B------:R1:W-:Y:S04]  /*2510*/  STS.128 [R232+0x4000], RZ ;  /* 0x004000ffe8007388 */ /* 0x0003e80000000c00 */
[----:B------:R1:W-:Y:S02]  /*2520*/  STS.128 [R232+0x6000], RZ ;  /* 0x006000ffe8007388 */ /* 0x0003e40000000c00 */
.L_x_2231:
[----:B------:R-:W-:Y:S05]  /*2530*/  BSYNC.RECONVERGENT B0 ;  /* 0x0000000000007941 */ /* 0x000fea0003800200 */
.L_x_2229:
        /* <DEDUP_REMOVED lines=46> */
.L_x_2233:
[----:B------:R-:W-:Y:S05]  /*2820*/  BSYNC.RECONVERGENT B0 ;  /* 0x0000000000007941 */ /* 0x000fea0003800200 */
.L_x_2232:
        /* <DEDUP_REMOVED lines=48> */
.L_x_2235:
[----:B------:R2:W-:Y:S04]  /*2b30*/  STS.128 [R15+0x18000], RZ ;  /* 0x018000ff0f007388 */ /* 0x0005e80000000c00 */
[----:B------:R2:W-:Y:S04]  /*2b40*/  STS.128 [R15+0x1a000], RZ ;  /* 0x01a000ff0f007388 */ /* 0x0005e80000000c00 */
[----:B------:R2:W-:Y:S04]  /*2b50*/  STS.128 [R15+0x1c000], RZ ;  /* 0x01c000ff0f007388 */ /* 0x0005e80000000c00 */
[----:B------:R2:W-:Y:S02]  /*2b60*/  STS.128 [R15+0x1e000], RZ ;  /* 0x01e000ff0f007388 */ /* 0x0005e40000000c00 */
.L_x_2236:
[----:B------:R-:W-:Y:S05]  /*2b70*/  BSYNC.RECONVERGENT B0 ;  /* 0x0000000000007941 */ /* 0x000fea0003800200 */
.L_x_2234:
        /* <DEDUP_REMOVED lines=40> */
.L_x_2238:
[----:B------:R-:W-:Y:S05]  /*2e00*/  BSYNC.RECONVERGENT B0 ;  /* 0x0000000000007941 */ /* 0x000fea0003800200 */
.L_x_2237:
        /* <DEDUP_REMOVED lines=46> */
.L_x_2240:
[----:B------:R2:W-:Y:S04]  /*30f0*/  STS.128 [R15+0x20000], RZ ;  /* 0x020000ff0f007388 */ /* 0x0005e80000000c00 */
[----:B------:R2:W-:Y:S04]  /*3100*/  STS.128 [R15+0x22000], RZ ;  /* 0x022000ff0f007388 */ /* 0x0005e80000000c00 */
[----:B------:R2:W-:Y:S04]  /*3110*/  STS.128 [R15+0x24000], RZ ;  /* 0x024000ff0f007388 */ /* 0x0005e80000000c00 */
[----:B------:R2:W-:Y:S02]  /*3120*/  STS.128 [R15+0x26000], RZ ;  /* 0x026000ff0f007388 */ /* 0x0005e40000000c00 */
.L_x_2241:
[----:B------:R-:W-:Y:S05]  /*3130*/  BSYNC.RECONVERGENT B0 ;  /* 0x0000000000007941 */ /* 0x000fea0003800200 */
.L_x_2239:
        /* <DEDUP_REMOVED lines=40> */
.L_x_2243:
[----:B------:R-:W-:Y:S05]  /*33c0*/  BSYNC.RECONVERGENT B0 ;  /* 0x0000000000007941 */ /* 0x000fea0003800200 */
.L_x_2242:
[----:B------:R-:W2:Y:S01]  /*33d0*/  LDCU.64 UR10, c[0x0][0x538] ;  /* 0x0000a700ff0a77ac */ /* 0x000ea20008000a00 */
[----:B------:R-:W3:Y:S01]  /*33e0*/  S2R R214, SR_TID.X ;  /* 0x0000000000d67919 */ /* 0x000ee20000002100 */
[----:B------:R-:W-:Y:S01]  /*33f0*/  IMAD.SHL.U32 R11, R10, 0x20, RZ ;  /* 0x000000200a0b7824 */ /* 0x000fe200078e00ff */
[----:B------:R-:W1:Y:S01]  /*3400*/  LDC R244, c[0x0][0x44c] ;  /* 0x00011300fff47b82 */ /* 0x000e620000000800 */
[----:B------:R-:W-:Y:S01]  /*3410*/  VIADD R5, R231, UR35 ;  /* 0x00000023e7057c36 */ /* 0x000fe20008000000 */
        /* <DEDUP_REMOVED lines=8> */
[----:B------:R-:W-:Y:S01]  /*34a0*/  IMAD.U32 R234, RZ, RZ, UR5 ;  /* 0x00000005ffea7e24 */ /* 0x000fe2000f8e00ff */
[----:B------:R-:W2:Y:S02]  /*34b0*/  @UP0 LDCU UR5, c[0x0][0x458] ;  /* 0x00008b00ff0507ac */ /* 0x000ea40008000800 */
[----:B------:R-:W-:Y:S02]  /*34c0*/  @UP0 UIMAD UR9, UR25, UR9, UR13 ;  /* 0x00000009190902a4 */ /* 0x000fe4000f8e020d */
[----:B------:R-:W-:Y:S01]  /*34d0*/  @UP0 ULEA UR10, UP1, UR12, UR10, 0x2 ;  /* 0x0000000a0c0a0291 */ /* 0x000fe2000f8210ff */
[C---:B-1----:R-:W-:Y:S01]  /*34e0*/  IMAD.SHL.U32 R9, R10.reuse, 0x2, RZ ;  /* 0x000000020a097824 */ /* 0x042fe200078e00ff */
[----:B------:R-:W-:Y:S01]  /*34f0*/  LOP3.LUT R8, R11, 0x200, RZ, 0xc0, !PT ;  /* 0x000002000b087812 */ /* 0x000fe200078ec0ff */
[----:B------:R-:W-:Y:S01]  /*3500*/  IMAD.SHL.U32 R225, R10, 0x10, RZ ;  /* 0x000000100ae17824 */ /* 0x000fe200078e00ff */
[----:B------:R-:W-:-:S02]  /*3510*/  @UP0 ULEA.HI.X UR11, UR12, UR11, UR9, 0x2, UP1 ;  /* 0x0000000b0c0b0291 */ /* 0x000fc400088f1409 */
[----:B------:R-:W-:Y:S02]  /*3520*/  IMAD.U32 R12, RZ, RZ, UR10 ;  /* 0x0000000aff0c7e24 */ /* 0x000fe4000f8e00ff */
[----:B------:R-:W-:Y:S01]  /*3530*/  IMAD.SHL.U32 R2, R10, 0x40, RZ ;  /* 0x000000400a027824 */ /* 0x000fe200078e00ff */
[--C-:B---3--:R-:W-:Y:S01]  /*3540*/  SHF.R.U32.HI R233, RZ, 0x2, R214.reuse ;  /* 0x00000002ffe97819 */ /* 0x108fe200000116d6 */
[----:B------:R-:W-:Y:S02]  /*3550*/  IMAD.U32 R13, RZ, RZ, UR11 ;  /* 0x0000000bff0d7e24 */ /* 0x000fe4000f8e00ff */
[----:B------:R-:W-:Y:S01]  /*3560*/  IMAD.MOV.U32 R220, RZ, RZ, 0x40 ;  /* 0x00000040ffdc7424 */ /* 0x000fe200078e00ff */
[----:B------:R-:W-:Y:S01]  /*3570*/  SHF.R.U32.HI R216, RZ, 0x1, R214 ;  /* 0x00000001ffd87819 */ /* 0x000fe200000116d6 */
[----:B------:R-:W-:Y:S01]  /*3580*/  IMAD R234, R234, 0x40, R5 ;  /* 0x00000040eaea7824 */ /* 0x000fe200078e0205 */
[----:B------:R1:W3:Y:S01]  /*3590*/  @P6 LDG.E R6, desc[UR36][R12.64] ;  /* 0x000000240c066981 */ /* 0x0002e2000c1e1900 */
[----:B------:R-:W-:Y:S01]  /*35a0*/  LOP3.LUT R5, R9, 0x6, RZ, 0xc0, !PT ;  /* 0x0000000609057812 */ /* 0x000fe200078ec0ff */
[----:B------:R-:W-:Y:S01]  /*35b0*/  IMAD.SHL.U32 R208, R214, 0x40, RZ ;  /* 0x00000040d6d07824 */ /* 0x000fe200078e00ff */
[----:B------:R-:W-:Y:S01]  /*35c0*/  LOP3.LUT R225, R8, 0x3800, R225, 0xf8, !PT ;  /* 0x0000380008e17812 */ /* 0x000fe200078ef8e1 */
[----:B------:R-:W-:Y:S01]  /*35d0*/  IMAD.U32 R8, RZ, RZ, UR29 ;  /* 0x0000001dff087e24 */ /* 0x000fe2000f8e00ff */
[----:B------:R-:W-:Y:S01]  /*35e0*/  LOP3.LUT R5, R5, 0xe0, R4, 0xf8, !PT ;  /* 0x000000e005057812 */ /* 0x000fe200078ef804 */
[C---:B------:R-:W-:Y:S01]  /*35f0*/  IMAD.SHL.U32 R212, R214.reuse, 0x2, RZ ;  /* 0x00000002d6d47824 */ /* 0x040fe200078e00ff */
[----:B------:R-:W-:Y:S01]  /*3600*/  LOP3.LUT R9, R9, 0x20, RZ, 0xc0, !PT ;  /* 0x0000002009097812 */ /* 0x000fe200078ec0ff */
[C---:B------:R-:W-:Y:S01]  /*3610*/  IMAD.SHL.U32 R209, R214.reuse, 0x20, RZ ;  /* 0x00000020d6d17824 */ /* 0x040fe200078e00ff */
[----:B------:R-:W-:Y:S01]  /*3620*/  IADD3 R5, PT, PT, R5, UR39, R8 ;  /* 0x0000002705057c10 */ /* 0x000fe2000fffe008 */
[----:B------:R-:W-:Y:S01]  /*3630*/  IMAD.SHL.U32 R211, R214, 0x8, RZ ;  /* 0x00000008d6d37824 */ /* 0x000fe200078e00ff */
[----:B------:R-:W-:Y:S01]  /*3640*/  LOP3.LUT R9, R9, 0x18, R0, 0xf8, !PT ;  /* 0x0000001809097812 */ /* 0x000fe200078ef800 */
[----:B------:R-:W4:Y:S01]  /*3650*/  LDCU UR11, c[0x0][0x590] ;  /* 0x0000b200ff0b77ac */ /* 0x000f220008000800 */
[----:B------:R-:W-:Y:S01]  /*3660*/  IADD3 R234, PT, PT, R234, -0x59, -R5 ;  /* 0xffffffa7eaea7810 */ /* 0x000fe20007ffe805 */
[C---:B------:R-:W-:Y:S01]  /*3670*/  IMAD.SHL.U32 R248, R214.reuse, 0x10, RZ ;  /* 0x00000010d6f87824 */ /* 0x040fe200078e00ff */
[----:B--2---:R-:W3:Y:S01]  /*3680*/  @P6 MUFU.RCP R5, UR5 ;  /* 0x0000000500056d08 */ /* 0x004ee20008001000 */
[----:B------:R-:W-:Y:S01]  /*3690*/  LOP3.LUT P4, R0, R214, 0x4, RZ, 0xc0, !PT ;  /* 0x00000004d6007812 */ /* 0x000fe2000788c0ff */
[----:B------:R-:W-:Y:S01]  /*36a0*/  IMAD.MOV.U32 R222, RZ, RZ, 0x20 ;  /* 0x00000020ffde7424 */ /* 0x000fe200078e00ff */
[----:B------:R-:W-:Y:S01]  /*36b0*/  LOP3.LUT R8, R212, 0x38, RZ, 0xc0, !PT ;  /* 0x00000038d4087812 */ /* 0x000fe200078ec0ff */
[----:B------:R-:W-:Y:S01]  /*36c0*/  IMAD.MOV.U32 R217, RZ, RZ, 0x20 ;  /* 0x00000020ffd97424 */ /* 0x000fe200078e00ff */
[----:B------:R-:W-:Y:S01]  /*36d0*/  ISETP.NE.AND P3, PT, R0, RZ, PT ;  /* 0x000000ff0000720c */ /* 0x000fe20003f65270 */
[----:B------:R-:W-:Y:S01]  /*36e0*/  IMAD.MOV.U32 R210, RZ, RZ, 0x40 ;  /* 0x00000040ffd27424 */ /* 0x000fe200078e00ff */
[----:B------:R-:W-:Y:S01]  /*36f0*/  LOP3.LUT R0, R9, 0x1c0, R2, 0xf8, !PT ;  /* 0x000001c009007812 */ /* 0x000fe200078ef802 */
[----:B------:R-:W-:Y:S01]  /*3700*/  IMAD.MOV.U32 R245, RZ, RZ, 0x10 ;  /* 0x00000010fff57424 */ /* 0x000fe200078e00ff */
[----:B------:R-:W-:Y:S01]  /*3710*/  LOP3.LUT R9, R209, 0x200, RZ, 0xc0, !PT ;  /* 0x00000200d1097812 */ /* 0x000fe200078ec0ff */
[----:B------:R-:W-:Y:S01]  /*3720*/  UIADD3 UR29, UPT, UPT, UR29, 0x40, URZ ;  /* 0x000000401d1d7890 */ /* 0x000fe2000fffe0ff */
[----:B-1----:R-:W-:Y:S01]  /*3730*/  LOP3.LUT R12, R2, 0x200, RZ, 0xc0, !PT ;  /* 0x00000200020c7812 */ /* 0x002fe200078ec0ff */
[----:B------:R-:W-:Y:S01]  /*3740*/  IMAD.MOV.U32 R249, RZ, RZ, R232 ;  /* 0x000000fffff97224 */ /* 0x000fe200078e00e8 */
[----:B------:R-:W-:Y:S01]  /*3750*/  LOP3.LUT R246, R211, 0x38, RZ, 0xc0, !PT ;  /* 0x00000038d3f67812 */ /* 0x000fe200078ec0ff */
[----:B------:R-:W-:Y:S01]  /*3760*/  IMAD.MOV.U32 R242, RZ, RZ, 0x4 ;  /* 0x00000004fff27424 */ /* 0x000fe200078e00ff */
[----:B------:R-:W-:-:S02]  /*3770*/  LOP3.LUT R4, R12, 0xc00, R11, 0xf8, !PT ;  /* 0x00000c000c047812 */ /* 0x000fc400078ef80b */
[----:B------:R-:W-:Y:S02]  /*3780*/  CS2R R190, SRZ ;  /* 0x0000000000be7805 */ /* 0x000fe4000001ff00 */
[----:B------:R-:W-:Y:S02]  /*3790*/  LOP3.LUT P5, R11, R214, 0x2, RZ, 0xc0, !PT ;  /* 0x00000002d60b7812 */ /* 0x000fe400078ac0ff */
[----:B------:R-:W-:Y:S02]  /*37a0*/  CS2R R188, SRZ ;  /* 0x0000000000bc7805 */ /* 0x000fe4000001ff00 */
[----:B------:R-:W-:Y:S02]  /*37b0*/  LOP3.LUT R12, R2, 0x1c0, RZ, 0xc0, !PT ;  /* 0x000001c0020c7812 */ /* 0x000fe400078ec0ff */
[----:B------:R-:W-:Y:S02]  /*37c0*/  CS2R R194, SRZ ;  /* 0x0000000000c27805 */ /* 0x000fe4000001ff00 */
[----:B------:R-:W-:-:S02]  /*37d0*/  ISETP.NE.AND P0, PT, R11, RZ, PT ;  /* 0x000000ff0b00720c */ /* 0x000fc40003f05270 */
        /* <DEDUP_REMOVED lines=13> */
[----:B------:R-:W-:Y:S02]  /*38b0*/  LOP3.LUT R225, R225, R10, RZ, 0xfc, !PT ;  /* 0x0000000ae1e17212 */ /* 0x000fe400078efcff */
        /* <DEDUP_REMOVED lines=13> */
[----:B------:R-:W-:Y:S02]  /*3990*/  SEL R220, R220, 0xffffffc0, !P2 ;  /* 0xffffffc0dcdc7807 */ /* 0x000fe40005000000 */
[----:B------:R-:W-:Y:S02]  /*39a0*/  CS2R R156, SRZ ;  /* 0x00000000009c7805 */ /* 0x000fe4000001ff00 */
[----:B------:R-:W-:-:S02]  /*39b0*/  LEA R225, R225, UR26, 0x1 ;  /* 0x0000001ae1e17c11 */ /* 0x000fc4000f8e08ff */
[----:B------:R-:W-:Y:S02]  /*39c0*/  CS2R R162, SRZ ;  /* 0x0000000000a27805 */ /* 0x000fe4000001ff00 */
[----:B------:R-:W-:Y:S02]  /*39d0*/  LOP3.LUT R9, R209, 0xc00, RZ, 0xc0, !PT ;  /* 0x00000c00d1097812 */ /* 0x000fe400078ec0ff */
[----:B------:R-:W-:Y:S02]  /*39e0*/  CS2R R160, SRZ ;  /* 0x0000000000a07805 */ /* 0x000fe4000001ff00 */
[----:B------:R-:W-:Y:S01]  /*39f0*/  LEA R0, R0, UR26, 0x1 ;  /* 0x0000001a00007c11 */ /* 0x000fe2000f8e08ff */
[----:B------:R-:W-:Y:S01]  /*3a00*/  IMAD.IADD R213, R220, 0x1, R225 ;  /* 0x00000001dcd57824 */ /* 0x000fe200078e02e1 */
[----:B------:R-:W-:Y:S02]  /*3a10*/  LOP3.LUT R7, R2, 0xc00, R209, 0xf8, !PT ;  /* 0x00000c0002077812 */ /* 0x000fe400078ef8d1 */
[----:B------:R-:W-:-:S02]  /*3a20*/  CS2R R154, SRZ ;  /* 0x00000000009a7805 */ /* 0x000fc4000001ff00 */
[C---:B------:R-:W-:Y:S01]  /*3a30*/  LOP3.LUT R216, R3.reuse, 0x8, R216, 0x78, !PT ;  /* 0x0000000803d87812 */ /* 0x040fe200078e78d8 */
[----:B------:R-:W-:Y:S01]  /*3a40*/  VIADD R221, R0, UR49 ;  /* 0x0000003100dd7c36 */ /* 0x000fe20008000000 */
        /* <DEDUP_REMOVED lines=12> */
[----:B------:R-:W-:Y:S02]  /*3b10*/  LOP3.LUT R235, R8, R235, RZ, 0xfc, !PT ;  /* 0x000000eb08eb7212 */ /* 0x000fe400078efcff */
[----:B------:R-:W-:Y:S02]  /*3b20*/  CS2R R144, SRZ ;  /* 0x0000000000907805 */ /* 0x000fe4000001ff00 */
        /* <DEDUP_REMOVED lines=37> */
[----:B------:R-:W-:Y:S01]  /*3d80*/  SHF.R.U32.HI R243, RZ, 0x2, R214 ;  /* 0x00000002fff37819 */ /* 0x000fe200000116d6 */
[----:B------:R-:W-:Y:S01]  /*3d90*/  VIADD R223, R4, UR49 ;  /* 0x0000003104df7c36 */ /* 0x000fe20008000000 */
[----:B------:R-:W-:Y:S01]  /*3da0*/  SEL R218, R210, 0xffffffc0, !P4 ;  /* 0xffffffc0d2da7807 */ /* 0x000fe20006000000 */
[C---:B------:R-:W-:Y:S01]  /*3db0*/  IMAD.IADD R215, R222.reuse, 0x1, R225 ;  /* 0x00000001ded77824 */ /* 0x040fe200078e02e1 */
[----:B------:R-:W-:Y:S01]  /*3dc0*/  SEL R247, R245, 0xfffffff0, !P4 ;  /* 0xfffffff0f5f77807 */ /* 0x000fe20006000000 */
[----:B------:R-:W-:Y:S01]  /*3dd0*/  IMAD.IADD R0, R222, 0x1, R213 ;  /* 0x00000001de007824 */ /* 0x000fe200078e02d5 */
[----:B------:R-:W-:Y:S01]  /*3de0*/  SEL R217, R217, 0xffffffe0, !P0 ;  /* 0xffffffe0d9d97807 */ /* 0x000fe20004000000 */
[----:B------:R-:W-:Y:S01]  /*3df0*/  UMOV UR13, URZ ;  /* 0x000000ff000d7c82 */ /* 0x000fe20008000000 */
[C---:B------:R-:W-:Y:S01]  /*3e00*/  LOP3.LUT R252, R246.reuse, 0x40, RZ, 0xfc, !PT ;  /* 0x00000040f6fc7812 */ /* 0x040fe200078efcff */
[----:B------:R-:W1:Y:S01]  /*3e10*/  LDCU UR5, c[0x0][0x440] ;  /* 0x00008800ff0577ac */ /* 0x000e620008000800 */
[----:B------:R-:W-:-:S02]  /*3e20*/  LOP3.LUT R251, R246, 0xc0, RZ, 0xfc, !PT ;  /* 0x000000c0f6fb7812 */ /* 0x000fc400078efcff */
[----:B------:R-:W-:Y:S01]  /*3e30*/  LOP3.LUT R250, R246, 0x80, RZ, 0xfc, !PT ;  /* 0x00000080f6fa7812 */ /* 0x000fe200078efcff */
[----:B------:R-:W2:Y:S01]  /*3e40*/  LDCU UR8, c[0x0][0x3e0] ;  /* 0x00007c00ff0877ac */ /* 0x000ea20008000800 */
[----:B------:R-:W1:Y:S01]  /*3e50*/  LDCU UR10, c[0x0][0x50c] ;  /* 0x0000a180ff0a77ac */ /* 0x000e620008000800 */
[----:B------:R-:W1:Y:S01]  /*3e60*/  LDCU UR9, c[0x0][0x45c] ;  /* 0x00008b80ff0977ac */ /* 0x000e620008000800 */
[----:B----4-:R-:W-:Y:S02]  /*3e70*/  USHF.L.U32 UR11, UR11, 0x6, URZ ;  /* 0x000000060b0b7899 */ /* 0x010fe400080006ff */
[----:B------:R-:W-:Y:S02]  /*3e80*/  USHF.L.U32 UR46, UR46, 0x3, URZ ;  /* 0x000000032e2e7899 */ /* 0x000fe400080006ff */
[----:B------:R-:W-:Y:S01]  /*3e90*/  UISETP.GE.AND UP1, UPT, UR29, UR35, UPT ;  /* 0x000000231d00728c */ /* 0x000fe2000bf26270 */
[----:B---3--:R-:W-:Y:S01]  /*3ea0*/  @P6 FMUL.FTZ R6, R6, R5 ;  /* 0x0000000506066220 */ /* 0x008fe20000410000 */
[----:B------:R-:W-:-:S02]  /*3eb0*/  LOP3.LUT R5, R2, 0x400, R209, 0xf8, !PT ;  /* 0x0000040002057812 */ /* 0x000fc400078ef8d1 */
[-C--:B------:R-:W-:Y:S02]  /*3ec0*/  LOP3.LUT R2, R7, R216.reuse, RZ, 0xfc, !PT ;  /* 0x000000d807027212 */ /* 0x080fe400078efcff */
[----:B------:R-:W-:Y:S02]  /*3ed0*/  @P6 R2UR UR12, R6 ;  /* 0x00000000060c62ca */ /* 0x000fe400000e0000 */
[----:B------:R-:W-:Y:S02]  /*3ee0*/  LOP3.LUT R216, R5, R216, RZ, 0xfc, !PT ;  /* 0x000000d805d87212 */ /* 0x000fe400078efcff */
[----:B------:R-:W-:-:S09]  /*3ef0*/  LOP3.LUT P6, RZ, R214, 0x8, RZ, 0xc0, !PT ;  /* 0x00000008d6ff7812 */ /* 0x000fd200078cc0ff */
[----:B-12---:R-:W-:-:S05]  /*3f00*/  @UP0 UMOV UR13, UR12 ;  /* 0x0000000c000d0c82 */ /* 0x006fca0008000000 */
.L_x_2246:
[----:B------:R-:W0:Y:S01]  /*3f10*/  LDGDEPBAR ;  /* 0x00000000000079af */ /* 0x000e220000000000 */
[C---:B------:R-:W-:Y:S01]  /*3f20*/  IMAD.IADD R118, R223.reuse, 0x1, R222 ;  /* 0x00000001df767824 */ /* 0x040fe200078e02de */
[----:B------:R-:W-:Y:S01]  /*3f30*/  PLOP3.LUT P1, PT, PT, PT, UP1, 0x80, 0x8 ;  /* 0x000000000008781c */ /* 0x000fe20003f2f018 */
[----:B------:R-:W-:Y:S02]  /*3f40*/  IMAD.IADD R117, R223, 0x1, R220 ;  /* 0x00000001df757824 */ /* 0x000fe400078e02dc */
[----:B-----5:R-:W-:Y:S01]  /*3f50*/  FMUL.FTZ R200, R229, 1.4426950216293334961 ;  /* 0x3fb8aa3be5c87820 */ /* 0x020fe20000410000 */
[----:B------:R-:W-:Y:S01]  /*3f60*/  VIADD R197, R234, 0x19 ;  /* 0x00000019eac57836 */ /* 0x000fe20000000000 */
[----:B------:R-:W-:Y:S01]  /*3f70*/  PLOP3.LUT P2, PT, PT, PT, UP1, 0x80, 0x8 ;  /* 0x000000000008781c */ /* 0x000fe20003f4f018 */
[----:B------:R-:W-:Y:S01]  /*3f80*/  IMAD.U32 R130, RZ, RZ, UR41 ;  /* 0x00000029ff827e24 */ /* 0x000fe2000f8e00ff */
[----:B------:R-:W-:Y:S01]  /*3f90*/  IADD3 R116, PT, PT, R222, R117, RZ ;  /* 0x00000075de747210 */ /* 0x000fe20007ffe0ff */
[C---:B------:R-:W-:Y:S01]  /*3fa0*/  VIADD R227, R234.reuse, 0x20 ;  /* 0x00000020eae37836 */ /* 0x040fe20000000000 */
[----:B------:R-:W-:Y:S01]  /*3fb0*/  IABS R197, R197 ;  /* 0x000000c500c57213 */ /* 0x000fe20000000000 */
[C---:B------:R-:W-:Y:S01]  /*3fc0*/  VIADD R204, R234.reuse, 0x18 ;  /* 0x00000018eacc7836 */ /* 0x040fe20000000000 */
[----:B------:R-:W-:Y:S01]  /*3fd0*/  PLOP3.LUT P5, PT, PT, PT, UP1, 0x80, 0x8 ;  /* 0x000000000008781c */ /* 0x000fe20003faf018 */
[----:B------:R-:W-:Y:S01]  /*3fe0*/  UISETP.NE.AND UP2, UPT, UR45, URZ, UPT ;  /* 0x000000ff2d00728c */ /* 0x000fe2000bf45270 */
[----:B------:R-:W-:Y:S02]  /*3ff0*/  I2FP.F32.S32 R205, R197 ;  /* 0x000000c500cd7245 */ /* 0x000fe40000201400 */
[----:B------:R-:W-:Y:S02]  /*4000*/  PLOP3.LUT P4, PT, PT, PT, UP1, 0x80, 0x8 ;  /* 0x000000000008781c */ /* 0x000fe40003f8f018 */
[----:B------:R-:W-:Y:S02]  /*4010*/  PLOP3.LUT P0, PT, PT, PT, UP1, 0x80, 0x8 ;  /* 0x000000000008781c */ /* 0x000fe40003f0f018 */
[----:B------:R-:W-:Y:S02]  /*4020*/  IADD3 R228, PT, PT, R234, 0x11, RZ ;  /* 0x00000011eae47810 */ /* 0x000fe40007ffe0ff */
[----:B------:R-:W-:Y:S01]  /*4030*/  IABS R227, R227 ;  /* 0x000000e300e37213 */ /* 0x000fe20000000000 */
[----:B------:R-:W-:Y:S04]  /*4040*/  DEPBAR.LE SB0, 0x0 ;  /* 0x000080000000791a */ /* 0x000fe80000000000 */
[----:B------:R-:W-:Y:S01]  /*4050*/  BAR.SYNC.DEFER_BLOCKING 0x0 ;  /* 0x0000000000007b1d */ /* 0x000fe20000010000 */
[----:B------:R-:W-:Y:S03]  /*4060*/  IABS R228, R228 ;  /* 0x000000e400e47213 */ /* 0x000fe60000000000 */
[----:B------:R-:W-:Y:S02]  /*4070*/  @P0 LOP3.LUT R128, R212, 0x6, RZ, 0xc0, !PT ;  /* 0x00000006d4800812 */ /* 0x000fe400078ec0ff */
[----:B------:R-:W-:Y:S02]  /*4080*/  I2FP.F32.S32 R228, R228 ;  /* 0x000000e400e47245 */ /* 0x000fe40000201400 */
[----:B------:R-:W-:Y:S02]  /*4090*/  @P2 LOP3.LUT R127, R128, 0xe0, R233, 0xf8, !PT ;  /* 0x000000e0807f2812 */ /* 0x000fe400078ef8e9 */
[----:B------:R-:W-:Y:S02]  /*40a0*/  PLOP3.LUT P2, PT, PT, PT, UP1, 0x80, 0x8 ;  /* 0x000000000008781c */ /* 0x000fe40003f4f018 */
[----:B------:R-:W-:Y:S01]  /*40b0*/  PLOP3.LUT P0, PT, PT, PT, UP1, 0x80, 0x8 ;  /* 0x000000000008781c */ /* 0x000fe20003f0f018 */
[----:B------:R-:W-:Y:S01]  /*40c0*/  @P5 IMAD R130, R130, 0x40, R127 ;  /* 0x0000004082825824 */ /* 0x000fe200078e027f */
[----:B------:R-:W-:Y:S02]  /*40d0*/  PLOP3.LUT P5, PT, PT, PT, UP1, 0x80, 0x8 ;  /* 0x000000000008781c */ /* 0x000fe40003faf018 */
[----:B------:R-:W-:Y:S01]  /*40e0*/  I2FP.F32.S32 R227, R227 ;  /* 0x000000e300e37245 */ /* 0x000fe20000201400 */
[----:B------:R-:W-:Y:S01]  /*40f0*/  @P1 VIADD R129, R130, 0x8 ;  /* 0x0000000882811836 */ /* 0x000fe20000000000 */
[----:B------:R-:W-:Y:S02]  /*4100*/  PLOP3.LUT P1, PT, PT, PT, UP1, 0x80, 0x8 ;  /* 0x000000000008781c */ /* 0x000fe40003f2f018 */
[----:B------:R-:W-:Y:S02]  /*4110*/  IABS R204, R204 ;  /* 0x000000cc00cc7213 */ /* 0x000fe40000000000 */
[----:B------:R-:W-:Y:S02]  /*4120*/  IADD3 R207, PT, PT, R234, 0x21, RZ ;  /* 0x00000021eacf7810 */ /* 0x000fe40007ffe0ff */
[----:B------:R-:W-:Y:S01]  /*4130*/  @P2 ISETP.GE.AND P2, PT, R129, UR35, PT ;  /* 0x0000002381002c0c */ /* 0x000fe2000bf46270 */
[----:B------:R-:W-:Y:S01]  /*4140*/  LDSM.16.M88.4 R84, [R223] ;  /* 0x00000000df54783b */ /* 0x000fe20000000200 */
[C---:B------:R-:W-:Y:S02]  /*4150*/  @P0 IADD3 R128, PT, PT, R130.reuse, 0x1, RZ ;  /* 0x0000000182800810 */ /* 0x040fe40007ffe0ff */
[----:B------:R-:W-:Y:S02]  /*4160*/  @P5 ISETP.GE.AND P5, PT, R130, UR35, PT ;  /* 0x0000002382005c0c */ /* 0x000fe4000bfa6270 */
[----:B------:R-:W-:Y:S01]  /*4170*/  @P4 ISETP.GE.AND P4, PT, R128, UR35, PT ;  /* 0x0000002380004c0c */ /* 0x000fe2000bf86270 */
[----:B------:R-:W1:Y:S01]  /*4180*/  LDSM.16.M88.4 R88, [R225+0x18000] ;  /* 0x01800000e158783b */ /* 0x000e620000000200 */
[----:B------:R-:W-:Y:S02]  /*4190*/  PLOP3.LUT P0, PT, PT, PT, UP1, 0x80, 0x8 ;  /* 0x000000000008781c */ /* 0x000fe40003f0f018 */
[----:B------:R-:W-:Y:S02]  /*41a0*/  I2FP.F32.S32 R204, R204 ;  /* 0x000000cc00cc7245 */ /* 0x000fe40000201400 */
[----:B------:R-:W-:Y:S01]  /*41b0*/  IABS R207, R207 ;  /* 0x000000cf00cf7213 */ /* 0x000fe20000000000 */
[----:B------:R-:W2:Y:S03]  /*41c0*/  LDSM.16.M88.4 R92, [R225+0x18800] ;  /* 0x01880000e15c783b */ /* 0x000ea60000000200 */
[----:B------:R-:W-:Y:S03]  /*41d0*/  I2FP.F32.S32 R207, R207 ;  /* 0x000000cf00cf7245 */ /* 0x000fe60000201400 */
        /* <DEDUP_REMOVED lines=81> */
[----:B------:R4:W1:Y:S01]  /*46f0*/  LDSM.16.M88.4 R100, [R118+0x6000] ;  /* 0x006000007664783b */ /* 0x0008620000000200 */
[C---:B------:R-:W-:Y:S08]  /*4700*/  HMMA.16816.F32.BF16 R4, R108.reuse, R112, R4 ;  /* 0x000000706c04723c */ /* 0x040ff00000041804 */
[C---:B------:R-:W-:Y:S01]  /*4710*/  HMMA.16816.F32.BF16 R8, R108.reuse, R114, R8 ;  /* 0x000000726c08723c */ /* 0x040fe20000041808 */
[----:B------:R-:W-:Y:S07]  /*4720*/  LDSM.16.M88.4 R112, [R213+0x1e000] ;  /* 0x01e00000d570783b */ /* 0x000fee0000000200 */
[C---:B--2---:R-:W-:Y:S03]  /*4730*/  HMMA.16816.F32.BF16 R12, R108.reuse, R88, R12 ;  /* 0x000000586c0c723c */ /* 0x044fe6000004180c */
[----:B----4-:R-:W-:Y:S05]  /*4740*/  LEA R118, R2, UR4, 0x1 ;  /* 0x0000000402767c11 */ /* 0x010fea000f8e08ff */
[----:B------:R-:W-:Y:S01]  /*4750*/  HMMA.16816.F32.BF16 R16, R108, R90, R16 ;  /* 0x0000005a6c10723c */ /* 0x000fe20000041810 */
[----:B------:R-:W2:Y:S06]  /*4760*/  LDSM.16.M88.4 R88, [R215+0x1e800] ;  /* 0x01e80000d758783b */ /* 0x000eac0000000200 */
[----:B------:R4:W2:Y:S01]  /*4770*/  LDSM.16.M88.4 R108, [R117+0x6000] ;  /* 0x00600000756c783b */ /* 0x0008a20000000200 */
[C---:B---3--:R-:W-:Y:S08]  /*4780*/  HMMA.16816.F32.BF16 R4, R92.reuse, R96, R4 ;  /* 0x000000605c04723c */ /* 0x048ff00000041804 */
[C---:B------:R-:W-:Y:S01]  /*4790*/  HMMA.16816.F32.BF16 R8, R92.reuse, R98, R8 ;  /* 0x000000625c08723c */ /* 0x040fe20000041808 */
[----:B------:R-:W-:Y:S07]  /*47a0*/  LDSM.16.M88.4 R96, [R0+0x1e000] ;  /* 0x01e000000060783b */ /* 0x000fee0000000200 */
[C---:B-1----:R-:W-:Y:S03]  /*47b0*/  HMMA.16816.F32.BF16 R12, R92.reuse, R84, R12 ;  /* 0x000000545c0c723c */ /* 0x042fe6000004180c */
[C---:B----4-:R-:W-:Y:S05]  /*47c0*/  IMAD.IADD R117, R118.reuse, 0x1, R219 ;  /* 0x0000000176757824 */ /* 0x050fea00078e02db */
[----:B------:R-:W-:Y:S01]  /*47d0*/  HMMA.16816.F32.BF16 R16, R92, R86, R16 ;  /* 0x000000565c10723c */ /* 0x000fe20000041810 */
[----:B------:R-:W1:Y:S06]  /*47e0*/  LDSM.16.M88.4 R84, [R213+0x1e800] ;  /* 0x01e80000d554783b */ /* 0x000e6c0000000200 */
[----:B------:R3:W4:Y:S01]  /*47f0*/  LDSM.16.M88.4 R92, [R116+0x6000] ;  /* 0x00600000745c783b */ /* 0x0007220000000200 */
[C---:B------:R-:W-:Y:S08]  /*4800*/  HMMA.16816.F32.BF16 R4, R100.reuse, R104, R4 ;  /* 0x000000686404723c */ /* 0x040ff00000041804 */
[C---:B------:R-:W-:Y:S08]  /*4810*/  HMMA.16816.F32.BF16 R8, R100.reuse, R106, R8 ;  /* 0x0000006a6408723c */ /* 0x040ff00000041808 */
[C---:B--2---:R-:W-:Y:S03]  /*4820*/  HMMA.16816.F32.BF16 R12, R100.reuse, R88, R12 ;  /* 0x00000058640c723c */ /* 0x044fe6000004180c */
[----:B---3--:R-:W-:Y:S05]  /*4830*/  IMAD.IADD R116, R118, 0x1, R218 ;  /* 0x0000000176747824 */ /* 0x008fea00078e02da */
[----:B------:R-:W-:Y:S08]  /*4840*/  HMMA.16816.F32.BF16 R16, R100, R90, R16 ;  /* 0x0000005a6410723c */ /* 0x000ff00000041810 */
[C---:B------:R-:W-:Y:S08]  /*4850*/  HMMA.16816.F32.BF16 R4, R108.reuse, R112, R4 ;  /* 0x000000706c04723c */ /* 0x040ff00000041804 */
[C---:B------:R-:W-:Y:S08]  /*4860*/  HMMA.16816.F32.BF16 R8, R108.reuse, R114, R8 ;  /* 0x000000726c08723c */ /* 0x040ff00000041808 */
[C---:B-1----:R-:W-:Y:S08]  /*4870*/  HMMA.16816.F32.BF16 R12, R108.reuse, R84, R12 ;  /* 0x000000546c0c723c */ /* 0x042ff0000004180c */
        /* <DEDUP_REMOVED lines=17> */
[----:B--2---:R-:W-:Y:S05]  /*4990*/  FFMA.FTZ R207, R207, -UR13, R120 ;  /* 0x8000000dcfcf7c23 */ /* 0x004fea0008010078 */
[----:B------:R-:W-:Y:S04]  /*49a0*/  @P0 FSEL R207, R207, -INF , !P5 ;  /* 0xff800000cfcf0808 */ /* 0x000fe80006800000 */
[----:B------:R-:W2:Y:S01]  /*49b0*/  MUFU.TANH R121, R121 ;  /* 0x0000007900797308 */ /* 0x000ea20000002400 */
[----:B-1----:R-:W-:Y:S01]  /*49c0*/  FFMA.FTZ R203, R205, -UR13, R119 ;  /* 0x8000000dcdcb7c23 */ /* 0x002fe20008010077 */
[----:B------:R-:W-:Y:S01]  /*49d0*/  FMUL.FTZ R131, R12, UR10 ;  /* 0x0000000a0c837c20 */ /* 0x000fe20008410000 */
[----:B------:R-:W-:Y:S01]  /*49e0*/  FMUL.FTZ R198, R14, UR10 ;  /* 0x0000000a0ec67c20 */ /* 0x000fe20008410000 */
[----:B------:R-:W-:Y:S01]  /*49f0*/  PLOP3.LUT P0, PT, PT, PT, UP1, 0x80, 0x8 ;  /* 0x000000000008781c */ /* 0x000fe20003f0f018 */
[----:B------:R-:W-:Y:S01]  /*4a00*/  FMUL.FTZ R196, R13, UR10 ;  /* 0x0000000a0dc47c20 */ /* 0x000fe20008410000 */
[----:B------:R-:W-:Y:S01]  /*4a10*/  @P1 FSEL R203, R203, -INF , !P5 ;  /* 0xff800000cbcb1808 */ /* 0x000fe20006800000 */
[----:B------:R-:W-:Y:S03]  /*4a20*/  FMUL.FTZ R129, R15, UR10 ;  /* 0x0000000a0f817c20 */ /* 0x000fe60008410000 */
[----:B------:R-:W-:Y:S01]  /*4a30*/  MUFU.TANH R127, R131 ;  /* 0x00000083007f7308 */ /* 0x000fe20000002400 */
[----:B------:R-:W-:Y:S01]  /*4a40*/  PLOP3.LUT P5, PT, PT, PT, UP1, 0x80, 0x8 ;  /* 0x000000000008781c */ /* 0x000fe20003faf018 */
[----:B------:R-:W-:Y:S01]  /*4a50*/  FMUL.FTZ R202, R19, UR10 ;  /* 0x0000000a13ca7c20 */ /* 0x000fe20008410000 */
[----:B---3--:R-:W-:Y:S01]  /*4a60*/  FFMA.FTZ R227, R227, -UR13, R122 ;  /* 0x8000000de3e37c23 */ /* 0x008fe2000801007a */
[----:B------:R-:W-:Y:S01]  /*4a70*/  FSETP.NEU.FTZ.AND P1, PT, R230, -INF , PT ;  /* 0xff800000e600780b */ /* 0x000fe20003f3d000 */
[----:B------:R-:W-:Y:S01]  /*4a80*/  FMUL.FTZ R197, R17, UR10 ;  /* 0x0000000a11c57c20 */ /* 0x000fe20008410000 */
[----:B------:R-:W-:Y:S01]  /*4a90*/  FMUL.FTZ R199, R18, UR10 ;  /* 0x0000000a12c77c20 */ /* 0x000fe20008410000 */
[----:B------:R-:W-:Y:S03]  /*4aa0*/  FFMA.FTZ R119, -R119, R119, 1 ;  /* 0x3f80000077777423 */ /* 0x000fe60000010177 */
[----:B------:R1:W-:Y:S01]  /*4ab0*/  MUFU.TANH R131, R198 ;  /* 0x000000c600837308 */ /* 0x0003e20000002400 */
[----:B--2---:R-:W-:Y:S01]  /*4ac0*/  FFMA.FTZ R201, R204, -UR13, R121 ;  /* 0x8000000dccc97c23 */ /* 0x004fe20008010079 */
[----:B------:R-:W-:Y:S01]  /*4ad0*/  @P0 FSEL R227, R227, -INF , !P4 ;  /* 0xff800000e3e30808 */ /* 0x000fe20006000000 */
[----:B------:R-:W-:Y:S01]  /*4ae0*/  FFMA.FTZ R121, -R121, R121, 1 ;  /* 0x3f80000079797423 */ /* 0x000fe20000010179 */
[----:B------:R-:W-:Y:S01]  /*4af0*/  PLOP3.LUT P0, PT, PT, PT, UP1, 0x80, 0x8 ;  /* 0x000000000008781c */ /* 0x000fe20003f0f018 */
[----:B------:R-:W-:Y:S01]  /*4b00*/  FMUL.FTZ R119, R119, UR10 ;  /* 0x0000000a77777c20 */ /* 0x000fe20008410000 */
[----:B------:R-:W-:Y:S01]  /*4b10*/  @P5 FSEL R201, R201, -INF , !P4 ;  /* 0xff800000c9c95808 */ /* 0x000fe20006000000 */
[----:B------:R-:W-:Y:S03]  /*4b20*/  FMUL.FTZ R121, R121, UR10 ;  /* 0x0000000a79797c20 */ /* 0x000fe60008410000 */
[----:B------:R2:W-:Y:S01]  /*4b30*/  MUFU.TANH R225, R202 ;  /* 0x000000ca00e17308 */ /* 0x0005e20000002400 */
[----:B------:R-:W-:Y:S02]  /*4b40*/  PLOP3.LUT P4, PT, PT, PT, UP1, 0x80, 0x8 ;  /* 0x000000000008781c */ /* 0x000fe40003f8f018 */
[----:B------:R-:W-:Y:S07]  /*4b50*/  PLOP3.LUT P5, PT, PT, PT, UP1, 0x80, 0x8 ;  /* 0x000000000008781c */ /* 0x000fee0003faf018 */
[----:B------:R-:W3:Y:S01]  /*4b60*/  MUFU.TANH R123, R123 ;  /* 0x0000007b007b7308 */ /* 0x000ee20000002400 */
[----:B-1----:R-:W-:Y:S01]  /*4b70*/  FMUL.FTZ R198, R230, 1.4426950216293334961 ;  /* 0x3fb8aa3be6c67820 */ /* 0x002fe20000410000 */
[----:B------:R-:W-:Y:S02]  /*4b80*/  @P0 IADD3 R224, PT, PT, R130, 0x10, RZ ;  /* 0x0000001082e00810 */ /* 0x000fe40007ffe0ff */
[----:B------:R-:W-:Y:S02]  /*4b90*/  PLOP3.LUT P0, PT, PT, PT, UP1, 0x80, 0x8 ;  /* 0x000000000008781c */ /* 0x000fe40003f0f018 */
[----:B------:R-:W-:Y:S02]  /*4ba0*/  FSEL R198, R198, RZ, P1 ;  /* 0x000000ffc6c67208 */ /* 0x000fe40000800000 */
[----:B------:R-:W-:Y:S02]  /*4bb0*/  FSETP.NEU.FTZ.AND P1, PT, R229, -INF , PT ;  /* 0xff800000e500780b */ /* 0x000fe40003f3d000 */
[----:B------:R-:W1:Y:S01]  /*4bc0*/  MUFU.TANH R124, R124 ;  /* 0x0000007c007c7308 */ /* 0x000e620000002400 */
[----:B--2---:R-:W-:Y:S02]  /*4bd0*/  VIADD R202, R234, 0x10 ;  /* 0x00000010eaca7836 */ /* 0x004fe40000000000 */
[--C-:B------:R-:W-:Y:S01]  /*4be0*/  FFMA.FTZ R206, R201, UR9, -R198.reuse ;  /* 0x00000009c9ce7c23 */ /* 0x100fe200080108c6 */
[----:B------:R-:W-:Y:S01]  /*4bf0*/  FSEL R200, R200, RZ, P1 ;  /* 0x000000ffc8c87208 */ /* 0x000fe20000800000 */
[----:B------:R-:W-:Y:S01]  /*4c00*/  FFMA.FTZ R226, R203, UR9, -R198 ;  /* 0x00000009cbe27c23 */ /* 0x000fe200080108c6 */
[----:B------:R-:W-:Y:S01]  /*4c10*/  PLOP3.LUT P1, PT, PT, PT, UP1, 0x80, 0x8 ;  /* 0x000000000008781c */ /* 0x000fe20003f2f018 */
[----:B------:R-:W-:Y:S01]  /*4c20*/  @P5 VIADD R203, R130, 0x9 ;  /* 0x0000000982cb5836 */ /* 0x000fe20000000000 */
[----:B------:R-:W-:Y:S02]  /*4c30*/  IABS R202, R202 ;  /* 0x000000ca00ca7213 */ /* 0x000fe40000000000 */
[----:B------:R-:W2:Y:S01]  /*4c40*/  MUFU.TANH R125, R125 ;  /* 0x0000007d007d7308 */ /* 0x000ea20000002400 */
[----:B---3--:R-:W-:Y:S01]  /*4c50*/  FFMA.FTZ R201, R228, -UR13, R123 ;  /* 0x8000000de4c97c23 */ /* 0x008fe2000801007b */
[----:B------:R-:W-:Y:S01]  /*4c60*/  PLOP3.LUT P5, PT, PT, PT, UP1, 0x80, 0x8 ;  /* 0x000000000008781c */ /* 0x000fe20003faf018 */
[----:B------:R-:W-:Y:S01]  /*4c70*/  FFMA.FTZ R207, R207, UR9, -R200 ;  /* 0x00000009cfcf7c23 */ /* 0x000fe200080108c8 */
[----:B------:R-:W-:Y:S01]  /*4c80*/  I2FP.F32.S32 R202, R202 ;  /* 0x000000ca00ca7245 */ /* 0x000fe20000201400 */
[----:B------:R3:W-:Y:S01]  /*4c90*/  STL [R1], R225 ;  /* 0x000000e101007387 */ /* 0x0007e20000100800 */
[----:B------:R-:W-:Y:S01]  /*4ca0*/  @P4 FSEL R201, R201, -INF , !P2 ;  /* 0xff800000c9c94808 */ /* 0x000fe20005000000 */
[----:B------:R-:W-:Y:S03]  /*4cb0*/  FFMA.FTZ R123, -R123, R123, 1 ;  /* 0x3f8000007b7b7423 */ /* 0x000fe6000001017b */
[----:B------:R4:W-:Y:S01]  /*4cc0*/  MUFU.EX2 R114, R206 ;  /* 0x000000ce00727308 */ /* 0x0009e20000000800 */
[----:B------:R-:W-:Y:S01]  /*4cd0*/  PLOP3.LUT P4, PT, PT, PT, UP1, 0x80, 0x8 ;  /* 0x000000000008781c */ /* 0x000fe20003f8f018 */
[----:B-1----:R-:W-:Y:S01]  /*4ce0*/  FFMA.FTZ R205, R205, -UR13, R124 ;  /* 0x8000000dcdcd7c23 */ /* 0x002fe2000801007c */
[----:B------:R-:W-:Y:S01]  /*4cf0*/  @P1 ISETP.GE.AND P1, PT, R203, UR35, PT ;  /* 0x00000023cb001c0c */ /* 0x000fe2000bf26270 */
[----:B------:R-:W-:Y:S03]  /*4d00*/  FMUL.FTZ R123, R123, UR10 ;  /* 0x0000000a7b7b7c20 */ /* 0x000fe60008410000 */
[----:B------:R-:W-:Y:S03]  /*4d10*/  @P0 FSEL R205, R205, -INF , !P2 ;  /* 0xff800000cdcd0808 */ /* 0x000fe60005000000 */
[----:B------:R1:W3:Y:S01]  /*4d20*/  MUFU.EX2 R113, R226 ;  /* 0x000000e200717308 */ /* 0x0002e20000000800 */
[----:B--2---:R-:W-:Y:S01]  /*4d30*/  FFMA.FTZ R203, R202, -UR13, R125 ;  /* 0x8000000dcacb7c23 */ /* 0x004fe2000801007d */
[----:B------:R-:W-:Y:S01]  /*4d40*/  PLOP3.LUT P0, PT, PT, PT, UP1, 0x80, 0x8 ;  /* 0x000000000008781c */ /* 0x000fe20003f0f018 */
[----:B------:R-:W-:Y:S01]  /*4d50*/  FFMA.FTZ R125, -R125, R125, 1 ;  /* 0x3f8000007d7d7423 */ /* 0x000fe2000001017d */
[----:B------:R-:W-:Y:S01]  /*4d60*/  @P5 ISETP.GE.AND P5, PT, R224, UR35, PT ;  /* 0x00000023e0005c0c */ /* 0x000fe2000bfa6270 */
[C---:B------:R-:W-:Y:S01]  /*4d70*/  VIADD R224, R234.reuse, 0x9 ;  /* 0x00000009eae07836 */ /* 0x040fe20000000000 */
[----:B------:R-:W-:Y:S01]  /*4d80*/  @P4 FSEL R203, R203, -INF , !P1 ;  /* 0xff800000cbcb4808 */ /* 0x000fe20004800000 */
[--C-:B------:R-:W-:Y:S03]  /*4d90*/  FFMA.FTZ R205, R205, UR9, -R200.reuse ;  /* 0x00000009cdcd7c23 */ /* 0x100fe600080108c8 */
[----:B------:R-:W2:Y:S01]  /*4da0*/  MUFU.TANH R126, R126 ;  /* 0x0000007e007e7308 */ /* 0x000ea20000002400 */
[----:B----4-:R-:W-:Y:S01]  /*4db0*/  FFMA.FTZ R206, R227, UR9, -R200 ;  /* 0x00000009e3ce7c23 */ /* 0x010fe200080108c8 */
[--C-:B------:R-:W-:Y:S01]  /*4dc0*/  FFMA.FTZ R227, R201, UR9, -R198.reuse ;  /* 0x00000009c9e37c23 */ /* 0x100fe200080108c6 */
[----:B------:R-:W-:Y:S01]  /*4dd0*/  PLOP3.LUT P2, PT, PT, PT, UP1, 0x80, 0x8 ;  /* 0x000000000008781c */ /* 0x000fe20003f4f018 */
[----:B------:R-:W-:Y:S01]  /*4de0*/  VIADD R201, R234, 0x8 ;  /* 0x00000008eac97836 */ /* 0x000fe20000000000 */
[----:B------:R-:W-:Y:S01]  /*4df0*/  IABS R224, R224 ;  /* 0x000000e000e07213 */ /* 0x000fe20000000000 */
[----:B------:R-:W-:Y:S01]  /*4e00*/  FMUL.FTZ R125, R125, UR10 ;  /* 0x0000000a7d7d7c20 */ /* 0x000fe20008410000 */
[----:B------:R-:W-:Y:S03]  /*4e10*/  PLOP3.LUT P4, PT, PT, PT, UP1, 0x80, 0x8 ;  /* 0x000000000008781c */ /* 0x000fe60003f8f018 */
[----:B------:R4:W-:Y:S01]  /*4e20*/  MUFU.EX2 R209, R227 ;  /* 0x000000e300d17308 */ /* 0x0009e20000000800 */
[----:B-1----:R-:W-:Y:S01]  /*4e30*/  FFMA.FTZ R226, R203, UR9, -R198 ;  /* 0x00000009cbe27c23 */ /* 0x002fe200080108c6 */
[----:B------:R-:W-:Y:S02]  /*4e40*/  I2FP.F32.S32 R224, R224 ;  /* 0x000000e000e07245 */ /* 0x000fe40000201400 */
[----:B------:R-:W-:Y:S02]  /*4e50*/  IABS R201, R201 ;  /* 0x000000c900c97213 */ /* 0x000fe40000000000 */
[----:B---3--:R-:W-:Y:S04]  /*4e60*/  F2FP.BF16.F32.PACK_AB R19, R114, R113 ;  /* 0x000000717213723e */ /* 0x008fe800000010ff */
[----:B------:R-:W1:Y:S01]  /*4e70*/  MUFU.EX2 R208, R226 ;  /* 0x000000e200d07308 */ /* 0x000e620000000800 */
[----:B--2---:R-:W-:Y:S01]  /*4e80*/  FFMA.FTZ R204, R204, -UR13, R126 ;  /* 0x8000000dcccc7c23 */ /* 0x004fe2000801007e */
[----:B------:R-:W-:Y:S02]  /*4e90*/  I2FP.F32.S32 R201, R201 ;  /* 0x000000c900c97245 */ /* 0x000fe40000201400 */
[----:B------:R-:W-:Y:S02]  /*4ea0*/  @P2 IADD3 R203, PT, PT, R130, 0x11, RZ ;  /* 0x0000001182cb2810 */ /* 0x000fe40007ffe0ff */
[----:B------:R-:W-:Y:S04]  /*4eb0*/  @P0 FSEL R204, R204, -INF , !P1 ;  /* 0xff800000cccc0808 */ /* 0x000fe80004800000 */
[----:B------:R-:W2:Y:S01]  /*4ec0*/  MUFU.TANH R128, R196 ;  /* 0x000000c400807308 */ /* 0x000ea20000002400 */
[----:B------:R-:W-:Y:S01]  /*4ed0*/  PLOP3.LUT P1, PT, PT, PT, UP1, 0x80, 0x8 ;  /* 0x000000000008781c */ /* 0x000fe20003f2f018 */
[----:B----4-:R-:W-:Y:S01]  /*4ee0*/  FFMA.FTZ R227, R224, -UR13, R127 ;  /* 0x8000000de0e37c23 */ /* 0x010fe2000801007f */
[----:B------:R-:W-:Y:S01]  /*4ef0*/  PLOP3.LUT P0, PT, PT, PT, UP1, 0x80, 0x8 ;  /* 0x000000000008781c */ /* 0x000fe20003f0f018 */
[----:B------:R-:W-:Y:S01]  /*4f00*/  FFMA.FTZ R204, R204, UR9, -R200 ;  /* 0x00000009cccc7c23 */ /* 0x000fe200080108c8 */
[----:B------:R-:W-:Y:S01]  /*4f10*/  PLOP3.LUT P2, PT, PT, PT, UP1, 0x80, 0x8 ;  /* 0x000000000008781c */ /* 0x000fe20003f4f018 */
[----:B------:R-:W-:Y:S01]  /*4f20*/  FFMA.FTZ R127, -R127, R127, 1 ;  /* 0x3f8000007f7f7423 */ /* 0x000fe2000001017f */
[----:B------:R-:W-:Y:S03]  /*4f30*/  @P4 ISETP.GE.AND P4, PT, R203, UR35, PT ;  /* 0x00000023cb004c0c */ /* 0x000fe6000bf86270 */
[----:B------:R-:W3:Y:S01]  /*4f40*/  MUFU.TANH R129, R129 ;  /* 0x0000008100817308 */ /* 0x000ee20000002400 */
[----:B------:R-:W-:Y:S01]  /*4f50*/  FFMA.FTZ R203, R228, -UR13, R131 ;  /* 0x8000000de4cb7c23 */ /* 0x000fe20008010083 */
[----:B-1----:R-:W-:Y:S01]  /*4f60*/  F2FP.BF16.F32.PACK_AB R102, R208, R209 ;  /* 0x000000d1d066723e */ /* 0x002fe200000010ff */
[----:B------:R-:W-:Y:S01]  /*4f70*/  FMUL.FTZ R127, R127, UR10 ;  /* 0x0000000a7f7f7c20 */ /* 0x000fe20008410000 */
[----:B------:R-:W-:Y:S02]  /*4f80*/  @P1 FSEL R227, R227, -INF , !P5 ;  /* 0xff800000e3e31808 */ /* 0x000fe40006800000 */
[----:B------:R-:W-:Y:S01]  /*4f90*/  PLOP3.LUT P1, PT, PT, PT, UP1, 0x80, 0x8 ;  /* 0x000000000008781c */ /* 0x000fe20003f2f018 */
[----:B--2---:R-:W-:Y:S01]  /*4fa0*/  FFMA.FTZ R226, R201, -UR13, R128 ;  /* 0x8000000dc9e27c23 */ /* 0x004fe20008010080 */
[----:B------:R-:W-:Y:S02]  /*4fb0*/  FMUL.FTZ R196, R16, UR10 ;  /* 0x0000000a10c47c20 */ /* 0x000fe40008410000 */
[----:B------:R-:W-:Y:S01]  /*4fc0*/  MUFU.TANH R197, R197 ;  /* 0x000000c500c57308 */ /* 0x000fe20000002400 */
[--C-:B------:R-:W-:Y:S01]  /*4fd0*/  FFMA.FTZ R228, R227, UR9, -R198.reuse ;  /* 0x00000009e3e47c23 */ /* 0x100fe200080108c6 */
[----:B------:R-:W-:Y:S01]  /*4fe0*/  @P2 FSEL R203, R203, -INF , !P5 ;  /* 0xff800000cbcb2808 */ /* 0x000fe20006800000 */
[----:B------:R-:W-:Y:S01]  /*4ff0*/  VIADD R227, R234, 0x1 ;  /* 0x00000001eae37836 */ /* 0x000fe20000000000 */
[----:B------:R-:W-:Y:S01]  /*5000*/  @P0 FSEL R226, R226, -INF , !P4 ;  /* 0xff800000e2e20808 */ /* 0x000fe20006000000 */
[----:B------:R-:W-:Y:S01]  /*5010*/  FFMA.FTZ R128, -R128, R128, 1 ;  /* 0x3f80000080807423 */ /* 0x000fe20000010180 */
[----:B------:R-:W-:Y:S01]  /*5020*/  PLOP3.LUT P0, PT, PT, PT, UP1, 0x80, 0x8 ;  /* 0x000000000008781c */ /* 0x000fe20003f0f018 */
[----:B---3--:R-:W-:Y:S03]  /*5030*/  FFMA.FTZ R11, R202, -UR13, R129 ;  /* 0x8000000dca0b7c23 */ /* 0x008fe60008010081 */
[----:B------:R-:W1:Y:S01]  /*5040*/  MUFU.TANH R196, R196 ;  /* 0x000000c400c47308 */ /* 0x000e620000002400 */
[----:B------:R-:W-:Y:S01]  /*5050*/  PLOP3.LUT P5, PT, PT, PT, UP1, 0x80, 0x8 ;  /* 0x000000000008781c */ /* 0x000fe20003faf018 */
[----:B------:R-:W-:Y:S01]  /*5060*/  FFMA.FTZ R226, R226, UR9, -R198 ;  /* 0x00000009e2e27c23 */ /* 0x000fe200080108c6 */
[----:B------:R-:W-:Y:S01]  /*5070*/  PLOP3.LUT P2, PT, PT, PT, UP1, 0x80, 0x8 ;  /* 0x000000000008781c */ /* 0x000fe20003f4f018 */
[--C-:B------:R-:W-:Y:S01]  /*5080*/  FFMA.FTZ R203, R203, UR9, -R200.reuse ;  /* 0x00000009cbcb7c23 */ /* 0x100fe200080108c8 */
[----:B------:R-:W-:Y:S01]  /*5090*/  @P1 FSEL R11, R11, -INF , !P4 ;  /* 0xff8000000b0b1808 */ /* 0x000fe20006000000 */
[----:B------:R-:W-:Y:S01]  /*50a0*/  FMUL.FTZ R128, R128, UR10 ;  /* 0x0000000a80807c20 */ /* 0x000fe20008410000 */
[----:B------:R-:W-:Y:S03]  /*50b0*/  PLOP3.LUT P4, PT, PT, PT, UP1, 0x80, 0x8 ;  /* 0x000000000008781c */ /* 0x000fe60003f8f018 */
[----:B------:R-:W2:Y:S01]  /*50c0*/  MUFU.TANH R199, R199 ;  /* 0x000000c700c77308 */ /* 0x000ea20000002400 */
[----:B------:R-:W-:Y:S01]  /*50d0*/  IABS R227, R227 ;  /* 0x000000e300e37213 */ /* 0x000fe20000000000 */
[----:B------:R-:W-:Y:S01]  /*50e0*/  FFMA.FTZ R11, R11, UR9, -R200 ;  /* 0x000000090b0b7c23 */ /* 0x000fe200080108c8 */
[----:B------:R-:W-:Y:S01]  /*50f0*/  PLOP3.LUT P1, PT, PT, PT, UP1, 0x80, 0x8 ;  /* 0x000000000008781c */ /* 0x000fe20003f2f018 */
[C---:B------:R-:W-:Y:S01]  /*5100*/  @P0 VIADD R9, R130.reuse, 0x18 ;  /* 0x0000001882090836 */ /* 0x040fe20000000000 */
[----:B------:R-:W-:Y:S02]  /*5110*/  IABS R202, R234 ;  /* 0x000000ea00ca7213 */ /* 0x000fe40000000000 */
[----:B------:R-:W-:Y:S03]  /*5120*/  PLOP3.LUT P0, PT, PT, PT, UP1, 0x80, 0x8 ;  /* 0x000000000008781c */ /* 0x000fe60003f0f018 */
[----:B------:R-:W-:Y:S01]  /*5130*/  MUFU.EX2 R207, R207 ;  /* 0x000000cf00cf7308 */ /* 0x000fe20000000800 */
[----:B------:R-:W-:Y:S02]  /*5140*/  I2FP.F32.S32 R227, R227 ;  /* 0x000000e300e37245 */ /* 0x000fe40000201400 */
[----:B------:R-:W-:Y:S02]  /*5150*/  I2FP.F32.S32 R10, R202 ;  /* 0x000000ca000a7245 */ /* 0x000fe40000201400 */
[----:B------:R-:W-:Y:S01]  /*5160*/  @P5 IADD3 R130, PT, PT, R130, 0x19, RZ ;  /* 0x0000001982825810 */ /* 0x000fe20007ffe0ff */
[----:B-1----:R-:W-:Y:S01]  /*5170*/  FFMA.FTZ R227, R227, -UR13, R196 ;  /* 0x8000000de3e37c23 */ /* 0x002fe200080100c4 */
[----:B------:R-:W-:Y:S01]  /*5180*/  @P2 ISETP.GE.AND P2, PT, R9, UR35, PT ;  /* 0x0000002309002c0c */ /* 0x000fe2000bf46270 */
[----:B------:R-:W-:Y:S01]  /*5190*/  FFMA.FTZ R9, R10, -UR13, R197 ;  /* 0x8000000d0a097c23 */ /* 0x000fe200080100c5 */
[----:B------:R-:W-:Y:S01]  /*51a0*/  @P4 ISETP.GE.AND P5, PT, R130, UR35, PT ;  /* 0x0000002382004c0c */ /* 0x000fe2000bfa6270 */
[----:B--2---:R-:W-:Y:S01]  /*51b0*/  FFMA.FTZ R130, R224, -UR13, R199 ;  /* 0x8000000de0827c23 */ /* 0x004fe200080100c7 */
[----:B------:R-:W-:Y:S01]  /*51c0*/  @P1 FSEL R227, R227, -INF , !P2 ;  /* 0xff800000e3e31808 */ /* 0x000fe20005000000 */
[----:B------:R-:W1:Y:S01]  /*51d0*/  MUFU.EX2 R206, R206 ;  /* 0x000000ce00ce7308 */ /* 0x000e620000000800 */
[----:B------:R-:W-:Y:S01]  /*51e0*/  PLOP3.LUT P1, PT, PT, PT, UP1, 0x80, 0x8 ;  /* 0x000000000008781c */ /* 0x000fe20003f2f018 */
[----:B------:R-:W-:Y:S01]  /*51f0*/  FFMA.FTZ R196, -R196, R196, 1 ;  /* 0x3f800000c4c47423 */ /* 0x000fe200000101c4 */
[----:B------:R-:W-:Y:S01]  /*5200*/  @P0 FSEL R9, R9, -INF , !P5 ;  /* 0xff80000009090808 */ /* 0x000fe20006800000 */
[--C-:B------:R-:W-:Y:S01]  /*5210*/  FFMA.FTZ R13, R227, UR9, -R198.reuse ;  /* 0x00000009e30d7c23 */ /* 0x100fe200080108c6 */
[----:B------:R-:W-:Y:S01]  /*5220*/  PLOP3.LUT P4, PT, PT, PT, UP1, 0x80, 0x8 ;  /* 0x000000000008781c */ /* 0x000fe20003f8f018 */
[----:B------:R-:W-:Y:S01]  /*5230*/  FFMA.FTZ R197, -R197, R197, 1 ;  /* 0x3f800000c5c57423 */ /* 0x000fe200000101c5 */
[----:B------:R-:W-:Y:S01]  /*5240*/  FMUL.FTZ R196, R196, UR10 ;  /* 0x0000000ac4c47c20 */ /* 0x000fe20008410000 */
[----:B------:R-:W-:Y:S01]  /*5250*/  FFMA.FTZ R198, R9, UR9, -R198 ;  /* 0x0000000909c67c23 */ /* 0x000fe200080108c6 */
[----:B------:R-:W-:Y:S01]  /*5260*/  FFMA.FTZ R9, R201, -UR13, R225 ;  /* 0x8000000dc9097c23 */ /* 0x000fe200080100e1 */
[----:B------:R-:W-:Y:S01]  /*5270*/  MUFU.EX2 R205, R205 ;  /* 0x000000cd00cd7308 */ /* 0x000fe20000000800 */
[----:B------:R-:W-:Y:S01]  /*5280*/  LEA R225, R235, UR4, 0x1 ;  /* 0x00000004ebe17c11 */ /* 0x000fe2000f8e08ff */
[----:B------:R-:W-:Y:S02]  /*5290*/  FMUL.FTZ R197, R197, UR10 ;  /* 0x0000000ac5c57c20 */ /* 0x000fe40008410000 */
[----:B------:R-:W-:Y:S02]  /*52a0*/  @P1 FSEL R130, R130, -INF , !P2 ;  /* 0xff80000082821808 */ /* 0x000fe40005000000 */
[----:B------:R-:W-:Y:S04]  /*52b0*/  IADD3 R115, PT, PT, R225, R219, RZ ;  /* 0x000000dbe1737210 */ /* 0x000fe80007ffe0ff */
[----:B------:R2:W-:Y:S01]  /*52c0*/  MUFU.EX2 R224, R198 ;  /* 0x000000c600e07308 */ /* 0x0005e20000000800 */
[----:B------:R-:W-:Y:S01]  /*52d0*/  @P4 FSEL R9, R9, -INF , !P5 ;  /* 0xff80000009094808 */ /* 0x000fe20006800000 */
[--C-:B------:R-:W-:Y:S01]  /*52e0*/  FFMA.FTZ R201, R130, UR9, -R200.reuse ;  /* 0x0000000982c97c23 */ /* 0x100fe200080108c8 */
[----:B-1----:R-:W-:Y:S02]  /*52f0*/  F2FP.BF16.F32.PACK_AB R17, R206, R207 ;  /* 0x000000cfce11723e */ /* 0x002fe400000010ff */
[----:B------:R-:W-:Y:S01]  /*5300*/  IADD3 R112, PT, PT, R225, R218, RZ ;  /* 0x000000dae1707210 */ /* 0x000fe20007ffe0ff */
[----:B------:R-:W-:Y:S04]  /*5310*/  FFMA.FTZ R200, R9, UR9, -R200 ;  /* 0x0000000909c87c23 */ /* 0x000fe800080108c8 */
[----:B------:R-:W1:Y:S10]  /*5320*/  MUFU.EX2 R204, R204 ;  /* 0x000000cc00cc7308 */ /* 0x000e740000000800 */
[----:B------:R3:W-:Y:S01]  /*5330*/  MUFU.EX2 R202, R11 ;  /* 0x0000000b00ca7308 */ /* 0x0007e20000000800 */
[----:B--2---:R-:W-:Y:S05]  /*5340*/  LEA R198, R248, UR4, 0x1 ;  /* 0x00000004f8c67c11 */ /* 0x004fea000f8e08ff */
[----:B------:R-:W-:Y:S01]  /*5350*/  VIADD R9, R198, 0x2a000 ;  /* 0x0002a000c6097836 */ /* 0x000fe20000000000 */
[----:B------:R-:W-:Y:S03]  /*5360*/  STS [R198+0x2a000], R19 ;  /* 0x02a00013c6007388 */ /* 0x000fe60000000800 */
[----:B------:R-:W-:Y:S01]  /*5370*/  MUFU.EX2 R228, R228 ;  /* 0x000000e400e47308 */ /* 0x000fe20000000800 */
[----:B-1----:R-:W-:Y:S01]  /*5380*/  F2FP.BF16.F32.PACK_AB R18, R204, R205 ;  /* 0x000000cdcc12723e */ /* 0x002fe200000010ff */
[C---:B------:R-:W-:Y:S01]  /*5390*/  VIADD R130, R198.reuse, 0x2a020 ;  /* 0x0002a020c6827836 */ /* 0x040fe20000000000 */
[----:B------:R-:W-:Y:S01]  /*53a0*/  STS [R198+0x2a400], R17 ;  /* 0x02a40011c6007388 */ /* 0x000fe20000000800 */
[----:B------:R-:W-:Y:S06]  /*53b0*/  @P6 IADD3 R130, PT, PT, R9, -0x20, RZ ;  /* 0xffffffe009826810 */ /* 0x000fec0007ffe0ff */
[----:B------:R-:W1:Y:S01]  /*53c0*/  MUFU.EX2 R226, R226 ;  /* 0x000000e200e27308 */ /* 0x000e620000000800 */
[----:B---3--:R-:W-:Y:S05]  /*53d0*/  IMAD.IADD R11, R198, 0x1, R247 ;  /* 0x00000001c60b7824 */ /* 0x008fea00078e02f7 */
[----:B------:R-:W-:Y:S04]  /*53e0*/  STS [R11+0x2a000], R102 ;  /* 0x02a000660b007388 */ /* 0x000fe80000000800 */
[----:B------:R-:W2:Y:S02]  /*53f0*/  MUFU.EX2 R203, R203 ;  /* 0x000000cb00cb7308 */ /* 0x000ea40000000800 */
[----:B------:R-:W-:Y:S08]  /*5400*/  STS [R11+0x2a400], R18 ;  /* 0x02a400120b007388 */ /* 0x000ff00000000800 */
[----:B------:R3:W4:Y:S01]  /*5410*/  MUFU.EX2 R227, R13 ;  /* 0x0000000d00e37308 */ /* 0x0007220000000800 */
[----:B-1----:R-:W-:Y:S05]  /*5420*/  F2FP.BF16.F32.PACK_AB R15, R226, R228 ;  /* 0x000000e4e20f723e */ /* 0x002fea00000010ff */
[----:B------:R-:W-:Y:S04]  /*5430*/  STS [R130], R15 ;  /* 0x0000000f82007388 */ /* 0x000fe80000000800 */
[----:B------:R-:W-:Y:S01]  /*5440*/  MUFU.EX2 R201, R201 ;  /* 0x000000c900c97308 */ /* 0x000fe20000000800 */
[----:B--2---:R-:W-:Y:S05]  /*5450*/  F2FP.BF16.F32.PACK_AB R9, R202, R203 ;  /* 0x000000cbca09723e */ /* 0x004fea00000010ff */
[----:B------:R-:W-:Y:S04]  /*5460*/  STS [R130+0x400], R9 ;  /* 0x0004000982007388 */ /* 0x000fe80000000800 */
[----:B------:R-:W1:Y:S01]  /*5470*/  MUFU.EX2 R200, R200 ;  /* 0x000000c800c87308 */ /* 0x000e620000000800 */
[----:B---3--:R-:W-:Y:S02]  /*5480*/  IADD3 R13, PT, PT, R247, R130, RZ ;  /* 0x00000082f70d7210 */ /* 0x008fe40007ffe0ff */
[----:B----4-:R-:W-:Y:S05]  /*5490*/  F2FP.BF16.F32.PACK_AB R10, R224, R227 ;  /* 0x000000e3e00a723e */ /* 0x010fea00000010ff */
        /* <DEDUP_REMOVED lines=11> */
[C---:B------:R-:W-:Y:S01]  /*5550*/  HMMA.16816.F32.BF16 R8, R84.reuse, R90, RZ ;  /* 0x0000005a5408723c */ /* 0x040fe200000418ff */
[----:B------:R-:W1:Y:S07]  /*5560*/  LDSM.16.M88.4 R88, [R116+0x10000] ;  /* 0x010000007458783b */ /* 0x000e6e0000000200 */
[C---:B--2---:R-:W-:Y:S08]  /*5570*/  HMMA.16816.F32.BF16 R12, R84.reuse, R92, RZ ;  /* 0x0000005c540c723c */ /* 0x044ff000000418ff */
[----:B------:R-:W-:Y:S01]  /*5580*/  HMMA.16816.F32.BF16 R16, R84, R94, RZ ;  /* 0x0000005e5410723c */ /* 0x000fe200000418ff */
[----:B------:R-:W2:Y:S07]  /*5590*/  LDSM.16.M88.4 R84, [R112+0x20800] ;  /* 0x020800007054783b */ /* 0x000eae0000000200 */
[C---:B---3--:R-:W-:Y:S05]  /*55a0*/  HMMA.16816.F32.BF16 R4, R96.reuse, R100, R4 ;  /* 0x000000646004723c */ /* 0x048fea0000041804 */
[----:B------:R-:W-:Y:S01]  /*55b0*/  IMAD.MOV.U32 R100, RZ, RZ, R114 ;  /* 0x000000ffff647224 */ /* 0x000fe200078e0072 */
[----:B------:R-:W-:Y:S01]  /*55c0*/  MOV R101, R113 ;  /* 0x0000007100657202 */ /* 0x000fe20000000f00 */
[C---:B------:R-:W-:Y:S01]  /*55d0*/  IMAD.IADD R114, R219.reuse, 0x1, R116 ;  /* 0x00000001db727824 */ /* 0x040fe200078e0274 */
[C---:B------:R-:W-:Y:S03]  /*55e0*/  HMMA.16816.F32.BF16 R8, R96.reuse, R102, R8 ;  /* 0x000000666008723c */ /* 0x040fe60000041808 */
[----:B------:R-:W-:Y:S01]  /*55f0*/  IADD3 R113, PT, PT, R219, R112, RZ ;  /* 0x00000070db717210 */ /* 0x000fe20007ffe0ff */
[----:B------:R-:W-:Y:S04]  /*5600*/  LDSM.16.M88.4 R92, [R114+0x10000] ;  /* 0x01000000725c783b */ /* 0x000fe80000000200 */
[C---:B----4-:R-:W-:Y:S08]  /*5610*/  HMMA.16816.F32.BF16 R12, R96.reuse, R104, R12 ;  /* 0x00000068600c723c */ /* 0x050ff0000004180c */
[----:B------:R-:W-:Y:S01]  /*5620*/  HMMA.16816.F32.BF16 R16, R96, R106, R16 ;  /* 0x0000006a6010723c */ /* 0x000fe20000041810 */
[----:B------:R-:W3:Y:S01]  /*5630*/  LDSM.16.M88.4 R96, [R113+0x20000] ;  /* 0x020000007160783b */ /* 0x000ee20000000200 */
[----:B------:R-:W-:Y:S01]  /*5640*/  IMAD.U32 R106, RZ, RZ, UR16 ;  /* 0x00000010ff6a7e24 */ /* 0x000fe2000f8e00ff */
[----:B------:R-:W-:Y:S05]  /*5650*/  MOV R107, UR17 ;  /* 0x00000011006b7c02 */ /* 0x000fea0008000f00 */
[C---:B-1----:R-:W-:Y:S05]  /*5660*/  HMMA.16816.F32.BF16 R4, R88.reuse, R108, R4 ;  /* 0x0000006c5804723c */ /* 0x042fea0000041804 */
[----:B------:R-:W-:Y:S03]  /*5670*/  IMAD.MOV.U32 R108, RZ, RZ, R100 ;  /* 0x000000ffff6c7224 */ /* 0x000fe600078e0064 */
[C---:B------:R-:W-:Y:S03]  /*5680*/  HMMA.16816.F32.BF16 R8, R88.reuse, R110, R8 ;  /* 0x0000006e5808723c */ /* 0x040fe60000041808 */
[----:B------:R-:W-:Y:S02]  /*5690*/  MOV R111, R101 ;  /* 0x00000065006f7202 */ /* 0x000fe40000000f00 */
[----:B------:R-:W-:Y:S03]  /*56a0*/  LDSM.16.M88.4 R100, [R225+0x22000] ;  /* 0x02200000e164783b */ /* 0x000fe60000000200 */
[C---:B--2---:R-:W-:Y:S08]  /*56b0*/  HMMA.16816.F32.BF16 R12, R88.reuse, R84, R12 ;  /* 0x00000054580c723c */ /* 0x044ff0000004180c */
[----:B------:R-:W-:Y:S01]  /*56c0*/  HMMA.16816.F32.BF16 R16, R88, R86, R16 ;  /* 0x000000565810723c */ /* 0x000fe20000041810 */
[----:B------:R-:W1:Y:S06]  /*56d0*/  LDSM.16.M88.4 R84, [R113+0x20800] ;  /* 0x020800007154783b */ /* 0x000e6c0000000200 */
[----:B------:R-:W2:Y:S01]  /*56e0*/  LDSM.16.M88.4 R88, [R118+0x12000] ;  /* 0x012000007658783b */ /* 0x000ea20000000200 */
[C---:B---3--:R-:W-:Y:S08]  /*56f0*/  HMMA.16816.F32.BF16 R4, R92.reuse, R96, R4 ;  /* 0x000000605c04723c */ /* 0x048ff00000041804 */
[C---:B------:R-:W-:Y:S01]  /*5700*/  HMMA.16816.F32.BF16 R8, R92.reuse, R98, R8 ;  /* 0x000000625c08723c */ /* 0x040fe20000041808 */
[----:B------:R-:W3:Y:S07]  /*5710*/  LDSM.16.M88.4 R96, [R225+0x22800] ;  /* 0x02280000e160783b */ /* 0x000eee0000000200 */
        /* <DEDUP_REMOVED lines=26> */
[C---:B------:R-:W-:Y:S03]  /*58c0*/  HMMA.16816.F32.BF16 R8, R84.reuse, R102, R8 ;  /* 0x000000665408723c */ /* 0x040fe60000041808 */
[C---:B------:R-:W-:Y:S04]  /*58d0*/  LEA R102, P0, R231.reuse, R106, 0x2 ;  /* 0x0000006ae7667211 */ /* 0x040fe800078010ff */
[----:B------:R-:W-:Y:S01]  /*58e0*/  LEA.HI.X R103, R231, R107, RZ, 0x2, P0 ;  /* 0x0000006be7677211 */ /* 0x000fe200000f14ff */
[C---:B---3--:R-:W-:Y:S01]  /*58f0*/  HMMA.16816.F32.BF16 R12, R84.reuse, R96, R12 ;  /* 0x00000060540c723c */ /* 0x048fe2000004180c */
[----:B------:R-:W-:Y:S06]  /*5900*/  LDSM.16.M88.4 R104, [R113+0x26800] ;  /* 0x026800007168783b */ /* 0x000fec0000000200 */
[----:B------:R-:W2:Y:S01]  /*5910*/  LDG.E R109, desc[UR36][R102.64] ;  /* 0x00000024666d7981 */ /* 0x000ea2000c1e1900 */
[----:B------:R-:W-:Y:S05]  /*5920*/  HMMA.16816.F32.BF16 R16, R84, R98, R16 ;  /* 0x000000625410723c */ /* 0x000fea0000041810 */
[----:B------:R-:W1:Y:S06]  /*5930*/  LDSM.16.M88.4 R84, [R225+0x24000] ;  /* 0x02400000e154783b */ /* 0x000e6c0000000200 */
[----:B------:R3:W4:Y:S06]  /*5940*/  LDG.E R110, desc[UR36][R102.64+0x20] ;  /* 0x00002024666e7981 */ /* 0x00072c000c1e1900 */
[----:B------:R-:W-:Y:S06]  /*5950*/  LDSM.16.M88.4 R96, [R115+0x24000] ;  /* 0x024000007360783b */ /* 0x000fec0000000200 */
[----:B---3--:R-:W-:Y:S01]  /*5960*/  LDSM.16.M88.4 R100, [R225+0x26000] ;  /* 0x02600000e164783b */ /* 0x008fe20000000200 */
[C---:B-1----:R-:W-:Y:S08]  /*5970*/  HMMA.16816.F32.BF16 R4, R88.reuse, R84, R4 ;  /* 0x000000545804723c */ /* 0x042ff00000041804 */
[C---:B------:R-:W-:Y:S01]  /*5980*/  HMMA.16816.F32.BF16 R8, R88.reuse, R86, R8 ;  /* 0x000000565808723c */ /* 0x040fe20000041808 */
[----:B------:R-:W1:Y:S07]  /*5990*/  LDSM.16.M88.4 R84, [R117+0x14000] ;  /* 0x014000007554783b */ /* 0x000e6e0000000200 */
[C---:B------:R-:W-:Y:S08]  /*59a0*/  HMMA.16816.F32.BF16 R12, R88.reuse, R92, R12 ;  /* 0x0000005c580c723c */ /* 0x040ff0000004180c */
[----:B------:R-:W-:Y:S01]  /*59b0*/  HMMA.16816.F32.BF16 R16, R88, R94, R16 ;  /* 0x0000005e5810723c */ /* 0x000fe20000041810 */
[----:B------:R-:W3:Y:S06]  /*59c0*/  LDSM.16.M88.4 R88, [R115+0x24800] ;  /* 0x024800007358783b */ /* 0x000eec0000000200 */
[----:B------:R-:W-:Y:S01]  /*59d0*/  LDSM.16.M88.4 R92, [R116+0x14000] ;  /* 0x01400000745c783b */ /* 0x000fe20000000200 */
[C---:B-1----:R-:W-:Y:S08]  /*59e0*/  HMMA.16816.F32.BF16 R4, R84.reuse, R96, R4 ;  /* 0x000000605404723c */ /* 0x042ff00000041804 */
[C---:B------:R-:W-:Y:S01]  /*59f0*/  HMMA.16816.F32.BF16 R8, R84.reuse, R98, R8 ;  /* 0x000000625408723c */ /* 0x040fe20000041808 */
[----:B------:R-:W1:Y:S07]  /*5a00*/  LDSM.16.M88.4 R96, [R112+0x24000] ;  /* 0x024000007060783b */ /* 0x000e6e0000000200 */
[C---:B---3--:R-:W-:Y:S08]  /*5a10*/  HMMA.16816.F32.BF16 R12, R84.reuse, R88, R12 ;  /* 0x00000058540c723c */ /* 0x048ff0000004180c */
        /* <DEDUP_REMOVED lines=9> */
[----:B------:R-:W3:Y:S01]  /*5ab0*/  LDSM.16.M88.4 R92, [R118+0x16000] ;  /* 0x01600000765c783b */ /* 0x000ee20000000200 */
[C---:B-1----:R-:W-:Y:S08]  /*5ac0*/  HMMA.16816.F32.BF16 R4, R88.reuse, R96, R4 ;  /* 0x000000605804723c */ /* 0x042ff00000041804 */
[C---:B------:R-:W-:Y:S01]  /*5ad0*/  HMMA.16816.F32.BF16 R8, R88.reuse, R98, R8 ;  /* 0x000000625808723c */ /* 0x040fe20000041808 */
[----:B------:R-:W1:Y:S07]  /*5ae0*/  LDSM.16.M88.4 R96, [R225+0x26800] ;  /* 0x02680000e160783b */ /* 0x000e6e0000000200 */
[C---:B---3--:R-:W-:Y:S08]  /*5af0*/  HMMA.16816.F32.BF16 R12, R88.reuse, R84, R12 ;  /* 0x00000054580c723c */ /* 0x048ff0000004180c */
[----:B------:R-:W-:Y:S01]  /*5b00*/  HMMA.16816.F32.BF16 R16, R88, R86, R16 ;  /* 0x000000565810723c */ /* 0x000fe20000041810 */
[----:B------:R-:W-:Y:S06]  /*5b10*/  LDSM.16.M88.4 R84, [R117+0x16000] ;  /* 0x016000007554783b */ /* 0x000fec0000000200 */
[----:B------:R-:W3:Y:S01]  /*5b20*/  LDSM.16.M88.4 R88, [R115+0x26000] ;  /* 0x026000007358783b */ /* 0x000ee20000000200 */
[C---:B------:R-:W-:Y:S08]  /*5b30*/  HMMA.16816.F32.BF16 R4, R92.reuse, R100, R4 ;  /* 0x000000645c04723c */ /* 0x040ff00000041804 */
[C---:B------:R-:W-:Y:S01]  /*5b40*/  HMMA.16816.F32.BF16 R8, R92.reuse, R102, R8 ;  /* 0x000000665c08723c */ /* 0x040fe20000041808 */
[----:B------:R-:W3:Y:S07]  /*5b50*/  LDSM.16.M88.4 R100, [R115+0x26800] ;  /* 0x026800007364783b */ /* 0x000eee0000000200 */
[C---:B-1----:R-:W-:Y:S08]  /*5b60*/  HMMA.16816.F32.BF16 R12, R92.reuse, R96, R12 ;  /* 0x000000605c0c723c */ /* 0x042ff0000004180c */
[----:B------:R-:W-:Y:S01]  /*5b70*/  HMMA.16816.F32.BF16 R16, R92, R98, R16 ;  /* 0x000000625c10723c */ /* 0x000fe20000041810 */
[----:B------:R-:W-:Y:S06]  /*5b80*/  LDSM.16.M88.4 R92, [R116+0x16000] ;  /* 0x01600000745c783b */ /* 0x000fec0000000200 */
[----:B------:R-:W1:Y:S01]  /*5b90*/  LDSM.16.M88.4 R96, [R112+0x26000] ;  /* 0x026000007060783b */ /* 0x000e620000000200 */
[C---:B---3--:R-:W-:Y:S08]  /*5ba0*/  HMMA.16816.F32.BF16 R4, R84.reuse, R88, R4 ;  /* 0x000000585404723c */ /* 0x048ff00000041804 */
[C---:B------:R-:W-:Y:S01]  /*5bb0*/  HMMA.16816.F32.BF16 R8, R84.reuse, R90, R8 ;  /* 0x0000005a5408723c */ /* 0x040fe20000041808 */
[----:B------:R-:W3:Y:S07]  /*5bc0*/  LDSM.16.M88.4 R88, [R112+0x26800] ;  /* 0x026800007058783b */ /* 0x000eee0000000200 */
[C---:B------:R-:W-:Y:S08]  /*5bd0*/  HMMA.16816.F32.BF16 R12, R84.reuse, R100, R12 ;  /* 0x00000064540c723c */ /* 0x040ff0000004180c */
[----:B------:R-:W-:Y:S01]  /*5be0*/  HMMA.16816.F32.BF16 R16, R84, R102, R16 ;  /* 0x000000665410723c */ /* 0x000fe20000041810 */
[----:B------:R-:W-:Y:S06]  /*5bf0*/  LDSM.16.M88.4 R84, [R114+0x16000] ;  /* 0x016000007254783b */ /* 0x000fec0000000200 */
[----:B------:R-:W2:Y:S01]  /*5c00*/  LDSM.16.M88.4 R100, [R113+0x26000] ;  /* 0x026000007164783b */ /* 0x000ea20000000200 */
[C---:B-1----:R-:W-:Y:S08]  /*5c10*/  HMMA.16816.F32.BF16 R4, R92.reuse, R96, R4 ;  /* 0x000000605c04723c */ /* 0x042ff00000041804 */
[C---:B------:R-:W-:Y:S08]  /*5c20*/  HMMA.16816.F32.BF16 R8, R92.reuse, R98, R8 ;  /* 0x000000625c08723c */ /* 0x040ff00000041808 */
[C---:B---3--:R-:W-:Y:S08]  /*5c30*/  HMMA.16816.F32.BF16 R12, R92.reuse, R88, R12 ;  /* 0x000000585c0c723c */ /* 0x048ff0000004180c */
[----:B------:R-:W-:Y:S08]  /*5c40*/  HMMA.16816.F32.BF16 R16, R92, R90, R16 ;  /* 0x0000005a5c10723c */ /* 0x000ff00000041810 */
[C---:B--2---:R-:W-:Y:S08]  /*5c50*/  HMMA.16816.F32.BF16 R4, R84.reuse, R100, R4 ;  /* 0x000000645404723c */ /* 0x044ff00000041804 */
[C---:B------:R-:W-:Y:S08]  /*5c60*/  HMMA.16816.F32.BF16 R8, R84.reuse, R102, R8 ;  /* 0x000000665408723c */ /* 0x040ff00000041808 */
[C---:B------:R-:W-:Y:S03]  /*5c70*/  HMMA.16816.F32.BF16 R12, R84.reuse, R104, R12 ;  /* 0x00000068540c723c */ /* 0x040fe6000004180c */
[C---:B------:R-:W-:Y:S01]  /*5c80*/  FADD.FTZ R103, -R109.reuse, R5 ;  /* 0x000000056d677221 */ /* 0x040fe20000010100 */
[----:B------:R-:W-:Y:S03]  /*5c90*/  FADD.FTZ R102, -R109, R4 ;  /* 0x000000046d667221 */ /* 0x000fe60000010100 */
[----:B------:R-:W-:Y:S01]  /*5ca0*/  FMUL.FTZ R103, R108, R103 ;  /* 0x000000676c677220 */ /* 0x000fe20000410000 */
[----:B------:R-:W-:Y:S03]  /*5cb0*/  HMMA.16816.F32.BF16 R16, R84, R106, R16 ;  /* 0x0000006a5410723c */ /* 0x000fe60000041810 */
[----:B------:R-:W-:Y:S01]  /*5cc0*/  FMUL.FTZ R121, R121, R103 ;  /* 0x0000006779797220 */ /* 0x000fe20000410000 */
[----:B------:R-:W-:Y:S01]  /*5cd0*/  FMUL.FTZ R102, R111, R102 ;  /* 0x000000666f667220 */ /* 0x000fe20000410000 */
[C---:B------:R-:W-:Y:S01]  /*5ce0*/  FADD.FTZ R105, -R109.reuse, R8 ;  /* 0x000000086d697221 */ /* 0x040fe20000010100 */
[----:B------:R-:W-:Y:S01]  /*5cf0*/  FADD.FTZ R9, -R109, R9 ;  /* 0x000000096d097221 */ /* 0x000fe20000010100 */
[----:B------:R-:W-:Y:S01]  /*5d00*/  LOP3.LUT R85, R212, 0x20, RZ, 0xc0, !PT ;  /* 0x00000020d4557812 */ /* 0x000fe200078ec0ff */
[----:B------:R-:W-:Y:S01]  /*5d10*/  FMUL.FTZ R119, R119, R102 ;  /* 0x0000006677777220 */ /* 0x000fe20000410000 */
[----:B------:R-:W-:Y:S01]  /*5d20*/  FMUL.FTZ R105, R209, R105 ;  /* 0x00000069d1697220 */ /* 0x000fe20000410000 */
[----:B------:R-:W-:Y:S02]  /*5d30*/  IMAD.SHL.U32 R209, R214, 0x20, RZ ;  /* 0x00000020d6d17824 */ /* 0x000fe400078e00ff */
[C---:B------:R-:W-:Y:S01]  /*5d40*/  FADD.FTZ R103, -R109.reuse, R12 ;  /* 0x0000000c6d677221 */ /* 0x040fe20000010100 */
[----:B------:R-:W-:Y:S01]  /*5d50*/  FADD.FTZ R13, -R109, R13 ;  /* 0x0000000d6d0d7221 */ /* 0x000fe20000010100 */
[----:B------:R-:W-:Y:S01]  /*5d60*/  FMUL.FTZ R9, R208, R9 ;  /* 0x00000009d0097220 */ /* 0x000fe20000410000 */
[----:B------:R-:W-:Y:S01]  /*5d70*/  FMUL.FTZ R123, R123, R105 ;  /* 0x000000697b7b7220 */ /* 0x000fe20000410000 */
[----:B------:R-:W-:Y:S01]  /*5d80*/  FMUL.FTZ R228, R228, R103 ;  /* 0x00000067e4e47220 */ /* 0x000fe20000410000 */
[----:B------:R-:W-:Y:S01]  /*5d90*/  FMUL.FTZ R226, R226, R13 ;  /* 0x0000000de2e27220 */ /* 0x000fe20000410000 */
[----:B------:R-:W-:Y:S01]  /*5da0*/  SHF.R.U32.HI R84, RZ, 0x3, R214 ;  /* 0x00000003ff547819 */ /* 0x000fe200000116d6 */
[----:B------:R-:W-:Y:S01]  /*5db0*/  FMUL.FTZ R125, R125, R9 ;  /* 0x000000097d7d7220 */ /* 0x000fe20000410000 */
[----:B------:R-:W-:Y:S01]  /*5dc0*/  FADD.FTZ R102, -R109, R16 ;  /* 0x000000106d667221 */ /* 0x000fe20000010100 */
[----:B------:R-:W-:Y:S01]  /*5dd0*/  F2FP.BF16.F32.PACK_AB R119, R121, R119 ;  /* 0x000000777977723e */ /* 0x000fe200000010ff */
[----:B------:R-:W-:Y:S01]  /*5de0*/  FADD.FTZ R17, -R109, R17 ;  /* 0x000000116d117221 */ /* 0x000fe20000010100 */
[----:B------:R-:W-:Y:S01]  /*5df0*/  FMUL.FTZ R127, R127, R228 ;  /* 0x000000e47f7f7220 */ /* 0x000fe20000410000 */
[----:B------:R-:W-:Y:S01]  /*5e00*/  LOP3.LUT R85, R85, 0x18, R84, 0xf8, !PT ;  /* 0x0000001855557812 */ /* 0x000fe200078ef854 */
[----:B------:R-:W-:Y:S01]  /*5e10*/  FMUL.FTZ R128, R128, R226 ;  /* 0x000000e280807220 */ /* 0x000fe20000410000 */
[----:B------:R-:W-:Y:S01]  /*5e20*/  FMUL.FTZ R227, R227, R102 ;  /* 0x00000066e3e37220 */ /* 0x000fe20000410000 */
[----:B------:R-:W-:Y:S01]  /*5e30*/  SHF.L.U32 R208, R214, 0x6, RZ ;  /* 0x00000006d6d07819 */ /* 0x000fe200000006ff */
[----:B------:R-:W-:Y:S01]  /*5e40*/  FMUL.FTZ R224, R224, R17 ;  /* 0x00000011e0e07220 */ /* 0x000fe20000410000 */
[----:B------:R-:W-:Y:S01]  /*5e50*/  F2FP.BF16.F32.PACK_AB R123, R125, R123 ;  /* 0x0000007b7d7b723e */ /* 0x000fe200000010ff */
[----:B------:R-:W-:Y:S01]  /*5e60*/  FMUL.FTZ R196, R196, R227 ;  /* 0x000000e3c4c47220 */ /* 0x000fe20000410000 */
[----:B------:R-:W-:Y:S01]  /*5e70*/  F2FP.BF16.F32.PACK_AB R127, R128, R127 ;  /* 0x0000007f807f723e */ /* 0x000fe200000010ff */
[----:B------:R-:W-:Y:S01]  /*5e80*/  FMUL.FTZ R197, R197, R224 ;  /* 0x000000e0c5c57220 */ /* 0x000fe20000410000 */
[C---:B----4-:R-:W-:Y:S01]  /*5e90*/  FADD.FTZ R128, -R110.reuse, R6 ;  /* 0x000000066e807221 */ /* 0x050fe20000010100 */
        /* <DEDUP_REMOVED lines=71> */
.L_x_2244:
[----:B------:R-:W2:Y:S01]  /*6310*/  LDL.LU R6, [R1] ;  /* 0x0000000001067983 */ /* 0x000ea20000300800 */
[----:B------:R-:W-:Y:S01]  /*6320*/  FFMA.FTZ R120, -R120, R120, 1 ;  /* 0x3f80000078787423 */ /* 0x000fe20000010178 */
[----:B------:R-:W-:Y:S01]  /*6330*/  FFMA.FTZ R122, -R122, R122, 1 ;  /* 0x3f8000007a7a7423 */ /* 0x000fe2000001017a */
[----:B------:R-:W-:Y:S01]  /*6340*/  FMUL.FTZ R121, R206, R121 ;  /* 0x00000079ce797220 */ /* 0x000fe20000410000 */
[----:B------:R-:W-:Y:S01]  /*6350*/  FMUL.FTZ R128, R207, R128 ;  /* 0x00000080cf807220 */ /* 0x000fe20000410000 */
[----:B-1----:R-:W-:Y:S01]  /*6360*/  FMUL.FTZ R5, R120, UR10 ;  /* 0x0000000a78057c20 */ /* 0x002fe20008410000 */
[----:B------:R-:W-:Y:S01]  /*6370*/  FMUL.FTZ R122, R122, UR10 ;  /* 0x0000000a7a7a7c20 */ /* 0x000fe20008410000 */
[C---:B------:R-:W-:Y:S01]  /*6380*/  FADD.FTZ R15, -R110.reuse, R15 ;  /* 0x0000000f6e0f7221 */ /* 0x040fe20000010100 */
[----:B------:R-:W-:Y:S01]  /*6390*/  FFMA.FTZ R129, -R129, R129, 1 ;  /* 0x3f80000081817423 */ /* 0x000fe20000010181 */
[C---:B------:R-:W-:Y:S01]  /*63a0*/  FADD.FTZ R10, -R110.reuse, R10 ;  /* 0x0000000a6e0a7221 */ /* 0x040fe20000010100 */
[----:B------:R-:W-:Y:S01]  /*63b0*/  FADD.FTZ R11, -R110, R11 ;  /* 0x0000000b6e0b7221 */ /* 0x000fe20000010100 */
[----:B------:R-:W-:Y:S01]  /*63c0*/  FFMA.FTZ R124, -R124, R124, 1 ;  /* 0x3f8000007c7c7423 */ /* 0x000fe2000001017c */
[----:B------:R-:W-:Y:S01]  /*63d0*/  FFMA.FTZ R126, -R126, R126, 1 ;  /* 0x3f8000007e7e7423 */ /* 0x000fe2000001017e */
[----:B------:R-:W-:Y:S01]  /*63e0*/  FMUL.FTZ R5, R5, R128 ;  /* 0x0000008005057220 */ /* 0x000fe20000410000 */
[----:B------:R-:W-:Y:S01]  /*63f0*/  FMUL.FTZ R122, R122, R121 ;  /* 0x000000797a7a7220 */ /* 0x000fe20000410000 */
[----:B------:R-:W-:Y:S01]  /*6400*/  FMUL.FTZ R15, R202, R15 ;  /* 0x0000000fca0f7220 */ /* 0x000fe20000410000 */
[----:B------:R-:W-:Y:S01]  /*6410*/  FMUL.FTZ R4, R129, UR10 ;  /* 0x0000000a81047c20 */ /* 0x000fe20008410000 */
[----:B------:R-:W-:Y:S01]  /*6420*/  FMUL.FTZ R10, R205, R10 ;  /* 0x0000000acd0a7220 */ /* 0x000fe20000410000 */
[----:B------:R-:W-:Y:S01]  /*6430*/  FADD.FTZ R14, -R110, R14 ;  /* 0x0000000e6e0e7221 */ /* 0x000fe20000010100 */
[----:B------:R-:W-:Y:S01]  /*6440*/  FMUL.FTZ R11, R204, R11 ;  /* 0x0000000bcc0b7220 */ /* 0x000fe20000410000 */
[----:B------:R-:W-:Y:S01]  /*6450*/  FMUL.FTZ R7, R124, UR10 ;  /* 0x0000000a7c077c20 */ /* 0x000fe20008410000 */
[----:B------:R-:W-:Y:S01]  /*6460*/  FMUL.FTZ R126, R126, UR10 ;  /* 0x0000000a7e7e7c20 */ /* 0x000fe20008410000 */
[----:B------:R-:W-:Y:S01]  /*6470*/  FFMA.FTZ R131, -R131, R131, 1 ;  /* 0x3f80000083837423 */ /* 0x000fe20000010183 */
[----:B------:R-:W-:Y:S01]  /*6480*/  F2FP.BF16.F32.PACK_AB R9, R122, R5 ;  /* 0x000000057a09723e */ /* 0x000fe200000010ff */
[----:B------:R-:W-:Y:S01]  /*6490*/  FMUL.FTZ R15, R4, R15 ;  /* 0x0000000f040f7220 */ /* 0x000fe20000410000 */
[C---:B------:R-:W-:Y:S01]  /*64a0*/  FADD.FTZ R18, -R110.reuse, R18 ;  /* 0x000000126e127221 */ /* 0x040fe20000010100 */
[----:B------:R-:W-:Y:S01]  /*64b0*/  FADD.FTZ R19, -R110, R19 ;  /* 0x000000136e137221 */ /* 0x000fe20000010100 */
[----:B------:R-:W-:Y:S01]  /*64c0*/  FMUL.FTZ R7, R7, R10 ;  /* 0x0000000a07077220 */ /* 0x000fe20000410000 */
[----:B------:R-:W-:Y:S01]  /*64d0*/  FMUL.FTZ R14, R203, R14 ;  /* 0x0000000ecb0e7220 */ /* 0x000fe20000410000 */
[----:B------:R-:W-:Y:S01]  /*64e0*/  FMUL.FTZ R126, R126, R11 ;  /* 0x0000000b7e7e7220 */ /* 0x000fe20000410000 */
[----:B------:R-:W-:Y:S01]  /*64f0*/  FMUL.FTZ R131, R131, UR10 ;  /* 0x0000000a83837c20 */ /* 0x000fe20008410000 */
[----:B------:R-:W-:Y:S01]  /*6500*/  FFMA.FTZ R5, -R199, R199, 1 ;  /* 0x3f800000c7057423 */ /* 0x000fe200000101c7 */
[----:B------:R-:W-:Y:S01]  /*6510*/  SEL R11, R245, 0xfffffff0, !P3 ;  /* 0xfffffff0f50b7807 */ /* 0x000fe20005800000 */
[----:B------:R-:W-:Y:S01]  /*6520*/  FMUL.FTZ R18, R201, R18 ;  /* 0x00000012c9127220 */ /* 0x000fe20000410000 */
[----:B------:R-:W-:Y:S01]  /*6530*/  FMUL.FTZ R14, R131, R14 ;  /* 0x0000000e830e7220 */ /* 0x000fe20000410000 */
[----:B------:R-:W-:Y:S01]  /*6540*/  FMUL.FTZ R19, R200, R19 ;  /* 0x00000013c8137220 */ /* 0x000fe20000410000 */
[----:B------:R-:W-:Y:S01]  /*6550*/  FMUL.FTZ R5, R5, UR10 ;  /* 0x0000000a05057c20 */ /* 0x000fe20008410000 */
[----:B------:R-:W-:Y:S01]  /*6560*/  F2FP.BF16.F32.PACK_AB R126, R126, R7 ;  /* 0x000000077e7e723e */ /* 0x000fe200000010ff */
[----:B------:R-:W-:Y:S01]  /*6570*/  STS [R198+0x28000], R119 ;  /* 0x02800077c6007388 */ /* 0x000fe20000000800 */
[-C--:B------:R-:W-:Y:S01]  /*6580*/  IADD3 R8, PT, PT, R198, R11.reuse, RZ ;  /* 0x0000000bc6087210 */ /* 0x080fe20007ffe0ff */
[----:B------:R-:W-:Y:S01]  /*6590*/  FMUL.FTZ R18, R5, R18 ;  /* 0x0000001205127220 */ /* 0x000fe20000410000 */
[----:B------:R-:W-:Y:S01]  /*65a0*/  F2FP.BF16.F32.PACK_AB R17, R15, R14 ;  /* 0x0000000e0f11723e */ /* 0x000fe200000010ff */
[----:B------:R-:W-:Y:S01]  /*65b0*/  STS [R198+0x28400], R9 ;  /* 0x02840009c6007388 */ /* 0x000fe20000000800 */
[----:B------:R-:W-:Y:S01]  /*65c0*/  F2FP.BF16.F32.PACK_AB R84, R197, R196 ;  /* 0x000000c4c554723e */ /* 0x000fe200000010ff */
[----:B------:R-:W-:Y:S01]  /*65d0*/  IMAD R122, R244, UR8, RZ ;  /* 0x00000008f47a7c24 */ /* 0x000fe2000f8e02ff */
[----:B------:R-:W-:Y:S01]  /*65e0*/  IADD3 R97, PT, PT, R130, R11, RZ ;  /* 0x0000000b82617210 */ /* 0x000fe20007ffe0ff */
[----:B------:R-:W-:Y:S01]  /*65f0*/  STS [R8+0x28000], R123 ;  /* 0x0280007b08007388 */ /* 0x000fe20000000800 */
[----:B------:R-:W-:Y:S02]  /*6600*/  SHF.R.U32.HI R120, RZ, 0x1, R214 ;  /* 0x00000001ff787819 */ /* 0x000fe400000116d6 */
[----:B------:R-:W-:Y:S01]  /*6610*/  SEL R201, R210, 0xffffffc0, !P3 ;  /* 0xffffffc0d2c97807 */ /* 0x000fe20005800000 */
[----:B------:R-:W-:Y:S01]  /*6620*/  STS [R8+0x28400], R126 ;  /* 0x0284007e08007388 */ /* 0x000fe20000000800 */
[----:B------:R-:W-:Y:S03]  /*6630*/  LOP3.LUT R5, R120, 0x10, RZ, 0xc0, !PT ;  /* 0x0000001078057812 */ /* 0x000fe600078ec0ff */
[----:B------:R-:W-:Y:S04]  /*6640*/  STS [R130+-0x2000], R127 ;  /* 0xffe0007f82007388 */ /* 0x000fe80000000800 */
[----:B------:R-:W-:Y:S04]  /*6650*/  STS [R130+-0x1c00], R17 ;  /* 0xffe4001182007388 */ /* 0x000fe80000000800 */
[----:B------:R-:W-:Y:S01]  /*6660*/  STS [R97+-0x2000], R84 ;  /* 0xffe0005461007388 */ /* 0x000fe20000000800 */
[----:B--2---:R-:W-:Y:S01]  /*6670*/  FFMA.FTZ R4, -R6, R6, 1 ;  /* 0x3f80000006047423 */ /* 0x004fe20000010106 */
[----:B------:R-:W-:Y:S03]  /*6680*/  LOP3.LUT R6, R85, 0x1c0, R208, 0xf8, !PT ;  /* 0x000001c055067812 */ /* 0x000fe600078ef8d0 */
[----:B------:R-:W-:Y:S01]  /*6690*/  FMUL.FTZ R4, R4, UR10 ;  /* 0x0000000a04047c20 */ /* 0x000fe20008410000 */
[----:B------:R-:W-:Y:S03]  /*66a0*/  LOP3.LUT R7, R6, 0x38, R211, 0x78, !PT ;  /* 0x0000003806077812 */ /* 0x000fe600078e78d3 */
[----:B------:R-:W-:Y:S01]  /*66b0*/  FMUL.FTZ R19, R4, R19 ;  /* 0x0000001304137220 */ /* 0x000fe20000410000 */
[----:B------:R-:W-:Y:S04]  /*66c0*/  LOP3.LUT R4, R5, 0x8, R214, 0xf8, !PT ;  /* 0x0000000805047812 */ /* 0x000fe800078ef8d6 */
[----:B------:R-:W-:Y:S02]  /*66d0*/  F2FP.BF16.F32.PACK_AB R96, R19, R18 ;  /* 0x000000121360723e */ /* 0x000fe400000010ff */
[----:B------:R-:W-:Y:S03]  /*66e0*/  LOP3.LUT R4, R4, R3, RZ, 0x3c, !PT ;  /* 0x0000000304047212 */ /* 0x000fe600078e3cff */
[----:B------:R-:W-:Y:S01]  /*66f0*/  STS [R97+-0x1c00], R96 ;  /* 0xffe4006061007388 */ /* 0x000fe20000000800 */
[----:B------:R-:W-:Y:S02]  /*6700*/  LOP3.LUT R5, R4, 0x200, R209, 0xf8, !PT ;  /* 0x0000020004057812 */ /* 0x000fe400078ef8d1 */
[----:B------:R-:W-:Y:S01]  /*6710*/  LOP3.LUT R4, R7, 0x200, R208, 0xf8, !PT ;  /* 0x0000020007047812 */ /* 0x000fe200078ef8d0 */
[----:B------:R-:W-:Y:S01]  /*6720*/  BAR.SYNC.DEFER_BLOCKING 0x0 ;  /* 0x0000000000007b1d */ /* 0x000fe20000010000 */
[----:B------:R-:W-:Y:S02]  /*6730*/  LEA R224, R5, UR4, 0x1 ;  /* 0x0000000405e07c11 */ /* 0x000fe4000f8e08ff */
[----:B------:R-:W-:Y:S02]  /*6740*/  LEA R226, R4, UR4, 0x1 ;  /* 0x0000000404e27c11 */ /* 0x000fe4000f8e08ff */
[----:B------:R-:W-:Y:S01]  /*6750*/  IADD3 R121, PT, PT, R201, R224, RZ ;  /* 0x000000e0c9797210 */ /* 0x000fe20007ffe0ff */
        /* <DEDUP_REMOVED lines=95> */
[----:B------:R-:W-:Y:S02]  /*6d50*/  ISETP.GE.AND P5, PT, R246, UR5, PT ;  /* 0x00000005f6007c0c */ /* 0x000fe4000bfa6270 */
[----:B------:R-:W-:Y:S01]  /*6d60*/  ISETP.GE.AND P4, PT, R252, UR5, PT ;  /* 0x00000005fc007c0c */ /* 0x000fe2000bf86270 */
[----:B------:R-:W-:Y:S01]  /*6d70*/  IMAD.X R7, RZ, RZ, ~UR11, P0 ;  /* 0x8000000bff077e24 */ /* 0x000fe200080e06ff */
[----:B------:R-:W-:Y:S02]  /*6d80*/  ISETP.GE.AND P2, PT, R250, UR5, PT ;  /* 0x00000005fa007c0c */ /* 0x000fe4000bf46270 */
[----:B------:R-:W-:Y:S02]  /*6d90*/  ISETP.GE.AND P1, PT, R251, UR5, PT ;  /* 0x00000005fb007c0c */ /* 0x000fe4000bf26270 */
[----:B------:R-:W-:Y:S01]  /*6da0*/  SHF.R.S64 R5, R4, 0x1f, R7 ;  /* 0x0000001f04057819 */ /* 0x000fe20000001007 */
[----:B------:R-:W-:Y:S03]  /*6db0*/  IMAD.U32 R4, RZ, RZ, UR48 ;  /* 0x00000030ff047e24 */ /* 0x000fe6000f8e00ff */
[----:B------:R-:W-:Y:S02]  /*6dc0*/  IADD3 R238, P0, PT, R238, R5, RZ ;  /* 0x00000005eeee7210 */ /* 0x000fe40007f1e0ff */
[----:B------:R-:W-:Y:S02]  /*6dd0*/  LOP3.LUT R5, R211, 0x1f8, RZ, 0xc0, !PT ;  /* 0x000001f8d3057812 */ /* 0x000fe400078ec0ff */
[----:B------:R-:W-:Y:S01]  /*6de0*/  LEA.HI.X.SX32 R239, R7, R239, 0x1, P0 ;  /* 0x000000ef07ef7211 */ /* 0x000fe200000f0eff */
[----:B------:R-:W-:Y:S01]  /*6df0*/  IMAD.U32 R7, RZ, RZ, UR48 ;  /* 0x00000030ff077e24 */ /* 0x000fe2000f8e00ff */
[----:B------:R-:W-:Y:S01]  /*6e00*/  LOP3.LUT R6, R5, 0x38, R214, 0x78, !PT ;  /* 0x0000003805067812 */ /* 0x000fe200078e78d6 */
[----:B------:R-:W-:Y:S03]  /*6e10*/  IMAD.U32 R5, RZ, RZ, UR47 ;  /* 0x0000002fff057e24 */ /* 0x000fe6000f8e00ff */
[----:B------:R-:W-:Y:S02]  /*6e20*/  LOP3.LUT R6, R6, 0x1e00, R211, 0xf8, !PT ;  /* 0x00001e0006067812 */ /* 0x000fe400078ef8d3 */
[----:B------:R-:W-:Y:S02]  /*6e30*/  LEA R10, P0, R7, R238, 0x1 ;  /* 0x000000ee070a7211 */ /* 0x000fe400078008ff */
[----:B------:R-:W-:Y:S02]  /*6e40*/  LEA R9, R6, UR4, 0x1 ;  /* 0x0000000406097c11 */ /* 0x000fe4000f8e08ff */
        /* <DEDUP_REMOVED lines=42> */
.L_x_2245:
[----:B------:R-:W-:Y:S01]  /*70f0*/  LEA R200, R216, UR4, 0x1 ;  /* 0x00000004d8c87c11 */ /* 0x000fe2000f8e08ff */
[----:B------:R-:W-:Y:S01]  /*7100*/  LDSM.16.MT88.4 R16, [R226+0x18000] ;  /* 0x01800000e210783b */ /* 0x000fe20000004200 */
[----:B------:R-:W-:Y:S01]  /*7110*/  PLOP3.LUT P0, PT, PT, PT, UP2, 0x80, 0x8 ;  /* 0x000000000008781c */ /* 0x000fe20003f0f028 */
[----:B------:R-:W-:Y:S01]  /*7120*/  @UP2 UIADD3 UR15, UP0, UPT, UR54, -0x100, URZ ;  /* 0xffffff00360f2890 */ /* 0x000fe2000ff1e0ff */
[----:B------:R-:W-:Y:S01]  /*7130*/  PLOP3.LUT P4, PT, PT, PT, UP2, 0x80, 0x8 ;  /* 0x000000000008781c */ /* 0x000fe20003f8f028 */
[----:B------:R-:W2:Y:S01]  /*7140*/  LDSM.16.M88.4 R128, [R200+0x28000] ;  /* 0x02800000c880783b */ /* 0x000ea20000000200 */
[--C-:B------:R-:W-:Y:S01]  /*7150*/  IMAD.IADD R227, R217, 0x1, R200.reuse ;  /* 0x00000001d9e37824 */ /* 0x100fe200078e02c8 */
[----:B------:R-:W-:Y:S01]  /*7160*/  PLOP3.LUT P1, PT, PT, PT, UP2, 0x80, 0x8 ;  /* 0x000000000008781c */ /* 0x000fe20003f2f028 */
[----:B------:R-:W-:Y:S01]  /*7170*/  IMAD.IADD R228, R201, 0x1, R200 ;  /* 0x00000001c9e47824 */ /* 0x000fe200078e02c8 */
[----:B------:R-:W1:Y:S01]  /*7180*/  LDSM.16.M88.4 R124, [R200+0x29000] ;  /* 0x02900000c87c783b */ /* 0x000e620000000200 */
        /* <DEDUP_REMOVED lines=14> */
[----:B------:R-:W-:Y:S04]  /*7270*/  LDSM.16.MT88.4 R200, [R226+0x18800] ;  /* 0x01880000e2c8783b */ /* 0x000fe80000004200 */
[----:B------:R-:W-:Y:S01]  /*7280*/  LDSM.16.M88.4 R204, [R227+0x29000] ;  /* 0x02900000e3cc783b */ /* 0x000fe20000000200 */
        /* <DEDUP_REMOVED lines=14> */
[----:B------:R-:W-:Y:S01]  /*7370*/  @P2 IMAD.WIDE.U32 R196, R231, R242, UR54 ;  /* 0x00000036e7c42e25 */ /* 0x000fe2000f8e00f2 */
[----:B------:R-:W-:Y:S01]  /*7380*/  @UP2 UMOV UR54, UR15 ;  /* 0x0000000f00362c82 */ /* 0x000fe20008000000 */
[----:B------:R-:W-:Y:S03]  /*7390*/  @UP2 UMOV UR55, UR14 ;  /* 0x0000000e00372c82 */ /* 0x000fe60008000000 */
[----:B------:R-:W5:Y:S01]  /*73a0*/  @P1 LDG.E R230, desc[UR36][R196.64+-0x100] ;  /* 0xffff0024c4e61981 */ /* 0x000f62000c1e1900 */
[-C--:B------:R-:W-:Y:S01]  /*73b0*/  HMMA.16816.F32.BF16 R124, R124, R198.reuse, RZ ;  /* 0x000000c67c7c723c */ /* 0x080fe200000418ff */
[----:B------:R-:W-:Y:S01]  /*73c0*/  PLOP3.LUT P1, PT, PT, PT, UP0, 0x80, 0x8 ;  /* 0x000000000008781c */ /* 0x000fe20003f2f008 */
[----:B------:R-:W-:Y:S01]  /*73d0*/  UISETP.GT.AND UP0, UPT, UR45, URZ, UPT ;  /* 0x000000ff2d00728c */ /* 0x000fe2000bf04270 */
[----:B------:R1:W5:Y:S02]  /*73e0*/  @P0 LDG.E R229, desc[UR36][R196.64+-0xe0] ;  /* 0xffff2024c4e50981 */ /* 0x000364000c1e1900 */
[----:B------:R-:W-:Y:S03]  /*73f0*/  UMOV UR45, UR12 ;  /* 0x0000000c002d7c82 */ /* 0x000fe60008000000 */
[----:B------:R-:W-:Y:S01]  /*7400*/  HMMA.16816.F32.BF16 R128, R128, R198, RZ ;  /* 0x000000c68080723c */ /* 0x000fe200000418ff */
[----:B-1----:R1:W2:Y:S02]  /*7410*/  LDSM.16.M88.4 R196, [R227+0x28000] ;  /* 0x02800000e3c4783b */ /* 0x0022a40000000200 */
[----:B-1----:R-:W-:Y:S05]  /*7420*/  IMAD.U32 R227, RZ, RZ, UR46 ;  /* 0x0000002effe37e24 */ /* 0x002fea000f8e00ff */
        /* <DEDUP_REMOVED lines=21> */
[----:B------:R1:W2:Y:S02]  /*7580*/  LDSM.16.M88.4 R196, [R228+0x28000] ;  /* 0x02800000e4c4783b */ /* 0x0002a40000000200 */
        /* <DEDUP_REMOVED lines=23> */
[----:B-1----:R-:W-:Y:S01]  /*7700*/  IMAD R228, R244, UR8, RZ ;  /* 0x00000008f4e47c24 */ /* 0x002fe2000f8e02ff */
        /* <DEDUP_REMOVED lines=18> */
[----:B------:R-:W-:Y:S03]  /*7830*/  IMAD.U32 R201, RZ, RZ, UR46 ;  /* 0x0000002effc97e24 */ /* 0x000fe6000f8e00ff */
[----:B------:R-:W-:Y:S04]  /*7840*/  LEA R200, P0, R227, R236, 0x2 ;  /* 0x000000ece3c87211 */ /* 0x000fe800078010ff */
        /* <DEDUP_REMOVED lines=115> */
[----:B------:R-:W-:Y:S03]  /*7f80*/  LDSM.16.MT88.4 R8, [R221] ;  /* 0x00000000dd08783b */ /* 0x000fe60000004200 */
        /* <DEDUP_REMOVED lines=33> */
[C---:B-1----:R-:W-:Y:S03]  /*81a0*/  LEA R12, P0, R228.reuse, R6, 0x5 ;  /* 0x00000006e40c7211 */ /* 0x042fe600078028ff */
[----:B------:R-:W-:Y:S01]  /*81b0*/  REDG.E.ADD.F32.FTZ.RN.STRONG.GPU desc[UR36][R6.64+0x300], R122 ;  /* 0x0003007a060079a6 */ /* 0x000fe2000c12f324 */
[C---:B------:R-:W-:Y:S03]  /*81c0*/  LEA.HI.X.SX32 R13, R228.reuse, R7, 0x5, P0 ;  /* 0x00000007e40d7211 */ /* 0x040fe600000f2eff */
[----:B------:R-:W1:Y:S01]  /*81d0*/  LDSM.16.MT88.4 R4, [R224+0x28000] ;  /* 0x02800000e004783b */ /* 0x000e620000004200 */
[C---:B------:R-:W-:Y:S03]  /*81e0*/  IMAD.WIDE R92, R228.reuse, -0xc0, R12 ;  /* 0xffffff40e45c7825 */ /* 0x040fe600078e020c */
[----:B------:R-:W-:Y:S01]  /*81f0*/  REDG.E.ADD.F32.FTZ.RN.STRONG.GPU desc[UR36][R12.64+0x300], R123 ;  /* 0x0003007b0c0079a6 */ /* 0x000fe2000c12f324 */
[----:B------:R-:W-:Y:S03]  /*8200*/  LEA R196, P0, R228, R92, 0x5 ;  /* 0x0000005ce4c47211 */ /* 0x000fe600078028ff */
[----:B------:R-:W-:Y:S01]  /*8210*/  LDSM.16.MT88.4 R96, [R221+0x800] ;  /* 0x00080000dd60783b */ /* 0x000fe20000004200 */
[C---:B--2---:R-:W-:Y:S03]  /*8220*/  VIADD R120, R224.reuse, 0x40 ;  /* 0x00000040e0787836 */ /* 0x044fe60000000000 */
[----:B------:R-:W-:Y:S01]  /*8230*/  LDSM.16.MT88.4 R116, [R221+0x5800] ;  /* 0x00580000dd74783b */ /* 0x000fe20000004200 */
[----:B------:R-:W-:Y:S01]  /*8240*/  @P3 VIADD R120, R224, 0xffffffc0 ;  /* 0xffffffc0e0783836 */ /* 0x000fe20000000000 */
[C---:B------:R-:W-:Y:S02]  /*8250*/  LEA.HI.X.SX32 R197, R228.reuse, R93, 0x5, P0 ;  /* 0x0000005de4c57211 */ /* 0x040fe400000f2eff */
[----:B------:R-:W-:Y:S01]  /*8260*/  REDG.E.ADD.F32.FTZ.RN.STRONG.GPU desc[UR36][R236.64+0x380], R128 ;  /* 0x00038080ec0079a6 */ /* 0x000fe2000c12f324 */
[C---:B------:R-:W-:Y:S03]  /*8270*/  LEA R94, P0, R228.reuse, R196, 0x5 ;  /* 0x000000c4e45e7211 */ /* 0x040fe600078028ff */
[----:B------:R-:W2:Y:S01]  /*8280*/  LDSM.16.MT88.4 R12, [R120+0x28000] ;  /* 0x02800000780c783b */ /* 0x000ea20000004200 */
        /* <DEDUP_REMOVED lines=11> */
[-C--:B-1----:R-:W-:Y:S01]  /*8340*/  HMMA.16816.F32.BF16 R132, R4, R8.reuse, R132 ;  /* 0x000000080484723c */ /* 0x082fe20000041884 */
[----:B------:R-:W1:Y:S04]  /*8350*/  LDSM.16.MT88.4 R92, [R224+0x28800] ;  /* 0x02880000e05c783b */ /* 0x000e680000004200 */
[----:B------:R-:W-:Y:S01]  /*8360*/  REDG.E.ADD.F32.FTZ.RN.STRONG.GPU desc[UR36][R100.64+0x380], R124 ;  /* 0x0003807c640079a6 */ /* 0x000fe2000c12f324 */
[C---:B------:R-:W-:Y:S03]  /*8370*/  LEA R106, P0, R228.reuse, R104, 0x5 ;  /* 0x00000068e46a7211 */ /* 0x040fe600078028ff */
[----:B------:R-:W-:Y:S01]  /*8380*/  REDG.E.ADD.F32.FTZ.RN.STRONG.GPU desc[UR36][R102.64+0x380], R125 ;  /* 0x0003807d660079a6 */ /* 0x000fe2000c12f324 */
[----:B------:R-:W-:Y:S03]  /*8390*/  LEA.HI.X.SX32 R107, R228, R105, 0x5, P0 ;  /* 0x00000069e46b7211 */ /* 0x000fe600000f2eff */
[----:B------:R-:W3:Y:S04]  /*83a0*/  LDSM.16.MT88.4 R100, [R120+0x28800] ;  /* 0x028800007864783b */ /* 0x000ee80000004200 */
[----:B------:R-:W-:Y:S01]  /*83b0*/  REDG.E.ADD.F32.FTZ.RN.STRONG.GPU desc[UR36][R104.64+0x380], R126 ;  /* 0x0003807e680079a6 */ /* 0x000fe2000c12f324 */
[C---:B--2---:R-:W-:Y:S03]  /*83c0*/  HMMA.16816.F32.BF16 R136, R12.reuse, R8, R136 ;  /* 0x000000080c88723c */ /* 0x044fe60000041888 */
[----:B------:R-:W-:Y:S04]  /*83d0*/  REDG.E.ADD.F32.FTZ.RN.STRONG.GPU desc[UR36][R106.64+0x380], R127 ;  /* 0x0003807f6a0079a6 */ /* 0x000fe8000c12f324 */
[----:B------:R-:W2:Y:S01]  /*83e0*/  LDSM.16.MT88.4 R104, [R221+0x2800] ;  /* 0x00280000dd68783b */ /* 0x000ea20000004200 */
        /* <DEDUP_REMOVED lines=20> */
[-C--:B-1----:R-:W-:Y:S08]  /*8530*/  HMMA.16816.F32.BF16 R132, R92, R96.reuse, R132 ;  /* 0x000000605c84723c */ /* 0x082ff00000041884 */
[C---:B---3--:R-:W-:Y:S08]  /*8540*/  HMMA.16816.F32.BF16 R136, R100.reuse, R96, R136 ;  /* 0x000000606488723c */ /* 0x048ff00000041888 */
        /* <DEDUP_REMOVED lines=18> */
[----:B------:R4:W3:Y:S07]  /*8670*/  LDSM.16.MT88.4 R8, [R221+0x7800] ;  /* 0x00780000dd08783b */ /* 0x0008ee0000004200 */
        /* <DEDUP_REMOVED lines=19> */
[----:B----4-:R-:W-:Y:S03]  /*87b0*/  IMAD.MOV.U32 R221, RZ, RZ, R4 ;  /* 0x000000ffffdd7224 */ /* 0x010fe600078e0004 */
        /* <DEDUP_REMOVED lines=21> */
[----:B------:R-:W-:Y:S02]  /*8910*/  LOP3.LUT P0, RZ, R214, 0x10, RZ, 0xc0, !PT ;  /* 0x00000010d6ff7812 */ /* 0x000fe4000780c0ff */
[----:B------:R-:W-:Y:S01]  /*8920*/  LOP3.LUT R2, R2, 0x1c0, RZ, 0xc0, !PT ;  /* 0x000001c002027812 */ /* 0x000fe200078ec0ff */
[----:B------:R-:W-:Y:S01]  /*8930*/  UISETP.NE.AND UP0, UPT, UR40, -0x1, UPT ;  /* 0xffffffff2800788c */ /* 0x000fe2000bf05270 */
[----:B------:R-:W-:Y:S01]  /*8940*/  LOP3.LUT R3, R3, 0x400, RZ, 0xc0, !PT ;  /* 0x0000040003037812 */ /* 0x000fe200078ec0ff */
[----:B------:R-:W-:Y:S01]  /*8950*/  UMOV UR25, UR18 ;  /* 0x0000001200197c82 */ /* 0x000fe20008000000 */
[----:B------:R-:W-:-:S02]  /*8960*/  F2FP.BF16.F32.PACK_AB R20, R21, R20 ;  /* 0x000000141514723e */ /* 0x000fc400000010ff */
[----:B------:R-:W-:Y:S02]  /*8970*/  F2FP.BF16.F32.PACK_AB R22, R23, R22 ;  /* 0x000000161716723e */ /* 0x000fe400000010ff */
        /* <DEDUP_REMOVED lines=16> */
[----:B------:R-:W-:-:S02]  /*8a80*/  IMAD.SHL.U32 R0, R214, 0x2, RZ ;  /* 0x00000002d6007824 */ /* 0x000fc400078e00ff */
[----:B------:R-:W-:Y:S01]  /*8a90*/  FMUL.FTZ R140, R140, UR5 ;  /* 0x000000058c8c7c20 */ /* 0x000fe20008410000 */
        /* <DEDUP_REMOVED lines=18> */
[----:B------:R-:W-:Y:S01]  /*8bc0*/  VIADD R0, R3, 0x18000 ;  /* 0x0001800003007836 */ /* 0x000fe20000000000 */
        /* <DEDUP_REMOVED lines=176> */
.L_x_2247:
[----:B------:R-:W2:Y:S01]  /*96d0*/  LDCU.64 UR10, c[0x0][0x5c0] ;  /* 0x0000b800ff0a77ac */ /* 0x000ea20008000a00 */
[----:B------:R-:W-:-:S04]  /*96e0*/  UIADD3 UR5, UPT, UPT, UR38, UR40, URZ ;  /* 0x0000002826057290 */ /* 0x000fc8000fffe0ff */
[----:B--2---:R-:W-:Y:S02]  /*96f0*/  UIMAD.WIDE.U32 UR16, UR5, UR10, URZ ;  /* 0x0000000a051072a5 */ /* 0x004fe4000f8e00ff */
[----:B------:R-:W-:-:S04]  /*9700*/  UIMAD UR5, UR5, UR11, URZ ;  /* 0x0000000b050572a4 */ /* 0x000fc8000f8e02ff */
[----:B------:R-:W-:-:S06]  /*9710*/  UIADD3 UR5, UPT, UPT, UR17, UR5, URZ ;  /* 0x0000000511057290 */ /* 0x000fcc000fffe0ff */
[----:B-1----:R-:W-:Y:S02]  /*9720*/  MOV R52, UR5 ;  /* 0x0000000500347c02 */ /* 0x002fe40008000f00 */
.L_x_2248:
        /* <DEDUP_REMOVED lines=12> */
.L_x_2249:
[----:B------:R-:W1:Y:S01]  /*97f0*/  LDCU.64 UR8, c[0x0][0x5c8] ;  /* 0x0000b900ff0877ac */ /* 0x000e620008000a00 */
[----:B------:R-:W-:-:S04]  /*9800*/  UIADD3 UR5, UPT, UPT, UR38, UR40, URZ ;  /* 0x0000002826057290 */ /* 0x000fc8000fffe0ff */
[----:B-1----:R-:W-:Y:S02]  /*9810*/  UIMAD.WIDE.U32 UR38, UR5, UR8, URZ ;  /* 0x00000008052672a5 */ /* 0x002fe4000f8e00ff */
[----:B------:R-:W-:-:S04]  /*9820*/  UIMAD UR5, UR5, UR9, URZ ;  /* 0x00000009050572a4 */ /* 0x000fc8000f8e02ff */
[----:B------:R-:W-:-:S06]  /*9830*/  UIADD3 UR5, UPT, UPT, UR39, UR5, URZ ;  /* 0x0000000527057290 */ /* 0x000fcc000fffe0ff */
[----:B------:R-:W-:-:S07]  /*9840*/  MOV R0, UR5 ;  /* 0x0000000500007c02 */ /* 0x000fce0008000f00 */
.L_x_2250:
[----:B------:R-:W-:Y:S01]  /*9850*/  BAR.SYNC.DEFER_BLOCKING 0x0 ;  /* 0x0000000000007b1d */ /* 0x000fe20000010000 */
[----:B------:R-:W-:Y:S01]  /*9860*/  LOP3.LUT R3, R211, 0x1f8, RZ, 0xc0, !PT ;  /* 0x000001f8d3037812 */ /* 0x000fe200078ec0ff */
[----:B------:R-:W-:Y:S01]  /*9870*/  USHF.L.U32 UR5, UR41, 0x6, URZ ;  /* 0x0000000629057899 */ /* 0x000fe200080006ff */
[----:B------:R-:W-:Y:S01]  /*9880*/  VIADD R54, R5, 0x20 ;  /* 0x0000002005367836 */ /* 0x000fe20000000000 */
[----:B------:R-:W-:Y:S01]  /*9890*/  USHF.L.U32 UR13, UR41, 0x6, URZ ;  /* 0x00000006290d7899 */ /* 0x000fe200080006ff */
[----:B------:R-:W-:Y:S01]  /*98a0*/  LOP3.LUT R4, R3, 0x38, R214, 0x78, !PT ;  /* 0x0000003803047812 */ /* 0x000fe200078e78d6 */
[----:B------:R-:W-:Y:S02]  /*98b0*/  UIMAD.WIDE.U32 UR44, UR5, UR10, URZ ;  /* 0x0000000a052c72a5 */ /* 0x000fe4000f8e00ff */
[----:B------:R-:W1:Y:S01]  /*98c0*/  LDC.64 R2, c[0x0][0x5d8] ;  /* 0x00017600ff027b82 */ /* 0x000e620000000a00 */
[----:B------:R-:W-:Y:S01]  /*98d0*/  USHF.R.S32.HI UR14, URZ, 0x1f, UR5 ;  /* 0x0000001fff0e7899 */ /* 0x000fe20008011405 */
[----:B------:R-:W-:Y:S01]  /*98e0*/  LOP3.LUT R4, R4, 0x1e00, R211, 0xf8, !PT ;  /* 0x00001e0004047812 */ /* 0x000fe200078ef8d3 */
[----:B------:R-:W-:Y:S01]  /*98f0*/  UIADD3 UR35, UPT, UPT, -UR13, UR35, URZ ;  /* 0x000000230d237290 */ /* 0x000fe2000fffe1ff */
[----:B------:R-:W-:Y:S01]  /*9900*/  BSSY.RECONVERGENT B0, `(.L_x_2251) ;  /* 0x0000032000007945 */ /* 0x000fe20003800200 */
        /* <DEDUP_REMOVED lines=11> */
[----:B------:R-:W-:-:S03]  /*99c0*/  IMAD.U32 R53, RZ, RZ, UR12 ;  /* 0x0000000cff357e24 */ /* 0x000fc6000f8e00ff */
[----:B------:R3:W2:Y:S02]  /*99d0*/  LDS.128 R44, [R4+0x1b000] ;  /* 0x01b00000042c7984 */ /* 0x0006a40000000c00 */
[----:B------:R-:W-:Y:S02]  /*99e0*/  IADD3.X R73, PT, PT, R52, UR45, R53, P0, !PT ;  /* 0x0000002d34497c10 */ /* 0x000fe400087fe435 */
[----:B------:R3:W2:Y:S01]  /*99f0*/  LDS.128 R40, [R4+0x1d000] ;  /* 0x01d0000004287984 */ /* 0x0006a20000000c00 */
[----:B------:R-:W-:Y:S01]  /*9a00*/  IADD3 R68, P0, PT, R5, 0x20, RZ ;  /* 0x0000002005447810 */ /* 0x000fe20007f1e0ff */
[----:B-1----:R-:W-:Y:S02]  /*9a10*/  IMAD.WIDE.U32 R72, R2, UR21, R72 ;  /* 0x0000001502487c25 */ /* 0x002fe4000f8e0048 */
[----:B------:R3:W1:Y:S02]  /*9a20*/  LDS.128 R36, [R4+0x20000] ;  /* 0x0200000004247984 */ /* 0x0006640000000c00 */
[----:B------:R-:W-:-:S02]  /*9a30*/  IMAD.U32 R2, RZ, RZ, UR8 ;  /* 0x00000008ff027e24 */ /* 0x000fc4000f8e00ff */
        /* <DEDUP_REMOVED lines=30> */
.L_x_2252:
[----:B------:R-:W-:Y:S05]  /*9c20*/  BSYNC.RECONVERGENT B0 ;  /* 0x0000000000007941 */ /* 0x000fea0003800200 */
.L_x_2251:
        /* <DEDUP_REMOVED lines=21> */
.L_x_2254:
[----:B------:R-:W-:Y:S05]  /*9d80*/  BSYNC.RECONVERGENT B0 ;  /* 0x0000000000007941 */ /* 0x000fea0003800200 */
.L_x_2253:
        /* <DEDUP_REMOVED lines=25> */
.L_x_2256:
[----:B------:R-:W-:Y:S05]  /*9f20*/  BSYNC.RECONVERGENT B0 ;  /* 0x0000000000007941 */ /* 0x000fea0003800200 */
.L_x_2255:
        /* <DEDUP_REMOVED lines=12> */
[----:B-1-3--:R-:W-:-:S04]  /*9ff0*/  LEA R4, P4, R2, UR10, 0x1 ;  /* 0x0000000a02047c11 */ /* 0x00afc8000f8808ff */
[----:B------:R-:W-:-:S05]  /*a000*/  LEA.HI.X R5, R2, UR11, R69, 0x1, P4 ;  /* 0x0000000b02057c11 */ /* 0x000fca000a0f0c45 */
[----:B------:R1:W-:Y:S04]  /*a010*/  @!P3 STG.E.128 desc[UR36][R4.64], R32 ;  /* 0x000000200400b986 */ /* 0x0003e8000c101d24 */
[----:B------:R1:W-:Y:S04]  /*a020*/  @!P2 STG.E.128 desc[UR36][R4.64+0x80], R24 ;  /* 0x000080180400a986 */ /* 0x0003e8000c101d24 */
[----:B------:R1:W-:Y:S04]  /*a030*/  @!P1 STG.E.128 desc[UR36][R4.64+0x100], R16 ;  /* 0x0001001004009986 */ /* 0x0003e8000c101d24 */
[----:B------:R1:W-:Y:S02]  /*a040*/  @!P0 STG.E.128 desc[UR36][R4.64+0x180], R8 ;  /* 0x0001800804008986 */ /* 0x0003e4000c101d24 */
.L_x_2223:
[----:B------:R-:W-:Y:S05]  /*a050*/  BSYNC.RECONVERGENT B1 ;  /* 0x0000000000017941 */ /* 0x000fea0003800200 */
.L_x_2201:
[----:B------:R-:W3:Y:S01]  /*a060*/  LDCU UR8, c[0x0][0x438] ;  /* 0x00008700ff0877ac */ /* 0x000ee20008000800 */
[----:B------:R-:W2:Y:S01]  /*a070*/  LDCU UR9, c[0x0][0x370] ;  /* 0x00006e00ff0977ac */ /* 0x000ea20008000800 */
[----:B------:R-:W-:Y:S01]  /*a080*/  UMOV UR10, UR20 ;  /* 0x00000014000a7c82 */ /* 0x000fe20008000000 */
[----:B---3--:R-:W-:-:S04]  /*a090*/  UIADD3 UR8, UPT, UPT, UR8, 0x3f, URZ ;  /* 0x0000003f08087890 */ /* 0x008fc8000fffe0ff */
[----:B------:R-:W-:Y:S02]  /*a0a0*/  USHF.R.S32.HI UR5, URZ, 0x1f, UR8 ;  /* 0x0000001fff057899 */ /* 0x000fe40008011408 */
[----:B--2---:R-:W-:Y:S02]  /*a0b0*/  UIADD3 UR41, UPT, UPT, UR9, UR41, URZ ;  /* 0x0000002909297290 */ /* 0x004fe4000fffe0ff */
[----:B------:R-:W-:-:S04]  /*a0c0*/  ULEA.HI UR5, UR5, UR8, URZ, 0x6 ;  /* 0x0000000805057291 */ /* 0x000fc8000f8f30ff */
[----:B------:R-:W-:-:S04]  /*a0d0*/  USHF.R.S32.HI UR5, URZ, 0x6, UR5 ;  /* 0x00000006ff057899 */ /* 0x000fc80008011405 */
[----:B------:R-:W-:-:S09]  /*a0e0*/  UISETP.GE.AND UP0, UPT, UR41, UR5, UPT ;  /* 0x000000052900728c */ /* 0x000fd2000bf06270 */
[----:B------:R-:W-:Y:S05]  /*a0f0*/  BRA.U !UP0, `(.L_x_2257) ;  /* 0xffffff6108887547 */ /* 0x000fea000b83ffff */
[----:B------:R-:W-:Y:S05]  /*a100*/  EXIT ;  /* 0x000000000000794d */ /* 0x000fea0003800000 */
.L_x_2258:
        /* <DEDUP_REMOVED lines=15> */
.L_x_2533:


//--------------------- .text._ZN5flash44flash_bwd_dq_dk_dv_loop_seqk_parallel_kernelI23Flash_bwd_kernel_traitsILi256ELi64ELi64ELi8ELi4ELi2ELi2ELb0ELb0EN7cutlass10bfloat16_tE19Flash_kernel_traitsILi256ELi64ELi64ELi8ES3_EELb1ELb0ELb1ELb0ELb0ELb1ELb0EEEvNS_16Flash_bwd_paramsE --------------------------
	.section	.text._ZN5flash44flash_bwd_dq_dk_dv_loop_seqk_parallel_kernelI23Flash_bwd_kernel_traitsILi256ELi64ELi64ELi8ELi4ELi2ELi2ELb0ELb0EN7cutlass10bfloat16_tE19Flash_kernel_traitsILi256ELi64ELi64ELi8ES3_EELb1ELb0ELb1ELb0ELb0ELb1ELb0EEEvNS_16Flash_bwd_paramsE,"ax",@progbits
	.align	128
        .global         _ZN5flash44flash_bwd_dq_dk_dv_loop_seqk_parallel_kernelI23Flash_bwd_kernel_traitsILi256ELi64ELi64ELi8ELi4ELi2ELi2ELb0ELb0EN7cutlass10bfloat16_tE19Flash_kernel_traitsILi256ELi64ELi64ELi8ES3_EELb1ELb0ELb1ELb0ELb0ELb1ELb0EEEvNS_16Flash_bwd_paramsE
        .type           _ZN5flash44flash_bwd_dq_dk_dv_loop_seqk_parallel_kernelI23Flash_bwd_kernel_traitsILi256ELi64ELi64ELi8ELi4ELi2ELi2ELb0ELb0EN7cutlass10bfloat16_tE19Flash_kernel_traitsILi256ELi64ELi64ELi8ES3_EELb1ELb0ELb1ELb0ELb0ELb1ELb0EEEvNS_16Flash_bwd_paramsE,@function
        .size           _ZN5flash44flash_bwd_dq_dk_dv_loop_seqk_parallel_kernelI23Flash_bwd_kernel_traitsILi256ELi64ELi64ELi8ELi4ELi2ELi2ELb0ELb0EN7cutlass10bfloat16_tE19Flash_kernel_traitsILi256ELi64ELi64ELi8ES3_EELb1ELb0ELb1ELb0ELb0ELb1ELb0EEEvNS_16Flash_bwd_paramsE,(.L_x_2534 - _ZN5flash44flash_bwd_dq_dk_dv_loop_seqk_parallel_kernelI23Flash_bwd_kernel_traitsILi256ELi64ELi64ELi8ELi4ELi2ELi2ELb0ELb0EN7cutlass10bfloat16_tE19Flash_kernel_traitsILi256ELi64ELi64ELi8ES3_EELb1ELb0ELb1ELb0ELb0ELb1ELb0EEEvNS_16Flash_bwd_paramsE)
        .other          _ZN5flash44flash_bwd_dq_dk_dv_loop_seqk_parallel_kernelI23Flash_bwd_kernel_traitsILi256ELi64ELi64ELi8ELi4ELi2ELi2ELb0ELb0EN7cutlass10bfloat16_tE19Flash_kernel_traitsILi256ELi64ELi64ELi8ES3_EELb1ELb0ELb1ELb0ELb0ELb1ELb0EEEvNS_16Flash_bwd_paramsE,@"STO_CUDA_ENTRY STV_DEFAULT"
_ZN5flash44flash_bwd_dq_dk_dv_loop_seqk_parallel_kernelI23Flash_bwd_kernel_traitsILi256ELi64ELi64ELi8ELi4ELi2ELi2ELb0ELb0EN7cutlass10bfloat16_tE19Flash_kernel_traitsILi256ELi64ELi64ELi8ES3_EELb1ELb0ELb1ELb0ELb0ELb1ELb0EEEvNS_16Flash_bwd_paramsE:
.text._ZN5flash44flash_bwd_dq_dk_dv_loop_seqk_parallel_kernelI23Flash_bwd_kernel_traitsILi256ELi64ELi64ELi8ELi4ELi2ELi2ELb0ELb0EN7cutlass10bfloat16_tE19Flash_kernel_traitsILi256ELi64ELi64ELi8ES3_EELb1ELb0ELb1ELb0ELb0ELb1ELb0EEEvNS_16Flash_bwd_paramsE:
        /* <DEDUP_REMOVED lines=52> */
.L_x_2297:
        /* <DEDUP_REMOVED lines=52> */
.L_x_2259:
        /* <DEDUP_REMOVED lines=23> */
[----:B------:R-:W-:Y:S02]  /*07f0*/  ULEA UR53, UR45, 0xffffffc0, 0x6 ;  /* 0xffffffc02d357891 */ /* 0x000fe4000f8e30ff */
[----:B--2---:R-:W-:Y:S02]  /*0800*/  @!UP1 UIMAD.WIDE.U32 UR54, UR24, UR10, URZ ;  /* 0x0000000a183692a5 */ /* 0x004fe4000f8e00ff */
[----:B---3--:R-:W-:Y:S02]  /*0810*/  @UP1 UIMAD.WIDE.U32 UR12, UR16, UR8, URZ ;  /* 0x00000008100c12a5 */ /* 0x008fe4000f8e00ff */
[----:B------:R-:W-:-:S02]  /*0820*/  @!UP1 UIMAD UR49, UR24, UR11, UR55 ;  /* 0x0000000b183192a4 */ /* 0x000fc4000f8e0237 */
        /* <DEDUP_REMOVED lines=16> */
.L_x_2261:
[----:B------:R-:W2:Y:S01]  /*0930*/  LDCU.64 UR14, c[0x0][0x3b8] ;  /* 0x00007700ff0e77ac */ /* 0x000ea20008000a00 */
[----:B------:R-:W-:-:S04]  /*0940*/  UIADD3 UR8, UPT, UPT, UR39, UR42, URZ ;  /* 0x0000002a27087290 */ /* 0x000fc8000fffe0ff */
[----:B--2---:R-:W-:Y:S02]  /*0950*/  UIMAD.WIDE.U32 UR46, UR8, UR14, URZ ;  /* 0x0000000e082e72a5 */ /* 0x004fe4000f8e00ff */
[----:B------:R-:W-:-:S04]  /*0960*/  UIMAD UR8, UR8, UR15, URZ ;  /* 0x0000000f080872a4 */ /* 0x000fc8000f8e02ff */
[----:B------:R-:W-:-:S06]  /*0970*/  UIADD3 UR8, UPT, UPT, UR47, UR8, URZ ;  /* 0x000000082f087290 */ /* 0x000fcc000fffe0ff */
[----:B------:R-:W-:Y:S02]  /*0980*/  MOV R9, UR8 ;  /* 0x0000000800097c02 */ /* 0x000fe40008000f00 */
.L_x_2262:
        /* <DEDUP_REMOVED lines=42> */
.L_x_2263:
[----:B------:R-:W2:Y:S01]  /*0c30*/  LDCU.64 UR12, c[0x0][0x3c0] ;  /* 0x00007800ff0c77ac */ /* 0x000ea20008000a00 */
[----:B------:R-:W-:-:S04]  /*0c40*/  UIADD3 UR8, UPT, UPT, UR39, UR42, URZ ;  /* 0x0000002a27087290 */ /* 0x000fc8000fffe0ff */
[----:B--2---:R-:W-:Y:S02]  /*0c50*/  UIMAD.WIDE.U32 UR10, UR8, UR12, URZ ;  /* 0x0000000c080a72a5 */ /* 0x004fe4000f8e00ff */
[----:B------:R-:W-:-:S04]  /*0c60*/  UIMAD UR8, UR8, UR13, URZ ;  /* 0x0000000d080872a4 */ /* 0x000fc8000f8e02ff */
[----:B------:R-:W-:Y:S01]  /*0c70*/  UIADD3 UR8, UPT, UPT, UR11, UR8, URZ ;  /* 0x000000080b087290 */ /* 0x000fe2000fffe0ff */
[----:B------:R-:W-:-:S05]  /*0c80*/  UMOV UR48, UR10 ;  /* 0x0000000a00307c82 */ /* 0x000fca0008000000 */
[----:B------:R-:W-:-:S07]  /*0c90*/  MOV R12, UR8 ;  /* 0x00000008000c7c02 */ /* 0x000fce0008000f00 */
.L_x_2264:
        /* <DEDUP_REMOVED lines=28> */
.L_x_2265:
[----:B------:R-:W-:Y:S02]  /*0e60*/  UIMAD.WIDE.U32 UR10, UR58, UR16, URZ ;  /* 0x000000103a0a72a5 */ /* 0x000fe4000f8e00ff */
[----:B------:R-:W-:-:S04]  /*0e70*/  UIMAD UR8, UR59, UR16, URZ ;  /* 0x000000103b0872a4 */ /* 0x000fc8000f8e02ff */
[----:B------:R-:W-:-:S12]  /*0e80*/  UIADD3 UR8, UPT, UPT, UR11, UR8, URZ ;  /* 0x000000080b087290 */ /* 0x000fd8000fffe0ff */
.L_x_2266:
[----:B------:R-:W2:Y:S01]  /*0e90*/  LDCU.U8 UR9, c[0x0][0x548] ;  /* 0x0000a900ff0977ac */ /* 0x000ea20008000000 */
[----:B------:R-:W-:Y:S01]  /*0ea0*/  USHF.L.U32 UR50, UR24, 0x7, URZ ;  /* 0x0000000718327899 */ /* 0x000fe200080006ff */
[----:B------:R-:W3:Y:S03]  /*0eb0*/  LDCU.U8 UR60, c[0x0][0x5f0] ;  /* 0x0000be00ff3c77ac */ /* 0x000ee60008000000 */
[----:B------:R-:W-:Y:S02]  /*0ec0*/  USEL UR11, UR50, URZ, UP5 ;  /* 0x000000ff320b7287 */ /* 0x000fe4000a800000 */
[----:B------:R-:W-:Y:S02]  /*0ed0*/  UIMAD UR57, UR23, UR61, URZ ;  /* 0x0000003d173972a4 */ /* 0x000fe4000f8e02ff */
[----:B------:R-:W-:Y:S02]  /*0ee0*/  UIADD3 UR11, UP0, UPT, UR53, UR11, URZ ;  /* 0x0000000b350b7290 */ /* 0x000fe4000ff1e0ff */
[----:B--2---:R-:W-:-:S02]  /*0ef0*/  UISETP.NE.AND UP1, UPT, UR9, URZ, UPT ;  /* 0x000000ff0900728c */ /* 0x004fc4000bf25270 */
[----:B------:R-:W-:Y:S02]  /*0f00*/  UIADD3.X UR56, UPT, UPT, URZ, UR55, URZ, UP0, !UPT ;  /* 0x00000037ff387290 */ /* 0x000fe400087fe4ff */
[----:B------:R-:W-:Y:S02]  /*0f10*/  UIMAD.WIDE.U32 UR64, UR11, UR58, URZ ;  /* 0x0000003a0b4072a5 */ /* 0x000fe4000f8e00ff */
[----:B------:R-:W-:-:S04]  /*0f20*/  UIMAD UR56, UR56, UR58, URZ ;  /* 0x0000003a383872a4 */ /* 0x000fc8000f8e02ff */
[----:B------:R-:W-:-:S04]  /*0f30*/  UIMAD UR56, UR59, UR11, UR56 ;  /* 0x0000000b3b3872a4 */ /* 0x000fc8000f8e0238 */
        /* <DEDUP_REMOVED lines=9> */
.L_x_2267:
[----:B------:R-:W2:Y:S01]  /*0fd0*/  LDCU UR59, c[0x0][0x434] ;  /* 0x00008680ff3b77ac */ /* 0x000ea20008000800 */
[----:B------:R-:W-:-:S04]  /*0fe0*/  UIMAD UR9, UR24, UR47, UR23 ;  /* 0x0000002f180972a4 */ /* 0x000fc8000f8e0217 */
[----:B--2---:R-:W-:Y:S02]  /*0ff0*/  UIMAD UR59, UR9, UR59, URZ ;  /* 0x0000003b093b72a4 */ /* 0x004fe4000f8e02ff */
.L_x_2268:
        /* <DEDUP_REMOVED lines=11> */
.L_x_2269:
[----:B------:R-:W2:Y:S01]  /*10b0*/  LDCU UR58, c[0x0][0x444] ;  /* 0x00008880ff3a77ac */ /* 0x000ea20008000800 */
[----:B------:R-:W-:-:S04]  /*10c0*/  UIMAD UR9, UR24, UR47, UR23 ;  /* 0x0000002f180972a4 */ /* 0x000fc8000f8e0217 */
[----:B--2---:R-:W-:-:S12]  /*10d0*/  UIMAD UR58, UR9, UR58, URZ ;  /* 0x0000003a093a72a4 */ /* 0x004fd8000f8e02ff */
.L_x_2270:
[----:B------:R-:W2:Y:S01]  /*10e0*/  LDCU UR52, c[0x0][0x508] ;  /* 0x0000a100ff3477ac */ /* 0x000ea20008000800 */
[----:B------:R-:W3:Y:S01]  /*10f0*/  S2R R0, SR_TID.X ;  /* 0x0000000000007919 */ /* 0x000ee20000002100 */
[----:B------:R-:W4:Y:S01]  /*1100*/  LDC.64 R2, c[0x0][0x3b0] ;  /* 0x0000ec00ff027b82 */ /* 0x000f220000000a00 */
[----:B------:R-:W-:Y:S01]  /*1110*/  MOV R15, RZ ;  /* 0x000000ff000f7202 */ /* 0x000fe20000000f00 */
[----:B------:R-:W-:Y:S01]  /*1120*/  USHF.R.S32.HI UR9, URZ, 0x1f, UR57 ;  /* 0x0000001fff097899 */ /* 0x000fe20008011439 */
[----:B------:R-:W-:Y:S01]  /*1130*/  BSSY.RECONVERGENT B1, `(.L_x_2260) ;  /* 0x0000820000017945 */ /* 0x000fe20003800200 */
[----:B------:R-:W-:Y:S02]  /*1140*/  UIADD3 UR57, UP1, UP0, UR64, UR10, UR57 ;  /* 0x0000000a40397290 */ /* 0x000fe4000f83e039 */
[----:B------:R-:W-:Y:S02]  /*1150*/  ULEA UR58, UR51, UR58, 0x6 ;  /* 0x0000003a333a7291 */ /* 0x000fe4000f8e30ff */
[----:B------:R-:W-:-:S02]  /*1160*/  UIADD3.X UR56, UPT, UPT, UR56, UR8, UR9, UP1, UP0 ;  /* 0x0000000838387290 */ /* 0x000fc40008fe0409 */
[----:B------:R-:W-:Y:S02]  /*1170*/  ULEA UR59, UR51, UR59, 0x6 ;  /* 0x0000003b333b7291 */ /* 0x000fe4000f8e30ff */
[----:B--2---:R-:W-:-:S04]  /*1180*/  UIADD3 UR52, UPT, UPT, UR35, UR52, URZ ;  /* 0x0000003423347290 */ /* 0x004fc8000fffe0ff */
[----:B------:R-:W-:-:S04]  /*1190*/  UIADD3 UR9, UPT, UPT, UR43, -0x40, -UR52 ;  /* 0xffffffc02b097890 */ /* 0x000fc8000fffe834 */
[----:B------:R-:W-:Y:S01]  /*11a0*/  USHF.R.S32.HI UR8, URZ, 0x1f, UR9 ;  /* 0x0000001fff087899 */ /* 0x000fe20008011409 */
[----:B----4-:R-:W-:-:S03]  /*11b0*/  IMAD R11, R2, UR55, RZ ;  /* 0x00000037020b7c24 */ /* 0x010fc6000f8e02ff */
[----:B------:R-:W-:Y:S01]  /*11c0*/  ULEA.HI UR8, UR8, UR9, URZ, 0x6 ;  /* 0x0000000908087291 */ /* 0x000fe2000f8f30ff */
[----:B---3--:R-:W-:-:S03]  /*11d0*/  IMAD.SHL.U32 R10, R0, 0x8, RZ ;  /* 0x00000008000a7824 */ /* 0x008fc600078e00ff */
[----:B------:R-:W-:Y:S01]  /*11e0*/  USHF.R.S32.HI UR50, URZ, 0x6, UR8 ;  /* 0x00000006ff327899 */ /* 0x000fe20008011408 */
[----:B------:R-:W-:Y:S02]  /*11f0*/  LOP3.LUT R240, R0, 0x1f, RZ, 0xc0, !PT ;  /* 0x0000001f00f07812 */ /* 0x000fe400078ec0ff */
[----:B------:R-:W-:Y:S01]  /*1200*/  SHF.R.U32.HI R13, RZ, 0x5, R0 ;  /* 0x00000005ff0d7819 */ /* 0x000fe20000011600 */
[----:B------:R-:W-:Y:S01]  /*1210*/  UISETP.LT.AND UP0, UPT, URZ, UR50, UPT ;  /* 0x00000032ff00728c */ /* 0x000fe2000bf01270 */
[----:B------:R-:W-:Y:S02]  /*1220*/  LOP3.LUT R14, R10, 0x38, RZ, 0xc0, !PT ;  /* 0x000000380a0e7812 */ /* 0x000fe400078ec0ff */
[----:B------:R-:W2:Y:S02]  /*1230*/  LDCU.128 UR8, c[0x0][0x590] ;  /* 0x0000b200ff0877ac */ /* 0x000ea40008000c00 */
[----:B------:R-:W-:Y:S01]  /*1240*/  IADD3 R16, P0, PT, R14, UR62, RZ ;  /* 0x0000003e0e107c10 */ /* 0x000fe2000ff1e0ff */
[----:B------:R-:W3:Y:S04]  /*1250*/  LDCU.64 UR62, c[0x0][0x5e8] ;  /* 0x0000bd00ff3e77ac */ /* 0x000ee80008000a00 */
[----:B------:R-:W-:Y:S01]  /*1260*/  IMAD.X R17, RZ, RZ, UR17, P0 ;  /* 0x00000011ff117e24 */ /* 0x000fe200080e06ff */
[----:B------:R-:W-:-:S04]  /*1270*/  USEL UR50, URZ, UR50, !UP0 ;  /* 0x00000032ff327287 */ /* 0x000fc8000c000000 */
[----:B------:R-:W-:Y:S02]  /*1280*/  UISETP.GT.AND UP0, UPT, UR45, UR50, UPT ;  /* 0x000000322d00728c */ /* 0x000fe4000bf04270 */
[----:B--2---:R-:W-:Y:S01]  /*1290*/  UIMAD UR16, UR55, UR8, URZ ;  /* 0x00000008371072a4 */ /* 0x004fe2000f8e02ff */
[----:B------:R-:W-:Y:S01]  /*12a0*/  IMAD.U32 R4, RZ, RZ, UR8 ;  /* 0x00000008ff047e24 */ /* 0x000fe2000f8e00ff */
[----:B------:R-:W-:Y:S01]  /*12b0*/  UIMAD UR55, UR47, UR61, URZ ;  /* 0x0000003d2f3772a4 */ /* 0x000fe2000f8e02ff */
[----:B------:R-:W-:Y:S01]  /*12c0*/  IMAD.U32 R18, RZ, RZ, UR10 ;  /* 0x0000000aff127e24 */ /* 0x000fe2000f8e00ff */
[----:B------:R-:W-:Y:S01]  /*12d0*/  UIMAD UR16, UR53, UR9, UR16 ;  /* 0x00000009351072a4 */ /* 0x000fe2000f8e0210 */
[----:B------:R-:W-:Y:S01]  /*12e0*/  IMAD.WIDE.U32 R4, R4, UR53, R16 ;  /* 0x0000003504047c25 */ /* 0x000fe2000f8e0010 */
[----:B---3--:R-:W-:-:S03]  /*12f0*/  UIMAD.WIDE UR62, UR58, 0x4, UR62 ;  /* 0x000000043a3e78a5 */ /* 0x008fc6000f8e023e */
[----:B------:R-:W-:Y:S01]  /*1300*/  IMAD.U32 R6, RZ, RZ, UR11 ;  /* 0x0000000bff067e24 */ /* 0x000fe2000f8e00ff */
[----:B------:R-:W-:Y:S01]  /*1310*/  IADD3 R5, PT, PT, R5, UR16, RZ ;  /* 0x0000001005057c10 */ /* 0x000fe2000fffe0ff */
[----:B------:R-:W-:Y:S01]  /*1320*/  IMAD.WIDE.U32 R16, R2, UR53, R14 ;  /* 0x0000003502107c25 */ /* 0x000fe2000f8e000e */
[----:B------:R-:W2:Y:S03]  /*1330*/  LDCU.64 UR10, c[0x0][0x550] ;  /* 0x0000aa00ff0a77ac */ /* 0x000ea60008000a00 */
[----:B------:R-:W-:Y:S01]  /*1340*/  IMAD.WIDE.U32 R18, R18, UR23, R4 ;  /* 0x0000001712127c25 */ /* 0x000fe2000f8e0004 */
[----:B------:R-:W3:Y:S01]  /*1350*/  LDCU.64 UR16, c[0x0][0x3c8] ;  /* 0x00007900ff1077ac */ /* 0x000ee20008000a00 */
[----:B------:R-:W4:Y:S01]  /*1360*/  LDC.64 R4, c[0x0][0x5f8] ;  /* 0x00017e00ff047b82 */ /* 0x000f220000000a00 */
[----:B------:R-:W-:Y:S01]  /*1370*/  IADD3 R16, P0, PT, R16, UR54, RZ ;  /* 0x0000003610107c10 */ /* 0x000fe2000ff1e0ff */
[----:B------:R-:W-:Y:S01]  /*1380*/  IMAD R19, R6, UR23, R19 ;  /* 0x0000001706137c24 */ /* 0x000fe2000f8e0213 */
[----:B------:R-:W-:Y:S01]  /*1390*/  USHF.L.U32 UR54, UR55, 0x6, URZ ;  /* 0x0000000637367899 */ /* 0x000fe200080006ff */
[----:B------:R-:W-:Y:S01]  /*13a0*/  IMAD R6, R3, UR53, R11 ;  /* 0x0000003503067c24 */ /* 0x000fe2000f8e020b */
[----:B------:R-:W-:Y:S01]  /*13b0*/  SHF.R.U32.HI R11, RZ, 0x3, R0 ;  /* 0x00000003ff0b7819 */ /* 0x000fe20000011600 */
[----:B------:R-:W-:-:S03]  /*13c0*/  USHF.L.U32 UR53, UR8, 0x5, URZ ;  /* 0x0000000508357899 */ /* 0x000fc600080006ff */
[----:B------:R-:W-:Y:S01]  /*13d0*/  IADD3.X R17, PT, PT, R17, UR49, R6, P0, !PT ;  /* 0x0000003111117c10 */ /* 0x000fe200087fe406 */
[C---:B------:R-:W-:Y:S01]  /*13e0*/  IMAD.WIDE.U32 R18, R11.reuse, UR8, R18 ;  /* 0x000000080b127c25 */ /* 0x040fe2000f8e0012 */
[----:B------:R-:W-:Y:S01]  /*13f0*/  ISETP.NE.AND P0, PT, RZ, UR60, PT ;  /* 0x0000003cff007c0c */ /* 0x000fe2000bf05270 */
[----:B------:R-:W-:Y:S02]  /*1400*/  USHF.L.U64.HI UR49, UR8, 0x5, UR9 ;  /* 0x0000000508317899 */ /* 0x000fe40008010209 */
[----:B------:R-:W-:Y:S01]  /*1410*/  IMAD R6, R11, UR9, R19 ;  /* 0x000000090b067c24 */ /* 0x000fe2000f8e0213 */
[----:B------:R-:W5:Y:S01]  /*1420*/  LDCU.64 UR8, c[0x0][0x380] ;  /* 0x00007000ff0877ac */ /* 0x000f620008000a00 */
[C---:B--2---:R-:W-:Y:S01]  /*1430*/  LEA R248, P3, R18.reuse, UR10, 0x1 ;  /* 0x0000000a12f87c11 */ /* 0x044fe2000f8608ff */
[----:B---3--:R-:W-:Y:S01]  /*1440*/  IMAD.U32 R20, RZ, RZ, UR16 ;  /* 0x00000010ff147e24 */ /* 0x008fe2000f8e00ff */
[----:B------:R-:W2:Y:S02]  /*1450*/  LDCU.64 UR60, c[0x0][0x420] ;  /* 0x00008400ff3c77ac */ /* 0x000ea40008000a00 */
[----:B------:R-:W-:Y:S01]  /*1460*/  LEA.HI.X R249, R18, UR11, R6, 0x1, P3 ;  /* 0x0000000b12f97c11 */ /* 0x000fe200098f0c06 */
[----:B------:R-:W-:-:S04]  /*1470*/  IMAD.WIDE.U32 R20, R20, UR23, R16 ;  /* 0x0000001714147c25 */ /* 0x000fc8000f8e0010 */
[----:B----4-:R-:W-:-:S04]  /*1480*/  IMAD.WIDE.U32 R22, R4, UR21, RZ ;  /* 0x0000001504167c25 */ /* 0x010fc8000f8e00ff */
[----:B------:R-:W-:Y:S01]  /*1490*/  IMAD.U32 R16, RZ, RZ, UR17 ;  /* 0x00000011ff107e24 */ /* 0x000fe2000f8e00ff */
[----:B------:R-:W3:Y:S01]  /*14a0*/  LDCU.64 UR16, c[0x0][0x570] ;  /* 0x0000ae00ff1077ac */ /* 0x000ee20008000a00 */
[----:B------:R-:W-:Y:S01]  /*14b0*/  IMAD R4, R13, UR55, R240 ;  /* 0x000000370d047c24 */ /* 0x000fe2000f8e02f0 */
[----:B------:R-:W-:Y:S01]  /*14c0*/  SEL R13, R22, RZ, P0 ;  /* 0x000000ff160d7207 */ /* 0x000fe20000000000 */
[----:B------:R-:W-:Y:S02]  /*14d0*/  IMAD R5, R5, UR21, R23 ;  /* 0x0000001505057c24 */ /* 0x000fe4000f8e0217 */
[----:B------:R-:W-:Y:S01]  /*14e0*/  IMAD R17, R16, UR23, R21 ;  /* 0x0000001710117c24 */ /* 0x000fe2000f8e0215 */
[----:B------:R-:W-:Y:S02]  /*14f0*/  IADD3 R13, P2, P1, R4, UR57, R13 ;  /* 0x00000039040d7c10 */ /* 0x000fe4000f95e00d */
[----:B------:R-:W-:Y:S02]  /*1500*/  SHF.R.S32.HI R4, RZ, 0x1f, R4 ;  /* 0x0000001fff047819 */ /* 0x000fe40000011404 */
[----:B------:R-:W-:-:S02]  /*1510*/  SEL R5, R5, RZ, P0 ;  /* 0x000000ff05057207 */ /* 0x000fc40000000000 */
[----:B------:R-:W-:Y:S02]  /*1520*/  MOV R16, R20 ;  /* 0x0000001400107202 */ /* 0x000fe40000000f00 */
[----:B------:R-:W-:Y:S01]  /*1530*/  IADD3.X R6, PT, PT, R4, UR56, R5, P2, P1 ;  /* 0x0000003804067c10 */ /* 0x000fe200097e2405 */
[----:B------:R-:W-:Y:S01]  /*1540*/  IMAD.U32 R5, RZ, RZ, UR54 ;  /* 0x00000036ff057e24 */ /* 0x000fe2000f8e00ff */
[----:B------:R-:W-:Y:S01]  /*1550*/  IADD3 R13, P1, PT, R13, UR54, RZ ;  /* 0x000000360d0d7c10 */ /* 0x000fe2000ff3e0ff */
[----:B------:R-:W-:Y:S01]  /*1560*/  IMAD.WIDE.U32 R16, R11, R2, R16 ;  /* 0x000000020b107225 */ /* 0x000fe200078e0010 */
[----:B--2---:R-:W-:Y:S02]  /*1570*/  UIMAD.WIDE UR56, UR59, 0x4, UR60 ;  /* 0x000000043b3878a5 */ /* 0x004fe4000f8e023c */
[----:B------:R-:W-:Y:S01]  /*1580*/  LEA.HI.X.SX32 R5, R5, R6, 0x1, P1 ;  /* 0x0000000605057211 */ /* 0x000fe200008f0eff */
[----:B------:R-:W-:Y:S01]  /*1590*/  IMAD R4, R11, R3, R17 ;  /* 0x000000030b047224 */ /* 0x000fe200078e0211 */
[----:B-----5:R-:W-:Y:S01]  /*15a0*/  LEA R250, P2, R16, UR8, 0x1 ;  /* 0x0000000810fa7c11 */ /* 0x020fe2000f8408ff */
[----:B------:R-:W-:Y:S01]  /*15b0*/  IMAD.SHL.U32 R6, R2, 0x20, RZ ;  /* 0x0000002002067824 */ /* 0x000fe200078e00ff */
[----:B---3--:R-:W-:Y:S01]  /*15c0*/  LEA R246, P1, R13, UR16, 0x2 ;  /* 0x000000100df67c11 */ /* 0x008fe2000f8210ff */
[----:B------:R-:W-:Y:S01]  /*15d0*/  UMOV UR16, UR62 ;  /* 0x0000003e00107c82 */ /* 0x000fe20008000000 */
[----:B------:R-:W-:-:S02]  /*15e0*/  LEA.HI.X R251, R16, UR9, R4, 0x1, P2 ;  /* 0x0000000910fb7c11 */ /* 0x000fc400090f0c04 */
[----:B------:R-:W-:Y:S01]  /*15f0*/  LEA.HI.X R247, R13, UR17, R5, 0x2, P1 ;  /* 0x000000110df77c11 */ /* 0x000fe200088f1405 */
[----:B------:R-:W-:Y:S01]  /*1600*/  UMOV UR17, UR63 ;  /* 0x0000003f00117c82 */ /* 0x000fe20008000000 */
[C---:B------:R-:W-:Y:S02]  /*1610*/  IADD3 R16, P1, PT, R11.reuse, 0x20, RZ ;  /* 0x000000200b107810 */ /* 0x040fe40007f3e0ff */
[----:B------:R-:W-:Y:S02]  /*1620*/  SHF.L.U64.HI R4, R2, 0x5, R3 ;  /* 0x0000000502047819 */ /* 0x000fe40000010203 */
[----:B------:R-:W-:Y:S01]  /*1630*/  IADD3 R13, PT, PT, R11, 0x20, RZ ;  /* 0x000000200b0d7810 */ /* 0x000fe20007ffe0ff */
[----:B------:R-:W-:Y:S01]  /*1640*/  IMAD.X R5, RZ, RZ, RZ, P1 ;  /* 0x000000ffff057224 */ /* 0x000fe200008e06ff */
[----:B------:R-:W-:Y:S07]  /*1650*/  BRA.U UP0, `(.L_x_2271) ;  /* 0x0000000500e07547 */ /* 0x000fee000b800000 */
        /* <DEDUP_REMOVED lines=13> */
.L_x_2272:
[----:B------:R-:W2:Y:S01]  /*1730*/  LDCU.64 UR12, c[0x0][0x5c0] ;  /* 0x0000b800ff0c77ac */ /* 0x000ea20008000a00 */
[----:B------:R-:W-:-:S04]  /*1740*/  UIADD3 UR8, UPT, UPT, UR39, UR42, URZ ;  /* 0x0000002a27087290 */ /* 0x000fc8000fffe0ff */
[----:B--2---:R-:W-:Y:S02]  /*1750*/  UIMAD.WIDE.U32 UR16, UR8, UR12, URZ ;  /* 0x0000000c081072a5 */ /* 0x004fe4000f8e00ff */
[----:B------:R-:W-:-:S04]  /*1760*/  UIMAD UR8, UR8, UR13, URZ ;  /* 0x0000000d080872a4 */ /* 0x000fc8000f8e02ff */
[----:B------:R-:W-:-:S06]  /*1770*/  UIADD3 UR8, UPT, UPT, UR17, UR8, URZ ;  /* 0x0000000811087290 */ /* 0x000fcc000fffe0ff */
[----:B------:R-:W-:Y:S02]  /*1780*/  MOV R0, UR8 ;  /* 0x0000000800007c02 */ /* 0x000fe40008000f00 */
.L_x_2273:
        /* <DEDUP_REMOVED lines=13> */
.L_x_2274:
[----:B------:R-:W2:Y:S01]  /*1860*/  LDCU.64 UR10, c[0x0][0x5c8] ;  /* 0x0000b900ff0a77ac */ /* 0x000ea20008000a00 */
[----:B------:R-:W-:-:S04]  /*1870*/  UIADD3 UR39, UPT, UPT, UR39, UR42, URZ ;  /* 0x0000002a27277290 */ /* 0x000fc8000fffe0ff */
[----:B--2---:R-:W-:Y:S02]  /*1880*/  UIMAD.WIDE.U32 UR14, UR39, UR10, URZ ;  /* 0x0000000a270e72a5 */ /* 0x004fe4000f8e00ff */
[----:B------:R-:W-:-:S04]  /*1890*/  UIMAD UR39, UR39, UR11, URZ ;  /* 0x0000000b272772a4 */ /* 0x000fc8000f8e02ff */
[----:B------:R-:W-:-:S06]  /*18a0*/  UIADD3 UR39, UPT, UPT, UR15, UR39, URZ ;  /* 0x000000270f277290 */ /* 0x000fcc000fffe0ff */
[----:B------:R-:W-:-:S07]  /*18b0*/  MOV R2, UR39 ;  /* 0x0000002700027c02 */ /* 0x000fce0008000f00 */
.L_x_2275:
        /* <DEDUP_REMOVED lines=27> */
.L_x_2277:
[----:B-1----:R-:W-:Y:S05]  /*1a70*/  BSYNC.RECONVERGENT B0 ;  /* 0x0000000000007941 */ /* 0x002fea0003800200 */
.L_x_2276:
[----:B------:R-:W-:Y:S04]  /*1a80*/  BSSY.RECONVERGENT B0, `(.L_x_2278) ;  /* 0x000000e000007945 */ /* 0x000fe80003800200 */
[----:B------:R-:W-:Y:S05]  /*1a90*/  @P1 BRA `(.L_x_2279) ;  /* 0x0000000000301947 */ /* 0x000fea0003800000 */
[----:B------:R-:W1:Y:S01]  /*1aa0*/  LDCU.64 UR8, c[0x0][0x560] ;  /* 0x0000ac00ff0877ac */ /* 0x000e620008000a00 */
[----:B------:R-:W-:Y:S01]  /*1ab0*/  MOV R7, R3 ;  /* 0x0000000300077202 */ /* 0x000fe20000000f00 */
[----:B------:R-:W-:Y:S02]  /*1ac0*/  IMAD R0, R5, UR12, RZ ;  /* 0x0000000c05007c24 */ /* 0x000fe4000f8e02ff */
[----:B------:R-:W-:-:S04]  /*1ad0*/  IMAD.WIDE.U32 R6, R16, UR12, R6 ;  /* 0x0000000c10067c25 */ /* 0x000fc8000f8e0006 */
[----:B------:R-:W-:-:S05]  /*1ae0*/  IMAD R0, R16, UR13, R0 ;  /* 0x0000000d10007c24 */ /* 0x000fca000f8e0200 */
[----:B------:R-:W-:Y:S02]  /*1af0*/  IADD3 R0, PT, PT, R7, R0, RZ ;  /* 0x0000000007007210 */ /* 0x000fe40007ffe0ff */
[----:B-1----:R-:W-:-:S04]  /*1b00*/  LEA R8, P0, R6, UR8, 0x1 ;  /* 0x0000000806087c11 */ /* 0x002fc8000f8008ff */
[----:B------:R-:W-:-:S05]  /*1b10*/  LEA.HI.X R9, R6, UR9, R0, 0x1, P0 ;  /* 0x0000000906097c11 */ /* 0x000fca00080f0c00 */
[----:B------:R1:W-:Y:S04]  /*1b20*/  STG.E.128 desc[UR36][R8.64], RZ ;  /* 0x000000ff08007986 */ /* 0x0003e8000c101d24 */
[----:B------:R1:W-:Y:S04]  /*1b30*/  STG.E.128 desc[UR36][R8.64+0x80], RZ ;  /* 0x000080ff08007986 */ /* 0x0003e8000c101d24 */
[----:B------:R1:W-:Y:S04]  /*1b40*/  STG.E.128 desc[UR36][R8.64+0x100], RZ ;  /* 0x000100ff08007986 */ /* 0x0003e8000c101d24 */
[----:B------:R1:W-:Y:S02]  /*1b50*/  STG.E.128 desc[UR36][R8.64+0x180], RZ ;  /* 0x000180ff08007986 */ /* 0x0003e4000c101d24 */
.L_x_2279:
[----:B------:R-:W-:Y:S05]  /*1b60*/  BSYNC.RECONVERGENT B0 ;  /* 0x0000000000007941 */ /* 0x000fea0003800200 */
.L_x_2278:
        /* <DEDUP_REMOVED lines=24> */
.L_x_2281:
[----:B------:R-:W-:Y:S05]  /*1cf0*/  BSYNC.RECONVERGENT B0 ;  /* 0x0000000000007941 */ /* 0x000fea0003800200 */
.L_x_2280:
[----:B------:R-:W-:Y:S05]  /*1d00*/  @P1 BRA `(.L_x_2282) ;  /* 0x0000007400881947 */ /* 0x000fea0003800000 */
[----:B------:R-:W4:Y:S01]  /*1d10*/  LDCU.64 UR8, c[0x0][0x568] ;  /* 0x0000ad00ff0877ac */ /* 0x000f220008000a00 */
[----:B------:R-:W-:Y:S01]  /*1d20*/  MOV R3, R0 ;  /* 0x0000000000037202 */ /* 0x000fe20000000f00 */
[----:B------:R-:W-:Y:S02]  /*1d30*/  IMAD R5, R5, UR10, RZ ;  /* 0x0000000a05057c24 */ /* 0x000fe4000f8e02ff */
[----:B------:R-:W-:-:S04]  /*1d40*/  IMAD.WIDE.U32 R2, R16, UR10, R2 ;  /* 0x0000000a10027c25 */ /* 0x000fc8000f8e0002 */
[----:B------:R-:W-:-:S05]  /*1d50*/  IMAD R5, R16, UR11, R5 ;  /* 0x0000000b10057c24 */ /* 0x000fca000f8e0205 */
[----:B------:R-:W-:Y:S02]  /*1d60*/  IADD3 R5, PT, PT, R3, R5, RZ ;  /* 0x0000000503057210 */ /* 0x000fe40007ffe0ff */
[----:B----4-:R-:W-:-:S04]  /*1d70*/  LEA R4, P0, R2, UR8, 0x1 ;  /* 0x0000000802047c11 */ /* 0x010fc8000f8008ff */
[----:B------:R-:W-:-:S05]  /*1d80*/  LEA.HI.X R5, R2, UR9, R5, 0x1, P0 ;  /* 0x0000000902057c11 */ /* 0x000fca00080f0c05 */
[----:B------:R4:W-:Y:S04]  /*1d90*/  STG.E.128 desc[UR36][R4.64], RZ ;  /* 0x000000ff04007986 */ /* 0x0009e8000c101d24 */
[----:B------:R4:W-:Y:S04]  /*1da0*/  STG.E.128 desc[UR36][R4.64+0x80], RZ ;  /* 0x000080ff04007986 */ /* 0x0009e8000c101d24 */
[----:B------:R4:W-:Y:S04]  /*1db0*/  STG.E.128 desc[UR36][R4.64+0x100], RZ ;  /* 0x000100ff04007986 */ /* 0x0009e8000c101d24 */
[----:B------:R4:W-:Y:S01]  /*1dc0*/  STG.E.128 desc[UR36][R4.64+0x180], RZ ;  /* 0x000180ff04007986 */ /* 0x0009e2000c101d24 */
[----:B------:R-:W-:Y:S05]  /*1dd0*/  BRA `(.L_x_2282) ;  /* 0x0000007400547947 */ /* 0x000fea0003800000 */
.L_x_2271:
[----:B------:R-:W-:Y:S01]  /*1de0*/  IMAD.U32 R3, RZ, RZ, UR14 ;  /* 0x0000000eff037e24 */ /* 0x000fe2000f8e00ff */
[----:B------:R-:W2:Y:S01]  /*1df0*/  LDCU.64 UR10, c[0x0][0x3d0] ;  /* 0x00007a00ff0a77ac */ /* 0x000ea20008000a00 */
[----:B------:R-:W-:Y:S02]  /*1e00*/  IMAD.U32 R2, RZ, RZ, UR12 ;  /* 0x0000000cff027e24 */ /* 0x000fe4000f8e00ff */
[--C-:B------:R-:W-:Y:S01]  /*1e10*/  IMAD.WIDE.U32 R18, R3, UR31, R14.reuse ;  /* 0x0000001f03127c25 */ /* 0x100fe2000f8e000e */
[----:B------:R-:W3:Y:S03]  /*1e20*/  LDCU.64 UR8, c[0x0][0x3d8] ;  /* 0x00007b00ff0877ac */ /* 0x000ee60008000a00 */
[----:B------:R-:W-:Y:S01]  /*1e30*/  IMAD.WIDE.U32 R2, R2, UR31, R14 ;  /* 0x0000001f02027c25 */ /* 0x000fe2000f8e000e */
[----:B------:R-:W-:Y:S01]  /*1e40*/  UIMAD UR54, UR30, UR14, URZ ;  /* 0x0000000e1e3672a4 */ /* 0x000fe2000f8e02ff */
[----:B------:R-:W-:Y:S01]  /*1e50*/  IADD3 R20, P1, PT, R18, UR46, RZ ;  /* 0x0000002e12147c10 */ /* 0x000fe2000ff3e0ff */
[----:B------:R-:W-:-:S02]  /*1e60*/  UIMAD UR45, UR51, -0x40, UR44 ;  /* 0xffffffc0332d78a4 */ /* 0x000fc4000f8e022c */
[----:B------:R-:W-:Y:S02]  /*1e70*/  UIMAD UR54, UR31, UR15, UR54 ;  /* 0x0000000f1f3672a4 */ /* 0x000fe4000f8e0236 */
[----:B------:R-:W-:Y:S02]  /*1e80*/  UIMAD UR30, UR30, UR12, URZ ;  /* 0x0000000c1e1e72a4 */ /* 0x000fe4000f8e02ff */
[----:B------:R-:W-:Y:S01]  /*1e90*/  UIADD3 UR46, UPT, UPT, -UR31, UR35, URZ ;  /* 0x000000231f2e7290 */ /* 0x000fe2000fffe1ff */
[----:B------:R-:W-:Y:S01]  /*1ea0*/  ISETP.GE.AND P4, PT, R13, UR45, PT ;  /* 0x0000002d0d007c0c */ /* 0x000fe2000bf86270 */
[----:B------:R-:W-:Y:S01]  /*1eb0*/  UIMAD UR30, UR31, UR13, UR30 ;  /* 0x0000000d1f1e72a4 */ /* 0x000fe2000f8e021e */
[----:B------:R-:W-:Y:S01]  /*1ec0*/  IADD3.X R21, PT, PT, R9, UR54, R19, P1, !PT ;  /* 0x0000003609157c10 */ /* 0x000fe20008ffe413 */
[----:B--2---:R-:W-:Y:S01]  /*1ed0*/  IMAD R22, R8, UR10, RZ ;  /* 0x0000000a08167c24 */ /* 0x004fe2000f8e02ff */
[----:B------:R-:W-:Y:S01]  /*1ee0*/  IADD3 R14, P1, PT, R2, UR48, RZ ;  /* 0x00000030020e7c10 */ /* 0x000fe2000ff3e0ff */
[----:B---3--:R-:W-:Y:S01]  /*1ef0*/  IMAD R18, R8, UR8, RZ ;  /* 0x0000000808127c24 */ /* 0x008fe2000f8e02ff */
[----:B------:R-:W-:Y:S01]  /*1f00*/  ISETP.GE.AND P2, PT, R13, UR46, PT ;  /* 0x0000002e0d007c0c */ /* 0x000fe2000bf46270 */
[----:B------:R-:W-:Y:S01]  /*1f10*/  IMAD.U32 R2, RZ, RZ, UR53 ;  /* 0x00000035ff027e24 */ /* 0x000fe2000f8e00ff */
[----:B------:R-:W-:Y:S01]  /*1f20*/  IADD3.X R15, PT, PT, R12, UR30, R3, P1, !PT ;  /* 0x0000001e0c0f7c10 */ /* 0x000fe20008ffe403 */
[----:B------:R-:W-:Y:S01]  /*1f30*/  IMAD R22, R7, UR11, R22 ;  /* 0x0000000b07167c24 */ /* 0x000fe2000f8e0216 */
[----:B------:R-:W-:Y:S01]  /*1f40*/  ISETP.GE.AND P3, PT, R11, UR46, PT ;  /* 0x0000002e0b007c0c */ /* 0x000fe2000bf66270 */
[----:B------:R-:W-:Y:S01]  /*1f50*/  IMAD.WIDE.U32 R20, R7, UR10, R20 ;  /* 0x0000000a07147c25 */ /* 0x000fe2000f8e0014 */
[----:B------:R-:W-:Y:S01]  /*1f60*/  @P0 BAR.SYNC.DEFER_BLOCKING 0x0 ;  /* 0x0000000000000b1d */ /* 0x000fe20000010000 */
[----:B------:R-:W-:-:S02]  /*1f70*/  @!P4 LEA R2, P5, R2, R248, 0x1 ;  /* 0x000000f80202c211 */ /* 0x000fc400078a08ff */
[C---:B------:R-:W-:Y:S01]  /*1f80*/  IMAD R18, R7.reuse, UR9, R18 ;  /* 0x0000000907127c24 */ /* 0x040fe2000f8e0212 */
[----:B------:R-:W-:Y:S01]  /*1f90*/  @!P4 LEA R24, P1, R6, R250, 0x1 ;  /* 0x000000fa0618c211 */ /* 0x000fe200078208ff */
[----:B------:R-:W-:Y:S01]  /*1fa0*/  IMAD.WIDE.U32 R8, R7, UR8, R14 ;  /* 0x0000000807087c25 */ /* 0x000fe2000f8e000e */
[----:B------:R-:W-:Y:S01]  /*1fb0*/  LOP3.LUT R15, R10, 0x1f8, RZ, 0xc0, !PT ;  /* 0x000001f80a0f7812 */ /* 0x000fe200078ec0ff */
[----:B------:R-:W-:Y:S01]  /*1fc0*/  ULOP3.LUT UR8, UR51, 0x80000001, URZ, 0xc0, !UPT ;  /* 0x8000000133087892 */ /* 0x000fe2000f8ec0ff */
        /* <DEDUP_REMOVED lines=11> */
[--C-:B------:R-:W-:Y:S01]  /*2080*/  @!P3 IMAD.MOV.U32 R18, RZ, RZ, R8.reuse ;  /* 0x000000ffff12b224 */ /* 0x100fe200078e0008 */
[----:B------:R-:W-:Y:S01]  /*2090*/  LEA R15, R15, UR25, 0x1 ;  /* 0x000000190f0f7c11 */ /* 0x000fe2000f8e08ff */
[----:B------:R-:W-:Y:S01]  /*20a0*/  @!P2 IMAD.MOV.U32 R6, RZ, RZ, R8 ;  /* 0x000000ffff06a224 */ /* 0x000fe200078e0008 */
[----:B------:R-:W-:Y:S01]  /*20b0*/  USEL UR8, URZ, 0x8000, UP0 ;  /* 0x00008000ff087887 */ /* 0x000fe20008000000 */
[----:B------:R-:W-:Y:S01]  /*20c0*/  @!P2 IMAD.MOV.U32 R7, RZ, RZ, R19 ;  /* 0x000000ffff07a224 */ /* 0x000fe200078e0013 */
[----:B------:R-:W2:Y:S01]  /*20d0*/  @!P3 LDC.64 R8, c[0x0][0x388] ;  /* 0x0000e200ff08bb82 */ /* 0x000ea20000000a00 */
[C---:B------:R-:W-:Y:S01]  /*20e0*/  @!P2 IMAD R13, R5.reuse, UR14, RZ ;  /* 0x0000000e050dac24 */ /* 0x040fe2000f8e02ff */
[----:B------:R-:W-:Y:S01]  /*20f0*/  SHF.R.U32.HI R243, RZ, 0x2, R0 ;  /* 0x00000002fff37819 */ /* 0x000fe20000011600 */
[----:B------:R-:W-:Y:S01]  /*2100*/  @!P2 IMAD R12, R5, UR12, RZ ;  /* 0x0000000c050cac24 */ /* 0x000fe2000f8e02ff */
[----:B------:R-:W-:Y:S01]  /*2110*/  UIMAD UR47, UR24, UR47, UR23 ;  /* 0x0000002f182f72a4 */ /* 0x000fe2000f8e0217 */
[----:B------:R-:W-:Y:S01]  /*2120*/  @!P3 IMAD.MOV.U32 R22, RZ, RZ, R20 ;  /* 0x000000ffff16b224 */ /* 0x000fe200078e0014 */
[----:B------:R-:W3:Y:S01]  /*2130*/  S2R R238, SR_TID.X ;  /* 0x0000000000ee7919 */ /* 0x000ee20000002100 */
[C---:B------:R-:W-:Y:S01]  /*2140*/  @!P2 IMAD R13, R16.reuse, UR15, R13 ;  /* 0x0000000f100dac24 */ /* 0x040fe2000f8e020d */
[----:B------:R-:W4:Y:S01]  /*2150*/  @!P2 LDC.64 R4, c[0x0][0x388] ;  /* 0x0000e200ff04ab82 */ /* 0x000f220000000a00 */
        /* <DEDUP_REMOVED lines=10> */
[----:B------:R-:W1:Y:S01]  /*2200*/  @!P3 LDC.64 R6, c[0x0][0x390] ;  /* 0x0000e400ff06bb82 */ /* 0x000e620000000a00 */
[C---:B------:R-:W-:Y:S01]  /*2210*/  @!P3 IMAD.WIDE.U32 R22, R11.reuse, UR14, R22 ;  /* 0x0000000e0b16bc25 */ /* 0x040fe2000f8e0016 */
[----:B------:R-:W-:Y:S03]  /*2220*/  @!P5 LDGSTS.E.BYPASS.LTC128B.128 [R15+0x14000], desc[UR36][R248.64+0x100] ;  /* 0x14000100f80fdfae */ /* 0x000fe6000b981a24 */
[----:B------:R-:W-:Y:S01]  /*2230*/  IMAD.SHL.U32 R230, R0, 0x10, RZ ;  /* 0x0000001000e67824 */ /* 0x000fe200078e00ff */
[----:B--2---:R-:W-:Y:S01]  /*2240*/  @!P3 LEA R8, P1, R22, R8, 0x1 ;  /* 0x000000081608b211 */ /* 0x004fe200078208ff */
[C---:B------:R-:W-:Y:S01]  /*2250*/  @!P3 IMAD R14, R11.reuse, UR15, R23 ;  /* 0x0000000f0b0ebc24 */ /* 0x040fe2000f8e0217 */
[----:B------:R-:W-:Y:S01]  /*2260*/  @!P5 LDGSTS.E.BYPASS.LTC128B.128 [R15+0x16000], desc[UR36][R248.64+0x180] ;  /* 0x16000180f80fdfae */ /* 0x000fe2000b981a24 */
[----:B------:R-:W-:Y:S01]  /*2270*/  @!P3 IMAD.WIDE.U32 R18, R11, UR12, R18 ;  /* 0x0000000c0b12bc25 */ /* 0x000fe2000f8e0012 */
[----:B----4-:R-:W-:-:S03]  /*2280*/  @!P2 LEA R26, P0, R20, R4, 0x1 ;  /* 0x00000004141aa211 */ /* 0x010fc600078008ff */
[----:B------:R-:W-:Y:S01]  /*2290*/  IMAD.MOV.U32 R232, RZ, RZ, 0x40 ;  /* 0x00000040ffe87424 */ /* 0x000fe200078e00ff */
[----:B------:R-:W-:Y:S01]  /*22a0*/  @!P3 LEA.HI.X R9, R22, R9, R14, 0x1, P1 ;  /* 0x000000091609b211 */ /* 0x000fe200008f0c0e */
[----:B------:R-:W-:Y:S01]  /*22b0*/  @!P2 IMAD.IADD R13, R21, 0x1, R13 ;  /* 0x00000001150da824 */ /* 0x000fe200078e020d */
[----:B------:R2:W-:Y:S01]  /*22c0*/  @P5 STS.128 [R15+0x10000], RZ ;  /* 0x010000ff0f005388 */ /* 0x0005e20000000c00 */
[----:B------:R-:W-:Y:S02]  /*22d0*/  @!P3 IMAD R4, R11, UR13, R19 ;  /* 0x0000000d0b04bc24 */ /* 0x000fe4000f8e0213 */
[----:B------:R-:W-:Y:S01]  /*22e0*/  IMAD.MOV.U32 R231, RZ, RZ, 0x20 ;  /* 0x00000020ffe77424 */ /* 0x000fe200078e00ff */
[----:B------:R2:W-:Y:S01]  /*22f0*/  @P5 STS.128 [R15+0x12000], RZ ;  /* 0x012000ff0f005388 */ /* 0x0005e20000000c00 */
[----:B------:R-:W-:Y:S01]  /*2300*/  VIADD R244, R15, UR8 ;  /* 0x000000080ff47c36 */ /* 0x000fe20008000000 */
[----:B------:R-:W-:Y:S01]  /*2310*/  @!P2 LEA.HI.X R27, R20, R5, R13, 0x1, P0 ;  /* 0x00000005141ba211 */ /* 0x000fe200000f0c0d */
[----:B------:R-:W-:Y:S01]  /*2320*/  @!P2 IMAD.IADD R12, R17, 0x1, R12 ;  /* 0x00000001110ca824 */ /* 0x000fe200078e020c */
[----:B-1----:R-:W-:Y:S01]  /*2330*/  @!P3 LEA R6, P1, R18, R6, 0x1 ;  /* 0x000000061206b211 */ /* 0x002fe200078208ff */
[----:B------:R2:W-:Y:S01]  /*2340*/  @P5 STS.128 [R15+0x14000], RZ ;  /* 0x014000ff0f005388 */ /* 0x0005e20000000c00 */
[----:B------:R-:W-:Y:S01]  /*2350*/  IMAD.MOV.U32 R236, RZ, RZ, 0x4 ;  /* 0x00000004ffec7424 */ /* 0x000fe200078e00ff */
[----:B------:R-:W-:-:S02]  /*2360*/  CS2R R190, SRZ ;  /* 0x0000000000be7805 */ /* 0x000fc4000001ff00 */
[----:B------:R-:W-:Y:S01]  /*2370*/  @!P3 LEA.HI.X R7, R18, R7, R4, 0x1, P1 ;  /* 0x000000071207b211 */ /* 0x000fe200008f0c04 */
[----:B------:R2:W-:Y:S01]  /*2380*/  @P5 STS.128 [R15+0x16000], RZ ;  /* 0x016000ff0f005388 */ /* 0x0005e20000000c00 */
[----:B------:R-:W1:Y:S01]  /*2390*/  LDC.64 R4, c[0x0][0x528] ;  /* 0x00014a00ff047b82 */ /* 0x000e620000000a00 */
        /* <DEDUP_REMOVED lines=15> */
[----:B------:R-:W-:Y:S01]  /*2490*/  USHF.L.U32 UR47, UR47, 0x5, URZ ;  /* 0x000000052f2f7899 */ /* 0x000fe200080006ff */
        /* <DEDUP_REMOVED lines=43> */
[----:B------:R-:W-:Y:S01]  /*2750*/  CS2R R66, SRZ ;  /* 0x0000000000427805 */ /* 0x000fe2000001ff00 */
[----:B----4-:R-:W4:Y:S01]  /*2760*/  @!P2 LDC.64 R2, c[0x0][0x390] ;  /* 0x0000e400ff02ab82 */ /* 0x010f220000000a00 */
        /* <DEDUP_REMOVED lines=23> */
[----:B----4-:R-:W-:Y:S01]  /*28e0*/  @!P2 LEA R2, P0, R16, R2, 0x1 ;  /* 0x000000021002a211 */ /* 0x010fe200078008ff */
[----:B------:R-:W-:Y:S01]  /*28f0*/  @!PT LDS RZ, [RZ] ;  /* 0x00000000fffff984 */ /* 0x000fe20000000800 */
[----:B------:R-:W-:Y:S01]  /*2900*/  @!PT LDS RZ, [RZ] ;  /* 0x00000000fffff984 */ /* 0x000fe20000000800 */
[----:B------:R-:W-:Y:S01]  /*2910*/  @!PT LDS RZ, [RZ] ;  /* 0x00000000fffff984 */ /* 0x000fe20000000800 */
[----:B------:R-:W-:Y:S01]  /*2920*/  @!P4 LDGSTS.E.BYPASS.LTC128B.128 [R244+0x1000], desc[UR36][R24.64] ;  /* 0x0100000018f4cfae */ /* 0x000fe2000b981a24 */
[----:B------:R-:W-:-:S02]  /*2930*/  CS2R R22, SRZ ;  /* 0x0000000000167805 */ /* 0x000fc4000001ff00 */
[----:B---3--:R-:W-:Y:S01]  /*2940*/  SHF.R.U32.HI R237, RZ, 0x2, R238 ;  /* 0x00000002ffed7819 */ /* 0x008fe200000116ee */
[----:B------:R-:W-:Y:S01]  /*2950*/  UIADD3 UR52, UPT, UPT, -UR52, UR43, URZ ;  /* 0x0000002b34347290 */ /* 0x000fe2000fffe1ff */
[----:B------:R-:W-:Y:S01]  /*2960*/  @!P4 LDGSTS.E.BYPASS.LTC128B.128 [R244+0x3000], desc[UR36][R24.64+0x80] ;  /* 0x0300008018f4cfae */ /* 0x000fe2000b981a24 */
[----:B------:R-:W-:Y:S01]  /*2970*/  @!P2 LEA.HI.X R3, R16, R3, R12, 0x1, P0 ;  /* 0x000000031003a211 */ /* 0x000fe200000f0c0c */
[----:B------:R-:W-:Y:S02]  /*2980*/  USHF.L.U32 UR55, UR55, 0x3, URZ ;  /* 0x0000000337377899 */ /* 0x000fe400080006ff */
[----:B------:R-:W-:Y:S01]  /*2990*/  @!P4 LDGSTS.E.BYPASS.LTC128B.128 [R244+0x5000], desc[UR36][R24.64+0x100] ;  /* 0x0500010018f4cfae */ /* 0x000fe2000b981a24 */
[----:B------:R-:W3:Y:S03]  /*29a0*/  LDCU UR11, c[0x0][0x504] ;  /* 0x0000a080ff0b77ac */ /* 0x000ee60008000800 */
[----:B------:R-:W-:Y:S01]  /*29b0*/  @!P4 LDGSTS.E.BYPASS.LTC128B.128 [R244+0x7000], desc[UR36][R24.64+0x180] ;  /* 0x0700018018f4cfae */ /* 0x000fe2000b981a24 */
[----:B------:R-:W4:Y:S03]  /*29c0*/  LDCU UR10, c[0x0][0x508] ;  /* 0x0000a100ff0a77ac */ /* 0x000f260008000800 */
        /* <DEDUP_REMOVED lines=42> */
[----:B-1----:R-:W4:Y:S04]  /*2c70*/  LDG.E.64 R6, desc[UR36][R4.64+0x8] ;  /* 0x0000082404067981 */ /* 0x002f28000c1e1b00 */
[----:B------:R-:W2:Y:S01]  /*2c80*/  LDG.E.64 R4, desc[UR36][R4.64] ;  /* 0x0000002404047981 */ /* 0x000ea2000c1e1b00 */
[----:B---3--:R-:W-:-:S04]  /*2c90*/  SHF.R.U32.HI R2, RZ, 0x1, R0 ;  /* 0x00000001ff027819 */ /* 0x008fc80000011600 */
[----:B------:R-:W-:-:S04]  /*2ca0*/  LOP3.LUT R3, R2, 0x30, RZ, 0xc0, !PT ;  /* 0x0000003002037812 */ /* 0x000fc800078ec0ff */
[----:B------:R-:W-:-:S04]  /*2cb0*/  LOP3.LUT R243, R3, 0x7, R243, 0xf8, !PT ;  /* 0x0000000703f37812 */ /* 0x000fc800078ef8f3 */
[C---:B------:R-:W-:Y:S01]  /*2cc0*/  ISETP.GE.AND P1, PT, R243.reuse, UR45, PT ;  /* 0x0000002df3007c0c */ /* 0x040fe2000bf26270 */
[----:B------:R-:W-:-:S05]  /*2cd0*/  VIADD R3, R243, 0x8 ;  /* 0x00000008f3037836 */ /* 0x000fca0000000000 */
[----:B------:R-:W-:Y:S01]  /*2ce0*/  ISETP.GE.AND P0, PT, R3, UR45, PT ;  /* 0x0000002d03007c0c */ /* 0x000fe2000bf06270 */
[----:B------:R-:W-:-:S04]  /*2cf0*/  IMAD.MOV.U32 R3, RZ, RZ, 0x4 ;  /* 0x00000004ff037424 */ /* 0x000fc800078e00ff */
[----:B------:R-:W-:-:S04]  /*2d00*/  IMAD.WIDE.U32 R8, R243, R3, UR56 ;  /* 0x00000038f3087e25 */ /* 0x000fc8000f8e0003 */
[C---:B------:R-:W-:Y:S01]  /*2d10*/  IMAD.SHL.U32 R3, R0.reuse, 0x2, RZ ;  /* 0x0000000200037824 */ /* 0x040fe200078e00ff */
[----:B------:R-:W5:Y:S04]  /*2d20*/  @!P1 LDG.E R242, desc[UR36][R8.64] ;  /* 0x0000002408f29981 */ /* 0x000f68000c1e1900 */
[----:B------:R-:W-:Y:S01]  /*2d30*/  LOP3.LUT R3, R3, 0x20, RZ, 0xc0, !PT ;  /* 0x0000002003037812 */ /* 0x000fe200078ec0ff */
[----:B------:R1:W5:Y:S01]  /*2d40*/  @!P0 LDG.E R241, desc[UR36][R8.64+0x20] ;  /* 0x0000202408f18981 */ /* 0x000362000c1e1900 */
[----:B------:R-:W-:Y:S01]  /*2d50*/  USHF.R.S32.HI UR14, URZ, 0x1f, UR47 ;  /* 0x0000001fff0e7899 */ /* 0x000fe2000801142f */
[----:B------:R-:W-:Y:S02]  /*2d60*/  R2P PR, R0, 0x6 ;  /* 0x0000000600007804 */ /* 0x000fe40000000000 */
[----:B------:R-:W-:-:S02]  /*2d70*/  CS2R R26, SRZ ;  /* 0x00000000001a7805 */ /* 0x000fc4000001ff00 */
[----:B------:R-:W-:Y:S01]  /*2d80*/  LOP3.LUT R11, R3, 0x18, R11, 0xf8, !PT ;  /* 0x00000018030b7812 */ /* 0x000fe200078ef80b */
[----:B------:R-:W-:Y:S01]  /*2d90*/  IMAD.SHL.U32 R3, R0, 0x40, RZ ;  /* 0x0000004000037824 */ /* 0x000fe200078e00ff */
[----:B------:R-:W-:Y:S02]  /*2da0*/  CS2R R24, SRZ ;  /* 0x0000000000187805 */ /* 0x000fe4000001ff00 */
[----:B------:R-:W-:Y:S02]  /*2db0*/  SEL R232, R232, 0xffffffc0, !P2 ;  /* 0xffffffc0e8e87807 */ /* 0x000fe40005000000 */
[----:B------:R-:W-:Y:S02]  /*2dc0*/  CS2R R20, SRZ ;  /* 0x0000000000147805 */ /* 0x000fe4000001ff00 */
[----:B------:R-:W-:Y:S02]  /*2dd0*/  SEL R231, R231, 0xffffffe0, !P1 ;  /* 0xffffffe0e7e77807 */ /* 0x000fe40004800000 */
[----:B------:R-:W-:-:S02]  /*2de0*/  LOP3.LUT R13, R3, 0x200, RZ, 0xc0, !PT ;  /* 0x00000200030d7812 */ /* 0x000fc400078ec0ff */
[----:B------:R-:W-:-:S04]  /*2df0*/  LOP3.LUT R11, R11, 0x1c0, R3, 0xf8, !PT ;  /* 0x000001c00b0b7812 */ /* 0x000fc800078ef803 */
[----:B------:R-:W-:Y:S01]  /*2e00*/  LOP3.LUT R11, R11, 0x38, R10, 0x78, !PT ;  /* 0x000000380b0b7812 */ /* 0x000fe200078e780a */
[----:B-1----:R-:W-:Y:S01]  /*2e10*/  IMAD.SHL.U32 R9, R0, 0x20, RZ ;  /* 0x0000002000097824 */ /* 0x002fe200078e00ff */
[----:B------:R-:W-:-:S04]  /*2e20*/  LOP3.LUT R8, R3, 0x1c0, RZ, 0xc0, !PT ;  /* 0x000001c003087812 */ /* 0x000fc800078ec0ff */
[----:B------:R-:W-:Y:S02]  /*2e30*/  LOP3.LUT R12, R9, 0x200, RZ, 0xc0, !PT ;  /* 0x00000200090c7812 */ /* 0x000fe400078ec0ff */
[----:B------:R-:W-:Y:S02]  /*2e40*/  LOP3.LUT R8, R8, 0x38, R10, 0xf8, !PT ;  /* 0x0000003808087812 */ /* 0x000fe400078ef80a */
[----:B------:R-:W-:Y:S02]  /*2e50*/  LOP3.LUT R230, R12, 0x3800, R230, 0xf8, !PT ;  /* 0x000038000ce67812 */ /* 0x000fe400078ef8e6 */
[C---:B------:R-:W-:Y:S02]  /*2e60*/  LOP3.LUT R0, R8.reuse, 0x8, R0, 0x78, !PT ;  /* 0x0000000808007812 */ /* 0x040fe400078e7800 */
[----:B------:R-:W-:Y:S02]  /*2e70*/  LOP3.LUT R9, R13, 0xc00, R9, 0xf8, !PT ;  /* 0x00000c000d097812 */ /* 0x000fe400078ef809 */
[----:B------:R-:W-:-:S02]  /*2e80*/  LOP3.LUT R2, R8, 0x8, R2, 0x78, !PT ;  /* 0x0000000808027812 */ /* 0x000fc400078e7802 */
[----:B------:R-:W-:Y:S02]  /*2e90*/  LOP3.LUT R230, R230, R0, RZ, 0xfc, !PT ;  /* 0x00000000e6e67212 */ /* 0x000fe400078efcff */
[----:B------:R-:W-:Y:S02]  /*2ea0*/  LOP3.LUT R2, R9, R2, RZ, 0xfc, !PT ;  /* 0x0000000209027212 */ /* 0x000fe400078efcff */
[----:B------:R-:W-:Y:S02]  /*2eb0*/  LOP3.LUT R0, R11, 0x200, R3, 0xf8, !PT ;  /* 0x000002000b007812 */ /* 0x000fe400078ef803 */
[----:B------:R-:W-:Y:S02]  /*2ec0*/  LEA R230, R230, UR25, 0x1 ;  /* 0x00000019e6e67c11 */ /* 0x000fe4000f8e08ff */
[----:B------:R-:W-:Y:S02]  /*2ed0*/  LEA R2, R2, UR25, 0x1 ;  /* 0x0000001902027c11 */ /* 0x000fe4000f8e08ff */
[----:B------:R-:W-:Y:S01]  /*2ee0*/  LEA R0, R0, UR25, 0x1 ;  /* 0x0000001900007c11 */ /* 0x000fe2000f8e08ff */
[----:B------:R-:W-:-:S02]  /*2ef0*/  IMAD.IADD R228, R232, 0x1, R230 ;  /* 0x00000001e8e47824 */ /* 0x000fc400078e02e6 */
[----:B------:R-:W-:Y:S02]  /*2f00*/  VIADD R2, R2, UR8 ;  /* 0x0000000802027c36 */ /* 0x000fe40008000000 */
[C---:B------:R-:W-:Y:S02]  /*2f10*/  IMAD.IADD R229, R231.reuse, 0x1, R230 ;  /* 0x00000001e7e57824 */ /* 0x040fe400078e02e6 */
[----:B------:R-:W-:Y:S02]  /*2f20*/  VIADD R0, R0, UR8 ;  /* 0x0000000800007c36 */ /* 0x000fe40008000000 */
[----:B------:R-:W-:Y:S01]  /*2f30*/  IMAD.IADD R3, R231, 0x1, R228 ;  /* 0x00000001e7037824 */ /* 0x000fe200078e02e4 */
[----:B----4-:R-:W-:-:S04]  /*2f40*/  IADD3 R240, P3, P0, R6, UR47, R240 ;  /* 0x0000002f06f07c10 */ /* 0x010fc8000f87e0f0 */
[----:B------:R-:W-:Y:S01]  /*2f50*/  IADD3.X R239, PT, PT, R7, UR14, RZ, P3, P0 ;  /* 0x0000000e07ef7c10 */ /* 0x000fe20009fe04ff */
[----:B------:R-:W1:Y:S02]  /*2f60*/  LDCU UR14, c[0x0][0x590] ;  /* 0x0000b200ff0e77ac */ /* 0x000e640008000800 */
[----:B-1----:R-:W-:Y:S01]  /*2f70*/  USHF.L.U32 UR14, UR14, 0x6, URZ ;  /* 0x000000060e0e7899 */ /* 0x002fe200080006ff */
[----:B--2---:R-:W-:Y:S02]  /*2f80*/  R2UR UR61, R5 ;  /* 0x00000000053d72ca */ /* 0x004fe400000e0000 */
[----:B------:R-:W-:-:S11]  /*2f90*/  R2UR UR62, R4 ;  /* 0x00000000043e72ca */ /* 0x000fd600000e0000 */
[----:B------:R-:W-:Y:S02]  /*2fa0*/  UIADD3 UR59, UPT, UPT, UR61, -0x4498517b, URZ ;  /* 0xbb67ae853d3b7890 */ /* 0x000fe4000fffe0ff */
[----:B------:R-:W-:Y:S02]  /*2fb0*/  UIADD3 UR60, UPT, UPT, UR62, -0x61c88647, URZ ;  /* 0x9e3779b93e3c7890 */ /* 0x000fe4000fffe0ff */
[----:B------:R-:W-:Y:S02]  /*2fc0*/  UIADD3 UR58, UPT, UPT, UR62, 0x3c6ef372, URZ ;  /* 0x3c6ef3723e3a7890 */ /* 0x000fe4000fffe0ff */
[----:B------:R-:W-:Y:S02]  /*2fd0*/  UIADD3 UR54, UPT, UPT, UR61, 0x76cf5d0a, URZ ;  /* 0x76cf5d0a3d367890 */ /* 0x000fe4000fffe0ff */
[----:B------:R-:W-:Y:S02]  /*2fe0*/  UIADD3 UR48, UPT, UPT, UR62, -0x255992d5, URZ ;  /* 0xdaa66d2b3e307890 */ /* 0x000fe4000fffe0ff */
[----:B------:R-:W-:-:S02]  /*2ff0*/  UIADD3 UR47, UPT, UPT, UR61, 0x32370b8f, URZ ;  /* 0x32370b8f3d2f7890 */ /* 0x000fc4000fffe0ff */
[----:B------:R-:W-:Y:S02]  /*3000*/  UIADD3 UR46, UPT, UPT, UR62, 0x78dde6e4, URZ ;  /* 0x78dde6e43e2e7890 */ /* 0x000fe4000fffe0ff */
[----:B------:R-:W-:Y:S02]  /*3010*/  UIADD3 UR45, UPT, UPT, UR61, -0x126145ec, URZ ;  /* 0xed9eba143d2d7890 */ /* 0x000fe4000fffe0ff */
[----:B------:R-:W-:Y:S02]  /*3020*/  UIADD3 UR31, UPT, UPT, UR62, 0x1715609d, URZ ;  /* 0x1715609d3e1f7890 */ /* 0x000fe4000fffe0ff */
[----:B------:R-:W-:Y:S02]  /*3030*/  UIADD3 UR30, UPT, UPT, UR61, -0x56f99767, URZ ;  /* 0xa90668993d1e7890 */ /* 0x000fe4000fffe0ff */
[----:B------:R-:W-:Y:S02]  /*3040*/  UIADD3 UR24, UPT, UPT, UR62, -0x4ab325aa, URZ ;  /* 0xb54cda563e187890 */ /* 0x000fe4000fffe0ff */
[----:B------:R-:W-:-:S12]  /*3050*/  UIADD3 UR15, UPT, UPT, UR61, 0x646e171e, URZ ;  /* 0x646e171e3d0f7890 */ /* 0x000fd8000fffe0ff */
.L_x_2287:
[----:B------:R-:W0:Y:S01]  /*3060*/  LDGDEPBAR ;  /* 0x00000000000079af */ /* 0x000e220000000000 */
[C---:B-----5:R-:W-:Y:S01]  /*3070*/  IMAD.IADD R116, R2.reuse, 0x1, R231 ;  /* 0x0000000102747824 */ /* 0x060fe200078e02e7 */
        /* <DEDUP_REMOVED lines=137> */
.L_x_2283:
        /* <DEDUP_REMOVED lines=89> */
.L_x_2284:
[----:B------:R-:W1:Y:S01]  /*3ea0*/  S2R R116, SR_TID.X ;  /* 0x0000000000747919 */ /* 0x000e620000002100 */
[C---:B------:R-:W-:Y:S01]  /*3eb0*/  FMUL.FTZ R85, R242.reuse, 1.4426950216293334961 ;  /* 0x3fb8aa3bf2557820 */ /* 0x040fe20000410000 */
[----:B------:R-:W-:Y:S01]  /*3ec0*/  FSETP.NEU.FTZ.AND P0, PT, R242, -INF , PT ;  /* 0xff800000f200780b */ /* 0x000fe20003f1d000 */
[----:B------:R-:W-:Y:S01]  /*3ed0*/  IMAD.U32 R92, RZ, RZ, UR51 ;  /* 0x00000033ff5c7e24 */ /* 0x000fe2000f8e00ff */
[----:B------:R-:W-:Y:S01]  /*3ee0*/  UISETP.GT.AND UP0, UPT, UR51, UR50, UPT ;  /* 0x000000323300728c */ /* 0x000fe2000bf04270 */
[----:B------:R-:W-:Y:S01]  /*3ef0*/  IMAD.U32 R86, RZ, RZ, UR38 ;  /* 0x00000026ff567e24 */ /* 0x000fe2000f8e00ff */
[----:B------:R-:W-:Y:S01]  /*3f00*/  FSEL R85, R85, RZ, P0 ;  /* 0x000000ff55557208 */ /* 0x000fe20000000000 */
[----:B------:R-:W-:Y:S01]  /*3f10*/  IMAD.WIDE.U32 R90, R240, -0x2daee0ad, RZ ;  /* 0xd2511f53f05a7825 */ /* 0x000fe200078e00ff */
[----:B------:R-:W-:Y:S03]  /*3f20*/  FSETP.NEU.FTZ.AND P0, PT, R241, -INF , PT ;  /* 0xff800000f100780b */ /* 0x000fe60003f1d000 */
        /* <DEDUP_REMOVED lines=8> */
[----:B------:R-:W-:Y:S01]  /*3fb0*/  FFMA.FTZ R4, R4, UR13, -R85 ;  /* 0x0000000d04047c23 */ /* 0x000fe20008010855 */
[----:B------:R-:W-:Y:S02]  /*3fc0*/  IMAD.MOV.U32 R205, RZ, RZ, 0x10 ;  /* 0x00000010ffcd7424 */ /* 0x000fe400078e00ff */
[----:B------:R-:W-:Y:S03]  /*3fd0*/  IMAD.MOV.U32 R231, RZ, RZ, 0x20 ;  /* 0x00000020ffe77424 */ /* 0x000fe600078e00ff */
[----:B------:R2:W-:Y:S01]  /*3fe0*/  MUFU.EX2 R131, R8 ;  /* 0x0000000800837308 */ /* 0x0005e20000000800 */
[----:B------:R-:W-:Y:S09]  /*3ff0*/  IMAD.MOV.U32 R232, RZ, RZ, 0x40 ;  /* 0x00000040ffe87424 */ /* 0x000ff200078e00ff */
[----:B------:R-:W-:Y:S10]  /*4000*/  MUFU.EX2 R200, R4 ;  /* 0x0000000400c87308 */ /* 0x000ff40000000800 */
[----:B------:R-:W-:Y:S10]  /*4010*/  MUFU.EX2 R196, R196 ;  /* 0x000000c400c47308 */ /* 0x000ff40000000800 */
[----:B------:R-:W-:Y:S10]  /*4020*/  MUFU.EX2 R213, R5 ;  /* 0x0000000500d57308 */ /* 0x000ff40000000800 */
[----:B------:R-:W-:Y:S10]  /*4030*/  MUFU.EX2 R212, R13 ;  /* 0x0000000d00d47308 */ /* 0x000ff40000000800 */
[----:B------:R-:W3:Y:S10]  /*4040*/  MUFU.EX2 R211, R16 ;  /* 0x0000001000d37308 */ /* 0x000ef40000000800 */
[----:B------:R-:W4:Y:S01]  /*4050*/  MUFU.EX2 R210, R17 ;  /* 0x0000001100d27308 */ /* 0x000f220000000800 */
[--C-:B-1----:R-:W-:Y:S01]  /*4060*/  SHF.R.U32.HI R84, RZ, 0x5, R116.reuse ;  /* 0x00000005ff547819 */ /* 0x102fe20000011674 */
[C---:B------:R-:W-:Y:S01]  /*4070*/  IMAD.SHL.U32 R122, R116.reuse, 0x2, RZ ;  /* 0x00000002747a7824 */ /* 0x040fe200078e00ff */
[--C-:B------:R-:W-:Y:S01]  /*4080*/  SHF.R.U32.HI R3, RZ, 0x7, R116.reuse ;  /* 0x00000007ff037819 */ /* 0x100fe20000011674 */
[----:B------:R-:W-:Y:S01]  /*4090*/  IMAD.SHL.U32 R118, R116, 0x20, RZ ;  /* 0x0000002074767824 */ /* 0x000fe200078e00ff */
[----:B------:R-:W-:Y:S01]  /*40a0*/  LOP3.LUT R84, R84, 0x3, RZ, 0xc0, !PT ;  /* 0x0000000354547812 */ /* 0x000fe200078ec0ff */
[----:B------:R-:W-:Y:S01]  /*40b0*/  IMAD.SHL.U32 R230, R116, 0x10, RZ ;  /* 0x0000001074e67824 */ /* 0x000fe200078e00ff */
[----:B------:R-:W-:Y:S01]  /*40c0*/  SHF.R.U32.HI R201, RZ, 0x2, R116 ;  /* 0x00000002ffc97819 */ /* 0x000fe20000011674 */
[----:B------:R-:W-:Y:S02]  /*40d0*/  IMAD R86, R86, 0x2, R3 ;  /* 0x0000000256567824 */ /* 0x000fe400078e0203 */
[----:B------:R-:W-:Y:S01]  /*40e0*/  FMUL.FTZ R3, R241, 1.4426950216293334961 ;  /* 0x3fb8aa3bf1037820 */ /* 0x000fe20000410000 */
[----:B------:R-:W-:Y:S01]  /*40f0*/  IMAD R92, R92, 0x4, R84 ;  /* 0x000000045c5c7824 */ /* 0x000fe200078e0254 */
[----:B------:R-:W-:Y:S01]  /*4100*/  SHF.R.U32.HI R233, RZ, 0x1, R116 ;  /* 0x00000001ffe97819 */ /* 0x000fe20000011674 */
[----:B------:R-:W-:Y:S01]  /*4110*/  IMAD.SHL.U32 R121, R116, 0x40, RZ ;  /* 0x0000004074797824 */ /* 0x000fe200078e00ff */
[----:B------:R-:W-:Y:S01]  /*4120*/  LOP3.LUT R86, R86, UR61, R91, 0x96, !PT ;  /* 0x0000003d56567c12 */ /* 0x000fe2000f8e965b */
[----:B------:R-:W-:Y:S01]  /*4130*/  IMAD.WIDE.U32 R92, R92, -0x326172a9, RZ ;  /* 0xcd9e8d575c5c7825 */ /* 0x000fe200078e00ff */
[----:B------:R-:W-:Y:S02]  /*4140*/  FSEL R3, R3, RZ, P0 ;  /* 0x000000ff03037208 */ /* 0x000fe40000000000 */
[----:B------:R-:W-:Y:S01]  /*4150*/  LOP3.LUT P0, RZ, R116, 0x8, RZ, 0xc0, !PT ;  /* 0x0000000874ff7812 */ /* 0x000fe2000780c0ff */
[----:B------:R-:W-:Y:S01]  /*4160*/  IMAD.WIDE.U32 R86, R86, -0x326172a9, RZ ;  /* 0xcd9e8d5756567825 */ /* 0x000fe200078e00ff */
[----:B------:R-:W-:Y:S03]  /*4170*/  LOP3.LUT R88, R239, UR62, R93, 0x96, !PT ;  /* 0x0000003eef587c12 */ /* 0x000fe6000f8e965d */
[--C-:B------:R-:W-:Y:S01]  /*4180*/  FFMA.FTZ R10, R10, UR13, -R3.reuse ;  /* 0x0000000d0a0a7c23 */ /* 0x100fe20008010803 */
[----:B------:R-:W-:Y:S01]  /*4190*/  FFMA.FTZ R11, R11, UR13, -R3 ;  /* 0x0000000d0b0b7c23 */ /* 0x000fe20008010803 */
[----:B------:R-:W-:Y:S01]  /*41a0*/  LOP3.LUT R84, R92, UR60, R87, 0x96, !PT ;  /* 0x0000003c5c547c12 */ /* 0x000fe2000f8e9657 */
[----:B------:R-:W-:Y:S01]  /*41b0*/  IMAD.WIDE.U32 R88, R88, -0x2daee0ad, RZ ;  /* 0xd2511f5358587825 */ /* 0x000fe200078e00ff */
[----:B------:R1:W-:Y:S03]  /*41c0*/  MUFU.EX2 R197, R10 ;  /* 0x0000000a00c57308 */ /* 0x0003e60000000800 */
[----:B------:R-:W-:Y:S01]  /*41d0*/  FFMA.FTZ R199, R7, UR13, -R3 ;  /* 0x0000000d07c77c23 */ /* 0x000fe20008010803 */
[----:B--2---:R-:W-:Y:S01]  /*41e0*/  IMAD.WIDE.U32 R8, R84, -0x2daee0ad, RZ ;  /* 0xd2511f5354087825 */ /* 0x004fe200078e00ff */
[----:B------:R-:W-:Y:S02]  /*41f0*/  LOP3.LUT R12, R90, UR59, R89, 0x96, !PT ;  /* 0x0000003b5a0c7c12 */ /* 0x000fe4000f8e9659 */
[----:B------:R-:W-:Y:S01]  /*4200*/  LOP3.LUT R7, R122, 0x38, RZ, 0xc0, !PT ;  /* 0x000000387a077812 */ /* 0x000fe200078ec0ff */
[----:B------:R-:W-:Y:S02]  /*4210*/  FFMA.FTZ R6, R6, UR13, -R3 ;  /* 0x0000000d06067c23 */ /* 0x000fe40008010803 */
[----:B------:R2:W4:Y:S01]  /*4220*/  MUFU.EX2 R198, R11 ;  /* 0x0000000b00c67308 */ /* 0x0005220000000800 */
[----:B------:R-:W-:Y:S01]  /*4230*/  IMAD.WIDE.U32 R90, R12, -0x326172a9, RZ ;  /* 0xcd9e8d570c5a7825 */ /* 0x000fe200078e00ff */
[----:B------:R-:W-:Y:S02]  /*4240*/  LOP3.LUT R84, R88, UR54, R9, 0x96, !PT ;  /* 0x0000003658547c12 */ /* 0x000fe4000f8e9609 */
[----:B------:R-:W-:Y:S01]  /*4250*/  LOP3.LUT R201, R7, 0x20, R201, 0x78, !PT ;  /* 0x0000002007c97812 */ /* 0x000fe200078e78c9 */
[----:B------:R-:W-:Y:S01]  /*4260*/  IMAD.SHL.U32 R117, R116, 0x8, RZ ;  /* 0x0000000874757824 */ /* 0x000fe200078e00ff */
[----:B------:R-:W-:Y:S01]  /*4270*/  LOP3.LUT R86, R86, UR58, R91, 0x96, !PT ;  /* 0x0000003a56567c12 */ /* 0x000fe2000f8e965b */
[----:B------:R-:W-:Y:S01]  /*4280*/  IMAD.WIDE.U32 R84, R84, -0x326172a9, RZ ;  /* 0xcd9e8d5754547825 */ /* 0x000fe200078e00ff */
[----:B------:R-:W-:Y:S02]  /*4290*/  LOP3.LUT R9, R118, 0xc00, RZ, 0xc0, !PT ;  /* 0x00000c0076097812 */ /* 0x000fe400078ec0ff */
[----:B------:R-:W4:Y:S01]  /*42a0*/  MUFU.EX2 R199, R199 ;  /* 0x000000c700c77308 */ /* 0x000f220000000800 */
[----:B------:R-:W-:Y:S01]  /*42b0*/  LOP3.LUT R201, R201, 0x1c0, R230, 0xf8, !PT ;  /* 0x000001c0c9c97812 */ /* 0x000fe200078ef8e6 */
[----:B------:R-:W-:Y:S01]  /*42c0*/  IMAD.WIDE.U32 R86, R86, -0x2daee0ad, RZ ;  /* 0xd2511f5356567825 */ /* 0x000fe200078e00ff */
[----:B-1----:R-:W-:Y:S02]  /*42d0*/  LOP3.LUT R10, R90, UR48, R85, 0x96, !PT ;  /* 0x000000305a0a7c12 */ /* 0x002fe4000f8e9655 */
[----:B------:R-:W-:Y:S01]  /*42e0*/  LOP3.LUT R9, R9, 0x6, R122, 0xf8, !PT ;  /* 0x0000000609097812 */ /* 0x000fe200078ef87a */
[----:B------:R-:W-:Y:S01]  /*42f0*/  FFMA.FTZ R18, R18, UR13, -R3 ;  /* 0x0000000d12127c23 */ /* 0x000fe20008010803 */
[----:B------:R-:W-:Y:S01]  /*4300*/  LOP3.LUT R7, R8, UR47, R87, 0x96, !PT ;  /* 0x0000002f08077c12 */ /* 0x000fe2000f8e9657 */
[----:B--2---:R-:W-:Y:S01]  /*4310*/  IMAD.WIDE.U32 R10, R10, -0x2daee0ad, RZ ;  /* 0xd2511f530a0a7825 */ /* 0x004fe200078e00ff */
[----:B------:R-:W-:Y:S01]  /*4320*/  LOP3.LUT R8, R118, 0x200, RZ, 0xc0, !PT ;  /* 0x0000020076087812 */ /* 0x000fe200078ec0ff */
[----:B------:R1:W2:Y:S01]  /*4330*/  MUFU.EX2 R203, R6 ;  /* 0x0000000600cb7308 */ /* 0x0002a20000000800 */
[----:B------:R-:W-:Y:S01]  /*4340*/  LOP3.LUT R201, R9, R201, RZ, 0xfc, !PT ;  /* 0x000000c909c97212 */ /* 0x000fe200078efcff */
[--C-:B------:R-:W-:Y:S01]  /*4350*/  FFMA.FTZ R15, R15, UR13, -R3.reuse ;  /* 0x0000000d0f0f7c23 */ /* 0x100fe20008010803 */
[----:B------:R-:W-:Y:S01]  /*4360*/  LOP3.LUT R230, R8, 0x3800, R230, 0xf8, !PT ;  /* 0x0000380008e67812 */ /* 0x000fe200078ef8e6 */
[----:B------:R-:W-:Y:S01]  /*4370*/  FFMA.FTZ R14, R14, UR13, -R3 ;  /* 0x0000000d0e0e7c23 */ /* 0x000fe20008010803 */
[----:B------:R-:W-:Y:S01]  /*4380*/  LOP3.LUT R8, R86, UR45, R11, 0x96, !PT ;  /* 0x0000002d56087c12 */ /* 0x000fe2000f8e960b */
[----:B------:R-:W-:Y:S01]  /*4390*/  IMAD.WIDE.U32 R86, R7, -0x326172a9, RZ ;  /* 0xcd9e8d5707567825 */ /* 0x000fe200078e00ff */
[----:B------:R-:W-:Y:S03]  /*43a0*/  LEA R201, R201, UR4, 0x1 ;  /* 0x00000004c9c97c11 */ /* 0x000fe6000f8e08ff */
[----:B------:R-:W-:Y:S01]  /*43b0*/  MUFU.EX2 R208, R15 ;  /* 0x0000000f00d07308 */ /* 0x000fe20000000800 */
[----:B------:R-:W-:Y:S01]  /*43c0*/  LOP3.LUT R123, R121, 0x1c0, RZ, 0xc0, !PT ;  /* 0x000001c0797b7812 */ /* 0x000fe200078ec0ff */
[----:B------:R-:W-:Y:S01]  /*43d0*/  IMAD.WIDE.U32 R8, R8, -0x326172a9, RZ ;  /* 0xcd9e8d5708087825 */ /* 0x000fe200078e00ff */
[----:B------:R-:W-:Y:S02]  /*43e0*/  LOP3.LUT R7, R84, UR46, R87, 0x96, !PT ;  /* 0x0000002e54077c12 */ /* 0x000fe4000f8e9657 */
[----:B------:R-:W-:Y:S01]  /*43f0*/  LOP3.LUT R123, R123, 0x38, R117, 0xf8, !PT ;  /* 0x000000387b7b7812 */ /* 0x000fe200078ef875 */
[----:B------:R-:W-:Y:S01]  /*4400*/  VIADD R4, R201, 0x2a000 ;  /* 0x0002a000c9047836 */ /* 0x000fe20000000000 */
[----:B------:R-:W-:Y:S01]  /*4410*/  LOP3.LUT R84, R86, UR31, R9, 0x96, !PT ;  /* 0x0000001f56547c12 */ /* 0x000fe2000f8e9609 */
[----:B------:R-:W-:Y:S04]  /*4420*/  IMAD.WIDE.U32 R86, R7, -0x2daee0ad, RZ ;  /* 0xd2511f5307567825 */ /* 0x000fe800078e00ff */
[----:B------:R-:W-:Y:S01]  /*4430*/  FFMA.FTZ R3, R19, UR13, -R3 ;  /* 0x0000000d13037c23 */ /* 0x000fe20008010803 */
[----:B------:R-:W-:Y:S01]  /*4440*/  MUFU.EX2 R209, R14 ;  /* 0x0000000e00d17308 */ /* 0x000fe20000000800 */
[----:B-1----:R-:W-:Y:S01]  /*4450*/  LOP3.LUT R6, R123, 0x8, R116, 0x78, !PT ;  /* 0x000000087b067812 */ /* 0x002fe200078e7874 */
[----:B------:R-:W-:Y:S01]  /*4460*/  IMAD.WIDE.U32 R84, R84, -0x2daee0ad, RZ ;  /* 0xd2511f5354547825 */ /* 0x000fe200078e00ff */
[----:B------:R-:W-:Y:S02]  /*4470*/  LOP3.LUT R11, R10, UR30, R87, 0x96, !PT ;  /* 0x0000001e0a0b7c12 */ /* 0x000fe4000f8e9657 */
[----:B------:R-:W-:Y:S01]  /*4480*/  LOP3.LUT R230, R230, R6, RZ, 0xfc, !PT ;  /* 0x00000006e6e67212 */ /* 0x000fe200078efcff */
[----:B------:R-:W-:Y:S01]  /*4490*/  VIADD R202, R201, 0x2a020 ;  /* 0x0002a020c9ca7836 */ /* 0x000fe20000000000 */
[----:B------:R-:W-:Y:S01]  /*44a0*/  PRMT R9, R84, 0x7770, RZ ;  /* 0x0000777054097816 */ /* 0x000fe200000000ff */
[----:B------:R-:W-:Y:S01]  /*44b0*/  @P0 VIADD R202, R4, 0xffffffe0 ;  /* 0xffffffe004ca0836 */ /* 0x000fe20000000000 */
[----:B------:R-:W-:Y:S01]  /*44c0*/  LOP3.LUT R4, R86, UR15, R85, 0x96, !PT ;  /* 0x0000000f56047c12 */ /* 0x000fe2000f8e9655 */
[----:B------:R-:W-:Y:S01]  /*44d0*/  IMAD.WIDE.U32 R86, R11, -0x326172a9, RZ ;  /* 0xcd9e8d570b567825 */ /* 0x000fe200078e00ff */
[----:B------:R-:W-:Y:S01]  /*44e0*/  ISETP.LE.U32.AND P1, PT, R9, UR12, PT ;  /* 0x0000000c09007c0c */ /* 0x000fe2000bf23070 */
[----:B------:R-:W1:Y:S01]  /*44f0*/  MUFU.EX2 R206, R3 ;  /* 0x0000000300ce7308 */ /* 0x000e620000000800 */
[----:B------:R-:W-:Y:S02]  /*4500*/  LOP3.LUT R10, R4, 0xff, RZ, 0xc0, !PT ;  /* 0x000000ff040a7812 */ /* 0x000fe400078ec0ff */
[----:B------:R-:W-:Y:S02]  /*4510*/  PRMT R9, R86, 0x7770, RZ ;  /* 0x0000777056097816 */ /* 0x000fe400000000ff */
[----:B------:R-:W-:Y:S02]  /*4520*/  ISETP.LE.U32.AND P3, PT, R10, UR12, PT ;  /* 0x0000000c0a007c0c */ /* 0x000fe4000bf63070 */
[----:B------:R-:W-:Y:S03]  /*4530*/  PRMT R7, R84, 0x7771, RZ ;  /* 0x0000777154077816 */ /* 0x000fe600000000ff */
[----:B------:R-:W1:Y:S01]  /*4540*/  MUFU.EX2 R207, R18 ;  /* 0x0000001200cf7308 */ /* 0x000e620000000800 */
[----:B------:R-:W-:Y:S02]  /*4550*/  LOP3.LUT R8, R8, UR24, R87, 0x96, !PT ;  /* 0x0000001808087c12 */ /* 0x000fe4000f8e9657 */
[----:B------:R-:W-:Y:S01]  /*4560*/  ISETP.LE.U32.AND P4, PT, R9, UR12, PT ;  /* 0x0000000c09007c0c */ /* 0x000fe2000bf83070 */
[----:B---3--:R-:W-:Y:S01]  /*4570*/  @!P1 FADD.FTZ R211, -R211, -RZ ;  /* 0x800000ffd3d39221 */ /* 0x008fe20000010100 */
[C---:B------:R-:W-:Y:S02]  /*4580*/  PRMT R10, R86.reuse, 0x7771, RZ ;  /* 0x00007771560a7816 */ /* 0x040fe400000000ff */
[----:B------:R-:W-:Y:S02]  /*4590*/  ISETP.GT.U32.AND P6, PT, R7, UR12, PT ;  /* 0x0000000c07007c0c */ /* 0x000fe4000bfc4070 */
[----:B------:R-:W-:Y:S01]  /*45a0*/  PRMT R7, R86, 0x7772, RZ ;  /* 0x0000777256077816 */ /* 0x000fe200000000ff */
[----:B------:R-:W-:Y:S01]  /*45b0*/  @!P3 FADD.FTZ R130, -R130, -RZ ;  /* 0x800000ff8282b221 */ /* 0x000fe20000010100 */
[----:B------:R-:W-:Y:S02]  /*45c0*/  PRMT R86, R86, 0x7773, RZ ;  /* 0x0000777356567816 */ /* 0x000fe400000000ff */
[----:B------:R-:W-:Y:S02]  /*45d0*/  SHF.R.U32.HI R9, RZ, 0x18, R8 ;  /* 0x00000018ff097819 */ /* 0x000fe40000011608 */
[----:B------:R-:W-:Y:S01]  /*45e0*/  ISETP.GT.U32.AND P0, PT, R10, UR12, PT ;  /* 0x0000000c0a007c0c */ /* 0x000fe2000bf04070 */
[----:B------:R-:W-:Y:S01]  /*45f0*/  @!P4 FADD.FTZ R131, -R131, -RZ ;  /* 0x800000ff8383c221 */ /* 0x000fe20000010100 */
[----:B------:R-:W-:Y:S02]  /*4600*/  ISETP.GT.U32.AND P2, PT, R86, UR12, PT ;  /* 0x0000000c56007c0c */ /* 0x000fe4000bf44070 */
[----:B------:R-:W-:Y:S01]  /*4610*/  ISETP.GT.U32.AND P5, PT, R7, UR12, PT ;  /* 0x0000000c07007c0c */ /* 0x000fe2000bfa4070 */
[----:B----4-:R-:W-:Y:S01]  /*4620*/  @P6 FADD.FTZ R210, -R210, -RZ ;  /* 0x800000ffd2d26221 */ /* 0x010fe20000010100 */
[----:B------:R-:W-:Y:S02]  /*4630*/  ISETP.LE.U32.AND P3, PT, R9, UR12, PT ;  /* 0x0000000c09007c0c */ /* 0x000fe4000bf63070 */
[C---:B------:R-:W-:Y:S02]  /*4640*/  LOP3.LUT R9, R8.reuse, 0xff, RZ, 0xc0, !PT ;  /* 0x000000ff08097812 */ /* 0x040fe400078ec0ff */
[C---:B------:R-:W-:Y:S02]  /*4650*/  PRMT R7, R8.reuse, 0x7632, R7 ;  /* 0x0000763208077816 */ /* 0x040fe40000000007 */
[----:B------:R-:W-:Y:S01]  /*4660*/  LOP3.LUT R8, R8, 0xffff, RZ, 0xc0, !PT ;  /* 0x0000ffff08087812 */ /* 0x000fe200078ec0ff */
[----:B------:R-:W-:Y:S01]  /*4670*/  @P0 FADD.FTZ R196, -R196, -RZ ;  /* 0x800000ffc4c40221 */ /* 0x000fe20000010100 */
[----:B------:R-:W-:Y:S01]  /*4680*/  ISETP.LE.U32.AND P4, PT, R9, UR12, PT ;  /* 0x0000000c09007c0c */ /* 0x000fe2000bf83070 */
[----:B------:R-:W-:Y:S01]  /*4690*/  @P2 FADD.FTZ R198, -R198, -RZ ;  /* 0x800000ffc6c62221 */ /* 0x000fe20000010100 */
[----:B------:R-:W-:Y:S01]  /*46a0*/  SHF.R.U32.HI R8, RZ, 0x8, R8 ;  /* 0x00000008ff087819 */ /* 0x000fe20000011608 */
[----:B------:R-:W-:Y:S01]  /*46b0*/  @P5 FADD.FTZ R197, -R197, -RZ ;  /* 0x800000ffc5c55221 */ /* 0x000fe20000010100 */
[----:B------:R-:W-:Y:S01]  /*46c0*/  LOP3.LUT R9, R7, 0xff, RZ, 0xc0, !PT ;  /* 0x000000ff07097812 */ /* 0x000fe200078ec0ff */
[----:B------:R-:W-:Y:S01]  /*46d0*/  @!P3 FADD.FTZ R199, -R199, -RZ ;  /* 0x800000ffc7c7b221 */ /* 0x000fe20000010100 */
[----:B------:R-:W-:Y:S02]  /*46e0*/  LOP3.LUT R8, R8, 0xffff, RZ, 0xc0, !PT ;  /* 0x0000ffff08087812 */ /* 0x000fe400078ec0ff */
[----:B------:R-:W-:Y:S02]  /*46f0*/  ISETP.LE.U32.AND P0, PT, R9, UR12, PT ;  /* 0x0000000c09007c0c */ /* 0x000fe4000bf03070 */
[----:B------:R-:W-:Y:S02]  /*4700*/  ISETP.LE.U32.AND P2, PT, R8, UR12, PT ;  /* 0x0000000c08007c0c */ /* 0x000fe4000bf43070 */
[----:B------:R-:W-:Y:S01]  /*4710*/  PRMT R5, R84, 0x7773, RZ ;  /* 0x0000777354057816 */ /* 0x000fe200000000ff */
[----:B------:R-:W-:Y:S01]  /*4720*/  @!P4 FADD.FTZ R200, -R200, -RZ ;  /* 0x800000ffc8c8c221 */ /* 0x000fe20000010100 */
[C---:B------:R-:W-:Y:S02]  /*4730*/  LOP3.LUT R7, R4.reuse, 0xffff, RZ, 0xc0, !PT ;  /* 0x0000ffff04077812 */ /* 0x040fe400078ec0ff */
[----:B------:R-:W-:Y:S02]  /*4740*/  ISETP.GT.U32.AND P4, PT, R5, UR12, PT ;  /* 0x0000000c05007c0c */ /* 0x000fe4000bf84070 */
[----:B------:R-:W-:Y:S02]  /*4750*/  PRMT R5, R4, 0x7632, R5 ;  /* 0x0000763204057816 */ /* 0x000fe40000000005 */
[----:B------:R-:W-:Y:S01]  /*4760*/  SHF.R.U32.HI R4, RZ, 0x18, R4 ;  /* 0x00000018ff047819 */ /* 0x000fe20000011604 */
[----:B--2---:R-:W-:Y:S01]  /*4770*/  @!P0 FADD.FTZ R203, -R203, -RZ ;  /* 0x800000ffcbcb8221 */ /* 0x004fe20000010100 */
[----:B------:R-:W-:Y:S01]  /*4780*/  SHF.R.U32.HI R7, RZ, 0x8, R7 ;  /* 0x00000008ff077819 */ /* 0x000fe20000011607 */
[----:B------:R-:W-:Y:S01]  /*4790*/  @!P2 FADD.FTZ R213, -R213, -RZ ;  /* 0x800000ffd5d5a221 */ /* 0x000fe20000010100 */
[----:B------:R-:W-:Y:S02]  /*47a0*/  ISETP.LE.U32.AND P2, PT, R4, UR12, PT ;  /* 0x0000000c04007c0c */ /* 0x000fe4000bf43070 */
[----:B------:R-:W-:Y:S02]  /*47b0*/  F2FP.RELU.BF16.F32.PACK_AB R4, R199, R203 ;  /* 0x000000cbc704723e */ /* 0x000fe400000018ff */
[----:B------:R-:W-:Y:S01]  /*47c0*/  LOP3.LUT R7, R7, 0xffff, RZ, 0xc0, !PT ;  /* 0x0000ffff07077812 */ /* 0x000fe200078ec0ff */
[----:B-1----:R-:W-:Y:S01]  /*47d0*/  @P4 FADD.FTZ R206, -R206, -RZ ;  /* 0x800000ffcece4221 */ /* 0x002fe20000010100 */
[----:B------:R-:W-:Y:S01]  /*47e0*/  PRMT R6, R84, 0x7772, RZ ;  /* 0x0000777254067816 */ /* 0x000fe200000000ff */
[----:B------:R1:W-:Y:S01]  /*47f0*/  STS [R201+0x2a400], R4 ;  /* 0x02a40004c9007388 */ /* 0x0003e20000000800 */
[----:B------:R-:W-:Y:S02]  /*4800*/  ISETP.LE.U32.AND P3, PT, R7, UR12, PT ;  /* 0x0000000c07007c0c */ /* 0x000fe4000bf63070 */
[----:B------:R-:W-:Y:S02]  /*4810*/  LOP3.LUT P0, RZ, R116, 0x4, RZ, 0xc0, !PT ;  /* 0x0000000474ff7812 */ /* 0x000fe4000780c0ff */
[----:B------:R-:W-:Y:S01]  /*4820*/  ISETP.GT.U32.AND P5, PT, R6, UR12, PT ;  /* 0x0000000c06007c0c */ /* 0x000fe2000bfa4070 */
[----:B------:R-:W-:Y:S01]  /*4830*/  @!P2 FADD.FTZ R208, -R208, -RZ ;  /* 0x800000ffd0d0a221 */ /* 0x000fe20000010100 */
[----:B------:R-:W-:Y:S02]  /*4840*/  LOP3.LUT R5, R5, 0xff, RZ, 0xc0, !PT ;  /* 0x000000ff05057812 */ /* 0x000fe400078ec0ff */
[----:B------:R-:W-:Y:S02]  /*4850*/  SEL R205, R205, 0xfffffff0, !P0 ;  /* 0xfffffff0cdcd7807 */ /* 0x000fe40004000000 */
[----:B------:R-:W-:Y:S02]  /*4860*/  F2FP.RELU.BF16.F32.PACK_AB R6, R213, R200 ;  /* 0x000000c8d506723e */ /* 0x000fe400000018ff */
[----:B------:R-:W-:Y:S01]  /*4870*/  LOP3.LUT R120, R121, 0x200, RZ, 0xc0, !PT ;  /* 0x0000020079787812 */ /* 0x000fe200078ec0ff */
[----:B------:R-:W-:Y:S01]  /*4880*/  @!P3 FADD.FTZ R212, -R212, -RZ ;  /* 0x800000ffd4d4b221 */ /* 0x000fe20000010100 */
[----:B------:R-:W-:Y:S01]  /*4890*/  ISETP.LE.U32.AND P3, PT, R5, UR12, PT ;  /* 0x0000000c05007c0c */ /* 0x000fe2000bf63070 */
[----:B------:R-:W-:Y:S01]  /*48a0*/  IMAD.IADD R204, R201, 0x1, R205 ;  /* 0x00000001c9cc7824 */ /* 0x000fe200078e02cd */
[----:B------:R-:W-:Y:S01]  /*48b0*/  F2FP.RELU.BF16.F32.PACK_AB R5, R196, R131 ;  /* 0x00000083c405723e */ /* 0x000fe200000018ff */
[----:B------:R2:W-:Y:S01]  /*48c0*/  STS [R201+0x2a000], R6 ;  /* 0x02a00006c9007388 */ /* 0x0005e20000000800 */
[----:B------:R-:W-:Y:S01]  /*48d0*/  F2FP.RELU.BF16.F32.PACK_AB R3, R212, R130 ;  /* 0x00000082d403723e */ /* 0x000fe200000018ff */
[----:B------:R-:W-:Y:S01]  /*48e0*/  @P5 FADD.FTZ R207, -R207, -RZ ;  /* 0x800000ffcfcf5221 */ /* 0x000fe20000010100 */
[----:B------:R-:W-:Y:S01]  /*48f0*/  LOP3.LUT R127, R120, 0xc00, R118, 0xf8, !PT ;  /* 0x00000c00787f7812 */ /* 0x000fe200078ef876 */
[----:B------:R3:W-:Y:S01]  /*4900*/  STS [R204+0x2a000], R5 ;  /* 0x02a00005cc007388 */ /* 0x0007e20000000800 */
[----:B------:R-:W-:Y:S02]  /*4910*/  LOP3.LUT R119, R123, 0x8, R233, 0x78, !PT ;  /* 0x000000087b777812 */ /* 0x000fe400078e78e9 */
[----:B-1----:R-:W-:Y:S02]  /*4920*/  F2FP.RELU.BF16.F32.PACK_AB R4, R198, R197 ;  /* 0x000000c5c604723e */ /* 0x002fe400000018ff */
[----:B------:R-:W-:Y:S01]  /*4930*/  LOP3.LUT R127, R127, R119, RZ, 0xfc, !PT ;  /* 0x000000777f7f7212 */ /* 0x000fe200078efcff */
[----:B------:R-:W-:Y:S01]  /*4940*/  @!P3 FADD.FTZ R209, -R209, -RZ ;  /* 0x800000ffd1d1b221 */ /* 0x000fe20000010100 */
[----:B------:R-:W-:Y:S01]  /*4950*/  LEA R230, R230, UR4, 0x1 ;  /* 0x00000004e6e67c11 */ /* 0x000fe2000f8e08ff */
[----:B------:R1:W-:Y:S01]  /*4960*/  STS [R204+0x2a400], R4 ;  /* 0x02a40004cc007388 */ /* 0x0003e20000000800 */
[----:B------:R-:W-:Y:S02]  /*4970*/  LEA R127, R127, UR4, 0x1 ;  /* 0x000000047f7f7c11 */ /* 0x000fe4000f8e08ff */
[----:B------:R-:W-:Y:S01]  /*4980*/  LOP3.LUT P1, RZ, R116, 0x2, RZ, 0xc0, !PT ;  /* 0x0000000274ff7812 */ /* 0x000fe2000782c0ff */
[----:B------:R4:W-:Y:S01]  /*4990*/  STS [R202], R3 ;  /* 0x00000003ca007388 */ /* 0x0009e20000000800 */
[----:B------:R-:W-:Y:S02]  /*49a0*/  SEL R232, R232, 0xffffffc0, !P0 ;  /* 0xffffffc0e8e87807 */ /* 0x000fe40004000000 */
[----:B------:R-:W-:Y:S02]  /*49b0*/  SEL R231, R231, 0xffffffe0, !P1 ;  /* 0xffffffe0e7e77807 */ /* 0x000fe40004800000 */
[----:B------:R-:W-:Y:S01]  /*49c0*/  FSETP.GE.FTZ.AND P1, PT, R199, RZ, PT ;  /* 0x000000ffc700720b */ /* 0x000fe20003f36000 */
[C---:B------:R-:W-:Y:S01]  /*49d0*/  IMAD.IADD R125, R127.reuse, 0x1, R232 ;  /* 0x000000017f7d7824 */ /* 0x040fe200078e02e8 */
[----:B------:R-:W-:Y:S01]  /*49e0*/  FSETP.GE.FTZ.AND P4, PT, R200, RZ, PT ;  /* 0x000000ffc800720b */ /* 0x000fe20003f96000 */
[----:B------:R-:W-:Y:S01]  /*49f0*/  IMAD.IADD R126, R127, 0x1, R231 ;  /* 0x000000017f7e7824 */ /* 0x000fe200078e02e7 */
[----:B--2---:R-:W-:Y:S01]  /*4a00*/  F2FP.RELU.BF16.F32.PACK_AB R6, R208, R209 ;  /* 0x000000d1d006723e */ /* 0x004fe200000018ff */
[--C-:B------:R-:W-:Y:S01]  /*4a10*/  IMAD.IADD R229, R231, 0x1, R230.reuse ;  /* 0x00000001e7e57824 */ /* 0x100fe200078e02e6 */
[----:B------:R-:W-:Y:S01]  /*4a20*/  FSETP.GE.FTZ.AND P3, PT, R213, RZ, PT ;  /* 0x000000ffd500720b */ /* 0x000fe20003f76000 */
[----:B------:R-:W-:Y:S01]  /*4a30*/  IMAD.IADD R228, R232, 0x1, R230 ;  /* 0x00000001e8e47824 */ /* 0x000fe200078e02e6 */
[----:B---3--:R-:W-:Y:S01]  /*4a40*/  F2FP.RELU.BF16.F32.PACK_AB R5, R210, R211 ;  /* 0x000000d3d205723e */ /* 0x008fe200000018ff */
[----:B------:R-:W-:Y:S01]  /*4a50*/  STS [R202+0x400], R6 ;  /* 0x00040006ca007388 */ /* 0x000fe20000000800 */
[----:B------:R-:W-:Y:S01]  /*4a60*/  IMAD.IADD R124, R231, 0x1, R125 ;  /* 0x00000001e77c7824 */ /* 0x000fe200078e027d */
[----:B------:R-:W-:Y:S02]  /*4a70*/  FSETP.GE.FTZ.AND P2, PT, R203, RZ, PT ;  /* 0x000000ffcb00720b */ /* 0x000fe40003f56000 */
[----:B------:R-:W-:Y:S02]  /*4a80*/  LOP3.LUT R122, R122, 0x20, RZ, 0xc0, !PT ;  /* 0x000000207a7a7812 */ /* 0x000fe400078ec0ff */
[----:B------:R-:W-:Y:S02]  /*4a90*/  FSETP.GE.FTZ.AND P5, PT, R211, RZ, PT ;  /* 0x000000ffd300720b */ /* 0x000fe40003fb6000 */
[----:B-1----:R-:W-:Y:S01]  /*4aa0*/  F2FP.RELU.BF16.F32.PACK_AB R4, R206, R207 ;  /* 0x000000cfce04723e */ /* 0x002fe200000018ff */
[----:B----4-:R-:W-:Y:S05]  /*4ab0*/  IMAD.IADD R3, R205, 0x1, R202 ;  /* 0x00000001cd037824 */ /* 0x010fea00078e02ca */
[----:B------:R-:W-:Y:S04]  /*4ac0*/  STS [R3], R5 ;  /* 0x0000000503007388 */ /* 0x000fe80000000800 */
[----:B------:R1:W-:Y:S04]  /*4ad0*/  STS [R3+0x400], R4 ;  /* 0x0004000403007388 */ /* 0x0003e80000000800 */
[----:B------:R-:W-:Y:S08]  /*4ae0*/  LDSM.16.M88.4 R16, [R127+0x10000] ;  /* 0x010000007f10783b */ /* 0x000ff00000000200 */
[----:B------:R-:W2:Y:S08]  /*4af0*/  LDSM.16.M88.4 R8, [R230+0x20000] ;  /* 0x02000000e608783b */ /* 0x000eb00000000200 */
[----:B------:R-:W3:Y:S01]  /*4b00*/  LDSM.16.M88.4 R84, [R230+0x20800] ;  /* 0x02080000e654783b */ /* 0x000ee20000000200 */
[----:B-1----:R-:W-:Y:S07]  /*4b10*/  IMAD.IADD R3, R231, 0x1, R228 ;  /* 0x00000001e7037824 */ /* 0x002fee00078e02e4 */
[----:B------:R-:W-:Y:S08]  /*4b20*/  LDSM.16.M88.4 R88, [R126+0x10000] ;  /* 0x010000007e58783b */ /* 0x000ff00000000200 */
[----:B------:R-:W1:Y:S08]  /*4b30*/  LDSM.16.M88.4 R92, [R229+0x20000] ;  /* 0x02000000e55c783b */ /* 0x000e700000000200 */
[----:B------:R-:W4:Y:S01]  /*4b40*/  LDSM.16.M88.4 R96, [R229+0x20800] ;  /* 0x02080000e560783b */ /* 0x000f220000000200 */
[C---:B--2---:R-:W-:Y:S07]  /*4b50*/  HMMA.16816.F32.BF16 R4, R16.reuse, R8, RZ ;  /* 0x000000081004723c */ /* 0x044fee00000418ff */
[----:B------:R-:W-:Y:S01]  /*4b60*/  LDSM.16.M88.4 R100, [R125+0x10000] ;  /* 0x010000007d64783b */ /* 0x000fe20000000200 */
[C---:B------:R-:W-:Y:S07]  /*4b70*/  HMMA.16816.F32.BF16 R8, R16.reuse, R10, RZ ;  /* 0x0000000a1008723c */ /* 0x040fee00000418ff */
[----:B------:R-:W2:Y:S01]  /*4b80*/  LDSM.16.M88.4 R104, [R228+0x20000] ;  /* 0x02000000e468783b */ /* 0x000ea20000000200 */
[C---:B---3--:R-:W-:Y:S07]  /*4b90*/  HMMA.16816.F32.BF16 R12, R16.reuse, R84, RZ ;  /* 0x00000054100c723c */ /* 0x048fee00000418ff */
[----:B------:R-:W-:Y:S01]  /*4ba0*/  LDSM.16.M88.4 R108, [R124+0x10000] ;  /* 0x010000007c6c783b */ /* 0x000fe20000000200 */
[----:B------:R-:W-:Y:S07]  /*4bb0*/  HMMA.16816.F32.BF16 R16, R16, R86, RZ ;  /* 0x000000561010723c */ /* 0x000fee00000418ff */
[----:B------:R-:W3:Y:S01]  /*4bc0*/  LDSM.16.M88.4 R84, [R228+0x20800] ;  /* 0x02080000e454783b */ /* 0x000ee20000000200 */
[C---:B-1----:R-:W-:Y:S07]  /*4bd0*/  HMMA.16816.F32.BF16 R4, R88.reuse, R92, R4 ;  /* 0x0000005c5804723c */ /* 0x042fee0000041804 */
[----:B------:R-:W1:Y:S01]  /*4be0*/  LDSM.16.M88.4 R112, [R3+0x20000] ;  /* 0x020000000370783b */ /* 0x000e620000000200 */
[C---:B------:R-:W-:Y:S07]  /*4bf0*/  HMMA.16816.F32.BF16 R8, R88.reuse, R94, R8 ;  /* 0x0000005e5808723c */ /* 0x040fee0000041808 */
[----:B------:R-:W-:Y:S01]  /*4c00*/  LDSM.16.M88.4 R92, [R127+0x12000] ;  /* 0x012000007f5c783b */ /* 0x000fe20000000200 */
[C---:B----4-:R-:W-:Y:S08]  /*4c10*/  HMMA.16816.F32.BF16 R12, R88.reuse, R96, R12 ;  /* 0x00000060580c723c */ /* 0x050ff0000004180c */
[----:B------:R-:W-:Y:S01]  /*4c20*/  HMMA.16816.F32.BF16 R16, R88, R98, R16 ;  /* 0x000000625810723c */ /* 0x000fe20000041810 */
[----:B------:R-:W4:Y:S07]  /*4c30*/  LDSM.16.M88.4 R88, [R3+0x20800] ;  /* 0x020800000358783b */ /* 0x000f2e0000000200 */
[C---:B--2---:R-:W-:Y:S01]  /*4c40*/  HMMA.16816.F32.BF16 R4, R100.reuse, R104, R4 ;  /* 0x000000686404723c */ /* 0x044fe20000041804 */
[----:B------:R-:W2:Y:S07]  /*4c50*/  LDSM.16.M88.4 R96, [R230+0x22000] ;  /* 0x02200000e660783b */ /* 0x000eae0000000200 */
[C---:B------:R-:W-:Y:S01]  /*4c60*/  HMMA.16816.F32.BF16 R8, R100.reuse, R106, R8 ;  /* 0x0000006a6408723c */ /* 0x040fe20000041808 */
[----:B------:R-:W-:Y:S07]  /*4c70*/  LDSM.16.M88.4 R104, [R229+0x22000] ;  /* 0x02200000e568783b */ /* 0x000fee0000000200 */
[C---:B---3--:R-:W-:Y:S08]  /*4c80*/  HMMA.16816.F32.BF16 R12, R100.reuse, R84, R12 ;  /* 0x00000054640c723c */ /* 0x048ff0000004180c */
[----:B------:R-:W-:Y:S01]  /*4c90*/  HMMA.16816.F32.BF16 R16, R100, R86, R16 ;  /* 0x000000566410723c */ /* 0x000fe20000041810 */
[----:B------:R-:W3:Y:S07]  /*4ca0*/  LDSM.16.M88.4 R84, [R230+0x22800] ;  /* 0x02280000e654783b */ /* 0x000eee0000000200 */
[C---:B-1----:R-:W-:Y:S01]  /*4cb0*/  HMMA.16816.F32.BF16 R4, R108.reuse, R112, R4 ;  /* 0x000000706c04723c */ /* 0x042fe20000041804 */
[----:B------:R-:W1:Y:S07]  /*4cc0*/  LDSM.16.M88.4 R100, [R126+0x12000] ;  /* 0x012000007e64783b */ /* 0x000e6e0000000200 */
[C---:B------:R-:W-:Y:S01]  /*4cd0*/  HMMA.16816.F32.BF16 R8, R108.reuse, R114, R8 ;  /* 0x000000726c08723c */ /* 0x040fe20000041808 */
[----:B------:R-:W-:Y:S07]  /*4ce0*/  LDSM.16.M88.4 R112, [R228+0x22000] ;  /* 0x02200000e470783b */ /* 0x000fee0000000200 */
        /* <DEDUP_REMOVED lines=68> */
[C---:B------:R-:W-:Y:S08]  /*5130*/  HMMA.16816.F32.BF16 R8, R92.reuse, R98, R8 ;  /* 0x000000625c08723c */ /* 0x040ff00000041808 */
[C---:B----4-:R-:W-:Y:S08]  /*5140*/  HMMA.16816.F32.BF16 R12, R92.reuse, R88, R12 ;  /* 0x000000585c0c723c */ /* 0x050ff0000004180c */
[----:B------:R-:W-:Y:S01]  /*5150*/  HMMA.16816.F32.BF16 R16, R92, R90, R16 ;  /* 0x0000005a5c10723c */ /* 0x000fe20000041810 */
[----:B------:R-:W4:Y:S07]  /*5160*/  LDSM.16.M88.4 R88, [R3+0x26800] ;  /* 0x026800000358783b */ /* 0x000f2e0000000200 */
[C---:B--2---:R-:W-:Y:S08]  /*5170*/  HMMA.16816.F32.BF16 R4, R100.reuse, R104, R4 ;  /* 0x000000686404723c */ /* 0x044ff00000041804 */
[C---:B------:R-:W-:Y:S08]  /*5180*/  HMMA.16816.F32.BF16 R8, R100.reuse, R106, R8 ;  /* 0x0000006a6408723c */ /* 0x040ff00000041808 */
[C---:B---3--:R-:W-:Y:S03]  /*5190*/  HMMA.16816.F32.BF16 R12, R100.reuse, R84, R12 ;  /* 0x00000054640c723c */ /* 0x048fe6000004180c */
[----:B------:R-:W-:Y:S04]  /*51a0*/  LOP3.LUT R84, R233, 0x10, RZ, 0xc0, !PT ;  /* 0x00000010e9547812 */ /* 0x000fe800078ec0ff */
[--C-:B------:R-:W-:Y:S01]  /*51b0*/  LOP3.LUT R85, R84, 0x8, R116.reuse, 0xf8, !PT ;  /* 0x0000000854557812 */ /* 0x100fe200078ef874 */
[----:B------:R-:W-:Y:S03]  /*51c0*/  HMMA.16816.F32.BF16 R16, R100, R86, R16 ;  /* 0x000000566410723c */ /* 0x000fe60000041810 */
[----:B------:R-:W-:Y:S02]  /*51d0*/  SHF.R.U32.HI R84, RZ, 0x3, R116 ;  /* 0x00000003ff547819 */ /* 0x000fe40000011674 */
[----:B------:R-:W-:Y:S02]  /*51e0*/  LOP3.LUT R123, R85, R123, RZ, 0x3c, !PT ;  /* 0x0000007b557b7212 */ /* 0x000fe400078e3cff */
[----:B------:R-:W-:Y:S01]  /*51f0*/  LOP3.LUT R84, R122, 0x18, R84, 0xf8, !PT ;  /* 0x000000187a547812 */ /* 0x000fe200078ef854 */
[C---:B-1----:R-:W-:Y:S05]  /*5200*/  HMMA.16816.F32.BF16 R4, R108.reuse, R112, R4 ;  /* 0x000000706c04723c */ /* 0x042fea0000041804 */
[----:B------:R-:W-:Y:S02]  /*5210*/  LOP3.LUT R123, R123, 0x200, R118, 0xf8, !PT ;  /* 0x000002007b7b7812 */ /* 0x000fe400078ef876 */
[----:B------:R-:W-:Y:S01]  /*5220*/  LOP3.LUT R84, R84, 0x1c0, R121, 0xf8, !PT ;  /* 0x000001c054547812 */ /* 0x000fe200078ef879 */
[C---:B------:R-:W-:Y:S03]  /*5230*/  HMMA.16816.F32.BF16 R8, R108.reuse, R114, R8 ;  /* 0x000000726c08723c */ /* 0x040fe60000041808 */
[----:B------:R-:W-:Y:S02]  /*5240*/  LEA R234, R123, UR4, 0x1 ;  /* 0x000000047bea7c11 */ /* 0x000fe4000f8e08ff */
[----:B------:R-:W-:Y:S03]  /*5250*/  LOP3.LUT R235, R84, 0x38, R117, 0x78, !PT ;  /* 0x0000003854eb7812 */ /* 0x000fe600078e7875 */
[----:B------:R-:W-:Y:S01]  /*5260*/  VIADD R84, R234, 0x2a000 ;  /* 0x0002a000ea547836 */ /* 0x000fe20000000000 */
[----:B------:R-:W-:Y:S01]  /*5270*/  LOP3.LUT R235, R235, 0x200, R121, 0xf8, !PT ;  /* 0x00000200ebeb7812 */ /* 0x000fe200078ef879 */
[C---:B----4-:R-:W-:Y:S03]  /*5280*/  HMMA.16816.F32.BF16 R12, R108.reuse, R88, R12 ;  /* 0x000000586c0c723c */ /* 0x050fe6000004180c */
[C---:B-----5:R-:W-:Y:S01]  /*5290*/  FADD.FTZ R7, -R128.reuse, R7 ;  /* 0x0000000780077221 */ /* 0x060fe20000010100 */
[C---:B------:R-:W-:Y:S01]  /*52a0*/  FADD.FTZ R4, -R129.reuse, R4 ;  /* 0x0000000481047221 */ /* 0x040fe20000010100 */
[----:B------:R-:W-:Y:S01]  /*52b0*/  FADD.FTZ R5, -R129, R5 ;  /* 0x0000000581057221 */ /* 0x000fe20000010100 */
[----:B------:R-:W-:Y:S01]  /*52c0*/  FADD.FTZ R6, -R128, R6 ;  /* 0x0000000680067221 */ /* 0x000fe20000010100 */
[----:B------:R-:W-:Y:S01]  /*52d0*/  VIADD R112, R234, 0x2a040 ;  /* 0x0002a040ea707836 */ /* 0x000fe20000000000 */
[-C--:B------:R-:W-:Y:S01]  /*52e0*/  FSEL R7, R7, R128.reuse, P1 ;  /* 0x0000008007077208 */ /* 0x080fe20000800000 */
[----:B------:R-:W-:Y:S01]  /*52f0*/  FADD.FTZ R11, -R128, R11 ;  /* 0x0000000b800b7221 */ /* 0x000fe20000010100 */
[----:B------:R-:W-:Y:S01]  /*5300*/  FSETP.GE.FTZ.AND P1, PT, R198, RZ, PT ;  /* 0x000000ffc600720b */ /* 0x000fe20003f36000 */
[----:B------:R-:W-:Y:S03]  /*5310*/  HMMA.16816.F32.BF16 R16, R108, R90, R16 ;  /* 0x0000005a6c10723c */ /* 0x000fe60000041810 */
[-C--:B------:R-:W-:Y:S01]  /*5320*/  FSEL R4, R4, R129.reuse, P4 ;  /* 0x0000008104047208 */ /* 0x080fe20002000000 */
[----:B------:R-:W-:Y:S01]  /*5330*/  FADD.FTZ R8, -R129, R8 ;  /* 0x0000000881087221 */ /* 0x000fe20000010100 */
[-C--:B------:R-:W-:Y:S01]  /*5340*/  FSEL R5, R5, R129.reuse, P3 ;  /* 0x0000008105057208 */ /* 0x080fe20001800000 */
[----:B------:R-:W-:Y:S01]  /*5350*/  FADD.FTZ R9, -R129, R9 ;  /* 0x0000000981097221 */ /* 0x000fe20000010100 */
[-C--:B------:R-:W-:Y:S01]  /*5360*/  FSEL R6, R6, R128.reuse, P2 ;  /* 0x0000008006067208 */ /* 0x080fe20001000000 */
[C---:B------:R-:W-:Y:S01]  /*5370*/  FADD.FTZ R10, -R128.reuse, R10 ;  /* 0x0000000a800a7221 */ /* 0x040fe20000010100 */
[----:B------:R-:W-:Y:S01]  /*5380*/  FSEL R11, R11, R128, P1 ;  /* 0x000000800b0b7208 */ /* 0x000fe20000800000 */
[----:B------:R-:W-:Y:S01]  /*5390*/  FADD.FTZ R14, -R128, R14 ;  /* 0x0000000e800e7221 */ /* 0x000fe20000010100 */
[----:B------:R-:W-:Y:S01]  /*53a0*/  FSETP.GE.FTZ.AND P4, PT, R131, RZ, PT ;  /* 0x000000ff8300720b */ /* 0x000fe20003f96000 */
[C---:B------:R-:W-:Y:S01]  /*53b0*/  FADD.FTZ R12, -R129.reuse, R12 ;  /* 0x0000000c810c7221 */ /* 0x040fe20000010100 */
[----:B------:R-:W-:Y:S01]  /*53c0*/  FSETP.GE.FTZ.AND P3, PT, R196, RZ, PT ;  /* 0x000000ffc400720b */ /* 0x000fe20003f76000 */
[----:B------:R-:W-:Y:S01]  /*53d0*/  FADD.FTZ R13, -R129, R13 ;  /* 0x0000000d810d7221 */ /* 0x000fe20000010100 */
[----:B------:R-:W-:Y:S01]  /*53e0*/  FSETP.GE.FTZ.AND P2, PT, R197, RZ, PT ;  /* 0x000000ffc500720b */ /* 0x000fe20003f56000 */
[----:B------:R-:W-:Y:S01]  /*53f0*/  FADD.FTZ R15, -R128, R15 ;  /* 0x0000000f800f7221 */ /* 0x000fe20000010100 */
[----:B------:R-:W-:Y:S01]  /*5400*/  FSETP.GE.FTZ.AND P1, PT, R209, RZ, PT ;  /* 0x000000ffd100720b */ /* 0x000fe20003f36000 */
[----:B------:R-:W-:Y:S01]  /*5410*/  FMUL.FTZ R4, R200, R4 ;  /* 0x00000004c8047220 */ /* 0x000fe20000410000 */
[----:B------:R-:W-:Y:S01]  /*5420*/  FSEL R8, R8, R129, P4 ;  /* 0x0000008108087208 */ /* 0x000fe20002000000 */
[----:B------:R-:W-:Y:S01]  /*5430*/  FMUL.FTZ R5, R213, R5 ;  /* 0x00000005d5057220 */ /* 0x000fe20000410000 */
[----:B------:R-:W-:Y:S01]  /*5440*/  FSEL R9, R9, R129, P3 ;  /* 0x0000008109097208 */ /* 0x000fe20001800000 */
        /* <DEDUP_REMOVED lines=9> */
[----:B------:R-:W-:Y:S01]  /*54e0*/  FSETP.GE.FTZ.AND P1, PT, R208, RZ, PT ;  /* 0x000000ffd000720b */ /* 0x000fe20003f36000 */
[----:B------:R-:W-:Y:S01]  /*54f0*/  FMUL.FTZ R11, R198, R11 ;  /* 0x0000000bc60b7220 */ /* 0x000fe20000410000 */
[-C--:B------:R-:W-:Y:S01]  /*5500*/  FSEL R12, R12, R129.reuse, P3 ;  /* 0x000000810c0c7208 */ /* 0x080fe20001800000 */
[----:B------:R-:W-:Y:S01]  /*5510*/  @P0 VIADD R112, R84, 0xffffffc0 ;  /* 0xffffffc054700836 */ /* 0x000fe20000000000 */
[----:B------:R-:W-:Y:S01]  /*5520*/  FSEL R13, R13, R129, P2 ;  /* 0x000000810d0d7208 */ /* 0x000fe20001000000 */
[----:B------:R-:W-:Y:S01]  /*5530*/  FMUL.FTZ R14, R209, R14 ;  /* 0x0000000ed10e7220 */ /* 0x000fe20000410000 */
[----:B------:R-:W-:Y:S01]  /*5540*/  FSEL R15, R15, R128, P1 ;  /* 0x000000800f0f7208 */ /* 0x000fe20000800000 */
[----:B------:R-:W-:Y:S01]  /*5550*/  FMUL.FTZ R12, R130, R12 ;  /* 0x0000000c820c7220 */ /* 0x000fe20000410000 */
[----:B------:R-:W-:Y:S01]  /*5560*/  F2FP.BF16.F32.PACK_AB R4, R5, R4 ;  /* 0x000000040504723e */ /* 0x000fe200000010ff */
[----:B------:R-:W-:Y:S01]  /*5570*/  FMUL.FTZ R13, R212, R13 ;  /* 0x0000000dd40d7220 */ /* 0x000fe20000410000 */
[----:B------:R-:W-:Y:S01]  /*5580*/  F2FP.BF16.F32.PACK_AB R6, R7, R6 ;  /* 0x000000060706723e */ /* 0x000fe200000010ff */
[----:B------:R-:W-:Y:S01]  /*5590*/  FMUL.FTZ R208, R208, R15 ;  /* 0x0000000fd0d07220 */ /* 0x000fe20000410000 */
[----:B------:R-:W-:Y:S01]  /*55a0*/  FSETP.GE.FTZ.AND P3, PT, R207, RZ, PT ;  /* 0x000000ffcf00720b */ /* 0x000fe20003f76000 */
[----:B------:R-:W-:Y:S01]  /*55b0*/  FADD.FTZ R16, -R129, R16 ;  /* 0x0000001081107221 */ /* 0x000fe20000010100 */
[----:B------:R-:W-:Y:S01]  /*55c0*/  FSETP.GE.FTZ.AND P4, PT, R210, RZ, PT ;  /* 0x000000ffd200720b */ /* 0x000fe20003f96000 */
[----:B------:R-:W-:Y:S01]  /*55d0*/  FADD.FTZ R18, -R128, R18 ;  /* 0x0000001280127221 */ /* 0x000fe20000010100 */
[----:B------:R-:W-:Y:S02]  /*55e0*/  FSETP.GE.FTZ.AND P2, PT, R206, RZ, PT ;  /* 0x000000ffce00720b */ /* 0x000fe40003f56000 */
[----:B------:R-:W-:Y:S02]  /*55f0*/  F2FP.BF16.F32.PACK_AB R8, R9, R8 ;  /* 0x000000080908723e */ /* 0x000fe400000010ff */
[----:B------:R-:W-:Y:S01]  /*5600*/  F2FP.BF16.F32.PACK_AB R10, R11, R10 ;  /* 0x0000000a0b0a723e */ /* 0x000fe200000010ff */
[----:B------:R-:W-:Y:S08]  /*5610*/  BRA.U !UP0, `(.L_x_2285) ;  /* 0x00000001086c7547 */ /* 0x000ff0000b800000 */
        /* <DEDUP_REMOVED lines=27> */
.L_x_2285:
[----:B------:R-:W-:Y:S01]  /*57d0*/  FSEL R16, R16, R129, P5 ;  /* 0x0000008110107208 */ /* 0x000fe20002800000 */
[----:B------:R-:W-:Y:S01]  /*57e0*/  @P4 FADD.FTZ R129, -R129, R17 ;  /* 0x0000001181814221 */ /* 0x000fe20000010100 */
[----:B------:R-:W-:Y:S01]  /*57f0*/  FSEL R18, R18, R128, P3 ;  /* 0x0000008012127208 */ /* 0x000fe20001800000 */
[----:B------:R-:W-:Y:S01]  /*5800*/  @P2 FADD.FTZ R128, -R128, R19 ;  /* 0x0000001380802221 */ /* 0x000fe20000010100 */
        /* <DEDUP_REMOVED lines=141> */
.L_x_2286:
        /* <DEDUP_REMOVED lines=383> */
[----:B-----5:R-:W-:Y:S02]  /*78d0*/  SHF.L.U32 R2, R238, 0x5, RZ ;  /* 0x00000005ee027819 */ /* 0x020fe400000006ff */
[----:B------:R-:W-:Y:S01]  /*78e0*/  SHF.R.U32.HI R3, RZ, 0x3, R238 ;  /* 0x00000003ff037819 */ /* 0x000fe200000116ee */
[----:B------:R-:W2:Y:S01]  /*78f0*/  LDCU UR9, c[0x0][0x4fc] ;  /* 0x00009f80ff0977ac */ /* 0x000ea20008000800 */
[----:B------:R-:W-:Y:S02]  /*7900*/  LOP3.LUT R0, R0, 0x1c0, RZ, 0xc0, !PT ;  /* 0x000001c000007812 */ /* 0x000fe400078ec0ff */
[----:B------:R-:W-:Y:S01]  /*7910*/  SHF.L.U32 R4, R238, 0x1, RZ ;  /* 0x00000001ee047819 */ /* 0x000fe200000006ff */
[----:B------:R-:W-:Y:S01]  /*7920*/  UISETP.NE.AND UP0, UPT, UR42, -0x1, UPT ;  /* 0xffffffff2a00788c */ /* 0x000fe2000bf05270 */
[----:B------:R-:W-:Y:S01]  /*7930*/  LOP3.LUT R2, R2, 0x400, RZ, 0xc0, !PT ;  /* 0x0000040002027812 */ /* 0x000fe200078ec0ff */
[----:B------:R-:W-:Y:S01]  /*7940*/  UMOV UR24, UR18 ;  /* 0x0000001200187c82 */ /* 0x000fe20008000000 */
[----:B------:R-:W-:Y:S01]  /*7950*/  LOP3.LUT R0, R0, 0x18, R3, 0xf8, !PT ;  /* 0x0000001800007812 */ /* 0x000fe200078ef803 */
[----:B------:R-:W-:Y:S01]  /*7960*/  UISETP.NE.AND UP1, UPT, UR42, -0x1, UPT ;  /* 0xffffffff2a00788c */ /* 0x000fe2000bf25270 */
[----:B------:R-:W-:-:S02]  /*7970*/  LOP3.LUT R2, R2, 0x6, R4, 0xf8, !PT ;  /* 0x0000000602027812 */ /* 0x000fc400078ef804 */
        /* <DEDUP_REMOVED lines=279> */
[----:B------:R-:W-:-:S12]  /*8af0*/  UIMAD UR16, UR24, UR9, UR31 ;  /* 0x00000009181072a4 */ /* 0x000fd8000f8e021f */
.L_x_2288:
        /* <DEDUP_REMOVED lines=12> */
.L_x_2289:
[----:B------:R-:W2:Y:S01]  /*8bc0*/  LDCU.64 UR8, c[0x0][0x5c8] ;  /* 0x0000b900ff0877ac */ /* 0x000ea20008000a00 */
[----:B------:R-:W-:-:S04]  /*8bd0*/  UIADD3 UR12, UPT, UPT, UR39, UR42, URZ ;  /* 0x0000002a270c7290 */ /* 0x000fc8000fffe0ff */
[----:B--2---:R-:W-:Y:S02]  /*8be0*/  UIMAD.WIDE.U32 UR42, UR12, UR8, URZ ;  /* 0x000000080c2a72a5 */ /* 0x004fe4000f8e00ff */
[----:B------:R-:W-:-:S04]  /*8bf0*/  UIMAD UR12, UR12, UR9, URZ ;  /* 0x000000090c0c72a4 */ /* 0x000fc8000f8e02ff */
[----:B------:R-:W-:-:S06]  /*8c00*/  UIADD3 UR12, UPT, UPT, UR43, UR12, URZ ;  /* 0x0000000c2b0c7290 */ /* 0x000fcc000fffe0ff */
[----:B-1----:R-:W-:-:S07]  /*8c10*/  MOV R0, UR12 ;  /* 0x0000000c00007c02 */ /* 0x002fce0008000f00 */
.L_x_2290:
        /* <DEDUP_REMOVED lines=60> */
.L_x_2292:
[----:B------:R-:W-:Y:S05]  /*8fe0*/  BSYNC.RECONVERGENT B0 ;  /* 0x0000000000007941 */ /* 0x000fea0003800200 */
.L_x_2291:
        /* <DEDUP_REMOVED lines=16> */
.L_x_2294:
[----:B------:R-:W-:Y:S05]  /*90f0*/  BSYNC.RECONVERGENT B0 ;  /* 0x0000000000007941 */ /* 0x000fea0003800200 */
.L_x_2293:
        /* <DEDUP_REMOVED lines=21> */
.L_x_2296:
[----:B------:R-:W-:Y:S05]  /*9250*/  BSYNC.RECONVERGENT B0 ;  /* 0x0000000000007941 */ /* 0x000fea0003800200 */
.L_x_2295:
[----:B------:R-:W-:Y:S05]  /*9260*/  @P2 BRA `(.L_x_2282) ;  /* 0x0000000000302947 */ /* 0x000fea0003800000 */
[----:B------:R-:W5:Y:S01]  /*9270*/  LDCU.64 UR10, c[0x0][0x568] ;  /* 0x0000ad00ff0a77ac */ /* 0x000f620008000a00 */
[----:B------:R-:W-:Y:S01]  /*9280*/  MOV R4, R6 ;  /* 0x0000000600047202 */ /* 0x000fe20000000f00 */
[----:B------:R-:W-:-:S04]  /*9290*/  IMAD R70, R70, UR8, RZ ;  /* 0x0000000846467c24 */ /* 0x000fc8000f8e02ff */
[----:B------:R-:W-:-:S04]  /*92a0*/  IMAD.WIDE.U32 R4, R2, UR8, R4 ;  /* 0x0000000802047c25 */ /* 0x000fc8000f8e0004 */
[----:B------:R-:W-:-:S05]  /*92b0*/  IMAD R70, R2, UR9, R70 ;  /* 0x0000000902467c24 */ /* 0x000fca000f8e0246 */
[----:B------:R-:W-:Y:S02]  /*92c0*/  IADD3 R70, PT, PT, R70, R5, RZ ;  /* 0x0000000546467210 */ /* 0x000fe40007ffe0ff */
[----:B-----5:R-:W-:-:S04]  /*92d0*/  LEA R2, P0, R4, UR10, 0x1 ;  /* 0x0000000a04027c11 */ /* 0x020fc8000f8008ff */
[----:B------:R-:W-:-:S05]  /*92e0*/  LEA.HI.X R3, R4, UR11, R70, 0x1, P0 ;  /* 0x0000000b04037c11 */ /* 0x000fca00080f0c46 */
[----:B------:R1:W-:Y:S04]  /*92f0*/  STG.E.128 desc[UR36][R2.64], R32 ;  /* 0x0000002002007986 */ /* 0x0003e8000c101d24 */
[----:B------:R1:W-:Y:S04]  /*9300*/  STG.E.128 desc[UR36][R2.64+0x80], R24 ;  /* 0x0000801802007986 */ /* 0x0003e8000c101d24 */
[----:B------:R1:W-:Y:S04]  /*9310*/  STG.E.128 desc[UR36][R2.64+0x100], R16 ;  /* 0x0001001002007986 */ /* 0x0003e8000c101d24 */
[----:B------:R1:W-:Y:S02]  /*9320*/  STG.E.128 desc[UR36][R2.64+0x180], R8 ;  /* 0x0001800802007986 */ /* 0x0003e4000c101d24 */
.L_x_2282:
[----:B------:R-:W-:Y:S05]  /*9330*/  BSYNC.RECONVERGENT B1 ;  /* 0x0000000000017941 */ /* 0x000fea0003800200 */
.L_x_2260:
        /* <DEDUP_REMOVED lines=11> */
.L_x_2298:
        /* <DEDUP_REMOVED lines=9> */
.L_x_2534:


//--------------------- .text._ZN5flash44flash_bwd_dq_dk_dv_loop_seqk_parallel_kernelI23Flash_bwd_kernel_traitsILi256ELi64ELi64ELi8ELi4ELi2ELi2ELb0ELb0EN7cutlass10bfloat16_tE19Flash_kernel_traitsILi256ELi64ELi64ELi8ES3_EELb0ELb0ELb1ELb0ELb0ELb1ELb1EEEvNS_16Flash_bwd_paramsE --------------------------
	.section	.text._ZN5flash44flash_bwd_dq_dk_dv_loop_seqk_parallel_kernelI23Flash_bwd_kernel_traitsILi256ELi64ELi64ELi8ELi4ELi2ELi2ELb0ELb0EN7cutlass10bfloat16_tE19Flash_kernel_traitsILi256ELi64ELi64ELi8ES3_EELb0ELb0ELb1ELb0ELb0ELb1ELb1EEEvNS_16Flash_bwd_paramsE,"ax",@progbits
	.align	128
        .global         _ZN5flash44flash_bwd_dq_dk_dv_loop_seqk_parallel_kernelI23Flash_bwd_kernel_traitsILi256ELi64ELi64ELi8ELi4ELi2ELi2ELb0ELb0EN7cutlass10bfloat16_tE19Flash_kernel_traitsILi256ELi64ELi64ELi8ES3_EELb0ELb0ELb1ELb0ELb0ELb1ELb1EEEvNS_16Flash_bwd_paramsE
        .type           _ZN5flash44flash_bwd_dq_dk_dv_loop_seqk_parallel_kernelI23Flash_bwd_kernel_traitsILi256ELi64ELi64ELi8ELi4ELi2ELi2ELb0ELb0EN7cutlass10bfloat16_tE19Flash_kernel_traitsILi256ELi64ELi64ELi8ES3_EELb0ELb0ELb1ELb0ELb0ELb1ELb1EEEvNS_16Flash_bwd_paramsE,@function
        .size           _ZN5flash44flash_bwd_dq_dk_dv_loop_seqk_parallel_kernelI23Flash_bwd_kernel_traitsILi256ELi64ELi64ELi8ELi4ELi2ELi2ELb0ELb0EN7cutlass10bfloat16_tE19Flash_kernel_traitsILi256ELi64ELi64ELi8ES3_EELb0ELb0ELb1ELb0ELb0ELb1ELb1EEEvNS_16Flash_bwd_paramsE,(.L_x_2535 - _ZN5flash44flash_bwd_dq_dk_dv_loop_seqk_parallel_kernelI23Flash_bwd_kernel_traitsILi256ELi64ELi64ELi8ELi4ELi2ELi2ELb0ELb0EN7cutlass10bfloat16_tE19Flash_kernel_traitsILi256ELi64ELi64ELi8ES3_EELb0ELb0ELb1ELb0ELb0ELb1ELb1EEEvNS_16Flash_bwd_paramsE)
        .other          _ZN5flash44flash_bwd_dq_dk_dv_loop_seqk_parallel_kernelI23Flash_bwd_kernel_traitsILi256ELi64ELi64ELi8ELi4ELi2ELi2ELb0ELb0EN7cutlass10bfloat16_tE19Flash_kernel_traitsILi256ELi64ELi64ELi8ES3_EELb0ELb0ELb1ELb0ELb0ELb1ELb1EEEvNS_16Flash_bwd_paramsE,@"STO_CUDA_ENTRY STV_DEFAULT"
_ZN5flash44flash_bwd_dq_dk_dv_loop_seqk_parallel_kernelI23Flash_bwd_kernel_traitsILi256ELi64ELi64ELi8ELi4ELi2ELi2ELb0ELb0EN7cutlass10bfloat16_tE19Flash_kernel_traitsILi256ELi64ELi64ELi8ES3_EELb0ELb0ELb1ELb0ELb0ELb1ELb1EEEvNS_16Flash_bwd_paramsE:
.text._ZN5flash44flash_bwd_dq_dk_dv_loop_seqk_parallel_kernelI23Flash_bwd_kernel_traitsILi256ELi64ELi64ELi8ELi4ELi2ELi2ELb0ELb0EN7cutlass10bfloat16_tE19Flash_kernel_traitsILi256ELi64ELi64ELi8ES3_EELb0ELb0ELb1ELb0ELb0ELb1ELb1EEEvNS_16Flash_bwd_paramsE:
        /* <DEDUP_REMOVED lines=49> */
.L_x_2337:
        /* <DEDUP_REMOVED lines=52> */
.L_x_2299:
        /* <DEDUP_REMOVED lines=43> */
.L_x_2301:
[----:B------:R-:W1:Y:S01]  /*0900*/  LDCU.64 UR14, c[0x0][0x3b8] ;  /* 0x00007700ff0e77ac */ /* 0x000e620008000a00 */
[----:B------:R-:W-:-:S04]  /*0910*/  UIADD3 UR5, UPT, UPT, UR40, UR41, URZ ;  /* 0x0000002928057290 */ /* 0x000fc8000fffe0ff */
[----:B-1----:R-:W-:Y:S02]  /*0920*/  UIMAD.WIDE.U32 UR8, UR5, UR14, URZ ;  /* 0x0000000e050872a5 */ /* 0x002fe4000f8e00ff */
[----:B------:R-:W-:-:S04]  /*0930*/  UIMAD UR5, UR5, UR15, URZ ;  /* 0x0000000f050572a4 */ /* 0x000fc8000f8e02ff */
[----:B------:R-:W-:Y:S01]  /*0940*/  UIADD3 UR5, UPT, UPT, UR9, UR5, URZ ;  /* 0x0000000509057290 */ /* 0x000fe2000fffe0ff */
[----:B------:R-:W-:-:S05]  /*0950*/  UMOV UR46, UR8 ;  /* 0x00000008002e7c82 */ /* 0x000fca0008000000 */
[----:B------:R-:W-:-:S07]  /*0960*/  MOV R4, UR5 ;  /* 0x0000000500047c02 */ /* 0x000fce0008000f00 */
.L_x_2302:
        /* <DEDUP_REMOVED lines=41> */
.L_x_2303:
[----:B------:R-:W1:Y:S01]  /*0c00*/  LDCU.64 UR12, c[0x0][0x3c0] ;  /* 0x00007800ff0c77ac */ /* 0x000e620008000a00 */
[----:B------:R-:W-:-:S04]  /*0c10*/  UIADD3 UR8, UPT, UPT, UR40, UR41, URZ ;  /* 0x0000002928087290 */ /* 0x000fc8000fffe0ff */
[----:B-1----:R-:W-:Y:S02]  /*0c20*/  UIMAD.WIDE.U32 UR48, UR8, UR12, URZ ;  /* 0x0000000c083072a5 */ /* 0x002fe4000f8e00ff */
[----:B------:R-:W-:-:S04]  /*0c30*/  UIMAD UR8, UR8, UR13, URZ ;  /* 0x0000000d080872a4 */ /* 0x000fc8000f8e02ff */
[----:B------:R-:W-:-:S06]  /*0c40*/  UIADD3 UR8, UPT, UPT, UR49, UR8, URZ ;  /* 0x0000000831087290 */ /* 0x000fcc000fffe0ff */
[----:B------:R-:W-:-:S07]  /*0c50*/  MOV R3, UR8 ;  /* 0x0000000800037c02 */ /* 0x000fce0008000f00 */
.L_x_2304:
        /* <DEDUP_REMOVED lines=28> */
.L_x_2305:
[----:B------:R-:W-:Y:S02]  /*0e20*/  UIMAD.WIDE.U32 UR10, UR52, UR17, URZ ;  /* 0x00000011340a72a5 */ /* 0x000fe4000f8e00ff */
[----:B------:R-:W-:-:S04]  /*0e30*/  UIMAD UR8, UR53, UR17, URZ ;  /* 0x00000011350872a4 */ /* 0x000fc8000f8e02ff */
[----:B------:R-:W-:-:S12]  /*0e40*/  UIADD3 UR8, UPT, UPT, UR11, UR8, URZ ;  /* 0x000000080b087290 */ /* 0x000fd8000fffe0ff */
.L_x_2306:
        /* <DEDUP_REMOVED lines=20> */
.L_x_2307:
[----:B------:R-:W1:Y:S01]  /*0f90*/  LDCU UR59, c[0x0][0x434] ;  /* 0x00008680ff3b77ac */ /* 0x000e620008000800 */
[----:B------:R-:W-:-:S04]  /*0fa0*/  UIMAD UR9, UR37, UR16, UR23 ;  /* 0x00000010250972a4 */ /* 0x000fc8000f8e0217 */
[----:B-1----:R-:W-:Y:S02]  /*0fb0*/  UIMAD UR59, UR9, UR59, URZ ;  /* 0x0000003b093b72a4 */ /* 0x002fe4000f8e02ff */
.L_x_2308:
        /* <DEDUP_REMOVED lines=11> */
.L_x_2309:
[----:B------:R-:W1:Y:S01]  /*1070*/  LDCU UR58, c[0x0][0x444] ;  /* 0x00008880ff3a77ac */ /* 0x000e620008000800 */
[----:B------:R-:W-:-:S04]  /*1080*/  UIMAD UR9, UR37, UR16, UR23 ;  /* 0x00000010250972a4 */ /* 0x000fc8000f8e0217 */
[----:B-1----:R-:W-:-:S12]  /*1090*/  UIMAD UR58, UR9, UR58, URZ ;  /* 0x0000003a093a72a4 */ /* 0x002fd8000f8e02ff */
.L_x_2310:
        /* <DEDUP_REMOVED lines=19> */
[--C-:B------:R-:W-:Y:S02]  /*11d0*/  SHF.R.U32.HI R11, RZ, 0x3, R0.reuse ;  /* 0x00000003ff0b7819 */ /* 0x100fe40000011600 */
[----:B------:R-:W-:Y:S01]  /*11e0*/  SHF.R.U32.HI R2, RZ, 0x5, R0 ;  /* 0x00000005ff027819 */ /* 0x000fe20000011600 */
[----:B------:R-:W-:Y:S01]  /*11f0*/  UISETP.LT.AND UP0, UPT, URZ, UR49, UPT ;  /* 0x00000031ff00728c */ /* 0x000fe2000bf01270 */
[----:B------:R-:W-:Y:S02]  /*1200*/  LOP3.LUT R14, R10, 0x38, RZ, 0xc0, !PT ;  /* 0x000000380a0e7812 */ /* 0x000fe400078ec0ff */
[----:B------:R-:W1:Y:S01]  /*1210*/  LDCU.128 UR8, c[0x0][0x590] ;  /* 0x0000b200ff0877ac */ /* 0x000e620008000c00 */
[----:B------:R-:W-:-:S02]  /*1220*/  LOP3.LUT R5, R0, 0x1f, RZ, 0xc0, !PT ;  /* 0x0000001f00057812 */ /* 0x000fc400078ec0ff */
[----:B------:R-:W-:Y:S01]  /*1230*/  IADD3 R6, P0, PT, R14, UR62, RZ ;  /* 0x0000003e0e067c10 */ /* 0x000fe2000ff1e0ff */
[----:B------:R-:W-:Y:S02]  /*1240*/  USEL UR49, URZ, UR49, !UP0 ;  /* 0x00000031ff317287 */ /* 0x000fe4000c000000 */
[----:B------:R-:W-:Y:S02]  /*1250*/  IMAD R5, R2, UR54, R5 ;  /* 0x0000003602057c24 */ /* 0x000fe4000f8e0205 */
[----:B------:R-:W-:Y:S01]  /*1260*/  IMAD.X R7, RZ, RZ, UR55, P0 ;  /* 0x00000037ff077e24 */ /* 0x000fe200080e06ff */
[----:B------:R-:W-:Y:S02]  /*1270*/  UISETP.GT.AND UP0, UPT, UR44, UR49, UPT ;  /* 0x000000312c00728c */ /* 0x000fe4000bf04270 */
[----:B-1----:R-:W-:Y:S01]  /*1280*/  UIMAD UR17, UR51, UR8, URZ ;  /* 0x00000008331172a4 */ /* 0x002fe2000f8e02ff */
[----:B------:R-:W-:Y:S01]  /*1290*/  IMAD.U32 R8, RZ, RZ, UR8 ;  /* 0x00000008ff087e24 */ /* 0x000fe2000f8e00ff */
[----:B------:R-:W-:Y:S01]  /*12a0*/  USHF.L.U64.HI UR55, UR8, 0x5, UR9 ;  /* 0x0000000508377899 */ /* 0x000fe20008010209 */
[----:B------:R-:W-:Y:S01]  /*12b0*/  IMAD.U32 R18, RZ, RZ, UR10 ;  /* 0x0000000aff127e24 */ /* 0x000fe2000f8e00ff */
[----:B------:R-:W-:Y:S01]  /*12c0*/  UIMAD UR17, UR45, UR9, UR17 ;  /* 0x000000092d1172a4 */ /* 0x000fe2000f8e0211 */
[----:B------:R-:W-:-:S02]  /*12d0*/  IMAD.WIDE.U32 R8, R8, UR45, R6 ;  /* 0x0000002d08087c25 */ /* 0x000fc4000f8e0006 */
[----:B------:R-:W1:Y:S02]  /*12e0*/  LDC.64 R6, c[0x0][0x3b0] ;  /* 0x0000ec00ff067b82 */ /* 0x000e640000000a00 */
[----:B------:R-:W-:Y:S01]  /*12f0*/  IMAD.U32 R16, RZ, RZ, UR11 ;  /* 0x0000000bff107e24 */ /* 0x000fe2000f8e00ff */
[----:B------:R-:W-:Y:S01]  /*1300*/  IADD3 R9, PT, PT, R9, UR17, RZ ;  /* 0x0000001109097c10 */ /* 0x000fe2000fffe0ff */
[----:B------:R-:W2:Y:S02]  /*1310*/  LDCU.64 UR10, c[0x0][0x550] ;  /* 0x0000aa00ff0a77ac */ /* 0x000ea40008000a00 */
[----:B------:R-:W-:Y:S02]  /*1320*/  IMAD.WIDE.U32 R18, R18, UR23, R8 ;  /* 0x0000001712127c25 */ /* 0x000fe4000f8e0008 */
[----:B------:R-:W3:Y:S01]  /*1330*/  LDCU.64 UR16, c[0x0][0x3c8] ;  /* 0x00007900ff1077ac */ /* 0x000ee20008000a00 */
[----:B------:R-:W4:Y:S01]  /*1340*/  LDC.64 R8, c[0x0][0x5f8] ;  /* 0x00017e00ff087b82 */ /* 0x000f220000000a00 */
[----:B------:R-:W-:Y:S01]  /*1350*/  IMAD R17, R16, UR23, R19 ;  /* 0x0000001710117c24 */ /* 0x000fe2000f8e0213 */
[----:B------:R-:W-:-:S05]  /*1360*/  MOV R16, R18 ;  /* 0x0000001200107202 */ /* 0x000fca0000000f00 */
[----:B------:R-:W-:-:S04]  /*1370*/  IMAD.WIDE.U32 R16, R11, UR8, R16 ;  /* 0x000000080b107c25 */ /* 0x000fc8000f8e0010 */
[----:B------:R-:W-:Y:S01]  /*1380*/  IMAD R2, R11, UR9, R17 ;  /* 0x000000090b027c24 */ /* 0x000fe2000f8e0211 */
[----:B--2---:R-:W-:Y:S01]  /*1390*/  LEA R246, P2, R16, UR10, 0x1 ;  /* 0x0000000a10f67c11 */ /* 0x004fe2000f8408ff */
[C---:B-1----:R-:W-:Y:S02]  /*13a0*/  IMAD R13, R6.reuse, UR51, RZ ;  /* 0x00000033060d7c24 */ /* 0x042fe4000f8e02ff */
[----:B------:R-:W-:Y:S01]  /*13b0*/  IMAD.WIDE.U32 R18, R6, UR45, R14 ;  /* 0x0000002d06127c25 */ /* 0x000fe2000f8e000e */
[----:B------:R-:W-:-:S03]  /*13c0*/  LEA.HI.X R247, R16, UR11, R2, 0x1, P2 ;  /* 0x0000000b10f77c11 */ /* 0x000fc600090f0c02 */
[----:B------:R-:W-:Y:S01]  /*13d0*/  IMAD R13, R7, UR45, R13 ;  /* 0x0000002d070d7c24 */ /* 0x000fe2000f8e020d */
[----:B------:R-:W-:Y:S01]  /*13e0*/  IADD3 R24, P0, PT, R18, UR50, RZ ;  /* 0x0000003212187c10 */ /* 0x000fe2000ff1e0ff */
[----:B------:R-:W-:Y:S01]  /*13f0*/  USHF.L.U32 UR45, UR8, 0x5, URZ ;  /* 0x00000005082d7899 */ /* 0x000fe200080006ff */
[----:B---3--:R-:W-:Y:S01]  /*1400*/  IMAD.U32 R18, RZ, RZ, UR16 ;  /* 0x00000010ff127e24 */ /* 0x008fe2000f8e00ff */
[----:B------:R-:W1:Y:S01]  /*1410*/  LDCU.64 UR8, c[0x0][0x380] ;  /* 0x00007000ff0877ac */ /* 0x000e620008000a00 */
[----:B----4-:R-:W-:Y:S01]  /*1420*/  IMAD.WIDE.U32 R20, R8, UR21, RZ ;  /* 0x0000001508147c25 */ /* 0x010fe2000f8e00ff */
[----:B------:R-:W-:Y:S02]  /*1430*/  IADD3.X R25, PT, PT, R19, UR47, R13, P0, !PT ;  /* 0x0000002f13197c10 */ /* 0x000fe400087fe40d */
[----:B------:R-:W-:Y:S01]  /*1440*/  MOV R13, UR17 ;  /* 0x00000011000d7c02 */ /* 0x000fe20008000f00 */
[----:B------:R-:W2:Y:S01]  /*1450*/  LDCU.64 UR16, c[0x0][0x570] ;  /* 0x0000ae00ff1077ac */ /* 0x000ea20008000a00 */
[----:B------:R-:W-:Y:S01]  /*1460*/  SEL R8, R20, RZ, P5 ;  /* 0x000000ff14087207 */ /* 0x000fe20002800000 */
[----:B------:R-:W-:Y:S01]  /*1470*/  IMAD R9, R9, UR21, R21 ;  /* 0x0000001509097c24 */ /* 0x000fe2000f8e0215 */
[----:B------:R-:W3:Y:S01]  /*1480*/  LDCU.64 UR50, c[0x0][0x5e8] ;  /* 0x0000bd00ff3277ac */ /* 0x000ee20008000a00 */
        /* <DEDUP_REMOVED lines=13> */
[----:B-1----:R-:W-:Y:S01]  /*1560*/  LEA R248, P1, R16, UR8, 0x1 ;  /* 0x0000000810f87c11 */ /* 0x002fe2000f8208ff */
[----:B---3--:R-:W-:Y:S01]  /*1570*/  UIMAD.WIDE UR50, UR58, 0x4, UR50 ;  /* 0x000000043a3278a5 */ /* 0x008fe2000f8e0232 */
[----:B--2---:R-:W-:Y:S02]  /*1580*/  LEA R244, P0, R8, UR16, 0x2 ;  /* 0x0000001008f47c11 */ /* 0x004fe4000f8010ff */
[----:B------:R-:W-:Y:S02]  /*1590*/  LEA.HI.X R249, R16, UR9, R2, 0x1, P1 ;  /* 0x0000000910f97c11 */ /* 0x000fe400088f0c02 */
[----:B------:R-:W-:Y:S01]  /*15a0*/  LEA.HI.X R245, R8, UR17, R5, 0x2, P0 ;  /* 0x0000001108f57c11 */ /* 0x000fe200080f1405 */
[C---:B------:R-:W-:Y:S01]  /*15b0*/  VIADD R8, R11.reuse, 0x20 ;  /* 0x000000200b087836 */ /* 0x040fe20000000000 */
        /* <DEDUP_REMOVED lines=20> */
.L_x_2312:
[----:B------:R-:W1:Y:S01]  /*1700*/  LDCU.64 UR12, c[0x0][0x5c0] ;  /* 0x0000b800ff0c77ac */ /* 0x000e620008000a00 */
[----:B------:R-:W-:-:S04]  /*1710*/  UIADD3 UR8, UPT, UPT, UR40, UR41, URZ ;  /* 0x0000002928087290 */ /* 0x000fc8000fffe0ff */
[----:B-1----:R-:W-:Y:S02]  /*1720*/  UIMAD.WIDE.U32 UR16, UR8, UR12, URZ ;  /* 0x0000000c081072a5 */ /* 0x002fe4000f8e00ff */
[----:B------:R-:W-:-:S04]  /*1730*/  UIMAD UR8, UR8, UR13, URZ ;  /* 0x0000000d080872a4 */ /* 0x000fc8000f8e02ff */
[----:B------:R-:W-:-:S06]  /*1740*/  UIADD3 UR8, UPT, UPT, UR17, UR8, URZ ;  /* 0x0000000811087290 */ /* 0x000fcc000fffe0ff */
[----:B------:R-:W-:Y:S02]  /*1750*/  MOV R0, UR8 ;  /* 0x0000000800007c02 */ /* 0x000fe40008000f00 */
.L_x_2313:
        /* <DEDUP_REMOVED lines=13> */
.L_x_2314:
[----:B------:R-:W1:Y:S01]  /*1830*/  LDCU.64 UR10, c[0x0][0x5c8] ;  /* 0x0000b900ff0a77ac */ /* 0x000e620008000a00 */
[----:B------:R-:W-:-:S04]  /*1840*/  UIADD3 UR40, UPT, UPT, UR40, UR41, URZ ;  /* 0x0000002928287290 */ /* 0x000fc8000fffe0ff */
[----:B-1----:R-:W-:Y:S02]  /*1850*/  UIMAD.WIDE.U32 UR14, UR40, UR10, URZ ;  /* 0x0000000a280e72a5 */ /* 0x002fe4000f8e00ff */
[----:B------:R-:W-:-:S04]  /*1860*/  UIMAD UR40, UR40, UR11, URZ ;  /* 0x0000000b282872a4 */ /* 0x000fc8000f8e02ff */
[----:B------:R-:W-:-:S06]  /*1870*/  UIADD3 UR40, UPT, UPT, UR15, UR40, URZ ;  /* 0x000000280f287290 */ /* 0x000fcc000fffe0ff */
[----:B------:R-:W-:-:S07]  /*1880*/  MOV R3, UR40 ;  /* 0x0000002800037c02 */ /* 0x000fce0008000f00 */
.L_x_2315:
        /* <DEDUP_REMOVED lines=27> */
.L_x_2317:
[----:B------:R-:W-:Y:S05]  /*1a40*/  BSYNC.RECONVERGENT B0 ;  /* 0x0000000000007941 */ /* 0x000fea0003800200 */
.L_x_2316:
        /* <DEDUP_REMOVED lines=15> */
.L_x_2319:
[----:B------:R-:W-:Y:S05]  /*1b40*/  BSYNC.RECONVERGENT B0 ;  /* 0x0000000000007941 */ /* 0x000fea0003800200 */
.L_x_2318:
        /* <DEDUP_REMOVED lines=24> */
.L_x_2321:
[----:B------:R-:W-:Y:S05]  /*1cd0*/  BSYNC.RECONVERGENT B0 ;  /* 0x0000000000007941 */ /* 0x000fea0003800200 */
.L_x_2320:
        /* <DEDUP_REMOVED lines=14> */
.L_x_2311:
        /* <DEDUP_REMOVED lines=29> */
[----:B------:R-:W-:-:S02]  /*1f90*/  IMAD R22, R12, UR9, R22 ;  /* 0x000000090c167c24 */ /* 0x000fc4000f8e0216 */
[----:B------:R-:W-:Y:S01]  /*1fa0*/  IMAD.MOV.U32 R240, RZ, RZ, 0x7f800000 ;  /* 0x7f800000fff07424 */ /* 0x000fe200078e00ff */
[----:B------:R-:W-:Y:S01]  /*1fb0*/  LOP3.LUT R242, R5, 0x7, R242, 0xf8, !PT ;  /* 0x0000000705f27812 */ /* 0x000fe200078ef8f2 */
[----:B------:R-:W-:Y:S01]  /*1fc0*/  IMAD.U32 R4, RZ, RZ, UR45 ;  /* 0x0000002dff047e24 */ /* 0x000fe2000f8e00ff */
[----:B------:R-:W-:Y:S01]  /*1fd0*/  UISETP.NE.AND UP0, UPT, UR5, 0x1, UPT ;  /* 0x000000010500788c */ /* 0x000fe2000bf05270 */
[----:B------:R-:W-:Y:S01]  /*1fe0*/  IMAD.WIDE.U32 R12, R12, UR8, R14 ;  /* 0x000000080c0c7c25 */ /* 0x000fe2000f8e000e */
[----:B------:R-:W-:-:S03]  /*1ff0*/  @!P4 LEA R14, P0, R9, R248, 0x1 ;  /* 0x000000f8090ec211 */ /* 0x000fc600078008ff */
[----:B------:R-:W-:Y:S01]  /*2000*/  IMAD.MOV.U32 R232, RZ, RZ, 0x40 ;  /* 0x00000040ffe87424 */ /* 0x000fe200078e00ff */
        /* <DEDUP_REMOVED lines=17> */
[----:B------:R-:W-:Y:S01]  /*2120*/  @P5 BAR.SYNC.DEFER_BLOCKING 0x0 ;  /* 0x0000000000005b1d */ /* 0x000fe20000010000 */
[----:B------:R-:W-:-:S02]  /*2130*/  @!P2 IMAD R12, R2, UR12, RZ ;  /* 0x0000000c020cac24 */ /* 0x000fc4000f8e02ff */
[----:B------:R-:W-:Y:S02]  /*2140*/  @!P3 IMAD.MOV.U32 R24, RZ, RZ, R18 ;  /* 0x000000ffff18b224 */ /* 0x000fe400078e0012 */
[C---:B------:R-:W-:Y:S02]  /*2150*/  @!P2 IMAD R13, R16.reuse, UR15, R13 ;  /* 0x0000000f100dac24 */ /* 0x040fe4000f8e020d */
        /* <DEDUP_REMOVED lines=10> */
[----:B------:R-:W1:Y:S01]  /*2200*/  @!P3 LDC.64 R6, c[0x0][0x388] ;  /* 0x0000e200ff06bb82 */ /* 0x000e620000000a00 */
[----:B------:R-:W-:Y:S01]  /*2210*/  CS2R R182, SRZ ;  /* 0x0000000000b67805 */ /* 0x000fe2000001ff00 */
[----:B------:R-:W-:Y:S01]  /*2220*/  VIADD R243, R9, UR5 ;  /* 0x0000000509f37c36 */ /* 0x000fe20008000000 */
[----:B------:R-:W-:Y:S01]  /*2230*/  CS2R R180, SRZ ;  /* 0x0000000000b47805 */ /* 0x000fe2000001ff00 */
[----:B------:R-:W-:Y:S01]  /*2240*/  VIADD R3, R242, 0x8 ;  /* 0x00000008f2037836 */ /* 0x000fe20000000000 */
[----:B------:R-:W-:Y:S01]  /*2250*/  CS2R R174, SRZ ;  /* 0x0000000000ae7805 */ /* 0x000fe2000001ff00 */
[----:B------:R-:W-:Y:S01]  /*2260*/  @!P3 IMAD.WIDE.U32 R24, R11, UR14, R24 ;  /* 0x0000000e0b18bc25 */ /* 0x000fe2000f8e0018 */
[----:B------:R-:W-:Y:S01]  /*2270*/  @!PT LDS RZ, [RZ] ;  /* 0x00000000fffff984 */ /* 0x000fe20000000800 */
[----:B------:R-:W-:Y:S01]  /*2280*/  @!PT LDS RZ, [RZ] ;  /* 0x00000000fffff984 */ /* 0x000fe20000000800 */
[----:B------:R-:W-:Y:S01]  /*2290*/  @!PT LDS RZ, [RZ] ;  /* 0x00000000fffff984 */ /* 0x000fe20000000800 */
[----:B------:R-:W-:Y:S01]  /*22a0*/  @!P1 LDGSTS.E.BYPASS.LTC128B.128 [R9+0x10000], desc[UR34][R246.64] ;  /* 0x10000000f6099fae */ /* 0x000fe2000b981a22 */
[----:B------:R-:W-:-:S02]  /*22b0*/  CS2R R172, SRZ ;  /* 0x0000000000ac7805 */ /* 0x000fc4000001ff00 */
[----:B------:R-:W-:Y:S01]  /*22c0*/  ISETP.GE.AND P0, PT, R3, UR44, PT ;  /* 0x0000002c03007c0c */ /* 0x000fe2000bf06270 */
[----:B------:R-:W-:Y:S01]  /*22d0*/  @!P2 IMAD.IADD R13, R19, 0x1, R13 ;  /* 0x00000001130da824 */ /* 0x000fe200078e020d */
[----:B------:R-:W-:Y:S01]  /*22e0*/  @!P1 LDGSTS.E.BYPASS.LTC128B.128 [R9+0x12000], desc[UR34][R246.64+0x80] ;  /* 0x12000080f6099fae */ /* 0x000fe2000b981a22 */
[----:B------:R-:W2:Y:S01]  /*22f0*/  @!P2 LDC.64 R2, c[0x0][0x388] ;  /* 0x0000e200ff02ab82 */ /* 0x000ea20000000a00 */
[----:B------:R-:W-:Y:S01]  /*2300*/  @!P3 IMAD.WIDE.U32 R22, R11, UR12, R22 ;  /* 0x0000000c0b16bc25 */ /* 0x000fe2000f8e0016 */
[----:B------:R-:W-:Y:S01]  /*2310*/  CS2R R178, SRZ ;  /* 0x0000000000b27805 */ /* 0x000fe2000001ff00 */
[----:B------:R-:W-:Y:S01]  /*2320*/  @!P1 LDGSTS.E.BYPASS.LTC128B.128 [R9+0x14000], desc[UR34][R246.64+0x100] ;  /* 0x14000100f6099fae */ /* 0x000fe2000b981a22 */
[----:B------:R-:W-:Y:S01]  /*2330*/  CS2R R176, SRZ ;  /* 0x0000000000b07805 */ /* 0x000fe2000001ff00 */
[----:B------:R-:W-:Y:S01]  /*2340*/  @!P2 IMAD.IADD R12, R17, 0x1, R12 ;  /* 0x00000001110ca824 */ /* 0x000fe200078e020c */
[----:B------:R-:W-:Y:S01]  /*2350*/  CS2R R170, SRZ ;  /* 0x0000000000aa7805 */ /* 0x000fe2000001ff00 */
[----:B------:R-:W-:Y:S01]  /*2360*/  @!P1 LDGSTS.E.BYPASS.LTC128B.128 [R9+0x16000], desc[UR34][R246.64+0x180] ;  /* 0x16000180f6099fae */ /* 0x000fe2000b981a22 */
[----:B------:R-:W-:Y:S01]  /*2370*/  IMAD.MOV.U32 R239, RZ, RZ, 0x4 ;  /* 0x00000004ffef7424 */ /* 0x000fe200078e00ff */
        /* <DEDUP_REMOVED lines=66> */
[----:B------:R-:W-:Y:S01]  /*27a0*/  CS2R R26, SRZ ;  /* 0x00000000001a7805 */ /* 0x000fe2000001ff00 */
[----:B------:R-:W-:Y:S02]  /*27b0*/  UIADD3 UR52, UPT, UPT, -UR52, UR42, URZ ;  /* 0x0000002a34347290 */ /* 0x000fe4000fffe1ff */
[----:B------:R3:W-:Y:S01]  /*27c0*/  @P1 STS.128 [R243], RZ ;  /* 0x000000fff3001388 */ /* 0x0007e20000000c00 */
[----:B------:R-:W-:Y:S01]  /*27d0*/  USHF.L.U32 UR54, UR54, 0x3, URZ ;  /* 0x0000000336367899 */ /* 0x000fe200080006ff */
[----:B------:R-:W1:Y:S02]  /*27e0*/  LDCU UR10, c[0x0][0x504] ;  /* 0x0000a080ff0a77ac */ /* 0x000e640008000800 */
[----:B------:R3:W-:Y:S01]  /*27f0*/  @P1 STS.128 [R243+0x2000], RZ ;  /* 0x002000fff3001388 */ /* 0x0007e20000000c00 */
[----:B----4-:R-:W4:Y:S03]  /*2800*/  @!P3 LDC.64 R4, c[0x0][0x390] ;  /* 0x0000e400ff04bb82 */ /* 0x010f260000000a00 */
[----:B------:R3:W-:Y:S01]  /*2810*/  @P1 STS.128 [R243+0x4000], RZ ;  /* 0x004000fff3001388 */ /* 0x0007e20000000c00 */
[----:B------:R-:W1:Y:S03]  /*2820*/  LDCU UR9, c[0x0][0x508] ;  /* 0x0000a100ff0977ac */ /* 0x000e660008000800 */
[----:B------:R3:W-:Y:S01]  /*2830*/  @P1 STS.128 [R243+0x6000], RZ ;  /* 0x006000fff3001388 */ /* 0x0007e20000000c00 */
[C---:B--2---:R-:W-:Y:S01]  /*2840*/  @!P2 LEA R2, P1, R18.reuse, R2, 0x1 ;  /* 0x000000021202a211 */ /* 0x044fe200078208ff */
[----:B------:R-:W2:Y:S02]  /*2850*/  LDCU UR8, c[0x0][0x3e0] ;  /* 0x00007c00ff0877ac */ /* 0x000ea40008000800 */
[----:B------:R3:W-:Y:S01]  /*2860*/  @P4 STS.128 [R243+0x1000], RZ ;  /* 0x001000fff3004388 */ /* 0x0007e20000000c00 */
[----:B------:R-:W-:Y:S01]  /*2870*/  @!P2 LEA.HI.X R3, R18, R3, R13, 0x1, P1 ;  /* 0x000000031203a211 */ /* 0x000fe200008f0c0d */
[----:B------:R-:W-:Y:S01]  /*2880*/  @!P3 IMAD R13, R11, UR13, R23 ;  /* 0x0000000d0b0dbc24 */ /* 0x000fe2000f8e0217 */
[----:B------:R-:W2:Y:S01]  /*2890*/  LDCU UR13, c[0x0][0x590] ;  /* 0x0000b200ff0d77ac */ /* 0x000ea20008000800 */
[----:B------:R3:W-:Y:S01]  /*28a0*/  @P4 STS.128 [R243+0x3000], RZ ;  /* 0x003000fff3004388 */ /* 0x0007e20000000c00 */
[----:B------:R-:W1:Y:S03]  /*28b0*/  LDCU UR12, c[0x0][0x50c] ;  /* 0x0000a180ff0c77ac */ /* 0x000e660008000800 */
[----:B------:R3:W-:Y:S01]  /*28c0*/  @P4 STS.128 [R243+0x5000], RZ ;  /* 0x005000fff3004388 */ /* 0x0007e20000000c00 */
[----:B------:R-:W1:Y:S03]  /*28d0*/  LDCU UR11, c[0x0][0x45c] ;  /* 0x00008b80ff0b77ac */ /* 0x000e660008000800 */
[----:B------:R3:W-:Y:S01]  /*28e0*/  @P4 STS.128 [R243+0x7000], RZ ;  /* 0x007000fff3004388 */ /* 0x0007e20000000c00 */
[----:B----4-:R-:W-:-:S03]  /*28f0*/  @!P3 LEA R4, P1, R22, R4, 0x1 ;  /* 0x000000041604b211 */ /* 0x010fc600078208ff */
        /* <DEDUP_REMOVED lines=8> */
[----:B-1----:R-:W-:Y:S01]  /*2980*/  @!P3 LEA R20, P4, R24, R6, 0x1 ;  /* 0x000000061814b211 */ /* 0x002fe200078808ff */
[----:B----4-:R-:W-:-:S05]  /*2990*/  @!P3 IMAD R14, R11, UR15, R25 ;  /* 0x0000000f0b0ebc24 */ /* 0x010fca000f8e0219 */
        /* <DEDUP_REMOVED lines=45> */
[----:B-1----:R-:W-:-:S02]  /*2c70*/  IMAD.SHL.U32 R2, R0, 0x2, RZ ;  /* 0x0000000200027824 */ /* 0x002fc400078e00ff */
        /* <DEDUP_REMOVED lines=12> */
[----:B-1----:R-:W-:Y:S01]  /*2d40*/  IMAD.SHL.U32 R6, R0, 0x20, RZ ;  /* 0x0000002000067824 */ /* 0x002fe200078e00ff */
        /* <DEDUP_REMOVED lines=11> */
[----:B------:R-:W-:Y:S02]  /*2e00*/  LEA R2, R2, UR24, 0x1 ;  /* 0x0000001802027c11 */ /* 0x000fe4000f8e08ff */
[----:B------:R-:W-:Y:S01]  /*2e10*/  SEL R231, R231, 0xffffffe0, !P1 ;  /* 0xffffffe0e7e77807 */ /* 0x000fe20004800000 */
        /* <DEDUP_REMOVED lines=9> */
[----:B--23--:R-:W-:-:S12]  /*2eb0*/  USHF.L.U32 UR13, UR13, 0x6, URZ ;  /* 0x000000060d0d7899 */ /* 0x00cfd800080006ff */
.L_x_2327:
[----:B------:R-:W0:Y:S01]  /*2ec0*/  LDGDEPBAR ;  /* 0x00000000000079af */ /* 0x000e220000000000 */
[C---:B-----5:R-:W-:Y:S01]  /*2ed0*/  IADD3 R116, PT, PT, R2.reuse, R231, RZ ;  /* 0x000000e702747210 */ /* 0x060fe20007ffe0ff */
[----:B------:R-:W-:Y:S01]  /*2ee0*/  USHF.L.U32 UR5, UR53, 0x6, URZ ;  /* 0x0000000635057899 */ /* 0x000fe200080006ff */
[----:B------:R-:W-:Y:S03]  /*2ef0*/  IADD3 R232, PT, PT, R2, R232, RZ ;  /* 0x000000e802e87210 */ /* 0x000fe60007ffe0ff */
[----:B------:R-:W-:Y:S01]  /*2f00*/  UISETP.GE.AND UP0, UPT, UR5, UR52, UPT ;  /* 0x000000340500728c */ /* 0x000fe2000bf06270 */
        /* <DEDUP_REMOVED lines=181> */
.L_x_2323:
[----:B--2---:R-:W2:Y:S01]  /*3a60*/  S2R R4, SR_TID.X ;  /* 0x0000000000047919 */ /* 0x004ea20000002100 */
[----:B------:R-:W-:Y:S01]  /*3a70*/  UIADD3 UR15, UPT, UPT, UR33, -UR10, -UR43 ;  /* 0x8000000a210f7290 */ /* 0x000fe2000fffe82b */
[----:B------:R-:W-:Y:S01]  /*3a80*/  VIADD R5, R242, UR5 ;  /* 0x00000005f2057c36 */ /* 0x000fe20008000000 */
[----:B------:R-:W-:Y:S01]  /*3a90*/  UIADD3 UR14, UPT, UPT, UR33, UR9, -UR43 ;  /* 0x00000009210e7290 */ /* 0x000fe2000fffe82b */
[----:B------:R-:W-:Y:S02]  /*3aa0*/  IMAD.U32 R84, RZ, RZ, UR36 ;  /* 0x00000024ff547e24 */ /* 0x000fe4000f8e00ff */
[----:B------:R-:W-:Y:S02]  /*3ab0*/  IMAD.MOV.U32 R91, RZ, RZ, 0x1 ;  /* 0x00000001ff5b7424 */ /* 0x000fe400078e00ff */
[----:B------:R-:W-:Y:S02]  /*3ac0*/  IMAD.MOV.U32 R19, RZ, RZ, 0x9 ;  /* 0x00000009ff137424 */ /* 0x000fe400078e00ff */
[----:B--2---:R-:W-:Y:S01]  /*3ad0*/  IMAD.SHL.U32 R3, R4, 0x2, RZ ;  /* 0x0000000204037824 */ /* 0x004fe200078e00ff */
[----:B------:R-:W-:Y:S04]  /*3ae0*/  SHF.R.U32.HI R4, RZ, 0x2, R4 ;  /* 0x00000002ff047819 */ /* 0x000fe80000011604 */
[----:B------:R-:W-:Y:S04]  /*3af0*/  LOP3.LUT R3, R3, 0x6, RZ, 0xc0, !PT ;  /* 0x0000000603037812 */ /* 0x000fe800078ec0ff */
[----:B------:R-:W-:Y:S01]  /*3b00*/  LOP3.LUT R4, R3, 0xe0, R4, 0xf8, !PT ;  /* 0x000000e003047812 */ /* 0x000fe200078ef804 */
[C---:B------:R-:W-:Y:S02]  /*3b10*/  VIADD R3, R5.reuse, UR15 ;  /* 0x0000000f05037c36 */ /* 0x040fe40008000000 */
[----:B------:R-:W-:Y:S02]  /*3b20*/  VIADD R5, R5, UR14 ;  /* 0x0000000e05057c36 */ /* 0x000fe40008000000 */
[----:B------:R-:W-:Y:S01]  /*3b30*/  IMAD R84, R84, 0x40, R4 ;  /* 0x0000004054547824 */ /* 0x000fe200078e0204 */
[----:B------:R-:W-:Y:S02]  /*3b40*/  VIMNMX R4, PT, PT, RZ, R3, !PT ;  /* 0x00000003ff047248 */ /* 0x000fe40007fe0100 */
[----:B------:R-:W-:Y:S01]  /*3b50*/  VIADDMNMX R3, R3, 0x8, RZ, !PT ;  /* 0x0000000803037846 */ /* 0x000fe200078001ff */
        /* <DEDUP_REMOVED lines=10> */
[C---:B------:R-:W-:Y:S01]  /*3c00*/  VIADD R85, R84.reuse, 0x18 ;  /* 0x0000001854557836 */ /* 0x040fe20000000000 */
[C---:B------:R-:W-:Y:S01]  /*3c10*/  ISETP.GE.AND P0, PT, R84.reuse, R19, PT ;  /* 0x000000135400720c */ /* 0x040fe20003f06270 */
[----:B------:R-:W-:Y:S01]  /*3c20*/  VIADD R84, R84, 0x19 ;  /* 0x0000001954547836 */ /* 0x000fe20000000000 */
[----:B------:R-:W-:Y:S02]  /*3c30*/  FSEL R18, R128, -INF , P3 ;  /* 0xff80000080127808 */ /* 0x000fe40001800000 */
[----:B-1----:R-:W-:Y:S02]  /*3c40*/  FSEL R16, R130, -INF , P2 ;  /* 0xff80000082107808 */ /* 0x002fe40001000000 */
        /* <DEDUP_REMOVED lines=58> */
.L_x_2324:
        /* <DEDUP_REMOVED lines=21> */
[--C-:B------:R-:W-:Y:S01]  /*4140*/  FFMA.FTZ R208, R3, UR11, -R221.reuse ;  /* 0x0000000b03d07c23 */ /* 0x100fe200080108dd */
[----:B------:R-:W-:Y:S01]  /*4150*/  FFMA.FTZ R210, R11, UR11, -R221 ;  /* 0x0000000b0bd27c23 */ /* 0x000fe200080108dd */
[----:B------:R-:W-:Y:S01]  /*4160*/  FFMA.FTZ R215, R13, UR11, -R223 ;  /* 0x0000000b0dd77c23 */ /* 0x000fe200080108df */
        /* <DEDUP_REMOVED lines=27> */
[----:B------:R-:W-:Y:S03]  /*4320*/  FMUL.FTZ R200, R200, UR12 ;  /* 0x0000000cc8c87c20 */ /* 0x000fe60008410000 */
[----:B------:R-:W-:Y:S01]  /*4330*/  MUFU.EX2 R216, R216 ;  /* 0x000000d800d87308 */ /* 0x000fe20000000800 */
[----:B------:R-:W-:Y:S01]  /*4340*/  FMUL.FTZ R201, R201, UR12 ;  /* 0x0000000cc9c97c20 */ /* 0x000fe20008410000 */
[----:B------:R-:W-:Y:S01]  /*4350*/  FMUL.FTZ R202, R202, UR12 ;  /* 0x0000000ccaca7c20 */ /* 0x000fe20008410000 */
[----:B------:R-:W-:Y:S07]  /*4360*/  FMUL.FTZ R203, R203, UR12 ;  /* 0x0000000ccbcb7c20 */ /* 0x000fee0008410000 */
[----:B------:R-:W4:Y:S10]  /*4370*/  MUFU.EX2 R215, R215 ;  /* 0x000000d700d77308 */ /* 0x000f340000000800 */
[----:B------:R-:W-:Y:S10]  /*4380*/  MUFU.EX2 R211, R211 ;  /* 0x000000d300d37308 */ /* 0x000ff40000000800 */
[----:B------:R-:W-:Y:S10]  /*4390*/  MUFU.EX2 R210, R210 ;  /* 0x000000d200d27308 */ /* 0x000ff40000000800 */
[----:B------:R-:W-:Y:S10]  /*43a0*/  MUFU.EX2 R214, R214 ;  /* 0x000000d600d67308 */ /* 0x000ff40000000800 */
[----:B------:R-:W-:Y:S10]  /*43b0*/  MUFU.EX2 R213, R213 ;  /* 0x000000d500d57308 */ /* 0x000ff40000000800 */
[----:B------:R-:W-:Y:S10]  /*43c0*/  MUFU.EX2 R209, R209 ;  /* 0x000000d100d17308 */ /* 0x000ff40000000800 */
[----:B------:R-:W-:Y:S10]  /*43d0*/  MUFU.EX2 R208, R208 ;  /* 0x000000d000d07308 */ /* 0x000ff40000000800 */
        /* <DEDUP_REMOVED lines=8> */
[----:B------:R-:W-:Y:S02]  /*4460*/  SHF.L.U32 R119, R234, 0x6, RZ ;  /* 0x00000006ea777819 */ /* 0x000fe400000006ff */
        /* <DEDUP_REMOVED lines=18> */
[----:B------:R-:W-:Y:S03]  /*4590*/  LOP3.LUT P3, RZ, R234, 0x4, RZ, 0xc0, !PT ;  /* 0x00000004eaff7812 */ /* 0x000fe6000786c0ff */
[----:B------:R2:W-:Y:S01]  /*45a0*/  STS [R220+0x2a400], R4 ;  /* 0x02a40004dc007388 */ /* 0x0005e20000000800 */
[----:B----4-:R-:W-:Y:S02]  /*45b0*/  F2FP.BF16.F32.PACK_AB R5, R215, R216 ;  /* 0x000000d8d705723e */ /* 0x010fe400000010ff */
[----:B------:R-:W-:Y:S02]  /*45c0*/  SEL R219, R219, 0xfffffff0, !P3 ;  /* 0xfffffff0dbdb7807 */ /* 0x000fe40005800000 */
[C---:B------:R-:W-:Y:S02]  /*45d0*/  IADD3 R218, PT, PT, R220.reuse, 0x2a020, RZ ;  /* 0x0002a020dcda7810 */ /* 0x040fe40007ffe0ff */
[C---:B------:R-:W-:Y:S02]  /*45e0*/  IADD3 R217, PT, PT, R220.reuse, R219, RZ ;  /* 0x000000dbdcd97210 */ /* 0x040fe40007ffe0ff */
[----:B------:R-:W-:Y:S02]  /*45f0*/  SHF.R.U32.HI R235, RZ, 0x1, R234 ;  /* 0x00000001ffeb7819 */ /* 0x000fe400000116ea */
[----:B------:R-:W-:Y:S01]  /*4600*/  LOP3.LUT R117, R119, 0x200, RZ, 0xc0, !PT ;  /* 0x0000020077757812 */ /* 0x000fe200078ec0ff */
[----:B------:R3:W-:Y:S01]  /*4610*/  STS [R217+0x2a000], R5 ;  /* 0x02a00005d9007388 */ /* 0x0007e20000000800 */
[----:B------:R-:W-:Y:S02]  /*4620*/  LOP3.LUT R116, R121, 0x8, R235, 0x78, !PT ;  /* 0x0000000879747812 */ /* 0x000fe400078e78eb */
[----:B------:R-:W-:Y:S02]  /*4630*/  LOP3.LUT R125, R117, 0xc00, R118, 0xf8, !PT ;  /* 0x00000c00757d7812 */ /* 0x000fe400078ef876 */
[----:B------:R-:W-:Y:S02]  /*4640*/  F2FP.BF16.F32.PACK_AB R6, R223, R212 ;  /* 0x000000d4df06723e */ /* 0x000fe400000010ff */
[----:B------:R-:W-:Y:S02]  /*4650*/  LOP3.LUT R125, R125, R116, RZ, 0xfc, !PT ;  /* 0x000000747d7d7212 */ /* 0x000fe400078efcff */
[----:B-1----:R-:W-:Y:S02]  /*4660*/  IADD3 R3, PT, PT, R220, 0x2a000, RZ ;  /* 0x0002a000dc037810 */ /* 0x002fe40007ffe0ff */
[----:B------:R-:W-:Y:S02]  /*4670*/  LEA R125, R125, UR4, 0x1 ;  /* 0x000000047d7d7c11 */ /* 0x000fe4000f8e08ff */
[----:B--2---:R-:W-:Y:S02]  /*4680*/  F2FP.BF16.F32.PACK_AB R4, R210, R211 ;  /* 0x000000d3d204723e */ /* 0x004fe400000010ff */
[----:B------:R-:W-:Y:S02]  /*4690*/  @P0 IADD3 R218, PT, PT, R3, -0x20, RZ ;  /* 0xffffffe003da0810 */ /* 0x000fe40007ffe0ff */
[----:B------:R-:W-:Y:S01]  /*46a0*/  F2FP.BF16.F32.PACK_AB R3, R213, R214 ;  /* 0x000000d6d503723e */ /* 0x000fe200000010ff */
[----:B------:R1:W-:Y:S01]  /*46b0*/  STS [R217+0x2a400], R4 ;  /* 0x02a40004d9007388 */ /* 0x0003e20000000800 */
[----:B------:R-:W-:Y:S02]  /*46c0*/  LEA R230, R230, UR4, 0x1 ;  /* 0x00000004e6e67c11 */ /* 0x000fe4000f8e08ff */
[----:B------:R-:W-:Y:S03]  /*46d0*/  LOP3.LUT P0, RZ, R234, 0x2, RZ, 0xc0, !PT ;  /* 0x00000002eaff7812 */ /* 0x000fe6000780c0ff */
[----:B------:R2:W-:Y:S01]  /*46e0*/  STS [R218], R3 ;  /* 0x00000003da007388 */ /* 0x0005e20000000800 */
[----:B------:R-:W-:Y:S02]  /*46f0*/  SEL R232, R232, 0xffffffc0, !P3 ;  /* 0xffffffc0e8e87807 */ /* 0x000fe40005800000 */
[----:B---3--:R-:W-:Y:S02]  /*4700*/  F2FP.BF16.F32.PACK_AB R5, R221, R222 ;  /* 0x000000dedd05723e */ /* 0x008fe400000010ff */
[----:B------:R-:W-:Y:S02]  /*4710*/  SEL R231, R231, 0xffffffe0, !P0 ;  /* 0xffffffe0e7e77807 */ /* 0x000fe40004000000 */
[C---:B------:R-:W-:Y:S02]  /*4720*/  IADD3 R123, PT, PT, R125.reuse, R232, RZ ;  /* 0x000000e87d7b7210 */ /* 0x040fe40007ffe0ff */
[----:B------:R-:W-:Y:S02]  /*4730*/  IADD3 R124, PT, PT, R125, R231, RZ ;  /* 0x000000e77d7c7210 */ /* 0x000fe40007ffe0ff */
[CC--:B------:R-:W-:Y:S02]  /*4740*/  IADD3 R229, PT, PT, R231.reuse, R230.reuse, RZ ;  /* 0x000000e6e7e57210 */ /* 0x0c0fe40007ffe0ff */
[----:B------:R-:W-:Y:S02]  /*4750*/  IADD3 R228, PT, PT, R232, R230, RZ ;  /* 0x000000e6e8e47210 */ /* 0x000fe40007ffe0ff */
[----:B------:R-:W-:Y:S02]  /*4760*/  IADD3 R122, PT, PT, R231, R123, RZ ;  /* 0x0000007be77a7210 */ /* 0x000fe40007ffe0ff */
[----:B------:R-:W-:Y:S02]  /*4770*/  LOP3.LUT R120, R120, 0x20, RZ, 0xc0, !PT ;  /* 0x0000002078787812 */ /* 0x000fe400078ec0ff */
[----:B-1----:R-:W-:Y:S02]  /*4780*/  IADD3 R4, PT, PT, R219, R218, RZ ;  /* 0x000000dadb047210 */ /* 0x002fe40007ffe0ff */
[----:B--2---:R-:W-:Y:S05]  /*4790*/  F2FP.BF16.F32.PACK_AB R3, R208, R209 ;  /* 0x000000d1d003723e */ /* 0x004fea00000010ff */
        /* <DEDUP_REMOVED lines=122> */
[----:B------:R-:W-:Y:S02]  /*4f40*/  LOP3.LUT R237, R84, 0x38, R233, 0x78, !PT ;  /* 0x0000003854ed7812 */ /* 0x000fe400078e78e9 */
[C---:B------:R-:W-:Y:S02]  /*4f50*/  IADD3 R84, PT, PT, R236.reuse, 0x2a000, RZ ;  /* 0x0002a000ec547810 */ /* 0x040fe40007ffe0ff */
[----:B------:R-:W-:Y:S01]  /*4f60*/  IADD3 R112, PT, PT, R236, 0x2a040, RZ ;  /* 0x0002a040ec707810 */ /* 0x000fe20007ffe0ff */
[C---:B-1----:R-:W-:Y:S03]  /*4f70*/  HMMA.16816.F32.BF16 R12, R108.reuse, R88, R12 ;  /* 0x000000586c0c723c */ /* 0x042fe6000004180c */
        /* <DEDUP_REMOVED lines=34> */
[----:B------:R-:W-:Y:S01]  /*51a0*/  LOP3.LUT R237, R237, 0x200, R119, 0xf8, !PT ;  /* 0x00000200eded7812 */ /* 0x000fe200078ef877 */
[----:B------:R-:W-:Y:S01]  /*51b0*/  FMUL.FTZ R13, R213, R13 ;  /* 0x0000000dd50d7220 */ /* 0x000fe20000410000 */
[----:B------:R-:W-:Y:S01]  /*51c0*/  FMUL.FTZ R14, R209, R14 ;  /* 0x0000000ed10e7220 */ /* 0x000fe20000410000 */
[----:B------:R-:W-:Y:S01]  /*51d0*/  @P3 IADD3 R112, PT, PT, R84, -0x40, RZ ;  /* 0xffffffc054703810 */ /* 0x000fe20007ffe0ff */
        /* <DEDUP_REMOVED lines=41> */
.L_x_2325:
[----:B------:R-:W-:Y:S01]  /*5470*/  FFMA.FTZ R205, -R205, R205, 1 ;  /* 0x3f800000cdcd7423 */ /* 0x000fe200000101cd */
[----:B------:R-:W-:Y:S01]  /*5480*/  FFMA.FTZ R207, -R207, R207, 1 ;  /* 0x3f800000cfcf7423 */ /* 0x000fe200000101cf */
[----:B------:R-:W-:Y:S01]  /*5490*/  FFMA.FTZ R204, -R204, R204, 1 ;  /* 0x3f800000cccc7423 */ /* 0x000fe200000101cc */
[----:B------:R-:W-:Y:S01]  /*54a0*/  FFMA.FTZ R206, -R206, R206, 1 ;  /* 0x3f800000cece7423 */ /* 0x000fe200000101ce */
[----:B------:R-:W-:Y:S01]  /*54b0*/  FMUL.FTZ R205, R205, UR12 ;  /* 0x0000000ccdcd7c20 */ /* 0x000fe20008410000 */
[----:B------:R-:W-:Y:S01]  /*54c0*/  FMUL.FTZ R207, R207, UR12 ;  /* 0x0000000ccfcf7c20 */ /* 0x000fe20008410000 */
[----:B------:R-:W-:Y:S01]  /*54d0*/  FMUL.FTZ R204, R204, UR12 ;  /* 0x0000000ccccc7c20 */ /* 0x000fe20008410000 */
[----:B------:R-:W-:Y:S01]  /*54e0*/  FMUL.FTZ R206, R206, UR12 ;  /* 0x0000000ccece7c20 */ /* 0x000fe20008410000 */
[----:B------:R-:W-:Y:S01]  /*54f0*/  STS [R220+0x28000], R4 ;  /* 0x02800004dc007388 */ /* 0x000fe20000000800 */
[----:B------:R-:W-:Y:S01]  /*5500*/  FMUL.FTZ R17, R17, R205 ;  /* 0x000000cd11117220 */ /* 0x000fe20000410000 */
[----:B------:R-:W-:Y:S01]  /*5510*/  FMUL.FTZ R19, R19, R207 ;  /* 0x000000cf13137220 */ /* 0x000fe20000410000 */
[----:B------:R-:W-:Y:S03]  /*5520*/  FMUL.FTZ R16, R16, R204 ;  /* 0x000000cc10107220 */ /* 0x000fe60000410000 */
[----:B------:R-:W-:Y:S01]  /*5530*/  STS [R220+0x28400], R6 ;  /* 0x02840006dc007388 */ /* 0x000fe20000000800 */
[----:B------:R-:W-:Y:S01]  /*5540*/  FMUL.FTZ R18, R18, R206 ;  /* 0x000000ce12127220 */ /* 0x000fe20000410000 */
[----:B------:R-:W-:Y:S01]  /*5550*/  F2FP.BF16.F32.PACK_AB R12, R13, R12 ;  /* 0x0000000c0d0c723e */ /* 0x000fe200000010ff */
[----:B------:R-:W2:Y:S01]  /*5560*/  LDC R250, c[0x0][0x44c] ;  /* 0x00011300fffa7b82 */ /* 0x000ea20000000800 */
[----:B------:R-:W-:Y:S02]  /*5570*/  F2FP.BF16.F32.PACK_AB R14, R15, R14 ;  /* 0x0000000e0f0e723e */ /* 0x000fe400000010ff */
[----:B------:R-:W-:Y:S01]  /*5580*/  STS [R217+0x28000], R8 ;  /* 0x02800008d9007388 */ /* 0x000fe20000000800 */
[----:B------:R-:W-:Y:S02]  /*5590*/  F2FP.BF16.F32.PACK_AB R16, R17, R16 ;  /* 0x000000101110723e */ /* 0x000fe400000010ff */
[----:B------:R-:W-:Y:S03]  /*55a0*/  F2FP.BF16.F32.PACK_AB R18, R19, R18 ;  /* 0x000000121312723e */ /* 0x000fe600000010ff */
[----:B------:R-:W-:Y:S01]  /*55b0*/  STS [R217+0x28400], R10 ;  /* 0x0284000ad9007388 */ /* 0x000fe20000000800 */
[----:B------:R-:W-:Y:S02]  /*55c0*/  IADD3 R219, PT, PT, R219, R218, RZ ;  /* 0x000000dadbdb7210 */ /* 0x000fe40007ffe0ff */
[----:B------:R-:W-:Y:S03]  /*55d0*/  LEA R237, R237, UR4, 0x1 ;  /* 0x00000004eded7c11 */ /* 0x000fe6000f8e08ff */
        /* <DEDUP_REMOVED lines=126> */
.L_x_2326:
        /* <DEDUP_REMOVED lines=24> */
[----:B------:R-:W-:Y:S04]  /*5f40*/  LDSM.16.MT88.4 R220, [R237+0x19000] ;  /* 0x01900000eddc783b */ /* 0x000fe80000004200 */
[----:B------:R-:W-:Y:S01]  /*5f50*/  STL.64 [R1+0x8], R20 ;  /* 0x0000081401007387 */ /* 0x000fe20000100a00 */
[-C--:B-1----:R-:W-:Y:S03]  /*5f60*/  HMMA.16816.F32.BF16 R4, R128, R16.reuse, RZ ;  /* 0x000000108004723c */ /* 0x082fe600000418ff */
[----:B------:R-:W-:Y:S05]  /*5f70*/  STL.64 [R1], R2 ;  /* 0x0000000201007387 */ /* 0x000fea0000100a00 */
        /* <DEDUP_REMOVED lines=105> */
[----:B------:R-:W-:Y:S02]  /*6610*/  SHF.R.U32.HI R206, RZ, 0x2, R234 ;  /* 0x00000002ffce7819 */ /* 0x000fe400000116ea */
[C---:B------:R-:W-:Y:S02]  /*6620*/  LEA.HI.X.SX32 R223, R250.reuse, R205, 0x5, P0 ;  /* 0x000000cdfadf7211 */ /* 0x040fe400000f2eff */
        /* <DEDUP_REMOVED lines=51> */
[----:B------:R-:W-:Y:S01]  /*6960*/  REDG.E.ADD.F32.FTZ.RN.STRONG.GPU desc[UR34][R4.64+0x100], R88 ;  /* 0x00010058040079a6 */ /* 0x000fe2000c12f322 */
[C---:B------:R-:W-:Y:S02]  /*6970*/  LEA.HI.X.SX32 R197, R250.reuse, R225, 0x5, P0 ;  /* 0x000000e1fac57211 */ /* 0x040fe400000f2eff */
[C---:B------:R-:W-:Y:S01]  /*6980*/  LEA R10, P0, R250.reuse, R196, 0x5 ;  /* 0x000000c4fa0a7211 */ /* 0x040fe200078028ff */
[----:B------:R-:W-:Y:S03]  /*6990*/  REDG.E.ADD.F32.FTZ.RN.STRONG.GPU desc[UR34][R208.64+0x100], R89 ;  /* 0x00010059d00079a6 */ /* 0x000fe6000c12f322 */
[C---:B--2---:R-:W-:Y:S01]  /*69a0*/  LEA.HI.X.SX32 R11, R250.reuse, R197, 0x5, P0 ;  /* 0x000000c5fa0b7211 */ /* 0x044fe200000f2eff */
        /* <DEDUP_REMOVED lines=53> */
[----:B------:R-:W-:Y:S03]  /*6d00*/  IMAD.WIDE R206, R250, -0xc0, R214 ;  /* 0xffffff40face7825 */ /* 0x000fe600078e02d6 */
[----:B------:R-:W-:Y:S01]  /*6d10*/  REDG.E.ADD.F32.FTZ.RN.STRONG.GPU desc[UR34][R214.64+0x280], R111 ;  /* 0x0002806fd60079a6 */ /* 0x000fe2000c12f322 */
[----:B-1----:R-:W-:Y:S01]  /*6d20*/  VIADD R112, R236, 0x40 ;  /* 0x00000040ec707836 */ /* 0x002fe20000000000 */
[----:B------:R-:W-:Y:S02]  /*6d30*/  LEA R86, P0, R250, R206, 0x5 ;  /* 0x000000cefa567211 */ /* 0x000fe400078028ff */
        /* <DEDUP_REMOVED lines=53> */
[----:B------:R2:W5:Y:S04]  /*7090*/  LDL.LU.64 R20, [R1+0x8] ;  /* 0x0000080001147983 */ /* 0x0005680000300a00 */
        /* <DEDUP_REMOVED lines=310> */
.L_x_2328:
[----:B------:R-:W-:Y:S05]  /*8400*/  BRA.U UP1, `(.L_x_2329) ;  /* 0x0000000101307547 */ /* 0x000fea000b800000 */
[----:B------:R-:W2:Y:S01]  /*8410*/  LDCU.64 UR8, c[0x0][0x5c8] ;  /* 0x0000b900ff0877ac */ /* 0x000ea20008000a00 */
[----:B------:R-:W3:Y:S01]  /*8420*/  LDCU.64 UR12, c[0x0][0x5b0] ;  /* 0x0000b600ff0c77ac */ /* 0x000ee20008000a00 */
[----:B------:R-:W-:-:S04]  /*8430*/  USHF.R.S32.HI UR5, URZ, 0x1f, UR40 ;  /* 0x0000001fff057899 */ /* 0x000fc80008011428 */
[----:B--2---:R-:W-:Y:S02]  /*8440*/  UIMAD UR5, UR5, UR8, URZ ;  /* 0x00000008050572a4 */ /* 0x004fe4000f8e02ff */
[----:B------:R-:W-:Y:S02]  /*8450*/  UIMAD.WIDE.U32 UR42, UR40, UR8, URZ ;  /* 0x00000008282a72a5 */ /* 0x000fe4000f8e00ff */
[----:B------:R-:W-:-:S04]  /*8460*/  UIMAD UR5, UR40, UR9, UR5 ;  /* 0x00000009280572a4 */ /* 0x000fc8000f8e0205 */
[----:B------:R-:W-:Y:S01]  /*8470*/  UIADD3 UR41, UPT, UPT, UR43, UR5, URZ ;  /* 0x000000052b297290 */ /* 0x000fe2000fffe0ff */
[----:B------:R-:W-:-:S03]  /*8480*/  UMOV UR40, UR42 ;  /* 0x0000002a00287c82 */ /* 0x000fc60008000000 */
[----:B---3--:R-:W-:-:S04]  /*8490*/  UIMAD.WIDE.U32 UR40, UR37, UR12, UR40 ;  /* 0x0000000c252872a5 */ /* 0x008fc8000f8e0028 */
[----:B------:R-:W-:-:S06]  /*84a0*/  UIMAD UR13, UR37, UR13, UR41 ;  /* 0x0000000d250d72a4 */ /* 0x000fcc000f8e0229 */
[----:B------:R-:W-:Y:S01]  /*84b0*/  MOV R5, UR13 ;  /* 0x0000000d00057c02 */ /* 0x000fe20008000f00 */
[----:B------:R-:W-:Y:S06]  /*84c0*/  BRA `(.L_x_2330) ;  /* 0x0000000000187947 */ /* 0x000fec0003800000 */
.L_x_2329:
[----:B------:R-:W2:Y:S01]  /*84d0*/  LDCU.64 UR8, c[0x0][0x5c8] ;  /* 0x0000b900ff0877ac */ /* 0x000ea20008000a00 */
[----:B------:R-:W-:-:S04]  /*84e0*/  UIADD3 UR5, UPT, UPT, UR40, UR41, URZ ;  /* 0x0000002928057290 */ /* 0x000fc8000fffe0ff */
[----:B--2---:R-:W-:Y:S02]  /*84f0*/  UIMAD.WIDE.U32 UR40, UR5, UR8, URZ ;  /* 0x00000008052872a5 */ /* 0x004fe4000f8e00ff */
[----:B------:R-:W-:-:S04]  /*8500*/  UIMAD UR5, UR5, UR9, URZ ;  /* 0x00000009050572a4 */ /* 0x000fc8000f8e02ff */
[----:B------:R-:W-:-:S06]  /*8510*/  UIADD3 UR5, UPT, UPT, UR41, UR5, URZ ;  /* 0x0000000529057290 */ /* 0x000fcc000fffe0ff */
[----:B------:R-:W-:-:S07]  /*8520*/  MOV R5, UR5 ;  /* 0x0000000500057c02 */ /* 0x000fce0008000f00 */
.L_x_2330:
[----:B------:R-:W-:Y:S01]  /*8530*/  BAR.SYNC.DEFER_BLOCKING 0x0 ;  /* 0x0000000000007b1d */ /* 0x000fe20000010000 */
[----:B-1----:R-:W-:Y:S01]  /*8540*/  LOP3.LUT R2, R233, 0x1f8, RZ, 0xc0, !PT ;  /* 0x000001f8e9027812 */ /* 0x002fe200078ec0ff */
        /* <DEDUP_REMOVED lines=21> */
[----:B------:R-:W-:Y:S01]  /*86a0*/  BSSY.RECONVERGENT B0, `(.L_x_2331) ;  /* 0x0000025000007945 */ /* 0x000fe20003800200 */
[----:B------:R3:W4:Y:S01]  /*86b0*/  LDS.128 R48, [R68+0x19000] ;  /* 0x0190000044307984 */ /* 0x0007220000000c00 */
[----:B------:R-:W-:Y:S01]  /*86c0*/  IMAD.U32 R52, RZ, RZ, UR12 ;  /* 0x0000000cff347e24 */ /* 0x000fe2000f8e00ff */
[----:B------:R-:W-:-:S02]  /*86d0*/  ISETP.GE.AND P2, PT, R53, UR33, PT ;  /* 0x0000002135007c0c */ /* 0x000fc4000bf46270 */
[----:B------:R3:W2:Y:S01]  /*86e0*/  LDS.128 R44, [R68+0x1b000] ;  /* 0x01b00000442c7984 */ /* 0x0006a20000000c00 */
[----:B------:R-:W-:Y:S02]  /*86f0*/  LOP3.LUT R69, R69, 0x38, RZ, 0xc0, !PT ;  /* 0x0000003845457812 */ /* 0x000fe400078ec0ff */
        /* <DEDUP_REMOVED lines=31> */
.L_x_2332:
[----:B------:R-:W-:Y:S05]  /*88f0*/  BSYNC.RECONVERGENT B0 ;  /* 0x0000000000007941 */ /* 0x000fea0003800200 */
.L_x_2331:
        /* <DEDUP_REMOVED lines=16> */
.L_x_2334:
[----:B------:R-:W-:Y:S05]  /*8a00*/  BSYNC.RECONVERGENT B0 ;  /* 0x0000000000007941 */ /* 0x000fea0003800200 */
.L_x_2333:
        /* <DEDUP_REMOVED lines=21> */
.L_x_2336:
[----:B------:R-:W-:Y:S05]  /*8b60*/  BSYNC.RECONVERGENT B0 ;  /* 0x0000000000007941 */ /* 0x000fea0003800200 */
.L_x_2335:
[----:B------:R-:W-:Y:S05]  /*8b70*/  @P2 BRA `(.L_x_2322) ;  /* 0x0000000000302947 */ /* 0x000fea0003800000 */
[----:B------:R-:W5:Y:S01]  /*8b80*/  LDCU.64 UR10, c[0x0][0x568] ;  /* 0x0000ad00ff0a77ac */ /* 0x000f620008000a00 */
[----:B------:R-:W-:Y:S01]  /*8b90*/  MOV R3, R7 ;  /* 0x0000000700037202 */ /* 0x000fe20000000f00 */
[----:B------:R-:W-:Y:S02]  /*8ba0*/  IMAD R70, R70, UR8, RZ ;  /* 0x0000000846467c24 */ /* 0x000fe4000f8e02ff */
        /* <DEDUP_REMOVED lines=9> */
.L_x_2322:
[----:B------:R-:W-:Y:S05]  /*8c40*/  BSYNC.RECONVERGENT B1 ;  /* 0x0000000000017941 */ /* 0x000fea0003800200 */
.L_x_2300:
        /* <DEDUP_REMOVED lines=11> */
.L_x_2338:
        /* <DEDUP_REMOVED lines=16> */
.L_x_2535:


//--------------------- .text._ZN5flash44flash_bwd_dq_dk_dv_loop_seqk_parallel_kernelI23Flash_bwd_kernel_traitsILi256ELi64ELi64ELi8ELi4ELi2ELi2ELb0ELb0EN7cutlass10bfloat16_tE19Flash_kernel_traitsILi256ELi64ELi64ELi8ES3_EELb1ELb0ELb1ELb1ELb0ELb0ELb0EEEvNS_16Flash_bwd_paramsE --------------------------
	.section	.text._ZN5flash44flash_bwd_dq_dk_dv_loop_seqk_parallel_kernelI23Flash_bwd_kernel_traitsILi256ELi64ELi64ELi8ELi4ELi2ELi2ELb0ELb0EN7cutlass10bfloat16_tE19Flash_kernel_traitsILi256ELi64ELi64ELi8ES3_EELb1ELb0ELb1ELb1ELb0ELb0ELb0EEEvNS_16Flash_bwd_paramsE,"ax",@progbits
	.align	128
        .global         _ZN5flash44flash_bwd_dq_dk_dv_loop_seqk_parallel_kernelI23Flash_bwd_kernel_traitsILi256ELi64ELi64ELi8ELi4ELi2ELi2ELb0ELb0EN7cutlass10bfloat16_tE19Flash_kernel_traitsILi256ELi64ELi64ELi8ES3_EELb1ELb0ELb1ELb1ELb0ELb0ELb0EEEvNS_16Flash_bwd_paramsE
        .type           _ZN5flash44flash_bwd_dq_dk_dv_loop_seqk_parallel_kernelI23Flash_bwd_kernel_traitsILi256ELi64ELi64ELi8ELi4ELi2ELi2ELb0ELb0EN7cutlass10bfloat16_tE19Flash_kernel_traitsILi256ELi64ELi64ELi8ES3_EELb1ELb0ELb1ELb1ELb0ELb0ELb0EEEvNS_16Flash_bwd_paramsE,@function
        .size           _ZN5flash44flash_bwd_dq_dk_dv_loop_seqk_parallel_kernelI23Flash_bwd_kernel_traitsILi256ELi64ELi64ELi8ELi4ELi2ELi2ELb0ELb0EN7cutlass10bfloat16_tE19Flash_kernel_traitsILi256ELi64ELi64ELi8ES3_EELb1ELb0ELb1ELb1ELb0ELb0ELb0EEEvNS_16Flash_bwd_paramsE,(.L_x_2536 - _ZN5flash44flash_bwd_dq_dk_dv_loop_seqk_parallel_kernelI23Flash_bwd_kernel_traitsILi256ELi64ELi64ELi8ELi4ELi2ELi2ELb0ELb0EN7cutlass10bfloat16_tE19Flash_kernel_traitsILi256ELi64ELi64ELi8ES3_EELb1ELb0ELb1ELb1ELb0ELb0ELb0EEEvNS_16Flash_bwd_paramsE)
        .other          _ZN5flash44flash_bwd_dq_dk_dv_loop_seqk_parallel_kernelI23Flash_bwd_kernel_traitsILi256ELi64ELi64ELi8ELi4ELi2ELi2ELb0ELb0EN7cutlass10bfloat16_tE19Flash_kernel_traitsILi256ELi64ELi64ELi8ES3_EELb1ELb0ELb1ELb1ELb0ELb0ELb0EEEvNS_16Flash_bwd_paramsE,@"STO_CUDA_ENTRY STV_DEFAULT"
_ZN5flash44flash_bwd_dq_dk_dv_loop_seqk_parallel_kernelI23Flash_bwd_kernel_traitsILi256ELi64ELi64ELi8ELi4ELi2ELi2ELb0ELb0EN7cutlass10bfloat16_tE19Flash_kernel_traitsILi256ELi64ELi64ELi8ES3_EELb1ELb0ELb1ELb1ELb0ELb0ELb0EEEvNS_16Flash_bwd_paramsE:
.text._ZN5flash44flash_bwd_dq_dk_dv_loop_seqk_parallel_kernelI23Flash_bwd_kernel_traitsILi256ELi64ELi64ELi8ELi4ELi2ELi2ELb0ELb0EN7cutlass10bfloat16_tE19Flash_kernel_traitsILi256ELi64ELi64ELi8ES3_EELb1ELb0ELb1ELb1ELb0ELb0ELb0EEEvNS_16Flash_bwd_paramsE:
        /* <DEDUP_REMOVED lines=49> */
.L_x_2397:
        /* <DEDUP_REMOVED lines=54> */
.L_x_2339:
        /* <DEDUP_REMOVED lines=43> */
.L_x_2341:
[----:B------:R-:W1:Y:S01]  /*0920*/  LDCU.64 UR14, c[0x0][0x3b8] ;  /* 0x00007700ff0e77ac */ /* 0x000e620008000a00 */
[----:B------:R-:W-:-:S04]  /*0930*/  UIADD3 UR8, UPT, UPT, UR36, UR38, URZ ;  /* 0x0000002624087290 */ /* 0x000fc8000fffe0ff */
[----:B-1----:R-:W-:Y:S02]  /*0940*/  UIMAD.WIDE.U32 UR54, UR8, UR14, URZ ;  /* 0x0000000e083672a5 */ /* 0x002fe4000f8e00ff */
[----:B------:R-:W-:-:S04]  /*0950*/  UIMAD UR8, UR8, UR15, URZ ;  /* 0x0000000f080872a4 */ /* 0x000fc8000f8e02ff */
[----:B------:R-:W-:-:S06]  /*0960*/  UIADD3 UR8, UPT, UPT, UR55, UR8, URZ ;  /* 0x0000000837087290 */ /* 0x000fcc000fffe0ff */
[----:B------:R-:W-:Y:S02]  /*0970*/  MOV R6, UR8 ;  /* 0x0000000800067c02 */ /* 0x000fe40008000f00 */
.L_x_2342:
        /* <DEDUP_REMOVED lines=40> */
.L_x_2343:
[----:B------:R-:W1:Y:S01]  /*0c00*/  LDCU.64 UR12, c[0x0][0x3c0] ;  /* 0x00007800ff0c77ac */ /* 0x000e620008000a00 */
[----:B------:R-:W-:-:S04]  /*0c10*/  UIADD3 UR8, UPT, UPT, UR36, UR38, URZ ;  /* 0x0000002624087290 */ /* 0x000fc8000fffe0ff */
[----:B-1----:R-:W-:Y:S02]  /*0c20*/  UIMAD.WIDE.U32 UR52, UR8, UR12, URZ ;  /* 0x0000000c083472a5 */ /* 0x002fe4000f8e00ff */
[----:B------:R-:W-:-:S04]  /*0c30*/  UIMAD UR8, UR8, UR13, URZ ;  /* 0x0000000d080872a4 */ /* 0x000fc8000f8e02ff */
[----:B------:R-:W-:-:S06]  /*0c40*/  UIADD3 UR8, UPT, UPT, UR53, UR8, URZ ;  /* 0x0000000835087290 */ /* 0x000fcc000fffe0ff */
[----:B------:R-:W-:-:S07]  /*0c50*/  MOV R7, UR8 ;  /* 0x0000000800077c02 */ /* 0x000fce0008000f00 */
.L_x_2344:
        /* <DEDUP_REMOVED lines=28> */
.L_x_2345:
[----:B------:R-:W-:Y:S02]  /*0e20*/  UIMAD.WIDE.U32 UR10, UR44, UR16, URZ ;  /* 0x000000102c0a72a5 */ /* 0x000fe4000f8e00ff */
[----:B------:R-:W-:-:S04]  /*0e30*/  UIMAD UR8, UR45, UR16, URZ ;  /* 0x000000102d0872a4 */ /* 0x000fc8000f8e02ff */
[----:B------:R-:W-:-:S12]  /*0e40*/  UIADD3 UR8, UPT, UPT, UR11, UR8, URZ ;  /* 0x000000080b087290 */ /* 0x000fd8000fffe0ff */
.L_x_2346:
        /* <DEDUP_REMOVED lines=20> */
.L_x_2347:
[----:B------:R-:W1:Y:S01]  /*0f90*/  LDCU UR58, c[0x0][0x434] ;  /* 0x00008680ff3a77ac */ /* 0x000e620008000800 */
[----:B------:R-:W-:-:S04]  /*0fa0*/  UIMAD UR9, UR23, UR42, UR24 ;  /* 0x0000002a170972a4 */ /* 0x000fc8000f8e0218 */
[----:B-1----:R-:W-:Y:S02]  /*0fb0*/  UIMAD UR58, UR9, UR58, URZ ;  /* 0x0000003a093a72a4 */ /* 0x002fe4000f8e02ff */
.L_x_2348:
        /* <DEDUP_REMOVED lines=11> */
.L_x_2349:
[----:B------:R-:W1:Y:S01]  /*1070*/  LDCU UR57, c[0x0][0x444] ;  /* 0x00008880ff3977ac */ /* 0x000e620008000800 */
[----:B------:R-:W-:-:S04]  /*1080*/  UIMAD UR9, UR23, UR42, UR24 ;  /* 0x0000002a170972a4 */ /* 0x000fc8000f8e0218 */
[----:B-1----:R-:W-:-:S12]  /*1090*/  UIMAD UR57, UR9, UR57, URZ ;  /* 0x00000039093972a4 */ /* 0x002fd8000f8e02ff */
.L_x_2350:
        /* <DEDUP_REMOVED lines=34> */
[----:B------:R-:W-:Y:S01]  /*12c0*/  UIMAD UR49, UR42, UR60, URZ ;  /* 0x0000003c2a3172a4 */ /* 0x000fe2000f8e02ff */
[----:B------:R-:W-:Y:S01]  /*12d0*/  IMAD.U32 R16, RZ, RZ, UR10 ;  /* 0x0000000aff107e24 */ /* 0x000fe2000f8e00ff */
        /* <DEDUP_REMOVED lines=12> */
[----:B------:R-:W-:Y:S01]  /*13a0*/  SHF.R.U32.HI R9, RZ, 0x3, R8 ;  /* 0x00000003ff097819 */ /* 0x000fe20000011608 */
[----:B------:R-:W-:-:S04]  /*13b0*/  USHF.L.U32 UR56, UR49, 0x6, URZ ;  /* 0x0000000631387899 */ /* 0x000fc800080006ff */
        /* <DEDUP_REMOVED lines=9> */
[----:B------:R-:W-:-:S04]  /*1450*/  IMAD.WIDE.U32 R18, R18, UR24, R14 ;  /* 0x0000001812127c25 */ /* 0x000fc8000f8e000e */
[----:B----4-:R-:W-:-:S04]  /*1460*/  IMAD.WIDE.U32 R22, R10, UR21, RZ ;  /* 0x000000150a167c25 */ /* 0x010fc8000f8e00ff */
        /* <DEDUP_REMOVED lines=9> */
[----:B------:R-:W-:-:S02]  /*1500*/  SEL R11, R11, RZ, P3 ;  /* 0x000000ff0b0b7207 */ /* 0x000fc40001800000 */
[----:B------:R-:W-:Y:S02]  /*1510*/  LOP3.LUT R18, R20, 0x40, RZ, 0xfc, !PT ;  /* 0x0000004014127812 */ /* 0x000fe400078efcff */
[----:B------:R-:W-:Y:S01]  /*1520*/  IADD3.X R12, PT, PT, R10, UR53, R11, P1, P0 ;  /* 0x000000350a0c7c10 */ /* 0x000fe20008fe040b */
[----:B------:R-:W-:Y:S01]  /*1530*/  IMAD.U32 R11, RZ, RZ, UR56 ;  /* 0x00000038ff0b7e24 */ /* 0x000fe2000f8e00ff */
[----:B------:R-:W-:Y:S01]  /*1540*/  IADD3 R13, P0, PT, R13, UR56, RZ ;  /* 0x000000380d0d7c10 */ /* 0x000fe2000ff1e0ff */
[----:B------:R-:W-:Y:S01]  /*1550*/  IMAD R10, R9, R3, R15 ;  /* 0x00000003090a7224 */ /* 0x000fe200078e020f */
[C---:B--2---:R-:W-:Y:S01]  /*1560*/  LEA R244, P1, R14.reuse, UR8, 0x1 ;  /* 0x000000080ef47c11 */ /* 0x044fe2000f8208ff */
[----:B------:R-:W-:Y:S01]  /*1570*/  UIMAD.WIDE UR56, UR58, 0x4, UR62 ;  /* 0x000000043a3878a5 */ /* 0x000fe2000f8e023e */
[----:B------:R-:W-:Y:S02]  /*1580*/  LEA.HI.X.SX32 R12, R11, R12, 0x1, P0 ;  /* 0x0000000c0b0c7211 */ /* 0x000fe400000f0eff */
[----:B-1----:R-:W-:Y:S01]  /*1590*/  LEA R240, P0, R13, UR16, 0x2 ;  /* 0x000000100df07c11 */ /* 0x002fe2000f8010ff */
[----:B------:R-:W-:Y:S01]  /*15a0*/  UMOV UR16, UR60 ;  /* 0x0000003c00107c82 */ /* 0x000fe20008000000 */
[----:B------:R-:W-:Y:S01]  /*15b0*/  LEA.HI.X R245, R14, UR9, R10, 0x1, P1 ;  /* 0x000000090ef57c11 */ /* 0x000fe200088f0c0a */
[----:B------:R-:W-:Y:S01]  /*15c0*/  VIADD R14, R9, 0x20 ;  /* 0x00000020090e7836 */ /* 0x000fe20000000000 */
[----:B------:R-:W-:Y:S01]  /*15d0*/  LEA.HI.X R241, R13, UR17, R12, 0x2, P0 ;  /* 0x000000110df17c11 */ /* 0x000fe200080f140c */
[----:B------:R-:W-:Y:S01]  /*15e0*/  UMOV UR17, UR61 ;  /* 0x0000003d00117c82 */ /* 0x000fe20008000000 */
[----:B------:R-:W-:-:S02]  /*15f0*/  IADD3 R10, P0, PT, R9, 0x20, RZ ;  /* 0x00000020090a7810 */ /* 0x000fc40007f1e0ff */
[C---:B------:R-:W-:Y:S02]  /*1600*/  SHF.L.U64.HI R3, R2.reuse, 0x5, R3 ;  /* 0x0000000502037819 */ /* 0x040fe40000010203 */
[----:B------:R-:W-:Y:S01]  /*1610*/  SHF.L.U32 R11, R2, 0x5, RZ ;  /* 0x00000005020b7819 */ /* 0x000fe200000006ff */
        /* <DEDUP_REMOVED lines=14> */
.L_x_2352:
[----:B------:R-:W1:Y:S01]  /*1700*/  LDCU.64 UR10, c[0x0][0x5c0] ;  /* 0x0000b800ff0a77ac */ /* 0x000e620008000a00 */
[----:B------:R-:W-:-:S04]  /*1710*/  UIADD3 UR5, UPT, UPT, UR36, UR38, URZ ;  /* 0x0000002624057290 */ /* 0x000fc8000fffe0ff */
[----:B-1----:R-:W-:Y:S02]  /*1720*/  UIMAD.WIDE.U32 UR16, UR5, UR10, URZ ;  /* 0x0000000a051072a5 */ /* 0x002fe4000f8e00ff */
[----:B------:R-:W-:-:S04]  /*1730*/  UIMAD UR5, UR5, UR11, URZ ;  /* 0x0000000b050572a4 */ /* 0x000fc8000f8e02ff */
[----:B------:R-:W-:-:S06]  /*1740*/  UIADD3 UR5, UPT, UPT, UR17, UR5, URZ ;  /* 0x0000000511057290 */ /* 0x000fcc000fffe0ff */
[----:B------:R-:W-:Y:S02]  /*1750*/  MOV R3, UR5 ;  /* 0x0000000500037c02 */ /* 0x000fe40008000f00 */
.L_x_2353:
        /* <DEDUP_REMOVED lines=12> */
.L_x_2354:
[----:B------:R-:W1:Y:S01]  /*1820*/  LDCU.64 UR8, c[0x0][0x5c8] ;  /* 0x0000b900ff0877ac */ /* 0x000e620008000a00 */
[----:B------:R-:W-:-:S04]  /*1830*/  UIADD3 UR36, UPT, UPT, UR36, UR38, URZ ;  /* 0x0000002624247290 */ /* 0x000fc8000fffe0ff */
[----:B-1----:R-:W-:Y:S02]  /*1840*/  UIMAD.WIDE.U32 UR14, UR36, UR8, URZ ;  /* 0x00000008240e72a5 */ /* 0x002fe4000f8e00ff */
[----:B------:R-:W-:-:S04]  /*1850*/  UIMAD UR36, UR36, UR9, URZ ;  /* 0x00000009242472a4 */ /* 0x000fc8000f8e02ff */
[----:B------:R-:W-:-:S06]  /*1860*/  UIADD3 UR36, UPT, UPT, UR15, UR36, URZ ;  /* 0x000000240f247290 */ /* 0x000fcc000fffe0ff */
[----:B------:R-:W-:Y:S02]  /*1870*/  MOV R0, UR36 ;  /* 0x0000002400007c02 */ /* 0x000fe40008000f00 */
.L_x_2355:
        /* <DEDUP_REMOVED lines=32> */
.L_x_2357:
[----:B------:R-:W-:Y:S05]  /*1a80*/  BSYNC.RECONVERGENT B0 ;  /* 0x0000000000007941 */ /* 0x000fea0003800200 */
.L_x_2356:
        /* <DEDUP_REMOVED lines=19> */
.L_x_2359:
[----:B------:R-:W-:Y:S05]  /*1bc0*/  BSYNC.RECONVERGENT B0 ;  /* 0x0000000000007941 */ /* 0x000fea0003800200 */
.L_x_2358:
        /* <DEDUP_REMOVED lines=29> */
.L_x_2361:
[----:B------:R-:W-:Y:S05]  /*1da0*/  BSYNC.RECONVERGENT B0 ;  /* 0x0000000000007941 */ /* 0x000fea0003800200 */
.L_x_2360:
        /* <DEDUP_REMOVED lines=20> */
.L_x_2351:
        /* <DEDUP_REMOVED lines=38> */
.L_x_2364:
[----:B------:R2:W-:Y:S04]  /*2150*/  STS.128 [R15+0x10000], RZ ;  /* 0x010000ff0f007388 */ /* 0x0005e80000000c00 */
[----:B------:R2:W-:Y:S04]  /*2160*/  STS.128 [R15+0x12000], RZ ;  /* 0x012000ff0f007388 */ /* 0x0005e80000000c00 */
[----:B------:R2:W-:Y:S04]  /*2170*/  STS.128 [R15+0x14000], RZ ;  /* 0x014000ff0f007388 */ /* 0x0005e80000000c00 */
[----:B------:R2:W-:Y:S02]  /*2180*/  STS.128 [R15+0x16000], RZ ;  /* 0x016000ff0f007388 */ /* 0x0005e40000000c00 */
.L_x_2365:
[----:B------:R-:W-:Y:S05]  /*2190*/  BSYNC.RECONVERGENT B0 ;  /* 0x0000000000007941 */ /* 0x000fea0003800200 */
.L_x_2363:
        /* <DEDUP_REMOVED lines=37> */
.L_x_2367:
[----:B------:R-:W-:Y:S05]  /*23f0*/  BSYNC.RECONVERGENT B0 ;  /* 0x0000000000007941 */ /* 0x000fea0003800200 */
.L_x_2366:
        /* <DEDUP_REMOVED lines=29> */
.L_x_2369:
[----:B------:R1:W-:Y:S04]  /*25d0*/  STS.128 [R239], RZ ;  /* 0x000000ffef007388 */ /* 0x0003e80000000c00 */
[----:B------:R1:W-:Y:S04]  /*25e0*/  STS.128 [R239+0x2000], RZ ;  /* 0x002000ffef007388 */ /* 0x0003e80000000c00 */
[----:B------:R1:W-:Y:S04]  /*25f0*/  STS.128 [R239+0x4000], RZ ;  /* 0x004000ffef007388 */ /* 0x0003e80000000c00 */
[----:B------:R1:W-:Y:S02]  /*2600*/  STS.128 [R239+0x6000], RZ ;  /* 0x006000ffef007388 */ /* 0x0003e40000000c00 */
.L_x_2370:
[----:B------:R-:W-:Y:S05]  /*2610*/  BSYNC.RECONVERGENT B0 ;  /* 0x0000000000007941 */ /* 0x000fea0003800200 */
.L_x_2368:
        /* <DEDUP_REMOVED lines=46> */
.L_x_2372:
[----:B------:R-:W-:Y:S05]  /*2900*/  BSYNC.RECONVERGENT B0 ;  /* 0x0000000000007941 */ /* 0x000fea0003800200 */
.L_x_2371:
        /* <DEDUP_REMOVED lines=48> */
.L_x_2374:
[----:B------:R2:W-:Y:S04]  /*2c10*/  STS.128 [R15+0x18000], RZ ;  /* 0x018000ff0f007388 */ /* 0x0005e80000000c00 */
[----:B------:R2:W-:Y:S04]  /*2c20*/  STS.128 [R15+0x1a000], RZ ;  /* 0x01a000ff0f007388 */ /* 0x0005e80000000c00 */
[----:B------:R2:W-:Y:S04]  /*2c30*/  STS.128 [R15+0x1c000], RZ ;  /* 0x01c000ff0f007388 */ /* 0x0005e80000000c00 */
[----:B------:R2:W-:Y:S02]  /*2c40*/  STS.128 [R15+0x1e000], RZ ;  /* 0x01e000ff0f007388 */ /* 0x0005e40000000c00 */
.L_x_2375:
[----:B------:R-:W-:Y:S05]  /*2c50*/  BSYNC.RECONVERGENT B0 ;  /* 0x0000000000007941 */ /* 0x000fea0003800200 */
.L_x_2373:
        /* <DEDUP_REMOVED lines=40> */
.L_x_2377:
[----:B------:R-:W-:Y:S05]  /*2ee0*/  BSYNC.RECONVERGENT B0 ;  /* 0x0000000000007941 */ /* 0x000fea0003800200 */
.L_x_2376:
        /* <DEDUP_REMOVED lines=46> */
.L_x_2379:
[----:B------:R2:W-:Y:S04]  /*31d0*/  STS.128 [R15+0x20000], RZ ;  /* 0x020000ff0f007388 */ /* 0x0005e80000000c00 */
[----:B------:R2:W-:Y:S04]  /*31e0*/  STS.128 [R15+0x22000], RZ ;  /* 0x022000ff0f007388 */ /* 0x0005e80000000c00 */
[----:B------:R2:W-:Y:S04]  /*31f0*/  STS.128 [R15+0x24000], RZ ;  /* 0x024000ff0f007388 */ /* 0x0005e80000000c00 */
[----:B------:R2:W-:Y:S02]  /*3200*/  STS.128 [R15+0x26000], RZ ;  /* 0x026000ff0f007388 */ /* 0x0005e40000000c00 */
.L_x_2380:
[----:B------:R-:W-:Y:S05]  /*3210*/  BSYNC.RECONVERGENT B0 ;  /* 0x0000000000007941 */ /* 0x000fea0003800200 */
.L_x_2378:
        /* <DEDUP_REMOVED lines=39> */
.L_x_2382:
[----:B------:R-:W-:Y:S05]  /*3490*/  BSYNC.RECONVERGENT B0 ;  /* 0x0000000000007941 */ /* 0x000fea0003800200 */
.L_x_2381:
[----:B------:R-:W1:Y:S01]  /*34a0*/  LDCU.64 UR10, c[0x0][0x538] ;  /* 0x0000a700ff0a77ac */ /* 0x000e620008000a00 */
[----:B------:R-:W1:Y:S02]  /*34b0*/  LDC.64 R16, c[0x0][0x528] ;  /* 0x00014a00ff107b82 */ /* 0x000e640000000a00 */
[----:B-1234-:R-:W-:Y:S01]  /*34c0*/  IMAD.SHL.U32 R15, R8, 0x2, RZ ;  /* 0x00000002080f7824 */ /* 0x01efe200078e00ff */
[----:B------:R-:W0:Y:S01]  /*34d0*/  LDGDEPBAR ;  /* 0x00000000000079af */ /* 0x000e220000000000 */
[----:B------:R-:W-:-:S04]  /*34e0*/  UISETP.NE.U32.AND UP0, UPT, UR10, URZ, UPT ;  /* 0x000000ff0a00728c */ /* 0x000fc8000bf05070 */
[----:B------:R-:W-:Y:S01]  /*34f0*/  UISETP.NE.AND.EX UP0, UPT, UR11, URZ, UPT, UP0 ;  /* 0x000000ff0b00728c */ /* 0x000fe2000bf05300 */
[----:B------:R-:W2:Y:S05]  /*3500*/  LDG.E.64 R10, desc[UR34][R16.64+0x8] ;  /* 0x00000822100a7981 */ /* 0x000eaa000c1e1b00 */
[----:B------:R-:W-:Y:S01]  /*3510*/  PLOP3.LUT P0, PT, PT, PT, UP0, 0x80, 0x8 ;  /* 0x000000000008781c */ /* 0x000fe20003f0f008 */
[----:B------:R1:W3:Y:S04]  /*3520*/  LDG.E.64 R6, desc[UR34][R16.64] ;  /* 0x0000002210067981 */ /* 0x0002e8000c1e1b00 */
[----:B------:R-:W4:Y:S01]  /*3530*/  @UP0 LDCU.64 UR8, c[0x0][0x540] ;  /* 0x0000a800ff0807ac */ /* 0x000f220008000a00 */
[----:B------:R-:W-:Y:S01]  /*3540*/  @UP0 UMOV UR12, UR24 ;  /* 0x00000018000c0c82 */ /* 0x000fe20008000000 */
[----:B------:R-:W-:-:S02]  /*3550*/  @UP0 UMOV UR13, URZ ;  /* 0x000000ff000d0c82 */ /* 0x000fc40008000000 */
[----:B----4-:R-:W-:Y:S01]  /*3560*/  @UP0 UIMAD.WIDE.U32 UR12, UR23, UR8, UR12 ;  /* 0x00000008170c02a5 */ /* 0x010fe2000f8e000c */
[C---:B------:R-:W-:Y:S01]  /*3570*/  IMAD.SHL.U32 R3, R8.reuse, 0x40, RZ ;  /* 0x0000004008037824 */ /* 0x040fe200078e00ff */
[----:B------:R-:W-:Y:S01]  /*3580*/  LOP3.LUT R14, R15, 0x20, RZ, 0xc0, !PT ;  /* 0x000000200f0e7812 */ /* 0x000fe200078ec0ff */
[C---:B------:R-:W-:Y:S01]  /*3590*/  IMAD.SHL.U32 R5, R8.reuse, 0x20, RZ ;  /* 0x0000002008057824 */ /* 0x040fe200078e00ff */
[----:B------:R-:W-:Y:S02]  /*35a0*/  @UP0 UIMAD UR9, UR23, UR9, UR13 ;  /* 0x00000009170902a4 */ /* 0x000fe4000f8e020d */
[----:B------:R-:W-:Y:S01]  /*35b0*/  @UP0 ULEA UR10, UP1, UR12, UR10, 0x2 ;  /* 0x0000000a0c0a0291 */ /* 0x000fe2000f8210ff */
[C---:B------:R-:W-:Y:S01]  /*35c0*/  IMAD.SHL.U32 R222, R8.reuse, 0x10, RZ ;  /* 0x0000001008de7824 */ /* 0x040fe200078e00ff */
[----:B------:R-:W-:Y:S01]  /*35d0*/  R2P PR, R8, 0x6 ;  /* 0x0000000608007804 */ /* 0x000fe20000000000 */
[----:B------:R-:W-:Y:S01]  /*35e0*/  IMAD.MOV.U32 R225, RZ, RZ, 0x40 ;  /* 0x00000040ffe17424 */ /* 0x000fe200078e00ff */
[----:B------:R-:W-:-:S02]  /*35f0*/  @UP0 ULEA.HI.X UR11, UR12, UR11, UR9, 0x2, UP1 ;  /* 0x0000000b0c0b0291 */ /* 0x000fc400088f1409 */
[----:B------:R-:W-:Y:S01]  /*3600*/  IMAD.U32 R18, RZ, RZ, UR10 ;  /* 0x0000000aff127e24 */ /* 0x000fe2000f8e00ff */
[----:B------:R-:W-:Y:S01]  /*3610*/  LOP3.LUT R2, R3, 0x200, RZ, 0xc0, !PT ;  /* 0x0000020003027812 */ /* 0x000fe200078ec0ff */
[----:B------:R-:W-:Y:S01]  /*3620*/  IMAD.MOV.U32 R223, RZ, RZ, 0x20 ;  /* 0x00000020ffdf7424 */ /* 0x000fe200078e00ff */
[----:B------:R-:W4:Y:S01]  /*3630*/  @UP0 LDCU UR9, c[0x0][0x458] ;  /* 0x00008b00ff0907ac */ /* 0x000f220008000800 */
[----:B------:R-:W-:Y:S01]  /*3640*/  IMAD.U32 R19, RZ, RZ, UR11 ;  /* 0x0000000bff137e24 */ /* 0x000fe2000f8e00ff */
[----:B------:R-:W-:Y:S01]  /*3650*/  LOP3.LUT R14, R14, 0x18, R9, 0xf8, !PT ;  /* 0x000000180e0e7812 */ /* 0x000fe200078ef809 */
[----:B------:R-:W-:-:S03]  /*3660*/  UIMAD UR12, UR23, UR42, UR24 ;  /* 0x0000002a170c72a4 */ /* 0x000fc6000f8e0218 */
[----:B------:R-:W3:Y:S01]  /*3670*/  @P0 LDG.E R4, desc[UR34][R18.64] ;  /* 0x0000002212040981 */ /* 0x000ee2000c1e1900 */
[----:B------:R-:W-:Y:S01]  /*3680*/  LOP3.LUT R2, R2, 0xc00, R5, 0xf8, !PT ;  /* 0x00000c0002027812 */ /* 0x000fe200078ef805 */
[----:B------:R-:W-:Y:S01]  /*3690*/  IMAD.U32 R232, RZ, RZ, UR5 ;  /* 0x00000005ffe87e24 */ /* 0x000fe2000f8e00ff */
[----:B------:R-:W-:Y:S01]  /*36a0*/  LOP3.LUT R9, R5, 0x200, RZ, 0xc0, !PT ;  /* 0x0000020005097812 */ /* 0x000fe200078ec0ff */
[----:B------:R-:W-:Y:S01]  /*36b0*/  USHF.L.U32 UR12, UR12, 0x5, URZ ;  /* 0x000000050c0c7899 */ /* 0x000fe200080006ff */
[----:B------:R-:W-:Y:S01]  /*36c0*/  LOP3.LUT R15, R15, 0x6, RZ, 0xc0, !PT ;  /* 0x000000060f0f7812 */ /* 0x000fe200078ec0ff */
[----:B------:R-:W-:Y:S01]  /*36d0*/  IMAD.MOV.U32 R235, RZ, RZ, R239 ;  /* 0x000000ffffeb7224 */ /* 0x000fe200078e00ef */
[----:B------:R-:W-:Y:S01]  /*36e0*/  LOP3.LUT R222, R9, 0x3800, R222, 0xf8, !PT ;  /* 0x0000380009de7812 */ /* 0x000fe200078ef8de */
[----:B------:R-:W-:Y:S01]  /*36f0*/  IMAD.MOV.U32 R231, RZ, RZ, 0x4 ;  /* 0x00000004ffe77424 */ /* 0x000fe200078e00ff */
[----:B------:R-:W-:Y:S02]  /*3700*/  SEL R225, R225, 0xffffffc0, !P2 ;  /* 0xffffffc0e1e17807 */ /* 0x000fe40005000000 */
[----:B------:R-:W-:-:S02]  /*3710*/  CS2R R190, SRZ ;  /* 0x0000000000be7805 */ /* 0x000fc4000001ff00 */
[----:B------:R-:W-:Y:S01]  /*3720*/  SEL R223, R223, 0xffffffe0, !P1 ;  /* 0xffffffe0dfdf7807 */ /* 0x000fe20004800000 */
[----:B----4-:R-:W4:Y:S01]  /*3730*/  @P0 MUFU.RCP R5, UR9 ;  /* 0x0000000900050d08 */ /* 0x010f220008001000 */
[----:B------:R-:W-:Y:S01]  /*3740*/  LOP3.LUT R9, R3, 0x1c0, RZ, 0xc0, !PT ;  /* 0x000001c003097812 */ /* 0x000fe200078ec0ff */
[----:B------:R-:W-:Y:S01]  /*3750*/  USHF.R.S32.HI UR14, URZ, 0x1f, UR12 ;  /* 0x0000001fff0e7899 */ /* 0x000fe2000801140c */
[----:B------:R-:W-:Y:S02]  /*3760*/  LOP3.LUT R15, R15, 0xe0, R12, 0xf8, !PT ;  /* 0x000000e00f0f7812 */ /* 0x000fe400078ef80c */
[----:B------:R-:W-:Y:S02]  /*3770*/  CS2R R188, SRZ ;  /* 0x0000000000bc7805 */ /* 0x000fe4000001ff00 */
[----:B------:R-:W-:Y:S02]  /*3780*/  LOP3.LUT R12, R9, 0x38, R0, 0xf8, !PT ;  /* 0x00000038090c7812 */ /* 0x000fe400078ef800 */
[----:B------:R-:W-:-:S02]  /*3790*/  CS2R R194, SRZ ;  /* 0x0000000000c27805 */ /* 0x000fc4000001ff00 */
[----:B------:R-:W-:Y:S02]  /*37a0*/  LOP3.LUT R9, R14, 0x1c0, R3, 0xf8, !PT ;  /* 0x000001c00e097812 */ /* 0x000fe400078ef803 */
[----:B------:R-:W-:Y:S02]  /*37b0*/  CS2R R192, SRZ ;  /* 0x0000000000c07805 */ /* 0x000fe4000001ff00 */
[C---:B-1----:R-:W-:Y:S02]  /*37c0*/  LOP3.LUT R17, R12.reuse, 0x8, R13, 0x78, !PT ;  /* 0x000000080c117812 */ /* 0x042fe400078e780d */
[----:B------:R-:W-:Y:S02]  /*37d0*/  CS2R R186, SRZ ;  /* 0x0000000000ba7805 */ /* 0x000fe4000001ff00 */
[----:B------:R-:W-:Y:S02]  /*37e0*/  LOP3.LUT R13, R12, 0x8, R8, 0x78, !PT ;  /* 0x000000080c0d7812 */ /* 0x000fe400078e7808 */
[----:B------:R-:W-:-:S02]  /*37f0*/  CS2R R184, SRZ ;  /* 0x0000000000b87805 */ /* 0x000fc4000001ff00 */
[----:B------:R-:W-:Y:S02]  /*3800*/  LOP3.LUT R0, R9, 0x38, R0, 0x78, !PT ;  /* 0x0000003809007812 */ /* 0x000fe400078e7800 */
[----:B------:R-:W-:Y:S02]  /*3810*/  CS2R R182, SRZ ;  /* 0x0000000000b67805 */ /* 0x000fe4000001ff00 */
[----:B------:R-:W-:Y:S02]  /*3820*/  LOP3.LUT R222, R222, R13, RZ, 0xfc, !PT ;  /* 0x0000000ddede7212 */ /* 0x000fe400078efcff */
[----:B------:R-:W-:Y:S02]  /*3830*/  CS2R R180, SRZ ;  /* 0x0000000000b47805 */ /* 0x000fe4000001ff00 */
[----:B------:R-:W-:Y:S02]  /*3840*/  LOP3.LUT R2, R2, R17, RZ, 0xfc, !PT ;  /* 0x0000001102027212 */ /* 0x000fe400078efcff */
[----:B------:R-:W-:-:S02]  /*3850*/  CS2R R174, SRZ ;  /* 0x0000000000ae7805 */ /* 0x000fc4000001ff00 */
[----:B------:R-:W-:Y:S02]  /*3860*/  LOP3.LUT R0, R0, 0x200, R3, 0xf8, !PT ;  /* 0x0000020000007812 */ /* 0x000fe400078ef803 */
[----:B------:R-:W-:Y:S02]  /*3870*/  CS2R R172, SRZ ;  /* 0x0000000000ac7805 */ /* 0x000fe4000001ff00 */
[----:B------:R-:W-:Y:S02]  /*3880*/  LEA R222, R222, UR25, 0x1 ;  /* 0x00000019dede7c11 */ /* 0x000fe4000f8e08ff */
[----:B------:R-:W-:Y:S02]  /*3890*/  CS2R R178, SRZ ;  /* 0x0000000000b27805 */ /* 0x000fe4000001ff00 */
[----:B------:R-:W-:Y:S02]  /*38a0*/  LEA R2, R2, UR25, 0x1 ;  /* 0x0000001902027c11 */ /* 0x000fe4000f8e08ff */
[----:B------:R-:W-:-:S02]  /*38b0*/  CS2R R176, SRZ ;  /* 0x0000000000b07805 */ /* 0x000fc4000001ff00 */
[----:B------:R-:W-:Y:S01]  /*38c0*/  LEA R0, R0, UR25, 0x1 ;  /* 0x0000001900007c11 */ /* 0x000fe2000f8e08ff */
[----:B------:R-:W-:Y:S01]  /*38d0*/  IMAD.IADD R220, R225, 0x1, R222 ;  /* 0x00000001e1dc7824 */ /* 0x000fe200078e02de */
[----:B------:R-:W-:Y:S02]  /*38e0*/  IADD3 R232, PT, PT, -R232, UR33, -R15 ;  /* 0x00000021e8e87c10 */ /* 0x000fe4000fffe90f */
        /* <DEDUP_REMOVED lines=52> */
[----:B------:R-:W-:Y:S01]  /*3c30*/  VIADD R2, R2, UR50 ;  /* 0x0000003202027c36 */ /* 0x000fe20008000000 */
[----:B------:R-:W-:Y:S01]  /*3c40*/  UMOV UR23, URZ ;  /* 0x000000ff00177c82 */ /* 0x000fe20008000000 */
[----:B------:R-:W-:Y:S01]  /*3c50*/  VIADD R0, R0, UR50 ;  /* 0x0000003200007c36 */ /* 0x000fe20008000000 */
[----:B------:R-:W-:Y:S01]  /*3c60*/  UIADD3 UR5, UPT, UPT, UR5, -UR44, -UR33 ;  /* 0x8000002c05057290 */ /* 0x000fe2000fffe821 */
[C---:B------:R-:W-:Y:S01]  /*3c70*/  IMAD.IADD R221, R223.reuse, 0x1, R222 ;  /* 0x00000001dfdd7824 */ /* 0x040fe200078e02de */
[----:B------:R-:W1:Y:S01]  /*3c80*/  LDCU UR8, c[0x0][0x440] ;  /* 0x00008800ff0877ac */ /* 0x000e620008000800 */
[----:B------:R-:W-:Y:S01]  /*3c90*/  IMAD.IADD R3, R223, 0x1, R220 ;  /* 0x00000001df037824 */ /* 0x000fe200078e02dc */
[----:B------:R-:W1:Y:S01]  /*3ca0*/  LDCU UR11, c[0x0][0x504] ;  /* 0x0000a080ff0b77ac */ /* 0x000e620008000800 */
[----:B------:R-:W1:Y:S01]  /*3cb0*/  LDCU UR10, c[0x0][0x508] ;  /* 0x0000a100ff0a77ac */ /* 0x000e620008000800 */
[----:B------:R-:W1:Y:S01]  /*3cc0*/  LDCU UR9, c[0x0][0x3e0] ;  /* 0x00007c00ff0977ac */ /* 0x000e620008000800 */
[----:B------:R-:W1:Y:S01]  /*3cd0*/  LDCU UR13, c[0x0][0x45c] ;  /* 0x00008b80ff0d77ac */ /* 0x000e620008000800 */
[----:B------:R-:W-:Y:S01]  /*3ce0*/  USHF.L.U32 UR49, UR49, 0x3, URZ ;  /* 0x0000000331317899 */ /* 0x000fe200080006ff */
[----:B--2---:R-:W-:Y:S01]  /*3cf0*/  IADD3 R234, P4, P3, R10, UR12, R234 ;  /* 0x0000000c0aea7c10 */ /* 0x004fe2000fb9e0ea */
[----:B------:R-:W2:Y:S03]  /*3d00*/  LDCU.U8 UR12, c[0x0][0x4f8] ;  /* 0x00009f00ff0c77ac */ /* 0x000ea60008000000 */
[----:B------:R-:W-:Y:S01]  /*3d10*/  IADD3.X R233, PT, PT, R11, UR14, RZ, P4, P3 ;  /* 0x0000000e0be97c10 */ /* 0x000fe2000a7e64ff */
[----:B------:R-:W4:Y:S01]  /*3d20*/  LDCU UR14, c[0x0][0x590] ;  /* 0x0000b200ff0e77ac */ /* 0x000f220008000800 */
[----:B---3--:R-:W-:-:S02]  /*3d30*/  R2UR UR64, R6 ;  /* 0x00000000064072ca */ /* 0x008fc400000e0000 */
[----:B------:R-:W-:-:S11]  /*3d40*/  R2UR UR65, R7 ;  /* 0x00000000074172ca */ /* 0x000fd600000e0000 */
[----:B------:R-:W-:Y:S02]  /*3d50*/  UIADD3 UR61, UPT, UPT, UR64, -0x61c88647, URZ ;  /* 0x9e3779b9403d7890 */ /* 0x000fe4000fffe0ff */
[----:B------:R-:W-:Y:S02]  /*3d60*/  UIADD3 UR60, UPT, UPT, UR65, -0x4498517b, URZ ;  /* 0xbb67ae85413c7890 */ /* 0x000fe4000fffe0ff */
[----:B----4-:R-:W-:Y:S02]  /*3d70*/  USHF.L.U32 UR14, UR14, 0x6, URZ ;  /* 0x000000060e0e7899 */ /* 0x010fe400080006ff */
[----:B------:R-:W-:Y:S02]  /*3d80*/  UIADD3 UR59, UPT, UPT, UR64, 0x3c6ef372, URZ ;  /* 0x3c6ef372403b7890 */ /* 0x000fe4000fffe0ff */
[----:B------:R-:W-:Y:S02]  /*3d90*/  UIADD3 UR58, UPT, UPT, UR65, 0x76cf5d0a, URZ ;  /* 0x76cf5d0a413a7890 */ /* 0x000fe4000fffe0ff */
[----:B------:R-:W-:Y:S01]  /*3da0*/  UIADD3 UR55, UPT, UPT, UR64, -0x255992d5, URZ ;  /* 0xdaa66d2b40377890 */ /* 0x000fe2000fffe0ff */
[----:B------:R-:W-:-:S05]  /*3db0*/  @P0 FMUL.FTZ R4, R4, R5 ;  /* 0x0000000504040220 */ /* 0x000fca0000410000 */
[----:B------:R-:W-:Y:S01]  /*3dc0*/  @P0 R2UR UR15, R4 ;  /* 0x00000000040f02ca */ /* 0x000fe200000e0000 */
[----:B------:R-:W-:Y:S02]  /*3dd0*/  UIADD3 UR54, UPT, UPT, UR65, 0x32370b8f, URZ ;  /* 0x32370b8f41367890 */ /* 0x000fe4000fffe0ff */
[----:B------:R-:W-:Y:S02]  /*3de0*/  UIADD3 UR53, UPT, UPT, UR64, 0x78dde6e4, URZ ;  /* 0x78dde6e440357890 */ /* 0x000fe4000fffe0ff */
[----:B------:R-:W-:Y:S02]  /*3df0*/  UIADD3 UR52, UPT, UPT, UR65, -0x126145ec, URZ ;  /* 0xed9eba1441347890 */ /* 0x000fe4000fffe0ff */
[----:B------:R-:W-:Y:S02]  /*3e00*/  UIADD3 UR47, UPT, UPT, UR64, 0x1715609d, URZ ;  /* 0x1715609d402f7890 */ /* 0x000fe4000fffe0ff */
[----:B------:R-:W-:Y:S02]  /*3e10*/  UIADD3 UR46, UPT, UPT, UR65, -0x56f99767, URZ ;  /* 0xa9066899412e7890 */ /* 0x000fe4000fffe0ff */
[----:B------:R-:W-:-:S02]  /*3e20*/  UIADD3 UR44, UPT, UPT, UR64, -0x4ab325aa, URZ ;  /* 0xb54cda56402c7890 */ /* 0x000fc4000fffe0ff */
[----:B------:R-:W-:Y:S01]  /*3e30*/  UIADD3 UR42, UPT, UPT, UR65, 0x646e171e, URZ ;  /* 0x646e171e412a7890 */ /* 0x000fe2000fffe0ff */
[----:B-12---:R-:W-:-:S11]  /*3e40*/  @UP0 UMOV UR23, UR15 ;  /* 0x0000000f00170c82 */ /* 0x006fd60008000000 */
.L_x_2387:
[----:B------:R-:W0:Y:S01]  /*3e50*/  LDGDEPBAR ;  /* 0x00000000000079af */ /* 0x000e220000000000 */
[C---:B-----5:R-:W-:Y:S01]  /*3e60*/  IMAD.IADD R117, R2.reuse, 0x1, R223 ;  /* 0x0000000102757824 */ /* 0x060fe200078e02df */
[----:B------:R-:W-:Y:S01]  /*3e70*/  USHF.L.U32 UR62, UR45, 0x6, URZ ;  /* 0x000000062d3e7899 */ /* 0x000fe200080006ff */
[----:B------:R-:W-:Y:S02]  /*3e80*/  IMAD.IADD R116, R2, 0x1, R225 ;  /* 0x0000000102747824 */ /* 0x000fe400078e02e1 */
[----:B------:R-:W-:Y:S01]  /*3e90*/  IMAD.U32 R118, RZ, RZ, UR16 ;  /* 0x00000010ff767e24 */ /* 0x000fe2000f8e00ff */
[----:B------:R-:W-:Y:S01]  /*3ea0*/  UISETP.GE.AND UP0, UPT, UR62, UR5, UPT ;  /* 0x000000053e00728c */ /* 0x000fe2000bf06270 */
[----:B------:R-:W-:Y:S01]  /*3eb0*/  IMAD.U32 R119, RZ, RZ, UR17 ;  /* 0x00000011ff777e24 */ /* 0x000fe2000f8e00ff */
[----:B------:R-:W-:Y:S02]  /*3ec0*/  IADD3 R223, PT, PT, R223, R116, RZ ;  /* 0x00000074dfdf7210 */ /* 0x000fe40007ffe0ff */
[C---:B------:R-:W-:Y:S04]  /*3ed0*/  LEA R120, P0, R238.reuse, R118, 0x2 ;  /* 0x00000076ee787211 */ /* 0x040fe800078010ff */
[C---:B------:R-:W-:Y:S02]  /*3ee0*/  LEA.HI.X R121, R238.reuse, R119, RZ, 0x2, P0 ;  /* 0x00000077ee797211 */ /* 0x040fe400000f14ff */
[----:B------:R-:W-:Y:S04]  /*3ef0*/  LOP3.LUT R119, R238, UR62, RZ, 0xfc, !PT ;  /* 0x0000003eee777c12 */ /* 0x000fe8000f8efcff */
[----:B------:R-:W-:Y:S01]  /*3f00*/  IADD3 R118, PT, PT, R119, R232, RZ ;  /* 0x000000e877767210 */ /* 0x000fe20007ffe0ff */
[----:B------:R-:W-:Y:S04]  /*3f10*/  DEPBAR.LE SB0, 0x0 ;  /* 0x000080000000791a */ /* 0x000fe80000000000 */
[----:B------:R-:W-:Y:S01]  /*3f20*/  BAR.SYNC.DEFER_BLOCKING 0x0 ;  /* 0x0000000000007b1d */ /* 0x000fe20000010000 */
[C---:B------:R-:W-:Y:S01]  /*3f30*/  VIADD R122, R118.reuse, 0x3f ;  /* 0x0000003f767a7836 */ /* 0x040fe20000000000 */
[C---:B------:R-:W-:Y:S01]  /*3f40*/  IADD3 R123, PT, PT, R118.reuse, 0x40, RZ ;  /* 0x00000040767b7810 */ /* 0x040fe20007ffe0ff */
[C---:B------:R-:W-:Y:S03]  /*3f50*/  VIADD R124, R118.reuse, 0x47 ;  /* 0x00000047767c7836 */ /* 0x040fe60000000000 */
[----:B------:R-:W-:Y:S02]  /*3f60*/  IABS R122, R122 ;  /* 0x0000007a007a7213 */ /* 0x000fe40000000000 */
[----:B------:R-:W-:Y:S02]  /*3f70*/  IABS R123, R123 ;  /* 0x0000007b007b7213 */ /* 0x000fe40000000000 */
[----:B------:R-:W-:Y:S02]  /*3f80*/  I2FP.F32.S32 R122, R122 ;  /* 0x0000007a007a7245 */ /* 0x000fe40000201400 */
[----:B------:R-:W-:Y:S02]  /*3f90*/  IABS R124, R124 ;  /* 0x0000007c007c7213 */ /* 0x000fe40000000000 */
[----:B------:R-:W-:Y:S02]  /*3fa0*/  I2FP.F32.S32 R123, R123 ;  /* 0x0000007b007b7245 */ /* 0x000fe40000201400 */
[----:B------:R-:W-:Y:S01]  /*3fb0*/  I2FP.F32.S32 R124, R124 ;  /* 0x0000007c007c7245 */ /* 0x000fe20000201400 */
        /* <DEDUP_REMOVED lines=8> */
[----:B-----5:R-:W5:Y:S05]  /*4040*/  LDG.E R127, desc[UR34][R120.64] ;  /* 0x00000022787f7981 */ /* 0x020f6a000c1e1900 */
[----:B------:R3:W5:Y:S01]  /*4050*/  LDG.E R125, desc[UR34][R120.64+0x20] ;  /* 0x00002022787d7981 */ /* 0x000762000c1e1900 */
[C---:B-1----:R-:W-:Y:S08]  /*4060*/  HMMA.16816.F32.BF16 R4, R84.reuse, R88, RZ ;  /* 0x000000585404723c */ /* 0x042ff000000418ff */
[C---:B------:R-:W-:Y:S01]  /*4070*/  HMMA.16816.F32.BF16 R8, R84.reuse, R90, RZ ;  /* 0x0000005a5408723c */ /* 0x040fe200000418ff */
[----:B------:R-:W-:Y:S07]  /*4080*/  LDSM.16.M88.4 R88, [R223] ;  /* 0x00000000df58783b */ /* 0x000fee0000000200 */
[C---:B--2---:R-:W-:Y:S08]  /*4090*/  HMMA.16816.F32.BF16 R12, R84.reuse, R92, RZ ;  /* 0x0000005c540c723c */ /* 0x044ff000000418ff */
[----:B------:R-:W-:Y:S01]  /*40a0*/  HMMA.16816.F32.BF16 R16, R84, R94, RZ ;  /* 0x0000005e5410723c */ /* 0x000fe200000418ff */
[----:B------:R-:W1:Y:S01]  /*40b0*/  LDSM.16.M88.4 R84, [R220+0x18800] ;  /* 0x01880000dc54783b */ /* 0x000e620000000200 */
[C---:B---3--:R-:W-:Y:S04]  /*40c0*/  VIADD R120, R118.reuse, 0x48 ;  /* 0x0000004876787836 */ /* 0x048fe80000000000 */
[----:B------:R-:W2:Y:S01]  /*40d0*/  LDSM.16.M88.4 R92, [R3+0x18000] ;  /* 0x01800000035c783b */ /* 0x000ea20000000200 */
[----:B------:R-:W-:Y:S01]  /*40e0*/  IABS R120, R120 ;  /* 0x0000007800787213 */ /* 0x000fe20000000000 */
[C---:B------:R-:W-:Y:S05]  /*40f0*/  HMMA.16816.F32.BF16 R4, R96.reuse, R100, R4 ;  /* 0x000000646004723c */ /* 0x040fea0000041804 */
[----:B------:R-:W-:Y:S02]  /*4100*/  I2FP.F32.S32 R121, R120 ;  /* 0x0000007800797245 */ /* 0x000fe40000201400 */
[C---:B------:R-:W-:Y:S01]  /*4110*/  IADD3 R120, PT, PT, R118.reuse, 0x37, RZ ;  /* 0x0000003776787810 */ /* 0x040fe20007ffe0ff */
[C---:B------:R-:W-:Y:S01]  /*4120*/  HMMA.16816.F32.BF16 R8, R96.reuse, R102, R8 ;  /* 0x000000666008723c */ /* 0x040fe20000041808 */
[----:B------:R-:W-:Y:S02]  /*4130*/  LDSM.16.M88.4 R100, [R2+0x2000] ;  /* 0x002000000264783b */ /* 0x000fe40000000200 */
[----:B------:R-:W-:Y:S04]  /*4140*/  IABS R120, R120 ;  /* 0x0000007800787213 */ /* 0x000fe80000000000 */
[----:B------:R-:W-:Y:S01]  /*4150*/  I2FP.F32.S32 R120, R120 ;  /* 0x0000007800787245 */ /* 0x000fe20000201400 */
        /* <DEDUP_REMOVED lines=10> */
[----:B------:R-:W-:Y:S02]  /*4200*/  LDSM.16.M88.4 R108, [R223+0x2000] ;  /* 0x00200000df6c783b */ /* 0x000fe40000000200 */
[C---:B--2---:R-:W-:Y:S08]  /*4210*/  HMMA.16816.F32.BF16 R4, R88.reuse, R92, R4 ;  /* 0x0000005c5804723c */ /* 0x044ff00000041804 */
[C---:B------:R-:W-:Y:S01]  /*4220*/  HMMA.16816.F32.BF16 R8, R88.reuse, R94, R8 ;  /* 0x0000005e5808723c */ /* 0x040fe20000041808 */
[----:B------:R-:W1:Y:S07]  /*4230*/  LDSM.16.M88.4 R92, [R221+0x1a000] ;  /* 0x01a00000dd5c783b */ /* 0x000e6e0000000200 */
[C---:B---3--:R-:W-:Y:S08]  /*4240*/  HMMA.16816.F32.BF16 R12, R88.reuse, R96, R12 ;  /* 0x00000060580c723c */ /* 0x048ff0000004180c */
[----:B------:R-:W-:Y:S01]  /*4250*/  HMMA.16816.F32.BF16 R16, R88, R98, R16 ;  /* 0x000000625810723c */ /* 0x000fe20000041810 */
[----:B------:R-:W2:Y:S05]  /*4260*/  LDSM.16.M88.4 R88, [R221+0x1a800] ;  /* 0x01a80000dd58783b */ /* 0x000eaa0000000200 */
[----:B------:R-:W-:Y:S02]  /*4270*/  LDSM.16.M88.4 R96, [R116+0x2000] ;  /* 0x002000007460783b */ /* 0x000fe40000000200 */
[C---:B----4-:R-:W-:Y:S08]  /*4280*/  HMMA.16816.F32.BF16 R4, R100.reuse, R104, R4 ;  /* 0x000000686404723c */ /* 0x050ff00000041804 */
[C---:B------:R-:W-:Y:S01]  /*4290*/  HMMA.16816.F32.BF16 R8, R100.reuse, R106, R8 ;  /* 0x0000006a6408723c */ /* 0x040fe20000041808 */
[----:B------:R-:W3:Y:S07]  /*42a0*/  LDSM.16.M88.4 R104, [R220+0x1a000] ;  /* 0x01a00000dc68783b */ /* 0x000eee0000000200 */
[C---:B------:R-:W-:Y:S08]  /*42b0*/  HMMA.16816.F32.BF16 R12, R100.reuse, R112, R12 ;  /* 0x00000070640c723c */ /* 0x040ff0000004180c */
[----:B------:R-:W-:Y:S01]  /*42c0*/  HMMA.16816.F32.BF16 R16, R100, R114, R16 ;  /* 0x000000726410723c */ /* 0x000fe20000041810 */
[----:B------:R-:W4:Y:S05]  /*42d0*/  LDSM.16.M88.4 R100, [R220+0x1a800] ;  /* 0x01a80000dc64783b */ /* 0x000f2a0000000200 */
[----:B------:R-:W4:Y:S02]  /*42e0*/  LDSM.16.M88.4 R112, [R3+0x1a000] ;  /* 0x01a000000370783b */ /* 0x000f240000000200 */
[C---:B-1----:R-:W-:Y:S08]  /*42f0*/  HMMA.16816.F32.BF16 R4, R84.reuse, R92, R4 ;  /* 0x0000005c5404723c */ /* 0x042ff00000041804 */
[C---:B------:R-:W-:Y:S01]  /*4300*/  HMMA.16816.F32.BF16 R8, R84.reuse, R94, R8 ;  /* 0x0000005e5408723c */ /* 0x040fe20000041808 */
[----:B------:R-:W-:Y:S07]  /*4310*/  LDSM.16.M88.4 R92, [R222+0x1c000] ;  /* 0x01c00000de5c783b */ /* 0x000fee0000000200 */
[C---:B--2---:R-:W-:Y:S08]  /*4320*/  HMMA.16816.F32.BF16 R12, R84.reuse, R88, R12 ;  /* 0x00000058540c723c */ /* 0x044ff0000004180c */
[----:B------:R-:W-:Y:S01]  /*4330*/  HMMA.16816.F32.BF16 R16, R84, R90, R16 ;  /* 0x0000005a5410723c */ /* 0x000fe20000041810 */
        /* <DEDUP_REMOVED lines=55> */
[----:B------:R-:W1:Y:S07]  /*46b0*/  LDSM.16.M88.4 R84, [R3+0x1e800] ;  /* 0x01e800000354783b */ /* 0x000e6e0000000200 */
[C---:B----4-:R-:W-:Y:S08]  /*46c0*/  HMMA.16816.F32.BF16 R4, R92.reuse, R104, R4 ;  /* 0x000000685c04723c */ /* 0x050ff00000041804 */
[C---:B------:R-:W-:Y:S08]  /*46d0*/  HMMA.16816.F32.BF16 R8, R92.reuse, R106, R8 ;  /* 0x0000006a5c08723c */ /* 0x040ff00000041808 */
[C---:B------:R-:W-:Y:S08]  /*46e0*/  HMMA.16816.F32.BF16 R12, R92.reuse, R112, R12 ;  /* 0x000000705c0c723c */ /* 0x040ff0000004180c */
[----:B------:R-:W-:Y:S08]  /*46f0*/  HMMA.16816.F32.BF16 R16, R92, R114, R16 ;  /* 0x000000725c10723c */ /* 0x000ff00000041810 */
[C---:B--2---:R-:W-:Y:S08]  /*4700*/  HMMA.16816.F32.BF16 R4, R88.reuse, R100, R4 ;  /* 0x000000645804723c */ /* 0x044ff00000041804 */
[C---:B------:R-:W-:Y:S08]  /*4710*/  HMMA.16816.F32.BF16 R8, R88.reuse, R102, R8 ;  /* 0x000000665808723c */ /* 0x040ff00000041808 */
[C---:B-1----:R-:W-:Y:S03]  /*4720*/  HMMA.16816.F32.BF16 R12, R88.reuse, R84, R12 ;  /* 0x00000054580c723c */ /* 0x042fe6000004180c */
[----:B------:R-:W-:Y:S01]  /*4730*/  FFMA.FTZ R6, R121, -UR23, R6 ;  /* 0x8000001779067c23 */ /* 0x000fe20008010006 */
[----:B------:R-:W-:Y:S02]  /*4740*/  VIADD R121, R118, 0x38 ;  /* 0x0000003876797836 */ /* 0x000fe40000000000 */
[----:B------:R-:W-:Y:S01]  /*4750*/  FFMA.FTZ R5, R122, -UR23, R5 ;  /* 0x800000177a057c23 */ /* 0x000fe20008010005 */
[C---:B------:R-:W-:Y:S01]  /*4760*/  FFMA.FTZ R4, R123.reuse, -UR23, R4 ;  /* 0x800000177b047c23 */ /* 0x040fe20008010004 */
[----:B------:R-:W-:Y:S01]  /*4770*/  FFMA.FTZ R7, R124, -UR23, R7 ;  /* 0x800000177c077c23 */ /* 0x000fe20008010007 */
[----:B------:R-:W-:Y:S03]  /*4780*/  HMMA.16816.F32.BF16 R16, R88, R86, R16 ;  /* 0x000000565810723c */ /* 0x000fe60000041810 */
[----:B------:R-:W-:Y:S01]  /*4790*/  IABS R121, R121 ;  /* 0x0000007900797213 */ /* 0x000fe20000000000 */
[----:B------:R-:W-:Y:S01]  /*47a0*/  FFMA.FTZ R11, R122, -UR23, R11 ;  /* 0x800000177a0b7c23 */ /* 0x000fe2000801000b */
[----:B------:R-:W-:Y:S01]  /*47b0*/  FFMA.FTZ R10, R123, -UR23, R10 ;  /* 0x800000177b0a7c23 */ /* 0x000fe2000801000a */
[C---:B------:R-:W-:Y:S01]  /*47c0*/  VIADD R122, R118.reuse, 0x2f ;  /* 0x0000002f767a7836 */ /* 0x040fe20000000000 */
[----:B------:R-:W-:Y:S01]  /*47d0*/  I2FP.F32.S32 R121, R121 ;  /* 0x0000007900797245 */ /* 0x000fe20000201400 */
[----:B------:R-:W-:Y:S02]  /*47e0*/  VIADD R123, R118, 0x30 ;  /* 0x00000030767b7836 */ /* 0x000fe40000000000 */
[----:B------:R-:W-:Y:S01]  /*47f0*/  FFMA.FTZ R9, R120, -UR23, R9 ;  /* 0x8000001778097c23 */ /* 0x000fe20008010009 */
[----:B------:R-:W-:Y:S01]  /*4800*/  IABS R124, R122 ;  /* 0x0000007a007c7213 */ /* 0x000fe20000000000 */
[C---:B------:R-:W-:Y:S01]  /*4810*/  FFMA.FTZ R8, R121.reuse, -UR23, R8 ;  /* 0x8000001779087c23 */ /* 0x040fe20008010008 */
[----:B------:R-:W-:Y:S01]  /*4820*/  FFMA.FTZ R14, R121, -UR23, R14 ;  /* 0x80000017790e7c23 */ /* 0x000fe2000801000e */
[----:B------:R-:W-:Y:S01]  /*4830*/  IABS R121, R123 ;  /* 0x0000007b00797213 */ /* 0x000fe20000000000 */
[C---:B------:R-:W-:Y:S01]  /*4840*/  VIADD R122, R118.reuse, 0x27 ;  /* 0x00000027767a7836 */ /* 0x040fe20000000000 */
[----:B------:R-:W-:Y:S01]  /*4850*/  IADD3 R123, PT, PT, R118, 0x28, RZ ;  /* 0x00000028767b7810 */ /* 0x000fe20007ffe0ff */
[----:B------:R-:W-:Y:S01]  /*4860*/  FFMA.FTZ R15, R120, -UR23, R15 ;  /* 0x80000017780f7c23 */ /* 0x000fe2000801000f */
[----:B------:R-:W-:Y:S02]  /*4870*/  MOV R118, R124 ;  /* 0x0000007c00767202 */ /* 0x000fe40000000f00 */
[----:B------:R-:W-:Y:S02]  /*4880*/  IABS R123, R123 ;  /* 0x0000007b007b7213 */ /* 0x000fe40000000000 */
[----:B------:R-:W-:Y:S02]  /*4890*/  IABS R122, R122 ;  /* 0x0000007a007a7213 */ /* 0x000fe40000000000 */
[----:B------:R-:W-:Y:S02]  /*48a0*/  I2FP.F32.S32 R121, R121 ;  /* 0x0000007900797245 */ /* 0x000fe40000201400 */
[----:B------:R-:W-:Y:S02]  /*48b0*/  I2FP.F32.S32 R118, R118 ;  /* 0x0000007600767245 */ /* 0x000fe40000201400 */
[----:B------:R-:W-:Y:S01]  /*48c0*/  I2FP.F32.S32 R123, R123 ;  /* 0x0000007b007b7245 */ /* 0x000fe20000201400 */
[C---:B------:R-:W-:Y:S01]  /*48d0*/  FFMA.FTZ R12, R121.reuse, -UR23, R12 ;  /* 0x80000017790c7c23 */ /* 0x040fe2000801000c */
[----:B------:R-:W-:Y:S01]  /*48e0*/  I2FP.F32.S32 R122, R122 ;  /* 0x0000007a007a7245 */ /* 0x000fe20000201400 */
        /* <DEDUP_REMOVED lines=19> */
.L_x_2383:
[----:B------:R-:W1:Y:S01]  /*4a20*/  S2R R3, SR_TID.X ;  /* 0x0000000000037919 */ /* 0x000e620000002100 */
[----:B------:R-:W-:Y:S01]  /*4a30*/  UIADD3 UR50, UPT, UPT, UR33, -UR11, -UR37 ;  /* 0x8000000b21327290 */ /* 0x000fe2000fffe825 */
[----:B------:R-:W-:Y:S01]  /*4a40*/  IMAD.MOV.U32 R85, RZ, RZ, 0x1 ;  /* 0x00000001ff557424 */ /* 0x000fe200078e00ff */
[----:B------:R-:W-:Y:S04]  /*4a50*/  UIADD3 UR15, UPT, UPT, UR33, UR10, -UR37 ;  /* 0x0000000a210f7290 */ /* 0x000fe8000fffe825 */
        /* <DEDUP_REMOVED lines=8> */
[----:B------:R-:W-:Y:S01]  /*4ae0*/  LOP3.LUT R3, R84, 0xe0, R3, 0xf8, !PT ;  /* 0x000000e054037812 */ /* 0x000fe200078ef803 */
[----:B------:R-:W-:Y:S04]  /*4af0*/  IMAD.U32 R84, RZ, RZ, UR39 ;  /* 0x00000027ff547e24 */ /* 0x000fe8000f8e00ff */
[----:B------:R-:W-:Y:S02]  /*4b00*/  IMAD R84, R84, 0x40, R3 ;  /* 0x0000004054547824 */ /* 0x000fe400078e0203 */
[----:B------:R-:W-:Y:S02]  /*4b10*/  IMAD.MOV.U32 R3, RZ, RZ, 0x9 ;  /* 0x00000009ff037424 */ /* 0x000fe400078e00ff */
[C---:B------:R-:W-:Y:S01]  /*4b20*/  VIADD R96, R84.reuse, 0x1 ;  /* 0x0000000154607836 */ /* 0x040fe20000000000 */
[C---:B------:R-:W-:Y:S01]  /*4b30*/  ISETP.GE.AND P0, PT, R84.reuse, R89, PT ;  /* 0x000000595400720c */ /* 0x040fe20003f06270 */
[----:B------:R-:W-:Y:S01]  /*4b40*/  VIADD R94, R84, 0x8 ;  /* 0x00000008545e7836 */ /* 0x000fe20000000000 */
[----:B------:R-:W-:Y:S01]  /*4b50*/  VIADDMNMX R3, R86, R3, UR33, PT ;  /* 0x0000002156037e46 */ /* 0x000fe2000b800103 */
[C---:B------:R-:W-:Y:S01]  /*4b60*/  VIADD R92, R84.reuse, 0x9 ;  /* 0x00000009545c7836 */ /* 0x040fe20000000000 */
[C---:B------:R-:W-:Y:S01]  /*4b70*/  ISETP.GE.AND P4, PT, R84.reuse, R87, PT ;  /* 0x000000575400720c */ /* 0x040fe20003f86270 */
        /* <DEDUP_REMOVED lines=66> */
.L_x_2384:
[----:B------:R-:W1:Y:S01]  /*4fa0*/  S2R R226, SR_TID.X ;  /* 0x0000000000e27919 */ /* 0x000e620000002100 */
[----:B------:R-:W-:Y:S01]  /*4fb0*/  IMAD.U32 R3, RZ, RZ, UR39 ;  /* 0x00000027ff037e24 */ /* 0x000fe2000f8e00ff */
[----:B------:R-:W-:Y:S01]  /*4fc0*/  FSETP.NEU.FTZ.AND P0, PT, R237, -INF , PT ;  /* 0xff800000ed00780b */ /* 0x000fe20003f1d000 */
[----:B------:R-:W-:Y:S01]  /*4fd0*/  IMAD.WIDE.U32 R92, R234, -0x2daee0ad, RZ ;  /* 0xd2511f53ea5c7825 */ /* 0x000fe200078e00ff */
[----:B------:R-:W-:Y:S03]  /*4fe0*/  UISETP.GT.AND UP0, UPT, UR45, UR43, UPT ;  /* 0x0000002b2d00728c */ /* 0x000fe6000bf04270 */
[----:B------:R-:W-:Y:S02]  /*4ff0*/  IMAD.U32 R84, RZ, RZ, UR45 ;  /* 0x0000002dff547e24 */ /* 0x000fe4000f8e00ff */
[----:B------:R-:W-:Y:S02]  /*5000*/  IMAD.MOV.U32 R130, RZ, RZ, 0x10 ;  /* 0x00000010ff827424 */ /* 0x000fe400078e00ff */
[----:B------:R-:W-:Y:S02]  /*5010*/  IMAD.MOV.U32 R223, RZ, RZ, 0x20 ;  /* 0x00000020ffdf7424 */ /* 0x000fe400078e00ff */
[----:B------:R-:W-:Y:S01]  /*5020*/  IMAD.MOV.U32 R225, RZ, RZ, 0x40 ;  /* 0x00000040ffe17424 */ /* 0x000fe200078e00ff */
[--C-:B-1----:R-:W-:Y:S01]  /*5030*/  SHF.R.U32.HI R86, RZ, 0x7, R226.reuse ;  /* 0x00000007ff567819 */ /* 0x102fe200000116e2 */
[C---:B------:R-:W-:Y:S01]  /*5040*/  IMAD.SHL.U32 R120, R226.reuse, 0x2, RZ ;  /* 0x00000002e2787824 */ /* 0x040fe200078e00ff */
[--C-:B------:R-:W-:Y:S01]  /*5050*/  SHF.R.U32.HI R85, RZ, 0x5, R226.reuse ;  /* 0x00000005ff557819 */ /* 0x100fe200000116e2 */
[C---:B------:R-:W-:Y:S01]  /*5060*/  IMAD.SHL.U32 R118, R226.reuse, 0x20, RZ ;  /* 0x00000020e2767824 */ /* 0x040fe200078e00ff */
[----:B------:R-:W-:Y:S01]  /*5070*/  SHF.R.U32.HI R116, RZ, 0x1, R226 ;  /* 0x00000001ff747819 */ /* 0x000fe200000116e2 */
[----:B------:R-:W-:Y:S01]  /*5080*/  IMAD R3, R3, 0x2, R86 ;  /* 0x0000000203037824 */ /* 0x000fe200078e0256 */
[----:B------:R-:W-:Y:S01]  /*5090*/  LOP3.LUT R85, R85, 0x3, RZ, 0xc0, !PT ;  /* 0x0000000355557812 */ /* 0x000fe200078ec0ff */
[----:B------:R-:W-:Y:S01]  /*50a0*/  IMAD.SHL.U32 R119, R226, 0x40, RZ ;  /* 0x00000040e2777824 */ /* 0x000fe200078e00ff */
[----:B------:R-:W-:Y:S01]  /*50b0*/  LOP3.LUT R222, R118, 0x200, RZ, 0xc0, !PT ;  /* 0x0000020076de7812 */ /* 0x000fe200078ec0ff */
[----:B------:R-:W-:Y:S01]  /*50c0*/  IMAD.SHL.U32 R224, R226, 0x8, RZ ;  /* 0x00000008e2e07824 */ /* 0x000fe200078e00ff */
[----:B------:R-:W-:Y:S01]  /*50d0*/  LOP3.LUT R3, R3, UR65, R93, 0x96, !PT ;  /* 0x0000004103037c12 */ /* 0x000fe2000f8e965d */
[----:B------:R-:W-:Y:S02]  /*50e0*/  IMAD R84, R84, 0x4, R85 ;  /* 0x0000000454547824 */ /* 0x000fe400078e0255 */
[----:B------:R-:W-:Y:S01]  /*50f0*/  FMUL.FTZ R85, R237, 1.4426950216293334961 ;  /* 0x3fb8aa3bed557820 */ /* 0x000fe20000410000 */
[----:B------:R-:W-:Y:S01]  /*5100*/  LOP3.LUT R121, R119, 0x1c0, RZ, 0xc0, !PT ;  /* 0x000001c077797812 */ /* 0x000fe200078ec0ff */
[----:B------:R-:W-:Y:S01]  /*5110*/  IMAD.WIDE.U32 R90, R3, -0x326172a9, RZ ;  /* 0xcd9e8d57035a7825 */ /* 0x000fe200078e00ff */
[----:B------:R-:W-:Y:S02]  /*5120*/  LOP3.LUT R117, R119, 0x200, RZ, 0xc0, !PT ;  /* 0x0000020077757812 */ /* 0x000fe400078ec0ff */
[----:B------:R-:W-:Y:S01]  /*5130*/  LOP3.LUT R121, R121, 0x38, R224, 0xf8, !PT ;  /* 0x0000003879797812 */ /* 0x000fe200078ef8e0 */
[----:B------:R-:W-:Y:S01]  /*5140*/  IMAD.WIDE.U32 R88, R84, -0x326172a9, RZ ;  /* 0xcd9e8d5754587825 */ /* 0x000fe200078e00ff */
[----:B------:R-:W-:Y:S02]  /*5150*/  FSEL R84, R85, RZ, P0 ;  /* 0x000000ff55547208 */ /* 0x000fe40000000000 */
[----:B------:R-:W-:Y:S02]  /*5160*/  FSETP.NEU.FTZ.AND P0, PT, R236, -INF , PT ;  /* 0xff800000ec00780b */ /* 0x000fe40003f1d000 */
[----:B------:R-:W-:Y:S01]  /*5170*/  LOP3.LUT R88, R88, UR61, R91, 0x96, !PT ;  /* 0x0000003d58587c12 */ /* 0x000fe2000f8e965b */
[--C-:B------:R-:W-:Y:S01]  /*5180*/  FFMA.FTZ R202, R12, UR13, -R84.reuse ;  /* 0x0000000d0cca7c23 */ /* 0x100fe20008010854 */
[----:B------:R-:W-:Y:S01]  /*5190*/  LOP3.LUT R3, R233, UR64, R89, 0x96, !PT ;  /* 0x00000040e9037c12 */ /* 0x000fe2000f8e9659 */
[--C-:B------:R-:W-:Y:S01]  /*51a0*/  FFMA.FTZ R16, R16, UR13, -R84.reuse ;  /* 0x0000000d10107c23 */ /* 0x100fe20008010854 */
[--C-:B------:R-:W-:Y:S01]  /*51b0*/  FFMA.FTZ R17, R17, UR13, -R84.reuse ;  /* 0x0000000d11117c23 */ /* 0x100fe20008010854 */
[----:B------:R-:W-:Y:S04]  /*51c0*/  IMAD.WIDE.U32 R88, R88, -0x2daee0ad, RZ ;  /* 0xd2511f5358587825 */ /* 0x000fe800078e00ff */
[--C-:B------:R-:W-:Y:S01]  /*51d0*/  FFMA.FTZ R4, R4, UR13, -R84.reuse ;  /* 0x0000000d04047c23 */ /* 0x100fe20008010854 */
[----:B------:R-:W-:Y:S01]  /*51e0*/  MUFU.EX2 R202, R202 ;  /* 0x000000ca00ca7308 */ /* 0x000fe20000000800 */
[--C-:B------:R-:W-:Y:S01]  /*51f0*/  FFMA.FTZ R13, R13, UR13, -R84.reuse ;  /* 0x0000000d0d0d7c23 */ /* 0x100fe20008010854 */
[----:B------:R-:W-:Y:S04]  /*5200*/  IMAD.WIDE.U32 R86, R3, -0x2daee0ad, RZ ;  /* 0xd2511f5303567825 */ /* 0x000fe800078e00ff */
[--C-:B------:R-:W-:Y:S01]  /*5210*/  FFMA.FTZ R204, R8, UR13, -R84.reuse ;  /* 0x0000000d08cc7c23 */ /* 0x100fe20008010854 */
[--C-:B------:R-:W-:Y:S01]  /*5220*/  FFMA.FTZ R203, R9, UR13, -R84.reuse ;  /* 0x0000000d09cb7c23 */ /* 0x100fe20008010854 */
[----:B------:R-:W-:Y:S01]  /*5230*/  FFMA.FTZ R5, R5, UR13, -R84 ;  /* 0x0000000d05057c23 */ /* 0x000fe20008010854 */
[----:B------:R-:W-:Y:S01]  /*5240*/  LOP3.LUT R3, R92, UR60, R87, 0x96, !PT ;  /* 0x0000003c5c037c12 */ /* 0x000fe2000f8e9657 */
[----:B------:R-:W1:Y:S01]  /*5250*/  MUFU.EX2 R128, R16 ;  /* 0x0000001000807308 */ /* 0x000e620000000800 */
[----:B------:R-:W-:Y:S02]  /*5260*/  LOP3.LUT R86, R86, UR58, R89, 0x96, !PT ;  /* 0x0000003a56567c12 */ /* 0x000fe4000f8e9659 */
[----:B------:R-:W-:Y:S01]  /*5270*/  LOP3.LUT R9, R120, 0x38, RZ, 0xc0, !PT ;  /* 0x0000003878097812 */ /* 0x000fe200078ec0ff */
[----:B------:R-:W-:Y:S04]  /*5280*/  IMAD.WIDE.U32 R92, R3, -0x326172a9, RZ ;  /* 0xcd9e8d57035c7825 */ /* 0x000fe800078e00ff */
[----:B------:R-:W-:Y:S01]  /*5290*/  FMUL.FTZ R3, R236, 1.4426950216293334961 ;  /* 0x3fb8aa3bec037820 */ /* 0x000fe20000410000 */
[----:B------:R-:W-:Y:S01]  /*52a0*/  SHF.R.U32.HI R8, RZ, 0x2, R226 ;  /* 0x00000002ff087819 */ /* 0x000fe200000116e2 */
[----:B------:R-:W-:Y:S01]  /*52b0*/  IMAD.WIDE.U32 R86, R86, -0x326172a9, RZ ;  /* 0xcd9e8d5756567825 */ /* 0x000fe200078e00ff */
[----:B------:R-:W-:Y:S01]  /*52c0*/  LOP3.LUT R12, R90, UR59, R93, 0x96, !PT ;  /* 0x0000003b5a0c7c12 */ /* 0x000fe2000f8e965d */
[----:B------:R-:W2:Y:S01]  /*52d0*/  MUFU.EX2 R203, R203 ;  /* 0x000000cb00cb7308 */ /* 0x000ea20000000800 */
[----:B------:R-:W-:Y:S02]  /*52e0*/  FSEL R3, R3, RZ, P0 ;  /* 0x000000ff03037208 */ /* 0x000fe40000000000 */
[----:B------:R-:W-:Y:S01]  /*52f0*/  LOP3.LUT R85, R92, UR55, R87, 0x96, !PT ;  /* 0x000000375c557c12 */ /* 0x000fe2000f8e9657 */
[----:B------:R-:W-:Y:S01]  /*5300*/  IMAD.WIDE.U32 R90, R12, -0x2daee0ad, RZ ;  /* 0xd2511f530c5a7825 */ /* 0x000fe200078e00ff */
[----:B------:R-:W-:Y:S03]  /*5310*/  LOP3.LUT R8, R9, 0x20, R8, 0x78, !PT ;  /* 0x0000002009087812 */ /* 0x000fe600078e7808 */
[----:B------:R-:W-:Y:S01]  /*5320*/  FFMA.FTZ R200, R10, UR13, -R3 ;  /* 0x0000000d0ac87c23 */ /* 0x000fe20008010803 */
[----:B------:R-:W-:Y:S01]  /*5330*/  IMAD.WIDE.U32 R84, R85, -0x2daee0ad, RZ ;  /* 0xd2511f5355547825 */ /* 0x000fe200078e00ff */
[----:B------:R-:W-:Y:S01]  /*5340*/  LOP3.LUT R88, R88, UR54, R91, 0x96, !PT ;  /* 0x0000003658587c12 */ /* 0x000fe2000f8e965b */
[----:B------:R-:W-:Y:S02]  /*5350*/  MUFU.EX2 R204, R204 ;  /* 0x000000cc00cc7308 */ /* 0x000fe40000000800 */
[----:B------:R-:W-:Y:S01]  /*5360*/  FFMA.FTZ R199, R11, UR13, -R3 ;  /* 0x0000000d0bc77c23 */ /* 0x000fe20008010803 */
[----:B------:R-:W-:Y:S01]  /*5370*/  IMAD.SHL.U32 R9, R226, 0x10, RZ ;  /* 0x00000010e2097824 */ /* 0x000fe200078e00ff */
[----:B------:R-:W-:Y:S01]  /*5380*/  LOP3.LUT R10, R90, UR52, R85, 0x96, !PT ;  /* 0x000000345a0a7c12 */ /* 0x000fe2000f8e9655 */
[----:B------:R-:W-:Y:S04]  /*5390*/  IMAD.WIDE.U32 R88, R88, -0x326172a9, RZ ;  /* 0xcd9e8d5758587825 */ /* 0x000fe800078e00ff */
[----:B------:R-:W-:Y:S01]  /*53a0*/  FFMA.FTZ R201, R7, UR13, -R3 ;  /* 0x0000000d07c97c23 */ /* 0x000fe20008010803 */
[--C-:B------:R-:W-:Y:S01]  /*53b0*/  LOP3.LUT R222, R222, 0x3800, R9.reuse, 0xf8, !PT ;  /* 0x00003800dede7812 */ /* 0x100fe200078ef809 */
[----:B------:R-:W-:Y:S01]  /*53c0*/  IMAD.WIDE.U32 R10, R10, -0x326172a9, RZ ;  /* 0xcd9e8d570a0a7825 */ /* 0x000fe200078e00ff */
[----:B------:R-:W-:Y:S01]  /*53d0*/  LOP3.LUT R8, R8, 0x1c0, R9, 0xf8, !PT ;  /* 0x000001c008087812 */ /* 0x000fe200078ef809 */
[----:B------:R-:W-:Y:S01]  /*53e0*/  MUFU.EX2 R210, R4 ;  /* 0x0000000400d27308 */ /* 0x000fe20000000800 */
[----:B------:R-:W-:Y:S01]  /*53f0*/  LOP3.LUT R12, R86, UR53, R89, 0x96, !PT ;  /* 0x00000035560c7c12 */ /* 0x000fe2000f8e9659 */
[----:B------:R-:W-:Y:S01]  /*5400*/  FFMA.FTZ R6, R6, UR13, -R3 ;  /* 0x0000000d06067c23 */ /* 0x000fe20008010803 */
[----:B------:R-:W-:Y:S01]  /*5410*/  LOP3.LUT R9, R88, UR47, R11, 0x96, !PT ;  /* 0x0000002f58097c12 */ /* 0x000fe2000f8e960b */
[--C-:B------:R-:W-:Y:S01]  /*5420*/  FFMA.FTZ R15, R15, UR13, -R3.reuse ;  /* 0x0000000d0f0f7c23 */ /* 0x100fe20008010803 */
[----:B------:R-:W-:Y:S01]  /*5430*/  LOP3.LUT R7, R118, 0xc00, RZ, 0xc0, !PT ;  /* 0x00000c0076077812 */ /* 0x000fe200078ec0ff */
[----:B------:R-:W-:Y:S04]  /*5440*/  IMAD.WIDE.U32 R88, R12, -0x2daee0ad, RZ ;  /* 0xd2511f530c587825 */ /* 0x000fe800078e00ff */
[----:B------:R-:W-:Y:S01]  /*5450*/  FFMA.FTZ R14, R14, UR13, -R3 ;  /* 0x0000000d0e0e7c23 */ /* 0x000fe20008010803 */
[----:B------:R3:W-:Y:S01]  /*5460*/  MUFU.EX2 R208, R6 ;  /* 0x0000000600d07308 */ /* 0x0007e20000000800 */
[----:B------:R-:W-:Y:S01]  /*5470*/  LOP3.LUT R11, R7, 0x6, R120, 0xf8, !PT ;  /* 0x00000006070b7812 */ /* 0x000fe200078ef878 */
[----:B------:R-:W-:Y:S01]  /*5480*/  IMAD.WIDE.U32 R86, R9, -0x2daee0ad, RZ ;  /* 0xd2511f5309567825 */ /* 0x000fe200078e00ff */
[----:B------:R-:W-:Y:S02]  /*5490*/  LOP3.LUT R7, R121, 0x8, R226, 0x78, !PT ;  /* 0x0000000879077812 */ /* 0x000fe400078e78e2 */
[----:B------:R-:W-:Y:S01]  /*54a0*/  LOP3.LUT R84, R84, UR46, R89, 0x96, !PT ;  /* 0x0000002e54547c12 */ /* 0x000fe2000f8e9659 */
[----:B------:R-:W-:Y:S01]  /*54b0*/  FFMA.FTZ R18, R18, UR13, -R3 ;  /* 0x0000000d12127c23 */ /* 0x000fe20008010803 */
[----:B------:R-:W-:Y:S03]  /*54c0*/  PRMT R12, R86, 0x7770, RZ ;  /* 0x00007770560c7816 */ /* 0x000fe600000000ff */
[----:B------:R-:W-:Y:S01]  /*54d0*/  MUFU.EX2 R201, R201 ;  /* 0x000000c900c97308 */ /* 0x000fe20000000800 */
[----:B------:R-:W-:Y:S01]  /*54e0*/  LOP3.LUT R222, R222, R7, RZ, 0xfc, !PT ;  /* 0x00000007dede7212 */ /* 0x000fe200078efcff */
[----:B------:R-:W-:Y:S01]  /*54f0*/  IMAD.WIDE.U32 R84, R84, -0x326172a9, RZ ;  /* 0xcd9e8d5754547825 */ /* 0x000fe200078e00ff */
[----:B------:R-:W-:Y:S02]  /*5500*/  LOP3.LUT R7, R88, UR42, R87, 0x96, !PT ;  /* 0x0000002a58077c12 */ /* 0x000fe4000f8e9657 */
[----:B------:R-:W-:Y:S01]  /*5510*/  ISETP.LE.U32.AND P0, PT, R12, UR12, PT ;  /* 0x0000000c0c007c0c */ /* 0x000fe2000bf03070 */
[----:B------:R-:W-:Y:S01]  /*5520*/  FFMA.FTZ R3, R19, UR13, -R3 ;  /* 0x0000000d13037c23 */ /* 0x000fe20008010803 */
[----:B------:R-:W-:Y:S03]  /*5530*/  LOP3.LUT R12, R7, 0xff, RZ, 0xc0, !PT ;  /* 0x000000ff070c7812 */ /* 0x000fe600078ec0ff */
[----:B------:R-:W-:Y:S01]  /*5540*/  MUFU.EX2 R209, R5 ;  /* 0x0000000500d17308 */ /* 0x000fe20000000800 */
[----:B------:R-:W-:Y:S02]  /*5550*/  PRMT R9, R86, 0x7772, RZ ;  /* 0x0000777256097816 */ /* 0x000fe400000000ff */
[----:B------:R-:W-:Y:S02]  /*5560*/  ISETP.LE.U32.AND P2, PT, R12, UR12, PT ;  /* 0x0000000c0c007c0c */ /* 0x000fe4000bf43070 */
[----:B------:R-:W-:Y:S02]  /*5570*/  ISETP.GT.U32.AND P4, PT, R9, UR12, PT ;  /* 0x0000000c09007c0c */ /* 0x000fe4000bf84070 */
[C---:B------:R-:W-:Y:S03]  /*5580*/  PRMT R9, R84.reuse, 0x7771, RZ ;  /* 0x0000777154097816 */ /* 0x040fe600000000ff */
[----:B------:R-:W4:Y:S01]  /*5590*/  MUFU.EX2 R200, R200 ;  /* 0x000000c800c87308 */ /* 0x000f220000000800 */
[----:B---3--:R-:W-:Y:S01]  /*55a0*/  PRMT R6, R84, 0x7772, RZ ;  /* 0x0000777254067816 */ /* 0x008fe200000000ff */
[----:B-1----:R-:W-:Y:S01]  /*55b0*/  @!P0 FADD.FTZ R128, -R128, -RZ ;  /* 0x800000ff80808221 */ /* 0x002fe20000010100 */
[----:B------:R-:W-:Y:S02]  /*55c0*/  LOP3.LUT R10, R10, UR44, R85, 0x96, !PT ;  /* 0x0000002c0a0a7c12 */ /* 0x000fe4000f8e9655 */
[----:B------:R-:W-:Y:S02]  /*55d0*/  ISETP.GT.U32.AND P6, PT, R9, UR12, PT ;  /* 0x0000000c09007c0c */ /* 0x000fe4000bfc4070 */
[----:B------:R-:W-:Y:S01]  /*55e0*/  ISETP.GT.U32.AND P3, PT, R6, UR12, PT ;  /* 0x0000000c06007c0c */ /* 0x000fe2000bf64070 */
[----:B------:R-:W-:Y:S01]  /*55f0*/  @!P2 FADD.FTZ R202, -R202, -RZ ;  /* 0x800000ffcacaa221 */ /* 0x000fe20000010100 */
[----:B------:R-:W-:Y:S01]  /*5600*/  SHF.R.U32.HI R6, RZ, 0x18, R10 ;  /* 0x00000018ff067819 */ /* 0x000fe2000001160a */
[----:B------:R-:W1:Y:S01]  /*5610*/  MUFU.EX2 R199, R199 ;  /* 0x000000c700c77308 */ /* 0x000e620000000800 */
[----:B------:R-:W-:Y:S02]  /*5620*/  LOP3.LUT R8, R11, R8, RZ, 0xfc, !PT ;  /* 0x000000080b087212 */ /* 0x000fe400078efcff */
[----:B------:R-:W-:Y:S02]  /*5630*/  ISETP.LE.U32.AND P2, PT, R6, UR12, PT ;  /* 0x0000000c06007c0c */ /* 0x000fe4000bf43070 */
[----:B------:R-:W-:Y:S02]  /*5640*/  PRMT R6, R10, 0x7632, R6 ;  /* 0x000076320a067816 */ /* 0x000fe40000000006 */
[----:B------:R-:W-:Y:S01]  /*5650*/  PRMT R11, R86, 0x7771, RZ ;  /* 0x00007771560b7816 */ /* 0x000fe200000000ff */
[----:B--2---:R-:W-:Y:S01]  /*5660*/  @P6 FADD.FTZ R203, -R203, -RZ ;  /* 0x800000ffcbcb6221 */ /* 0x004fe20000010100 */
[----:B------:R-:W-:Y:S01]  /*5670*/  LOP3.LUT R6, R6, 0xff, RZ, 0xc0, !PT ;  /* 0x000000ff06067812 */ /* 0x000fe200078ec0ff */
[----:B----4-:R-:W-:Y:S01]  /*5680*/  @P3 FADD.FTZ R200, -R200, -RZ ;  /* 0x800000ffc8c83221 */ /* 0x010fe20000010100 */
[----:B------:R-:W-:Y:S01]  /*5690*/  ISETP.GT.U32.AND P5, PT, R11, UR12, PT ;  /* 0x0000000c0b007c0c */ /* 0x000fe2000bfa4070 */
[----:B------:R-:W-:Y:S01]  /*56a0*/  MUFU.EX2 R207, R13 ;  /* 0x0000000d00cf7308 */ /* 0x000fe20000000800 */
[----:B------:R-:W-:Y:S02]  /*56b0*/  ISETP.LE.U32.AND P6, PT, R6, UR12, PT ;  /* 0x0000000c06007c0c */ /* 0x000fe4000bfc3070 */
[----:B------:R-:W-:Y:S01]  /*56c0*/  PRMT R11, R84, 0x7770, RZ ;  /* 0x00007770540b7816 */ /* 0x000fe200000000ff */
[----:B------:R-:W-:Y:S01]  /*56d0*/  @!P2 FADD.FTZ R201, -R201, -RZ ;  /* 0x800000ffc9c9a221 */ /* 0x000fe20000010100 */
[C---:B------:R-:W-:Y:S02]  /*56e0*/  LOP3.LUT R9, R10.reuse, 0xff, RZ, 0xc0, !PT ;  /* 0x000000ff0a097812 */ /* 0x040fe400078ec0ff */
[----:B------:R-:W-:Y:S03]  /*56f0*/  ISETP.LE.U32.AND P1, PT, R11, UR12, PT ;  /* 0x0000000c0b007c0c */ /* 0x000fe6000bf23070 */
[----:B------:R-:W-:Y:S01]  /*5700*/  MUFU.EX2 R205, R15 ;  /* 0x0000000f00cd7308 */ /* 0x000fe20000000800 */
[----:B------:R-:W-:Y:S02]  /*5710*/  LOP3.LUT R10, R10, 0xffff, RZ, 0xc0, !PT ;  /* 0x0000ffff0a0a7812 */ /* 0x000fe400078ec0ff */
[----:B------:R-:W-:Y:S02]  /*5720*/  LEA R131, R8, UR4, 0x1 ;  /* 0x0000000408837c11 */ /* 0x000fe4000f8e08ff */
[----:B------:R-:W-:Y:S01]  /*5730*/  SHF.R.U32.HI R10, RZ, 0x8, R10 ;  /* 0x00000008ff0a7819 */ /* 0x000fe2000001160a */
[----:B------:R-:W-:Y:S01]  /*5740*/  @!P6 FADD.FTZ R208, -R208, -RZ ;  /* 0x800000ffd0d0e221 */ /* 0x000fe20000010100 */
[----:B------:R-:W-:Y:S03]  /*5750*/  PRMT R84, R84, 0x7773, RZ ;  /* 0x0000777354547816 */ /* 0x000fe600000000ff */
[----:B------:R-:W-:Y:S01]  /*5760*/  MUFU.EX2 R206, R14 ;  /* 0x0000000e00ce7308 */ /* 0x000fe20000000800 */
[----:B------:R-:W-:Y:S01]  /*5770*/  LOP3.LUT R10, R10, 0xffff, RZ, 0xc0, !PT ;  /* 0x0000ffff0a0a7812 */ /* 0x000fe200078ec0ff */
[----:B------:R-:W-:Y:S01]  /*5780*/  VIADD R212, R131, 0x2a020 ;  /* 0x0002a02083d47836 */ /* 0x000fe20000000000 */
[----:B------:R-:W-:Y:S01]  /*5790*/  F2FP.RELU.BF16.F32.PACK_AB R6, R201, R208 ;  /* 0x000000d0c906723e */ /* 0x000fe200000018ff */
[----:B------:R-:W-:Y:S01]  /*57a0*/  @!P1 FADD.FTZ R204, -R204, -RZ ;  /* 0x800000ffcccc9221 */ /* 0x000fe20000010100 */
[----:B------:R-:W-:Y:S01]  /*57b0*/  ISETP.LE.U32.AND P1, PT, R9, UR12, PT ;  /* 0x0000000c09007c0c */ /* 0x000fe2000bf23070 */
[----:B------:R-:W-:Y:S01]  /*57c0*/  VIADD R211, R131, 0x2a000 ;  /* 0x0002a00083d37836 */ /* 0x000fe20000000000 */
[----:B------:R-:W-:Y:S01]  /*57d0*/  ISETP.LE.U32.AND P2, PT, R10, UR12, PT ;  /* 0x0000000c0a007c0c */ /* 0x000fe2000bf43070 */
[----:B------:R2:W-:Y:S01]  /*57e0*/  STS [R131+0x2a400], R6 ;  /* 0x02a4000683007388 */ /* 0x0005e20000000800 */
[----:B------:R-:W-:Y:S01]  /*57f0*/  ISETP.GT.U32.AND P0, PT, R84, UR12, PT ;  /* 0x0000000c54007c0c */ /* 0x000fe2000bf04070 */
[----:B------:R-:W3:Y:S01]  /*5800*/  MUFU.EX2 R198, R17 ;  /* 0x0000001100c67308 */ /* 0x000ee20000000800 */
[----:B------:R-:W-:Y:S02]  /*5810*/  LOP3.LUT P6, RZ, R226, 0x4, RZ, 0xc0, !PT ;  /* 0x00000004e2ff7812 */ /* 0x000fe400078cc0ff */
[----:B------:R-:W-:Y:S02]  /*5820*/  LOP3.LUT R5, R7, 0xffff, RZ, 0xc0, !PT ;  /* 0x0000ffff07057812 */ /* 0x000fe400078ec0ff */
[----:B------:R-:W-:Y:S02]  /*5830*/  PRMT R4, R86, 0x7773, RZ ;  /* 0x0000777356047816 */ /* 0x000fe400000000ff */
[----:B------:R-:W-:Y:S01]  /*5840*/  SEL R130, R130, 0xfffffff0, !P6 ;  /* 0xfffffff082827807 */ /* 0x000fe20007000000 */
[----:B------:R-:W-:Y:S01]  /*5850*/  @!P1 FADD.FTZ R210, -R210, -RZ ;  /* 0x800000ffd2d29221 */ /* 0x000fe20000010100 */
[----:B------:R-:W-:Y:S01]  /*5860*/  SHF.R.U32.HI R5, RZ, 0x8, R5 ;  /* 0x00000008ff057819 */ /* 0x000fe20000011605 */
[----:B------:R-:W-:Y:S01]  /*5870*/  @!P2 FADD.FTZ R209, -R209, -RZ ;  /* 0x800000ffd1d1a221 */ /* 0x000fe20000010100 */
[----:B------:R-:W-:Y:S01]  /*5880*/  ISETP.GT.U32.AND P3, PT, R4, UR12, PT ;  /* 0x0000000c04007c0c */ /* 0x000fe2000bf64070 */
[----:B-1----:R-:W-:Y:S01]  /*5890*/  @P0 FADD.FTZ R199, -R199, -RZ ;  /* 0x800000ffc7c70221 */ /* 0x002fe20000010100 */
[--C-:B------:R-:W-:Y:S01]  /*58a0*/  SHF.R.U32.HI R4, RZ, 0x18, R7.reuse ;  /* 0x00000018ff047819 */ /* 0x100fe20000011607 */
[----:B------:R-:W-:Y:S01]  /*58b0*/  IMAD.IADD R129, R131, 0x1, R130 ;  /* 0x0000000183817824 */ /* 0x000fe200078e0282 */
[----:B------:R-:W-:Y:S01]  /*58c0*/  F2FP.RELU.BF16.F32.PACK_AB R10, R209, R210 ;  /* 0x000000d2d10a723e */ /* 0x000fe200000018ff */
[----:B------:R-:W1:Y:S01]  /*58d0*/  MUFU.EX2 R197, R18 ;  /* 0x0000001200c57308 */ /* 0x000e620000000800 */
[----:B------:R-:W-:Y:S01]  /*58e0*/  LOP3.LUT R5, R5, 0xffff, RZ, 0xc0, !PT ;  /* 0x0000ffff05057812 */ /* 0x000fe200078ec0ff */
[----:B---3--:R-:W-:Y:S01]  /*58f0*/  @P5 FADD.FTZ R198, -R198, -RZ ;  /* 0x800000ffc6c65221 */ /* 0x008fe20000010100 */
[----:B------:R-:W-:Y:S01]  /*5900*/  ISETP.LE.U32.AND P1, PT, R4, UR12, PT ;  /* 0x0000000c04007c0c */ /* 0x000fe2000bf23070 */
[----:B------:R-:W-:Y:S01]  /*5910*/  STS [R131+0x2a000], R10 ;  /* 0x02a0000a83007388 */ /* 0x000fe20000000800 */
[----:B------:R-:W-:Y:S01]  /*5920*/  ISETP.LE.U32.AND P0, PT, R5, UR12, PT ;  /* 0x0000000c05007c0c */ /* 0x000fe2000bf03070 */
[----:B------:R-:W-:Y:S01]  /*5930*/  IMAD.MOV.U32 R5, RZ, RZ, R212 ;  /* 0x000000ffff057224 */ /* 0x000fe200078e00d4 */
[----:B--2---:R-:W-:Y:S03]  /*5940*/  F2FP.RELU.BF16.F32.PACK_AB R6, R199, R200 ;  /* 0x000000c8c706723e */ /* 0x004fe600000018ff */
[----:B------:R-:W2:Y:S01]  /*5950*/  MUFU.EX2 R196, R3 ;  /* 0x0000000300c47308 */ /* 0x000ea20000000800 */
[----:B------:R-:W-:Y:S02]  /*5960*/  F2FP.RELU.BF16.F32.PACK_AB R4, R203, R204 ;  /* 0x000000cccb04723e */ /* 0x000fe400000018ff */
[----:B------:R-:W-:Y:S01]  /*5970*/  PRMT R7, R7, 0x7632, R7 ;  /* 0x0000763207077816 */ /* 0x000fe20000000007 */
[----:B------:R3:W-:Y:S01]  /*5980*/  STS [R129+0x2a400], R6 ;  /* 0x02a4000681007388 */ /* 0x0007e20000000800 */
[----:B------:R-:W-:Y:S02]  /*5990*/  LOP3.LUT R116, R121, 0x8, R116, 0x78, !PT ;  /* 0x0000000879747812 */ /* 0x000fe400078e7874 */
[----:B------:R-:W-:Y:S01]  /*59a0*/  LOP3.LUT R7, R7, 0xff, RZ, 0xc0, !PT ;  /* 0x000000ff07077812 */ /* 0x000fe200078ec0ff */
[----:B------:R4:W-:Y:S01]  /*59b0*/  STS [R129+0x2a000], R4 ;  /* 0x02a0000481007388 */ /* 0x0009e20000000800 */
[----:B------:R-:W-:Y:S01]  /*59c0*/  @!P1 FADD.FTZ R205, -R205, -RZ ;  /* 0x800000ffcdcd9221 */ /* 0x000fe20000010100 */
[----:B------:R-:W-:Y:S01]  /*59d0*/  @!P0 FADD.FTZ R207, -R207, -RZ ;  /* 0x800000ffcfcf8221 */ /* 0x000fe20000010100 */
[----:B------:R-:W-:Y:S01]  /*59e0*/  ISETP.LE.U32.AND P2, PT, R7, UR12, PT ;  /* 0x0000000c07007c0c */ /* 0x000fe2000bf43070 */
[----:B-1----:R-:W-:Y:S01]  /*59f0*/  @P4 FADD.FTZ R197, -R197, -RZ ;  /* 0x800000ffc5c54221 */ /* 0x002fe20000010100 */
[----:B------:R-:W-:Y:S02]  /*5a00*/  LOP3.LUT P0, RZ, R226, 0x8, RZ, 0xc0, !PT ;  /* 0x00000008e2ff7812 */ /* 0x000fe4000780c0ff */
[----:B------:R-:W-:Y:S01]  /*5a10*/  F2FP.RELU.BF16.F32.PACK_AB R8, R207, R202 ;  /* 0x000000cacf08723e */ /* 0x000fe200000018ff */
[----:B--2---:R-:W-:Y:S01]  /*5a20*/  @P3 FADD.FTZ R196, -R196, -RZ ;  /* 0x800000ffc4c43221 */ /* 0x004fe20000010100 */
[----:B------:R-:W-:Y:S02]  /*5a30*/  LOP3.LUT R3, R117, 0xc00, R118, 0xf8, !PT ;  /* 0x00000c0075037812 */ /* 0x000fe400078ef876 */
[----:B------:R-:W-:Y:S02]  /*5a40*/  F2FP.RELU.BF16.F32.PACK_AB R13, R198, R128 ;  /* 0x00000080c60d723e */ /* 0x000fe400000018ff */
[----:B------:R-:W-:Y:S03]  /*5a50*/  F2FP.RELU.BF16.F32.PACK_AB R7, R196, R197 ;  /* 0x000000c5c407723e */ /* 0x000fe600000018ff */
[----:B------:R-:W-:Y:S01]  /*5a60*/  @!P2 FADD.FTZ R206, -R206, -RZ ;  /* 0x800000ffcecea221 */ /* 0x000fe20000010100 */
[----:B------:R-:W-:Y:S01]  /*5a70*/  LOP3.LUT R3, R3, R116, RZ, 0xfc, !PT ;  /* 0x0000007403037212 */ /* 0x000fe200078efcff */
[C---:B------:R-:W-:Y:S01]  /*5a80*/  @P0 VIADD R5, R211.reuse, 0xffffffe0 ;  /* 0xffffffe0d3050836 */ /* 0x040fe20000000000 */
[----:B------:R-:W-:Y:S01]  /*5a90*/  LEA R222, R222, UR4, 0x1 ;  /* 0x00000004dede7c11 */ /* 0x000fe2000f8e08ff */
[----:B------:R-:W-:Y:S01]  /*5aa0*/  @P0 VIADD R212, R211, 0xffffffe0 ;  /* 0xffffffe0d3d40836 */ /* 0x000fe20000000000 */
[----:B---3--:R-:W-:Y:S02]  /*5ab0*/  F2FP.RELU.BF16.F32.PACK_AB R6, R205, R206 ;  /* 0x000000cecd06723e */ /* 0x008fe400000018ff */
[----:B------:R-:W-:Y:S01]  /*5ac0*/  STS [R5], R8 ;  /* 0x0000000805007388 */ /* 0x000fe20000000800 */
[----:B------:R-:W-:Y:S01]  /*5ad0*/  LEA R126, R3, UR4, 0x1 ;  /* 0x00000004037e7c11 */ /* 0x000fe2000f8e08ff */
[----:B----4-:R-:W-:Y:S01]  /*5ae0*/  IMAD.IADD R4, R130, 0x1, R5 ;  /* 0x0000000182047824 */ /* 0x010fe200078e0205 */
[----:B------:R-:W-:Y:S01]  /*5af0*/  LOP3.LUT P1, RZ, R226, 0x2, RZ, 0xc0, !PT ;  /* 0x00000002e2ff7812 */ /* 0x000fe2000782c0ff */
[----:B------:R-:W-:Y:S01]  /*5b00*/  STS [R5+0x400], R6 ;  /* 0x0004000605007388 */ /* 0x000fe20000000800 */
[----:B------:R-:W-:Y:S02]  /*5b10*/  SEL R225, R225, 0xffffffc0, !P6 ;  /* 0xffffffc0e1e17807 */ /* 0x000fe40007000000 */
[----:B------:R-:W-:Y:S01]  /*5b20*/  SEL R223, R223, 0xffffffe0, !P1 ;  /* 0xffffffe0dfdf7807 */ /* 0x000fe20004800000 */
[----:B------:R-:W-:Y:S01]  /*5b30*/  STS [R4], R13 ;  /* 0x0000000d04007388 */ /* 0x000fe20000000800 */
[----:B------:R-:W-:Y:S01]  /*5b40*/  SHF.R.U32.HI R228, RZ, 0x1, R226 ;  /* 0x00000001ffe47819 */ /* 0x000fe200000116e2 */
[----:B------:R-:W-:Y:S01]  /*5b50*/  IMAD.IADD R124, R126, 0x1, R225 ;  /* 0x000000017e7c7824 */ /* 0x000fe200078e02e1 */
[----:B------:R-:W-:Y:S01]  /*5b60*/  LOP3.LUT R120, R120, 0x20, RZ, 0xc0, !PT ;  /* 0x0000002078787812 */ /* 0x000fe200078ec0ff */
[----:B------:R-:W-:Y:S01]  /*5b70*/  STS [R4+0x400], R7 ;  /* 0x0004000704007388 */ /* 0x000fe20000000800 */
[----:B------:R-:W-:Y:S01]  /*5b80*/  IMAD.IADD R123, R126, 0x1, R223 ;  /* 0x000000017e7b7824 */ /* 0x000fe200078e02df */
[----:B------:R-:W-:Y:S01]  /*5b90*/  FSETP.GE.FTZ.AND P2, PT, R209, RZ, PT ;  /* 0x000000ffd100720b */ /* 0x000fe20003f56000 */
[--C-:B------:R-:W-:Y:S01]  /*5ba0*/  IMAD.IADD R221, R223, 0x1, R222.reuse ;  /* 0x00000001dfdd7824 */ /* 0x100fe200078e02de */
[----:B------:R-:W-:Y:S01]  /*5bb0*/  LDSM.16.M88.4 R16, [R126+0x10000] ;  /* 0x010000007e10783b */ /* 0x000fe20000000200 */
[----:B------:R-:W-:Y:S01]  /*5bc0*/  IMAD.IADD R220, R225, 0x1, R222 ;  /* 0x00000001e1dc7824 */ /* 0x000fe200078e02de */
[----:B------:R-:W-:Y:S01]  /*5bd0*/  FSETP.GE.FTZ.AND P0, PT, R201, RZ, PT ;  /* 0x000000ffc900720b */ /* 0x000fe20003f16000 */
[C---:B------:R-:W-:Y:S01]  /*5be0*/  IMAD.IADD R122, R223.reuse, 0x1, R124 ;  /* 0x00000001df7a7824 */ /* 0x040fe200078e027c */
[----:B------:R-:W-:Y:S01]  /*5bf0*/  FSETP.GE.FTZ.AND P3, PT, R210, RZ, PT ;  /* 0x000000ffd200720b */ /* 0x000fe20003f76000 */
[----:B------:R-:W-:Y:S01]  /*5c00*/  IMAD.IADD R3, R223, 0x1, R220 ;  /* 0x00000001df037824 */ /* 0x000fe200078e02dc */
[----:B------:R-:W-:Y:S02]  /*5c10*/  FSETP.GE.FTZ.AND P1, PT, R208, RZ, PT ;  /* 0x000000ffd000720b */ /* 0x000fe40003f36000 */
[----:B------:R-:W1:Y:S01]  /*5c20*/  LDSM.16.M88.4 R8, [R222+0x20000] ;  /* 0x02000000de08783b */ /* 0x000e620000000200 */
[----:B------:R-:W-:Y:S04]  /*5c30*/  LOP3.LUT R246, R224, 0x38, RZ, 0xc0, !PT ;  /* 0x00000038e0f67812 */ /* 0x000fe800078ec0ff */
[C---:B------:R-:W-:Y:S02]  /*5c40*/  LOP3.LUT R249, R246.reuse, 0x40, RZ, 0xfc, !PT ;  /* 0x00000040f6f97812 */ /* 0x040fe400078efcff */
[C---:B------:R-:W-:Y:S01]  /*5c50*/  LOP3.LUT R248, R246.reuse, 0x80, RZ, 0xfc, !PT ;  /* 0x00000080f6f87812 */ /* 0x040fe200078efcff */
[----:B------:R-:W2:Y:S01]  /*5c60*/  LDSM.16.M88.4 R84, [R222+0x20800] ;  /* 0x02080000de54783b */ /* 0x000ea20000000200 */
[----:B------:R-:W-:Y:S07]  /*5c70*/  LOP3.LUT R247, R246, 0xc0, RZ, 0xfc, !PT ;  /* 0x000000c0f6f77812 */ /* 0x000fee00078efcff */
        /* <DEDUP_REMOVED lines=108> */
[----:B------:R-:W-:Y:S02]  /*6340*/  SHF.R.U32.HI R85, RZ, 0x3, R226 ;  /* 0x00000003ff557819 */ /* 0x000fe400000116e2 */
[----:B------:R-:W-:Y:S01]  /*6350*/  LOP3.LUT R227, R84, R121, RZ, 0x3c, !PT ;  /* 0x0000007954e37212 */ /* 0x000fe200078e3cff */
[C---:B------:R-:W-:Y:S03]  /*6360*/  HMMA.16816.F32.BF16 R8, R88.reuse, R102, R8 ;  /* 0x000000665808723c */ /* 0x040fe60000041808 */
[----:B------:R-:W-:Y:S02]  /*6370*/  LOP3.LUT R84, R120, 0x18, R85, 0xf8, !PT ;  /* 0x0000001878547812 */ /* 0x000fe400078ef855 */
[----:B------:R-:W-:Y:S02]  /*6380*/  LOP3.LUT R227, R227, 0x200, R118, 0xf8, !PT ;  /* 0x00000200e3e37812 */ /* 0x000fe400078ef876 */
[----:B------:R-:W-:Y:S01]  /*6390*/  LOP3.LUT R85, R84, 0x1c0, R119, 0xf8, !PT ;  /* 0x000001c054557812 */ /* 0x000fe200078ef877 */
[C---:B---3--:R-:W-:Y:S03]  /*63a0*/  HMMA.16816.F32.BF16 R12, R88.reuse, R92, R12 ;  /* 0x0000005c580c723c */ /* 0x048fe6000004180c */
[----:B------:R-:W-:Y:S01]  /*63b0*/  LOP3.LUT R84, R85, 0x38, R224, 0x78, !PT ;  /* 0x0000003855547812 */ /* 0x000fe200078e78e0 */
[----:B-----5:R-:W-:Y:S01]  /*63c0*/  FADD.FTZ R86, -R125, R7 ;  /* 0x000000077d567221 */ /* 0x020fe20000010100 */
[----:B------:R-:W-:Y:S01]  /*63d0*/  LEA R227, R227, UR4, 0x1 ;  /* 0x00000004e3e37c11 */ /* 0x000fe2000f8e08ff */
[C---:B------:R-:W-:Y:S01]  /*63e0*/  FADD.FTZ R4, -R127.reuse, R4 ;  /* 0x000000047f047221 */ /* 0x040fe20000010100 */
[----:B------:R-:W-:Y:S01]  /*63f0*/  LOP3.LUT R229, R84, 0x200, R119, 0xf8, !PT ;  /* 0x0000020054e57812 */ /* 0x000fe200078ef877 */
[----:B------:R-:W-:Y:S01]  /*6400*/  FADD.FTZ R84, -R127, R5 ;  /* 0x000000057f547221 */ /* 0x000fe20000010100 */
[----:B------:R-:W-:Y:S01]  /*6410*/  FSEL R86, R86, R125, P0 ;  /* 0x0000007d56567208 */ /* 0x000fe20000000000 */
[----:B------:R-:W-:Y:S01]  /*6420*/  VIADD R85, R227, 0x2a000 ;  /* 0x0002a000e3557836 */ /* 0x000fe20000000000 */
[----:B------:R-:W-:Y:S01]  /*6430*/  FSETP.GE.FTZ.AND P0, PT, R199, RZ, PT ;  /* 0x000000ffc700720b */ /* 0x000fe20003f16000 */
[----:B------:R-:W-:Y:S01]  /*6440*/  FADD.FTZ R6, -R125, R6 ;  /* 0x000000067d067221 */ /* 0x000fe20000010100 */
[-C--:B------:R-:W-:Y:S01]  /*6450*/  FSEL R84, R84, R127.reuse, P2 ;  /* 0x0000007f54547208 */ /* 0x080fe20001000000 */
[----:B------:R-:W-:Y:S03]  /*6460*/  HMMA.16816.F32.BF16 R16, R88, R94, R16 ;  /* 0x0000005e5810723c */ /* 0x000fe60000041810 */
[----:B------:R-:W-:Y:S01]  /*6470*/  FSETP.GE.FTZ.AND P2, PT, R203, RZ, PT ;  /* 0x000000ffcb00720b */ /* 0x000fe20003f56000 */
[----:B------:R-:W-:Y:S01]  /*6480*/  FADD.FTZ R92, -R127, R9 ;  /* 0x000000097f5c7221 */ /* 0x000fe20000010100 */
[----:B------:R-:W-:Y:S01]  /*6490*/  FSEL R5, R4, R127, P3 ;  /* 0x0000007f04057208 */ /* 0x000fe20001800000 */
[----:B------:R-:W-:Y:S01]  /*64a0*/  FADD.FTZ R96, -R125, R11 ;  /* 0x0000000b7d607221 */ /* 0x000fe20000010100 */
[----:B------:R-:W-:Y:S01]  /*64b0*/  FSEL R7, R6, R125, P1 ;  /* 0x0000007d06077208 */ /* 0x000fe20000800000 */
        /* <DEDUP_REMOVED lines=8> */
[----:B------:R-:W-:Y:S01]  /*6540*/  FMUL.FTZ R5, R210, R5 ;  /* 0x00000005d2057220 */ /* 0x000fe20000410000 */
[----:B------:R-:W-:Y:S01]  /*6550*/  FSETP.GE.FTZ.AND P3, PT, R204, RZ, PT ;  /* 0x000000ffcc00720b */ /* 0x000fe20003f76000 */
[----:B------:R-:W-:Y:S01]  /*6560*/  FMUL.FTZ R84, R209, R84 ;  /* 0x00000054d1547220 */ /* 0x000fe20000410000 */
[----:B------:R-:W-:Y:S01]  /*6570*/  FSETP.GE.FTZ.AND P1, PT, R200, RZ, PT ;  /* 0x000000ffc800720b */ /* 0x000fe20003f36000 */
[----:B------:R-:W-:Y:S01]  /*6580*/  FMUL.FTZ R7, R208, R7 ;  /* 0x00000007d0077220 */ /* 0x000fe20000410000 */
[----:B------:R-:W-:Y:S01]  /*6590*/  FSEL R4, R4, R127, P2 ;  /* 0x0000007f04047208 */ /* 0x000fe20001000000 */
[----:B------:R-:W-:Y:S01]  /*65a0*/  FMUL.FTZ R86, R201, R86 ;  /* 0x00000056c9567220 */ /* 0x000fe20000410000 */
[----:B------:R-:W-:Y:S01]  /*65b0*/  FSEL R6, R6, R125, P0 ;  /* 0x0000007d06067208 */ /* 0x000fe20000000000 */
[----:B------:R-:W-:Y:S01]  /*65c0*/  FADD.FTZ R12, -R127, R12 ;  /* 0x0000000c7f0c7221 */ /* 0x000fe20000010100 */
[----:B------:R-:W-:Y:S01]  /*65d0*/  FSETP.GE.FTZ.AND P2, PT, R198, RZ, PT ;  /* 0x000000ffc600720b */ /* 0x000fe20003f56000 */
[----:B------:R-:W-:Y:S01]  /*65e0*/  FADD.FTZ R14, -R125, R14 ;  /* 0x0000000e7d0e7221 */ /* 0x000fe20000010100 */
[----:B------:R-:W-:Y:S01]  /*65f0*/  FSETP.GE.FTZ.AND P0, PT, R196, RZ, PT ;  /* 0x000000ffc400720b */ /* 0x000fe20003f16000 */
[----:B------:R-:W-:Y:S01]  /*6600*/  FMUL.FTZ R207, R207, R4 ;  /* 0x00000004cfcf7220 */ /* 0x000fe20000410000 */
        /* <DEDUP_REMOVED lines=8> */
[----:B------:R-:W-:Y:S01]  /*6690*/  F2FP.BF16.F32.PACK_AB R84, R84, R5 ;  /* 0x000000055454723e */ /* 0x000fe200000010ff */
[----:B------:R-:W-:Y:S01]  /*66a0*/  FMUL.FTZ R11, R200, R11 ;  /* 0x0000000bc80b7220 */ /* 0x000fe20000410000 */
[----:B------:R-:W-:Y:S01]  /*66b0*/  F2FP.BF16.F32.PACK_AB R86, R86, R7 ;  /* 0x000000075656723e */ /* 0x000fe200000010ff */
[----:B------:R-:W-:Y:S01]  /*66c0*/  FMUL.FTZ R96, R199, R96 ;  /* 0x00000060c7607220 */ /* 0x000fe20000410000 */
[----:B------:R-:W-:Y:S01]  /*66d0*/  FSEL R5, R12, R127, P3 ;  /* 0x0000007f0c057208 */ /* 0x000fe20001800000 */
[----:B------:R-:W-:Y:S01]  /*66e0*/  VIADD R112, R227, 0x2a040 ;  /* 0x0002a040e3707836 */ /* 0x000fe20000000000 */
[----:B------:R-:W-:Y:S01]  /*66f0*/  FSEL R7, R14, R125, P1 ;  /* 0x0000007d0e077208 */ /* 0x000fe20000800000 */
[----:B------:R-:W-:Y:S01]  /*6700*/  @P6 VIADD R112, R85, 0xffffffc0 ;  /* 0xffffffc055706836 */ /* 0x000fe20000000000 */
[----:B------:R-:W-:Y:S01]  /*6710*/  FSETP.GE.FTZ.AND P3, PT, R128, RZ, PT ;  /* 0x000000ff8000720b */ /* 0x000fe20003f76000 */
[----:B------:R-:W-:Y:S01]  /*6720*/  FMUL.FTZ R202, R202, R5 ;  /* 0x00000005caca7220 */ /* 0x000fe20000410000 */
[----:B------:R-:W-:Y:S01]  /*6730*/  FSETP.GE.FTZ.AND P1, PT, R197, RZ, PT ;  /* 0x000000ffc500720b */ /* 0x000fe20003f36000 */
[----:B------:R-:W-:Y:S01]  /*6740*/  FMUL.FTZ R7, R206, R7 ;  /* 0x00000007ce077220 */ /* 0x000fe20000410000 */
[----:B------:R-:W-:Y:S01]  /*6750*/  FSEL R5, R16, R127, P3 ;  /* 0x0000007f10057208 */ /* 0x000fe20001800000 */
[----:B------:R-:W-:Y:S01]  /*6760*/  FMUL.FTZ R6, R205, R6 ;  /* 0x00000006cd067220 */ /* 0x000fe20000410000 */
[----:B------:R-:W-:Y:S01]  /*6770*/  FSEL R4, R4, R125, P1 ;  /* 0x0000007d04047208 */ /* 0x000fe20000800000 */
[----:B------:R-:W-:Y:S01]  /*6780*/  @P2 FADD.FTZ R127, -R127, R17 ;  /* 0x000000117f7f2221 */ /* 0x000fe20000010100 */
[----:B------:R-:W-:Y:S01]  /*6790*/  F2FP.BF16.F32.PACK_AB R92, R92, R9 ;  /* 0x000000095c5c723e */ /* 0x000fe200000010ff */
[----:B------:R-:W-:Y:S01]  /*67a0*/  @P0 FADD.FTZ R125, -R125, R19 ;  /* 0x000000137d7d0221 */ /* 0x000fe20000010100 */
        /* <DEDUP_REMOVED lines=71> */
.L_x_2385:
        /* <DEDUP_REMOVED lines=174> */
.L_x_2386:
        /* <DEDUP_REMOVED lines=11> */
[----:B------:R-:W-:Y:S02]  /*77b0*/  @UP0 UIADD3 UR16, UP1, UPT, UR16, -0x100, URZ ;  /* 0xffffff0010100890 */ /* 0x000fe4000ff3e0ff */
[----:B------:R-:W2:Y:S01]  /*77c0*/  LDSM.16.M88.4 R128, [R230+0x28000] ;  /* 0x02800000e680783b */ /* 0x000ea20000000200 */
[C---:B------:R-:W-:Y:S01]  /*77d0*/  IMAD.IADD R108, R223.reuse, 0x1, R230 ;  /* 0x00000001df6c7824 */ /* 0x040fe200078e02e6 */
[----:B------:R-:W-:Y:S02]  /*77e0*/  ULOP3.LUT UR15, UR45, 0x1, URZ, 0xc0, !UPT ;  /* 0x000000012d0f7892 */ /* 0x000fe4000f8ec0ff */
[----:B------:R-:W1:Y:S01]  /*77f0*/  LDSM.16.M88.4 R124, [R230+0x29000] ;  /* 0x02900000e67c783b */ /* 0x000e620000000200 */
[----:B------:R-:W-:Y:S02]  /*7800*/  @UP0 UIADD3.X UR17, UPT, UPT, UR17, -0x1, URZ, UP1, !UPT ;  /* 0xffffffff11110890 */ /* 0x000fe40008ffe4ff */
[----:B------:R-:W-:Y:S01]  /*7810*/  UISETP.NE.U32.AND UP1, UPT, UR15, 0x1, UPT ;  /* 0x000000010f00788c */ /* 0x000fe2000bf25070 */
[----:B------:R-:W3:Y:S04]  /*7820*/  LDSM.16.MT88.4 R196, [R229+0x1e000] ;  /* 0x01e00000e5c4783b */ /* 0x000ee80000004200 */
[----:B------:R-:W-:Y:S01]  /*7830*/  LDSM.16.M88.4 R200, [R108+0x28000] ;  /* 0x028000006cc8783b */ /* 0x000fe20000000200 */
[----:B------:R-:W-:Y:S03]  /*7840*/  PLOP3.LUT P5, PT, PT, PT, UP1, 0x80, 0x8 ;  /* 0x000000000008781c */ /* 0x000fe60003faf018 */
[----:B------:R4:W-:Y:S04]  /*7850*/  LDSM.16.M88.4 R208, [R108+0x29000] ;  /* 0x029000006cd0783b */ /* 0x0009e80000000200 */
[----:B------:R-:W3:Y:S04]  /*7860*/  LDSM.16.MT88.4 R204, [R229+0x18800] ;  /* 0x01880000e5cc783b */ /* 0x000ee80000004200 */
[----:B------:R-:W-:Y:S04]  /*7870*/  LDSM.16.MT88.4 R212, [R229+0x1c800] ;  /* 0x01c80000e5d4783b */ /* 0x000fe80000004200 */
[----:B------:R-:W-:Y:S04]  /*7880*/  LDSM.16.MT88.4 R216, [R229+0x1e800] ;  /* 0x01e80000e5d8783b */ /* 0x000fe80000004200 */
        /* <DEDUP_REMOVED lines=13> */
[-C--:B---3--:R-:W-:Y:S08]  /*7960*/  HMMA.16816.F32.BF16 R116, R128, R196.reuse, RZ ;  /* 0x000000c48074723c */ /* 0x088ff000000418ff */
        /* <DEDUP_REMOVED lines=8> */
[----:B------:R-:W-:Y:S07]  /*79f0*/  LDSM.16.MT88.4 R204, [R229+0x19000] ;  /* 0x01900000e5cc783b */ /* 0x000fee0000004200 */
[-C--:B-1----:R-:W-:Y:S08]  /*7a00*/  HMMA.16816.F32.BF16 R84, R200, R196.reuse, R84 ;  /* 0x000000c4c854723c */ /* 0x082ff00000041854 */
[C---:B------:R-:W-:Y:S04]  /*7a10*/  HMMA.16816.F32.BF16 R88, R208.reuse, R196, R88 ;  /* 0x000000c4d058723c */ /* 0x040fe80000041858 */
[C---:B------:R-:W-:Y:S02]  /*7a20*/  VIADD R196, R230.reuse, 0x28000 ;  /* 0x00028000e6c47836 */ /* 0x040fe40000000000 */
[----:B------:R-:W-:Y:S02]  /*7a30*/  VIADD R230, R230, 0x28040 ;  /* 0x00028040e6e67836 */ /* 0x000fe40000000000 */
[-C--:B------:R-:W-:Y:S03]  /*7a40*/  HMMA.16816.F32.BF16 R92, R208, R198.reuse, R92 ;  /* 0x000000c6d05c723c */ /* 0x080fe6000004185c */
[----:B------:R-:W-:Y:S05]  /*7a50*/  @P6 VIADD R230, R196, 0xffffffc0 ;  /* 0xffffffc0c4e66836 */ /* 0x000fea0000000000 */
[C---:B------:R-:W-:Y:S01]  /*7a60*/  HMMA.16816.F32.BF16 R96, R200.reuse, R198, R96 ;  /* 0x000000c6c860723c */ /* 0x040fe20000041860 */
[----:B------:R-:W1:Y:S07]  /*7a70*/  LDSM.16.M88.4 R196, [R230] ;  /* 0x00000000e6c4783b */ /* 0x000e6e0000000200 */
        /* <DEDUP_REMOVED lines=12> */
[----:B------:R-:W2:Y:S03]  /*7b40*/  LDSM.16.MT88.4 R216, [R229+0x1f000] ;  /* 0x01f00000e5d8783b */ /* 0x000ea60000004200 */
[-C--:B-1----:R-:W-:Y:S08]  /*7b50*/  HMMA.16816.F32.BF16 R4, R196, R204.reuse, R4 ;  /* 0x000000ccc404723c */ /* 0x082ff00000041804 */
[C---:B---3--:R-:W-:Y:S08]  /*7b60*/  HMMA.16816.F32.BF16 R8, R212.reuse, R204, R8 ;  /* 0x000000ccd408723c */ /* 0x048ff00000041808 */
[-C--:B------:R-:W-:Y:S08]  /*7b70*/  HMMA.16816.F32.BF16 R12, R212, R206.reuse, R12 ;  /* 0x000000ced40c723c */ /* 0x080ff0000004180c */
[C---:B------:R-:W-:Y:S01]  /*7b80*/  HMMA.16816.F32.BF16 R16, R196.reuse, R206, R16 ;  /* 0x000000cec410723c */ /* 0x040fe20000041810 */
[----:B------:R-:W-:Y:S07]  /*7b90*/  LDSM.16.MT88.4 R204, [R229+0x19800] ;  /* 0x01980000e5cc783b */ /* 0x000fee0000004200 */
[-C--:B----4-:R-:W-:Y:S08]  /*7ba0*/  HMMA.16816.F32.BF16 R84, R196, R208.reuse, R84 ;  /* 0x000000d0c454723c */ /* 0x090ff00000041854 */
[C---:B------:R-:W-:Y:S08]  /*7bb0*/  HMMA.16816.F32.BF16 R88, R212.reuse, R208, R88 ;  /* 0x000000d0d458723c */ /* 0x040ff00000041858 */
[-C--:B------:R-:W-:Y:S08]  /*7bc0*/  HMMA.16816.F32.BF16 R92, R212, R210.reuse, R92 ;  /* 0x000000d2d45c723c */ /* 0x080ff0000004185c */
[C---:B------:R-:W-:Y:S01]  /*7bd0*/  HMMA.16816.F32.BF16 R96, R196.reuse, R210, R96 ;  /* 0x000000d2c460723c */ /* 0x040fe20000041860 */
[----:B------:R-:W-:Y:S07]  /*7be0*/  LDSM.16.M88.4 R208, [R230+0x1000] ;  /* 0x00100000e6d0783b */ /* 0x000fee0000000200 */
[-C--:B--2---:R-:W-:Y:S08]  /*7bf0*/  HMMA.16816.F32.BF16 R100, R196, R200.reuse, R100 ;  /* 0x000000c8c464723c */ /* 0x084ff00000041864 */
[C---:B------:R-:W-:Y:S08]  /*7c00*/  HMMA.16816.F32.BF16 R104, R212.reuse, R200, R104 ;  /* 0x000000c8d468723c */ /* 0x040ff00000041868 */
[-C--:B------:R-:W-:Y:S08]  /*7c10*/  HMMA.16816.F32.BF16 R108, R212, R202.reuse, R108 ;  /* 0x000000cad46c723c */ /* 0x080ff0000004186c */
[C---:B------:R-:W-:Y:S01]  /*7c20*/  HMMA.16816.F32.BF16 R112, R196.reuse, R202, R112 ;  /* 0x000000cac470723c */ /* 0x040fe20000041870 */
[----:B------:R-:W1:Y:S07]  /*7c30*/  LDSM.16.M88.4 R200, [R230] ;  /* 0x00000000e6c8783b */ /* 0x000e6e0000000200 */
[-C--:B------:R-:W-:Y:S08]  /*7c40*/  HMMA.16816.F32.BF16 R116, R196, R216.reuse, R116 ;  /* 0x000000d8c474723c */ /* 0x080ff00000041874 */
[C---:B------:R-:W-:Y:S01]  /*7c50*/  HMMA.16816.F32.BF16 R120, R212.reuse, R216, R120 ;  /* 0x000000d8d478723c */ /* 0x040fe20000041878 */
[----:B------:R-:W-:Y:S05]  /*7c60*/  IMAD.U32 R217, RZ, RZ, UR49 ;  /* 0x00000031ffd97e24 */ /* 0x000fea000f8e00ff */
[----:B------:R-:W-:Y:S02]  /*7c70*/  LEA R216, P0, R217, R240, 0x2 ;  /* 0x000000f0d9d87211 */ /* 0x000fe400078010ff */
[-C--:B------:R-:W-:Y:S01]  /*7c80*/  HMMA.16816.F32.BF16 R124, R212, R218.reuse, R124 ;  /* 0x000000dad47c723c */ /* 0x080fe2000004187c */
[----:B------:R-:W2:Y:S07]  /*7c90*/  LDSM.16.MT88.4 R212, [R229+0x1b800] ;  /* 0x01b80000e5d4783b */ /* 0x000eae0000004200 */
[----:B------:R-:W-:Y:S01]  /*7ca0*/  HMMA.16816.F32.BF16 R128, R196, R218, R128 ;  /* 0x000000dac480723c */ /* 0x000fe20000041880 */
[----:B------:R-:W3:Y:S07]  /*7cb0*/  LDSM.16.MT88.4 R196, [R229+0x1d800] ;  /* 0x01d80000e5c4783b */ /* 0x000eee0000004200 */
[-C--:B-1----:R-:W-:Y:S08]  /*7cc0*/  HMMA.16816.F32.BF16 R4, R200, R204.reuse, R4 ;  /* 0x000000ccc804723c */ /* 0x082ff00000041804 */
[C---:B------:R-:W-:Y:S01]  /*7cd0*/  HMMA.16816.F32.BF16 R8, R208.reuse, R204, R8 ;  /* 0x000000ccd008723c */ /* 0x040fe20000041808 */
[----:B------:R-:W-:Y:S05]  /*7ce0*/  IMAD.U32 R205, RZ, RZ, UR49 ;  /* 0x00000031ffcd7e24 */ /* 0x000fea000f8e00ff */
[----:B------:R-:W-:Y:S02]  /*7cf0*/  LEA.HI.X.SX32 R217, R205, R241, 0x2, P0 ;  /* 0x000000f1cdd97211 */ /* 0x000fe400000f16ff */
[-C--:B------:R-:W-:Y:S03]  /*7d00*/  HMMA.16816.F32.BF16 R12, R208, R206.reuse, R12 ;  /* 0x000000ced00c723c */ /* 0x080fe6000004180c */
[C---:B------:R-:W-:Y:S04]  /*7d10*/  LEA R218, P0, R250.reuse, R216, 0x5 ;  /* 0x000000d8fada7211 */ /* 0x040fe800078028ff */
[C---:B------:R-:W-:Y:S01]  /*7d20*/  LEA.HI.X.SX32 R219, R250.reuse, R217, 0x5, P0 ;  /* 0x000000d9fadb7211 */ /* 0x040fe200000f2eff */
[C---:B------:R-:W-:Y:S01]  /*7d30*/  HMMA.16816.F32.BF16 R16, R200.reuse, R206, R16 ;  /* 0x000000cec810723c */ /* 0x040fe20000041810 */
[----:B------:R-:W1:Y:S07]  /*7d40*/  LDSM.16.MT88.4 R204, [R229+0x1f800] ;  /* 0x01f80000e5cc783b */ /* 0x000e6e0000004200 */
[-C--:B--2---:R-:W-:Y:S08]  /*7d50*/  HMMA.16816.F32.BF16 R84, R200, R212.reuse, R84 ;  /* 0x000000d4c854723c */ /* 0x084ff00000041854 */
        /* <DEDUP_REMOVED lines=20> */
[----:B------:R-:W-:Y:S04]  /*7ea0*/  HMMA.16816.F32.BF16 R128, R200, R206, R128 ;  /* 0x000000cec880723c */ /* 0x000fe80000041880 */
[----:B------:R-:W-:Y:S01]  /*7eb0*/  IMAD.WIDE R2, R250, -0xc0, R204 ;  /* 0xffffff40fa027825 */ /* 0x000fe200078e02cc */
[----:B------:R-:W-:Y:S02]  /*7ec0*/  SHF.R.U32.HI R200, RZ, 0x2, R226 ;  /* 0x00000002ffc87819 */ /* 0x000fe400000116e2 */
[----:B------:R-:W-:Y:S02]  /*7ed0*/  @P3 LOP3.LUT R201, R228, 0x30, RZ, 0xc0, !PT ;  /* 0x00000030e4c93812 */ /* 0x000fe400078ec0ff */
[C---:B------:R-:W-:Y:S02]  /*7ee0*/  LEA R210, P0, R250.reuse, R2, 0x5 ;  /* 0x00000002fad27211 */ /* 0x040fe400078028ff */
[----:B------:R-:W-:Y:S02]  /*7ef0*/  PLOP3.LUT P3, PT, PT, PT, UP0, 0x80, 0x8 ;  /* 0x000000000008781c */ /* 0x000fe40003f6f008 */
[C---:B------:R-:W-:Y:S02]  /*7f00*/  LEA.HI.X.SX32 R211, R250.reuse, R3, 0x5, P0 ;  /* 0x00000003fad37211 */ /* 0x040fe400000f2eff */
[C---:B------:R-:W-:Y:S02]  /*7f10*/  LEA R208, P0, R250.reuse, R210, 0x5 ;  /* 0x000000d2fad07211 */ /* 0x040fe400078028ff */
[----:B------:R-:W-:Y:S02]  /*7f20*/  @P2 LOP3.LUT R238, R201, 0x7, R200, 0xf8, !PT ;  /* 0x00000007c9ee2812 */ /* 0x000fe400078ef8c8 */
[----:B------:R-:W-:Y:S02]  /*7f30*/  LEA.HI.X.SX32 R209, R250, R211, 0x5, P0 ;  /* 0x000000d3fad17211 */ /* 0x000fe400000f2eff */
        /* <DEDUP_REMOVED lines=73> */
[----:B------:R1:W-:Y:S01]  /*83d0*/  REDG.E.ADD.F32.FTZ.RN.STRONG.GPU desc[UR34][R2.64+0x180], R94 ;  /* 0x0001805e020079a6 */ /* 0x0003e2000c12f322 */
        /* <DEDUP_REMOVED lines=67> */
[----:B------:R-:W3:Y:S01]  /*8810*/  LDSM.16.MT88.4 R8, [R0] ;  /* 0x000000000008783b */ /* 0x000ee20000004200 */
[C---:B------:R-:W-:Y:S03]  /*8820*/  IMAD.WIDE R204, R250.reuse, -0xc0, R198 ;  /* 0xffffff40facc7825 */ /* 0x040fe600078e02c6 */
[----:B------:R-:W-:Y:S01]  /*8830*/  LDSM.16.MT88.4 R88, [R0+0x6000] ;  /* 0x006000000058783b */ /* 0x000fe20000004200 */
[C---:B------:R-:W-:Y:S03]  /*8840*/  LEA R96, P0, R250.reuse, R204, 0x5 ;  /* 0x000000ccfa607211 */ /* 0x040fe600078028ff */
        /* <DEDUP_REMOVED lines=19> */
[-C--:B---3--:R-:W-:Y:S01]  /*8980*/  HMMA.16816.F32.BF16 R132, R4, R8.reuse, R132 ;  /* 0x000000080484723c */ /* 0x088fe20000041884 */
[----:B------:R-:W-:Y:S04]  /*8990*/  REDG.E.ADD.F32.FTZ.RN.STRONG.GPU desc[UR34][R98.64+0x380], R131 ;  /* 0x00038083620079a6 */ /* 0x000fe8000c12f322 */
[----:B------:R-:W-:Y:S01]  /*89a0*/  LDSM.16.MT88.4 R96, [R0+0x800] ;  /* 0x000800000060783b */ /* 0x000fe20000004200 */
[C---:B------:R-:W-:Y:S03]  /*89b0*/  LEA R102, P0, R250.reuse, R100, 0x5 ;  /* 0x00000064fa667211 */ /* 0x040fe600078028ff */
[----:B------:R-:W-:Y:S01]  /*89c0*/  REDG.E.ADD.F32.FTZ.RN.STRONG.GPU desc[UR34][R92.64+0x380], R124 ;  /* 0x0003807c5c0079a6 */ /* 0x000fe2000c12f322 */
[----:B------:R-:W-:Y:S03]  /*89d0*/  LEA.HI.X.SX32 R103, R250, R101, 0x5, P0 ;  /* 0x00000065fa677211 */ /* 0x000fe600000f2eff */
[----:B------:R-:W-:Y:S04]  /*89e0*/  REDG.E.ADD.F32.FTZ.RN.STRONG.GPU desc[UR34][R94.64+0x380], R125 ;  /* 0x0003807d5e0079a6 */ /* 0x000fe8000c12f322 */
[----:B------:R-:W3:Y:S01]  /*89f0*/  LDSM.16.MT88.4 R92, [R227+0x28800] ;  /* 0x02880000e35c783b */ /* 0x000ee20000004200 */
[C---:B--2---:R-:W-:Y:S03]  /*8a00*/  HMMA.16816.F32.BF16 R136, R12.reuse, R8, R136 ;  /* 0x000000080c88723c */ /* 0x044fe60000041888 */
[----:B------:R-:W-:Y:S04]  /*8a10*/  REDG.E.ADD.F32.FTZ.RN.STRONG.GPU desc[UR34][R100.64+0x380], R126 ;  /* 0x0003807e640079a6 */ /* 0x000fe8000c12f322 */
[----:B------:R-:W-:Y:S01]  /*8a20*/  REDG.E.ADD.F32.FTZ.RN.STRONG.GPU desc[UR34][R102.64+0x380], R127 ;  /* 0x0003807f660079a6 */ /* 0x000fe2000c12f322 */
[-C--:B------:R-:W-:Y:S03]  /*8a30*/  HMMA.16816.F32.BF16 R140, R12, R10.reuse, R140 ;  /* 0x0000000a0c8c723c */ /* 0x080fe6000004188c */
[----:B------:R-:W2:Y:S05]  /*8a40*/  LDSM.16.MT88.4 R100, [R120+0x28800] ;  /* 0x028800007864783b */ /* 0x000eaa0000004200 */
        /* <DEDUP_REMOVED lines=370> */
.L_x_2388:
        /* <DEDUP_REMOVED lines=13> */
.L_x_2389:
[----:B------:R-:W2:Y:S01]  /*a240*/  LDCU.64 UR8, c[0x0][0x5c8] ;  /* 0x0000b900ff0877ac */ /* 0x000ea20008000a00 */
[----:B------:R-:W-:-:S04]  /*a250*/  UIADD3 UR5, UPT, UPT, UR36, UR38, URZ ;  /* 0x0000002624057290 */ /* 0x000fc8000fffe0ff */
[----:B--2---:R-:W-:Y:S02]  /*a260*/  UIMAD.WIDE.U32 UR36, UR5, UR8, URZ ;  /* 0x00000008052472a5 */ /* 0x004fe4000f8e00ff */
[----:B------:R-:W-:-:S04]  /*a270*/  UIMAD UR5, UR5, UR9, URZ ;  /* 0x00000009050572a4 */ /* 0x000fc8000f8e02ff */
[----:B------:R-:W-:-:S06]  /*a280*/  UIADD3 UR5, UPT, UPT, UR37, UR5, URZ ;  /* 0x0000000525057290 */ /* 0x000fcc000fffe0ff */
[----:B------:R-:W-:-:S07]  /*a290*/  MOV R0, UR5 ;  /* 0x0000000500007c02 */ /* 0x000fce0008000f00 */
.L_x_2390:
        /* <DEDUP_REMOVED lines=63> */
.L_x_2392:
[----:B------:R-:W-:Y:S05]  /*a690*/  BSYNC.RECONVERGENT B0 ;  /* 0x0000000000007941 */ /* 0x000fea0003800200 */
.L_x_2391:
        /* <DEDUP_REMOVED lines=21> */
.L_x_2394:
[----:B------:R-:W-:Y:S05]  /*a7f0*/  BSYNC.RECONVERGENT B0 ;  /* 0x0000000000007941 */ /* 0x000fea0003800200 */
.L_x_2393:
        /* <DEDUP_REMOVED lines=26> */
.L_x_2396:
[----:B------:R-:W-:Y:S05]  /*a9a0*/  BSYNC.RECONVERGENT B0 ;  /* 0x0000000000007941 */ /* 0x000fea0003800200 */
.L_x_2395:
        /* <DEDUP_REMOVED lines=18> */
.L_x_2362:
[----:B------:R-:W-:Y:S05]  /*aad0*/  BSYNC.RECONVERGENT B1 ;  /* 0x0000000000017941 */ /* 0x000fea0003800200 */
.L_x_2340:
        /* <DEDUP_REMOVED lines=11> */
.L_x_2398:
        /* <DEDUP_REMOVED lines=15> */
.L_x_2536:


//--------------------- .text._ZN5flash44flash_bwd_dq_dk_dv_loop_seqk_parallel_kernelI23Flash_bwd_kernel_traitsILi256ELi64ELi64ELi8ELi4ELi2ELi2ELb0ELb0EN7cutlass10bfloat16_tE19Flash_kernel_traitsILi256ELi64ELi64ELi8ES3_EELb0ELb0ELb1ELb1ELb0ELb0ELb1EEEvNS_16Flash_bwd_paramsE --------------------------
	.section	.text._ZN5flash44flash_bwd_dq_dk_dv_loop_seqk_parallel_kernelI23Flash_bwd_kernel_traitsILi256ELi64ELi64ELi8ELi4ELi2ELi2ELb0ELb0EN7cutlass10bfloat16_tE19Flash_kernel_traitsILi256ELi64ELi64ELi8ES3_EELb0ELb0ELb1ELb1ELb0ELb0ELb1EEEvNS_16Flash_bwd_paramsE,"ax",@progbits
	.align	128
        .global         _ZN5flash44flash_bwd_dq_dk_dv_loop_seqk_parallel_kernelI23Flash_bwd_kernel_traitsILi256ELi64ELi64ELi8ELi4ELi2ELi2ELb0ELb0EN7cutlass10bfloat16_tE19Flash_kernel_traitsILi256ELi64ELi64ELi8ES3_EELb0ELb0ELb1ELb1ELb0ELb0ELb1EEEvNS_16Flash_bwd_paramsE
        .type           _ZN5flash44flash_bwd_dq_dk_dv_loop_seqk_parallel_kernelI23Flash_bwd_kernel_traitsILi256ELi64ELi64ELi8ELi4ELi2ELi2ELb0ELb0EN7cutlass10bfloat16_tE19Flash_kernel_traitsILi256ELi64ELi64ELi8ES3_EELb0ELb0ELb1ELb1ELb0ELb0ELb1EEEvNS_16Flash_bwd_paramsE,@function
        .size           _ZN5flash44flash_bwd_dq_dk_dv_loop_seqk_parallel_kernelI23Flash_bwd_kernel_traitsILi256ELi64ELi64ELi8ELi4ELi2ELi2ELb0ELb0EN7cutlass10bfloat16_tE19Flash_kernel_traitsILi256ELi64ELi64ELi8ES3_EELb0ELb0ELb1ELb1ELb0ELb0ELb1EEEvNS_16Flash_bwd_paramsE,(.L_x_2537 - _ZN5flash44flash_bwd_dq_dk_dv_loop_seqk_parallel_kernelI23Flash_bwd_kernel_traitsILi256ELi64ELi64ELi8ELi4ELi2ELi2ELb0ELb0EN7cutlass10bfloat16_tE19Flash_kernel_traitsILi256ELi64ELi64ELi8ES3_EELb0ELb0ELb1ELb1ELb0ELb0ELb1EEEvNS_16Flash_bwd_paramsE)
        .other          _ZN5flash44flash_bwd_dq_dk_dv_loop_seqk_parallel_kernelI23Flash_bwd_kernel_traitsILi256ELi64ELi64ELi8ELi4ELi2ELi2ELb0ELb0EN7cutlass10bfloat16_tE19Flash_kernel_traitsILi256ELi64ELi64ELi8ES3_EELb0ELb0ELb1ELb1ELb0ELb0ELb1EEEvNS_16Flash_bwd_paramsE,@"STO_CUDA_ENTRY STV_DEFAULT"
_ZN5flash44flash_bwd_dq_dk_dv_loop_seqk_parallel_kernelI23Flash_bwd_kernel_traitsILi256ELi64ELi64ELi8ELi4ELi2ELi2ELb0ELb0EN7cutlass10bfloat16_tE19Flash_kernel_traitsILi256ELi64ELi64ELi8ES3_EELb0ELb0ELb1ELb1ELb0ELb0ELb1EEEvNS_16Flash_bwd_paramsE:
.text._ZN5flash44flash_bwd_dq_dk_dv_loop_seqk_parallel_kernelI23Flash_bwd_kernel_traitsILi256ELi64ELi64ELi8ELi4ELi2ELi2ELb0ELb0EN7cutlass10bfloat16_tE19Flash_kernel_traitsILi256ELi64ELi64ELi8ES3_EELb0ELb0ELb1ELb1ELb0ELb0ELb1EEEvNS_16Flash_bwd_paramsE:
        /* <DEDUP_REMOVED lines=49> */
.L_x_2457:
        /* <DEDUP_REMOVED lines=16> */
[----:B--2---:R-:W-:Y:S01]  /*0410*/  IMAD.U32 R6, RZ, RZ, UR12 ;  /* 0x0000000cff067e24 */ /* 0x004fe2000f8e00ff */
[----:B------:R-:W1:Y:S02]  /*0420*/  @!UP0 LDCU UR5, c[0x0][0x43c] ;  /* 0x00008780ff0587ac */ /* 0x000e640008000800 */
[----:B------:R-:W-:Y:S02]  /*0430*/  @UP0 ULEA.HI.X UR15, UR25, UR9, URZ, 0x2, UP1 ;  /* 0x00000009190f0291 */ /* 0x000fe400088f14ff */
[----:B------:R-:W-:Y:S01]  /*0440*/  IMAD.U32 R4, RZ, RZ, UR14 ;  /* 0x0000000eff047e24 */ /* 0x000fe2000f8e00ff */
        /* <DEDUP_REMOVED lines=32> */
.L_x_2399:
        /* <DEDUP_REMOVED lines=43> */
.L_x_2401:
[----:B------:R-:W1:Y:S01]  /*0900*/  LDCU.64 UR14, c[0x0][0x3b8] ;  /* 0x00007700ff0e77ac */ /* 0x000e620008000a00 */
[----:B------:R-:W-:-:S04]  /*0910*/  UIADD3 UR5, UPT, UPT, UR38, UR42, URZ ;  /* 0x0000002a26057290 */ /* 0x000fc8000fffe0ff */
[----:B-1----:R-:W-:Y:S02]  /*0920*/  UIMAD.WIDE.U32 UR8, UR5, UR14, URZ ;  /* 0x0000000e050872a5 */ /* 0x002fe4000f8e00ff */
[----:B------:R-:W-:-:S04]  /*0930*/  UIMAD UR5, UR5, UR15, URZ ;  /* 0x0000000f050572a4 */ /* 0x000fc8000f8e02ff */
[----:B------:R-:W-:Y:S01]  /*0940*/  UIADD3 UR5, UPT, UPT, UR9, UR5, URZ ;  /* 0x0000000509057290 */ /* 0x000fe2000fffe0ff */
[----:B------:R-:W-:-:S05]  /*0950*/  UMOV UR54, UR8 ;  /* 0x0000000800367c82 */ /* 0x000fca0008000000 */
[----:B------:R-:W-:-:S07]  /*0960*/  MOV R7, UR5 ;  /* 0x0000000500077c02 */ /* 0x000fce0008000f00 */
.L_x_2402:
        /* <DEDUP_REMOVED lines=42> */
.L_x_2403:
[----:B------:R-:W1:Y:S01]  /*0c10*/  LDCU.64 UR12, c[0x0][0x3c0] ;  /* 0x00007800ff0c77ac */ /* 0x000e620008000a00 */
[----:B------:R-:W-:-:S04]  /*0c20*/  UIADD3 UR8, UPT, UPT, UR38, UR42, URZ ;  /* 0x0000002a26087290 */ /* 0x000fc8000fffe0ff */
[----:B-1----:R-:W-:Y:S02]  /*0c30*/  UIMAD.WIDE.U32 UR10, UR8, UR12, URZ ;  /* 0x0000000c080a72a5 */ /* 0x002fe4000f8e00ff */
[----:B------:R-:W-:-:S04]  /*0c40*/  UIMAD UR8, UR8, UR13, URZ ;  /* 0x0000000d080872a4 */ /* 0x000fc8000f8e02ff */
[----:B------:R-:W-:Y:S01]  /*0c50*/  UIADD3 UR8, UPT, UPT, UR11, UR8, URZ ;  /* 0x000000080b087290 */ /* 0x000fe2000fffe0ff */
[----:B------:R-:W-:-:S05]  /*0c60*/  UMOV UR52, UR10 ;  /* 0x0000000a00347c82 */ /* 0x000fca0008000000 */
[----:B------:R-:W-:-:S07]  /*0c70*/  MOV R8, UR8 ;  /* 0x0000000800087c02 */ /* 0x000fce0008000f00 */
.L_x_2404:
        /* <DEDUP_REMOVED lines=27> */
.L_x_2405:
[----:B------:R-:W-:Y:S02]  /*0e30*/  UIMAD.WIDE.U32 UR58, UR46, UR17, URZ ;  /* 0x000000112e3a72a5 */ /* 0x000fe4000f8e00ff */
[----:B------:R-:W-:-:S04]  /*0e40*/  UIMAD UR8, UR47, UR17, URZ ;  /* 0x000000112f0872a4 */ /* 0x000fc8000f8e02ff */
[----:B------:R-:W-:Y:S02]  /*0e50*/  UIADD3 UR8, UPT, UPT, UR59, UR8, URZ ;  /* 0x000000083b087290 */ /* 0x000fe4000fffe0ff */
.L_x_2406:
        /* <DEDUP_REMOVED lines=21> */
.L_x_2407:
[----:B------:R-:W1:Y:S01]  /*0fb0*/  LDCU UR60, c[0x0][0x434] ;  /* 0x00008680ff3c77ac */ /* 0x000e620008000800 */
[----:B------:R-:W-:-:S04]  /*0fc0*/  UIMAD UR10, UR25, UR16, UR24 ;  /* 0x00000010190a72a4 */ /* 0x000fc8000f8e0218 */
[----:B-1----:R-:W-:Y:S02]  /*0fd0*/  UIMAD UR60, UR10, UR60, URZ ;  /* 0x0000003c0a3c72a4 */ /* 0x002fe4000f8e02ff */
.L_x_2408:
        /* <DEDUP_REMOVED lines=11> */
.L_x_2409:
[----:B------:R-:W1:Y:S01]  /*1090*/  LDCU UR59, c[0x0][0x444] ;  /* 0x00008880ff3b77ac */ /* 0x000e620008000800 */
[----:B------:R-:W-:-:S04]  /*10a0*/  UIMAD UR10, UR25, UR16, UR24 ;  /* 0x00000010190a72a4 */ /* 0x000fc8000f8e0218 */
[----:B-1----:R-:W-:-:S12]  /*10b0*/  UIMAD UR59, UR10, UR59, URZ ;  /* 0x0000003b0a3b72a4 */ /* 0x002fd8000f8e02ff */
.L_x_2410:
        /* <DEDUP_REMOVED lines=50> */
[C---:B----4-:R-:W-:Y:S02]  /*13e0*/  IMAD R14, R2.reuse, UR55, RZ ;  /* 0x00000037020e7c24 */ /* 0x050fe4000f8e02ff */
        /* <DEDUP_REMOVED lines=19> */
[----:B------:R-:W-:-:S02]  /*1520*/  IMAD R15, R14, UR24, R19 ;  /* 0x000000180e0f7c24 */ /* 0x000fc4000f8e0213 */
[----:B------:R-:W-:Y:S01]  /*1530*/  IMAD.MOV.U32 R14, RZ, RZ, R18 ;  /* 0x000000ffff0e7224 */ /* 0x000fe200078e0012 */
[----:B------:R-:W-:Y:S01]  /*1540*/  IADD3.X R13, PT, PT, R13, UR57, R11, P1, P0 ;  /* 0x000000390d0d7c10 */ /* 0x000fe20008fe040b */
[----:B------:R-:W-:Y:S01]  /*1550*/  IMAD.U32 R12, RZ, RZ, UR53 ;  /* 0x00000035ff0c7e24 */ /* 0x000fe2000f8e00ff */
[----:B------:R-:W-:Y:S01]  /*1560*/  IADD3 R11, P0, PT, R10, UR53, RZ ;  /* 0x000000350a0b7c10 */ /* 0x000fe2000ff1e0ff */
[C---:B------:R-:W-:Y:S01]  /*1570*/  IMAD.WIDE.U32 R14, R9.reuse, R2, R14 ;  /* 0x00000002090e7225 */ /* 0x040fe200078e000e */
[----:B---3--:R-:W-:Y:S02]  /*1580*/  UIMAD.WIDE UR56, UR60, 0x4, UR64 ;  /* 0x000000043c3878a5 */ /* 0x008fe4000f8e0240 */
[----:B------:R-:W-:Y:S01]  /*1590*/  LEA.HI.X.SX32 R12, R12, R13, 0x1, P0 ;  /* 0x0000000d0c0c7211 */ /* 0x000fe200000f0eff */
[----:B------:R-:W-:Y:S01]  /*15a0*/  IMAD R10, R9, R3, R15 ;  /* 0x00000003090a7224 */ /* 0x000fe200078e020f */
[----:B-1----:R-:W-:Y:S01]  /*15b0*/  LEA R242, P0, R11, UR16, 0x2 ;  /* 0x000000100bf27c11 */ /* 0x002fe2000f8010ff */
[----:B------:R-:W-:Y:S01]  /*15c0*/  UMOV UR16, UR62 ;  /* 0x0000003e00107c82 */ /* 0x000fe20008000000 */
[----:B--2---:R-:W-:-:S02]  /*15d0*/  LEA R246, P1, R14, UR8, 0x1 ;  /* 0x000000080ef67c11 */ /* 0x004fc4000f8208ff */
[----:B------:R-:W-:Y:S01]  /*15e0*/  LEA.HI.X R243, R11, UR17, R12, 0x2, P0 ;  /* 0x000000110bf37c11 */ /* 0x000fe200080f140c */
[----:B------:R-:W-:Y:S01]  /*15f0*/  IMAD.SHL.U32 R12, R2, 0x20, RZ ;  /* 0x00000020020c7824 */ /* 0x000fe200078e00ff */
[C---:B------:R-:W-:Y:S01]  /*1600*/  IADD3 R11, P0, PT, R9.reuse, 0x20, RZ ;  /* 0x00000020090b7810 */ /* 0x040fe20007f1e0ff */
[----:B------:R-:W-:Y:S01]  /*1610*/  UMOV UR17, UR63 ;  /* 0x0000003f00117c82 */ /* 0x000fe20008000000 */
[----:B------:R-:W-:Y:S02]  /*1620*/  LEA.HI.X R247, R14, UR9, R10, 0x1, P1 ;  /* 0x000000090ef77c11 */ /* 0x000fe400088f0c0a */
        /* <DEDUP_REMOVED lines=18> */
.L_x_2412:
[----:B------:R-:W1:Y:S01]  /*1750*/  LDCU.64 UR12, c[0x0][0x5c0] ;  /* 0x0000b800ff0c77ac */ /* 0x000e620008000a00 */
[----:B------:R-:W-:-:S04]  /*1760*/  UIADD3 UR8, UPT, UPT, UR38, UR42, URZ ;  /* 0x0000002a26087290 */ /* 0x000fc8000fffe0ff */
[----:B-1----:R-:W-:Y:S02]  /*1770*/  UIMAD.WIDE.U32 UR16, UR8, UR12, URZ ;  /* 0x0000000c081072a5 */ /* 0x002fe4000f8e00ff */
[----:B------:R-:W-:-:S04]  /*1780*/  UIMAD UR8, UR8, UR13, URZ ;  /* 0x0000000d080872a4 */ /* 0x000fc8000f8e02ff */
[----:B------:R-:W-:-:S06]  /*1790*/  UIADD3 UR8, UPT, UPT, UR17, UR8, URZ ;  /* 0x0000000811087290 */ /* 0x000fcc000fffe0ff */
[----:B------:R-:W-:Y:S02]  /*17a0*/  MOV R2, UR8 ;  /* 0x0000000800027c02 */ /* 0x000fe40008000f00 */
.L_x_2413:
        /* <DEDUP_REMOVED lines=13> */
.L_x_2414:
[----:B------:R-:W1:Y:S01]  /*1880*/  LDCU.64 UR10, c[0x0][0x5c8] ;  /* 0x0000b900ff0a77ac */ /* 0x000e620008000a00 */
[----:B------:R-:W-:-:S04]  /*1890*/  UIADD3 UR38, UPT, UPT, UR38, UR42, URZ ;  /* 0x0000002a26267290 */ /* 0x000fc8000fffe0ff */
[----:B-1----:R-:W-:Y:S02]  /*18a0*/  UIMAD.WIDE.U32 UR14, UR38, UR10, URZ ;  /* 0x0000000a260e72a5 */ /* 0x002fe4000f8e00ff */
[----:B------:R-:W-:-:S04]  /*18b0*/  UIMAD UR38, UR38, UR11, URZ ;  /* 0x0000000b262672a4 */ /* 0x000fc8000f8e02ff */
[----:B------:R-:W-:-:S06]  /*18c0*/  UIADD3 UR38, UPT, UPT, UR15, UR38, URZ ;  /* 0x000000260f267290 */ /* 0x000fcc000fffe0ff */
[----:B------:R-:W-:-:S07]  /*18d0*/  MOV R0, UR38 ;  /* 0x0000002600007c02 */ /* 0x000fce0008000f00 */
.L_x_2415:
        /* <DEDUP_REMOVED lines=32> */
.L_x_2417:
[----:B------:R-:W-:Y:S05]  /*1ae0*/  BSYNC.RECONVERGENT B0 ;  /* 0x0000000000007941 */ /* 0x000fea0003800200 */
.L_x_2416:
        /* <DEDUP_REMOVED lines=19> */
.L_x_2419:
[----:B------:R-:W-:Y:S05]  /*1c20*/  BSYNC.RECONVERGENT B0 ;  /* 0x0000000000007941 */ /* 0x000fea0003800200 */
.L_x_2418:
        /* <DEDUP_REMOVED lines=29> */
.L_x_2421:
[----:B------:R-:W-:Y:S05]  /*1e00*/  BSYNC.RECONVERGENT B0 ;  /* 0x0000000000007941 */ /* 0x000fea0003800200 */
.L_x_2420:
        /* <DEDUP_REMOVED lines=20> */
.L_x_2411:
        /* <DEDUP_REMOVED lines=38> */
.L_x_2424:
[----:B------:R2:W-:Y:S04]  /*21b0*/  STS.128 [R13+0x10000], RZ ;  /* 0x010000ff0d007388 */ /* 0x0005e80000000c00 */
[----:B------:R2:W-:Y:S04]  /*21c0*/  STS.128 [R13+0x12000], RZ ;  /* 0x012000ff0d007388 */ /* 0x0005e80000000c00 */
[----:B------:R2:W-:Y:S04]  /*21d0*/  STS.128 [R13+0x14000], RZ ;  /* 0x014000ff0d007388 */ /* 0x0005e80000000c00 */
[----:B------:R2:W-:Y:S02]  /*21e0*/  STS.128 [R13+0x16000], RZ ;  /* 0x016000ff0d007388 */ /* 0x0005e40000000c00 */
.L_x_2425:
[----:B------:R-:W-:Y:S05]  /*21f0*/  BSYNC.RECONVERGENT B0 ;  /* 0x0000000000007941 */ /* 0x000fea0003800200 */
.L_x_2423:
        /* <DEDUP_REMOVED lines=37> */
.L_x_2427:
[----:B------:R-:W-:Y:S05]  /*2450*/  BSYNC.RECONVERGENT B0 ;  /* 0x0000000000007941 */ /* 0x000fea0003800200 */
.L_x_2426:
        /* <DEDUP_REMOVED lines=29> */
.L_x_2429:
[----:B------:R1:W-:Y:S04]  /*2630*/  STS.128 [R240], RZ ;  /* 0x000000fff0007388 */ /* 0x0003e80000000c00 */
[----:B------:R1:W-:Y:S04]  /*2640*/  STS.128 [R240+0x2000], RZ ;  /* 0x002000fff0007388 */ /* 0x0003e80000000c00 */
[----:B------:R1:W-:Y:S04]  /*2650*/  STS.128 [R240+0x4000], RZ ;  /* 0x004000fff0007388 */ /* 0x0003e80000000c00 */
[----:B------:R1:W-:Y:S02]  /*2660*/  STS.128 [R240+0x6000], RZ ;  /* 0x006000fff0007388 */ /* 0x0003e40000000c00 */
.L_x_2430:
[----:B------:R-:W-:Y:S05]  /*2670*/  BSYNC.RECONVERGENT B0 ;  /* 0x0000000000007941 */ /* 0x000fea0003800200 */
.L_x_2428:
        /* <DEDUP_REMOVED lines=46> */
.L_x_2432:
[----:B------:R-:W-:Y:S05]  /*2960*/  BSYNC.RECONVERGENT B0 ;  /* 0x0000000000007941 */ /* 0x000fea0003800200 */
.L_x_2431:
        /* <DEDUP_REMOVED lines=23> */
[C---:B--2---:R-:W-:Y:S02]  /*2ae0*/  LEA R22, P4, R24.reuse, UR8, 0x1 ;  /* 0x0000000818167c11 */ /* 0x044fe4000f8808ff */
        /* <DEDUP_REMOVED lines=24> */
.L_x_2434:
[----:B------:R2:W-:Y:S04]  /*2c70*/  STS.128 [R13+0x18000], RZ ;  /* 0x018000ff0d007388 */ /* 0x0005e80000000c00 */
[----:B------:R2:W-:Y:S04]  /*2c80*/  STS.128 [R13+0x1a000], RZ ;  /* 0x01a000ff0d007388 */ /* 0x0005e80000000c00 */
[----:B------:R2:W-:Y:S04]  /*2c90*/  STS.128 [R13+0x1c000], RZ ;  /* 0x01c000ff0d007388 */ /* 0x0005e80000000c00 */
[----:B------:R2:W-:Y:S02]  /*2ca0*/  STS.128 [R13+0x1e000], RZ ;  /* 0x01e000ff0d007388 */ /* 0x0005e40000000c00 */
.L_x_2435:
[----:B------:R-:W-:Y:S05]  /*2cb0*/  BSYNC.RECONVERGENT B0 ;  /* 0x0000000000007941 */ /* 0x000fea0003800200 */
.L_x_2433:
        /* <DEDUP_REMOVED lines=16> */
[C---:B-1--4-:R-:W-:Y:S02]  /*2dc0*/  LEA R22, P4, R18.reuse, UR8, 0x1 ;  /* 0x0000000812167c11 */ /* 0x052fe4000f8808ff */
        /* <DEDUP_REMOVED lines=23> */
.L_x_2437:
[----:B------:R-:W-:Y:S05]  /*2f40*/  BSYNC.RECONVERGENT B0 ;  /* 0x0000000000007941 */ /* 0x000fea0003800200 */
.L_x_2436:
        /* <DEDUP_REMOVED lines=17> */
[----:B-1--4-:R-:W-:-:S04]  /*3060*/  IMAD.WIDE.U32 R22, R9, UR12, R6 ;  /* 0x0000000c09167c25 */ /* 0x012fc8000f8e0006 */
[----:B------:R-:W-:Y:S01]  /*3070*/  IMAD R3, R9, UR13, R23 ;  /* 0x0000000d09037c24 */ /* 0x000fe2000f8e0217 */
[----:B--2---:R-:W-:Y:S02]  /*3080*/  ISETP.GE.AND P3, PT, R20, UR5, PT ;  /* 0x0000000514007c0c */ /* 0x004fe4000bf66270 */
[----:B------:R-:W-:Y:S02]  /*3090*/  ISETP.GE.AND P2, PT, R16, UR5, PT ;  /* 0x0000000510007c0c */ /* 0x000fe4000bf46270 */
[C---:B---3--:R-:W-:Y:S02]  /*30a0*/  LEA R6, P4, R22.reuse, UR8, 0x1 ;  /* 0x0000000816067c11 */ /* 0x048fe4000f8808ff */
        /* <DEDUP_REMOVED lines=24> */
.L_x_2439:
[----:B------:R2:W-:Y:S04]  /*3230*/  STS.128 [R13+0x20000], RZ ;  /* 0x020000ff0d007388 */ /* 0x0005e80000000c00 */
[----:B------:R2:W-:Y:S04]  /*3240*/  STS.128 [R13+0x22000], RZ ;  /* 0x022000ff0d007388 */ /* 0x0005e80000000c00 */
[----:B------:R2:W-:Y:S04]  /*3250*/  STS.128 [R13+0x24000], RZ ;  /* 0x024000ff0d007388 */ /* 0x0005e80000000c00 */
[----:B------:R2:W-:Y:S02]  /*3260*/  STS.128 [R13+0x26000], RZ ;  /* 0x026000ff0d007388 */ /* 0x0005e40000000c00 */
.L_x_2440:
[----:B------:R-:W-:Y:S05]  /*3270*/  BSYNC.RECONVERGENT B0 ;  /* 0x0000000000007941 */ /* 0x000fea0003800200 */
.L_x_2438:
        /* <DEDUP_REMOVED lines=16> */
[C---:B-1----:R-:W-:Y:S02]  /*3380*/  LEA R14, P4, R6.reuse, UR8, 0x1 ;  /* 0x00000008060e7c11 */ /* 0x042fe4000f8808ff */
        /* <DEDUP_REMOVED lines=23> */
.L_x_2442:
[----:B------:R-:W-:Y:S05]  /*3500*/  BSYNC.RECONVERGENT B0 ;  /* 0x0000000000007941 */ /* 0x000fea0003800200 */
.L_x_2441:
[----:B------:R-:W2:Y:S01]  /*3510*/  LDCU.64 UR10, c[0x0][0x538] ;  /* 0x0000a700ff0a77ac */ /* 0x000ea20008000a00 */
[----:B------:R-:W-:Y:S01]  /*3520*/  IMAD.SHL.U32 R226, R0, 0x40, RZ ;  /* 0x0000004000e27824 */ /* 0x000fe200078e00ff */
[----:B------:R-:W0:Y:S01]  /*3530*/  LDGDEPBAR ;  /* 0x00000000000079af */ /* 0x000e220000000000 */
[----:B------:R-:W1:Y:S01]  /*3540*/  LDCU UR5, c[0x0][0x440] ;  /* 0x00008800ff0577ac */ /* 0x000e620008000800 */
        /* <DEDUP_REMOVED lines=10> */
[----:B------:R-:W-:Y:S01]  /*35f0*/  IMAD.SHL.U32 R8, R0, 0x20, RZ ;  /* 0x0000002000087824 */ /* 0x000fe200078e00ff */
[----:B------:R-:W-:Y:S01]  /*3600*/  LOP3.LUT R227, R226, 0x200, RZ, 0xc0, !PT ;  /* 0x00000200e2e37812 */ /* 0x000fe200078ec0ff */
[----:B------:R-:W-:Y:S01]  /*3610*/  IMAD.SHL.U32 R228, R0, 0x10, RZ ;  /* 0x0000001000e47824 */ /* 0x000fe200078e00ff */
[----:B------:R-:W-:-:S02]  /*3620*/  @UP0 ULEA.HI.X UR11, UR12, UR11, UR9, 0x2, UP1 ;  /* 0x0000000b0c0b0291 */ /* 0x000fc400088f1409 */
[----:B-1----:R-:W-:Y:S01]  /*3630*/  IMAD.U32 R6, RZ, RZ, UR10 ;  /* 0x0000000aff067e24 */ /* 0x002fe2000f8e00ff */
[----:B------:R-:W-:Y:S01]  /*3640*/  LOP3.LUT R227, R227, 0xc00, R8, 0xf8, !PT ;  /* 0x00000c00e3e37812 */ /* 0x000fe200078ef808 */
[----:B------:R-:W1:Y:S02]  /*3650*/  LDCU UR13, c[0x0][0x590] ;  /* 0x0000b200ff0d77ac */ /* 0x000e640008000800 */
[----:B------:R-:W-:Y:S01]  /*3660*/  IMAD.U32 R7, RZ, RZ, UR11 ;  /* 0x0000000bff077e24 */ /* 0x000fe2000f8e00ff */
[----:B------:R-:W-:Y:S01]  /*3670*/  R2P PR, R0, 0x6 ;  /* 0x0000000600007804 */ /* 0x000fe20000000000 */
[----:B------:R-:W-:Y:S02]  /*3680*/  IMAD.MOV.U32 R224, RZ, RZ, 0x40 ;  /* 0x00000040ffe07424 */ /* 0x000fe400078e00ff */
[----:B------:R-:W-:Y:S01]  /*3690*/  IMAD.MOV.U32 R225, RZ, RZ, 0x20 ;  /* 0x00000020ffe17424 */ /* 0x000fe200078e00ff */
[----:B------:R3:W4:Y:S01]  /*36a0*/  @P0 LDG.E R3, desc[UR36][R6.64] ;  /* 0x0000002406030981 */ /* 0x000722000c1e1900 */
[----:B------:R-:W-:Y:S01]  /*36b0*/  LOP3.LUT R8, R8, 0x200, RZ, 0xc0, !PT ;  /* 0x0000020008087812 */ /* 0x000fe200078ec0ff */
[----:B------:R-:W-:Y:S01]  /*36c0*/  IMAD.MOV.U32 R236, RZ, RZ, R240 ;  /* 0x000000ffffec7224 */ /* 0x000fe200078e00f0 */
[----:B------:R-:W-:Y:S01]  /*36d0*/  SEL R224, R224, 0xffffffc0, !P2 ;  /* 0xffffffc0e0e07807 */ /* 0x000fe20005000000 */
[----:B------:R-:W-:Y:S01]  /*36e0*/  IMAD.MOV.U32 R234, RZ, RZ, 0x4 ;  /* 0x00000004ffea7424 */ /* 0x000fe200078e00ff */
[----:B------:R-:W-:-:S02]  /*36f0*/  LOP3.LUT R228, R8, 0x3800, R228, 0xf8, !PT ;  /* 0x0000380008e47812 */ /* 0x000fc400078ef8e4 */
[----:B------:R-:W-:Y:S02]  /*3700*/  CS2R R190, SRZ ;  /* 0x0000000000be7805 */ /* 0x000fe4000001ff00 */
[----:B------:R-:W-:Y:S02]  /*3710*/  SEL R225, R225, 0xffffffe0, !P1 ;  /* 0xffffffe0e1e17807 */ /* 0x000fe40004800000 */
        /* <DEDUP_REMOVED lines=17> */
[----:B---3--:R-:W-:Y:S01]  /*3830*/  IMAD.SHL.U32 R7, R0, 0x2, RZ ;  /* 0x0000000200077824 */ /* 0x008fe200078e00ff */
[----:B------:R-:W-:Y:S02]  /*3840*/  LOP3.LUT R6, R226, 0x1c0, RZ, 0xc0, !PT ;  /* 0x000001c0e2067812 */ /* 0x000fe400078ec0ff */
[----:B------:R-:W-:Y:S02]  /*3850*/  CS2R R162, SRZ ;  /* 0x0000000000a27805 */ /* 0x000fe4000001ff00 */
[----:B------:R-:W-:Y:S02]  /*3860*/  CS2R R160, SRZ ;  /* 0x0000000000a07805 */ /* 0x000fe4000001ff00 */
[----:B------:R-:W-:Y:S02]  /*3870*/  CS2R R154, SRZ ;  /* 0x00000000009a7805 */ /* 0x000fe4000001ff00 */
[----:B------:R-:W-:-:S02]  /*3880*/  LOP3.LUT R5, R7, 0x20, RZ, 0xc0, !PT ;  /* 0x0000002007057812 */ /* 0x000fc400078ec0ff */
[----:B------:R-:W-:Y:S02]  /*3890*/  CS2R R152, SRZ ;  /* 0x0000000000987805 */ /* 0x000fe4000001ff00 */
[----:B------:R-:W-:Y:S02]  /*38a0*/  LOP3.LUT R6, R6, 0x38, R4, 0xf8, !PT ;  /* 0x0000003806067812 */ /* 0x000fe400078ef804 */
[----:B------:R-:W-:Y:S02]  /*38b0*/  CS2R R150, SRZ ;  /* 0x0000000000967805 */ /* 0x000fe4000001ff00 */
[----:B------:R-:W-:Y:S02]  /*38c0*/  LOP3.LUT R9, R5, 0x18, R9, 0xf8, !PT ;  /* 0x0000001805097812 */ /* 0x000fe400078ef809 */
[----:B------:R-:W-:Y:S01]  /*38d0*/  CS2R R148, SRZ ;  /* 0x0000000000947805 */ /* 0x000fe2000001ff00 */
[----:B--2---:R-:W2:Y:S01]  /*38e0*/  @P0 MUFU.RCP R5, UR8 ;  /* 0x0000000800050d08 */ /* 0x004ea20008001000 */
        /* <DEDUP_REMOVED lines=10> */
[----:B------:R-:W-:Y:S02]  /*3990*/  LOP3.LUT R227, R227, R2, RZ, 0xfc, !PT ;  /* 0x00000002e3e37212 */ /* 0x000fe400078efcff */
[----:B------:R-:W-:Y:S02]  /*39a0*/  CS2R R136, SRZ ;  /* 0x0000000000887805 */ /* 0x000fe4000001ff00 */
[----:B------:R-:W-:-:S02]  /*39b0*/  LOP3.LUT R226, R9, 0x200, R226, 0xf8, !PT ;  /* 0x0000020009e27812 */ /* 0x000fc400078ef8e2 */
[----:B------:R-:W-:Y:S02]  /*39c0*/  CS2R R134, SRZ ;  /* 0x0000000000867805 */ /* 0x000fe4000001ff00 */
[----:B------:R-:W-:Y:S02]  /*39d0*/  LEA R228, R228, UR26, 0x1 ;  /* 0x0000001ae4e47c11 */ /* 0x000fe4000f8e08ff */
[----:B------:R-:W-:Y:S02]  /*39e0*/  CS2R R132, SRZ ;  /* 0x0000000000847805 */ /* 0x000fe4000001ff00 */
[----:B------:R-:W-:Y:S02]  /*39f0*/  LEA R227, R227, UR26, 0x1 ;  /* 0x0000001ae3e37c11 */ /* 0x000fe4000f8e08ff */
[----:B------:R-:W-:Y:S02]  /*3a00*/  CS2R R78, SRZ ;  /* 0x00000000004e7805 */ /* 0x000fe4000001ff00 */
[----:B------:R-:W-:Y:S01]  /*3a10*/  LEA R226, R226, UR26, 0x1 ;  /* 0x0000001ae2e27c11 */ /* 0x000fe2000f8e08ff */
[----:B------:R-:W-:Y:S01]  /*3a20*/  IMAD.IADD R2, R224, 0x1, R228 ;  /* 0x00000001e0027824 */ /* 0x000fe200078e02e4 */
[----:B------:R-:W-:-:S02]  /*3a30*/  LOP3.LUT R7, R7, 0x6, RZ, 0xc0, !PT ;  /* 0x0000000607077812 */ /* 0x000fc400078ec0ff */
[----:B------:R-:W-:Y:S02]  /*3a40*/  CS2R R76, SRZ ;  /* 0x00000000004c7805 */ /* 0x000fe4000001ff00 */
[----:B------:R-:W-:Y:S02]  /*3a50*/  CS2R R82, SRZ ;  /* 0x0000000000527805 */ /* 0x000fe4000001ff00 */
[----:B------:R-:W-:Y:S02]  /*3a60*/  CS2R R80, SRZ ;  /* 0x0000000000507805 */ /* 0x000fe4000001ff00 */
[----:B------:R-:W-:Y:S02]  /*3a70*/  LOP3.LUT R235, R7, 0xe0, R235, 0xf8, !PT ;  /* 0x000000e007eb7812 */ /* 0x000fe400078ef8eb */
        /* <DEDUP_REMOVED lines=26> */
[----:B----4-:R-:W-:Y:S02]  /*3c20*/  CS2R R22, SRZ ;  /* 0x0000000000167805 */ /* 0x010fe4000001ff00 */
[----:B------:R-:W-:Y:S01]  /*3c30*/  CS2R R20, SRZ ;  /* 0x0000000000147805 */ /* 0x000fe2000001ff00 */
[----:B------:R-:W-:Y:S01]  /*3c40*/  VIADD R227, R227, UR51 ;  /* 0x00000033e3e37c36 */ /* 0x000fe20008000000 */
[----:B------:R-:W-:Y:S01]  /*3c50*/  UMOV UR15, URZ ;  /* 0x000000ff000f7c82 */ /* 0x000fe20008000000 */
[----:B------:R-:W-:Y:S01]  /*3c60*/  VIADD R226, R226, UR51 ;  /* 0x00000033e2e27c36 */ /* 0x000fe20008000000 */
[----:B------:R-:W3:Y:S01]  /*3c70*/  LDCU UR10, c[0x0][0x504] ;  /* 0x0000a080ff0a77ac */ /* 0x000ee20008000800 */
[----:B------:R-:W-:Y:S01]  /*3c80*/  IMAD.IADD R0, R225, 0x1, R2 ;  /* 0x00000001e1007824 */ /* 0x000fe200078e0202 */
[----:B------:R-:W4:Y:S01]  /*3c90*/  LDCU UR9, c[0x0][0x508] ;  /* 0x0000a100ff0977ac */ /* 0x000f220008000800 */
[----:B------:R-:W2:Y:S01]  /*3ca0*/  LDCU UR8, c[0x0][0x3e0] ;  /* 0x00007c00ff0877ac */ /* 0x000ea20008000800 */
[----:B------:R-:W2:Y:S01]  /*3cb0*/  LDCU UR12, c[0x0][0x50c] ;  /* 0x0000a180ff0c77ac */ /* 0x000ea20008000800 */
[----:B------:R-:W2:Y:S01]  /*3cc0*/  LDCU UR11, c[0x0][0x45c] ;  /* 0x00008b80ff0b77ac */ /* 0x000ea20008000800 */
[----:B-1----:R-:W-:-:S02]  /*3cd0*/  USHF.L.U32 UR13, UR13, 0x6, URZ ;  /* 0x000000060d0d7899 */ /* 0x002fc400080006ff */
[----:B------:R-:W-:Y:S02]  /*3ce0*/  UIADD3 UR43, UPT, UPT, UR43, -UR46, -UR35 ;  /* 0x8000002e2b2b7290 */ /* 0x000fe4000fffe823 */
[----:B------:R-:W-:Y:S01]  /*3cf0*/  USHF.L.U32 UR48, UR48, 0x3, URZ ;  /* 0x0000000330307899 */ /* 0x000fe200080006ff */
[----:B--2---:R-:W-:-:S05]  /*3d00*/  @P0 FMUL.FTZ R3, R3, R5 ;  /* 0x0000000503030220 */ /* 0x004fca0000410000 */
[----:B------:R-:W-:Y:S01]  /*3d10*/  @P0 R2UR UR14, R3 ;  /* 0x00000000030e02ca */ /* 0x000fe200000e0000 */
[----:B------:R-:W-:-:S12]  /*3d20*/  IMAD.IADD R3, R225, 0x1, R228 ;  /* 0x00000001e1037824 */ /* 0x000fd800078e02e4 */
[----:B---34-:R-:W-:-:S05]  /*3d30*/  @UP0 UMOV UR15, UR14 ;  /* 0x0000000e000f0c82 */ /* 0x018fca0008000000 */
.L_x_2447:
[----:B------:R-:W0:Y:S01]  /*3d40*/  LDGDEPBAR ;  /* 0x00000000000079af */ /* 0x000e220000000000 */
[C---:B------:R-:W-:Y:S01]  /*3d50*/  IADD3 R118, PT, PT, R227.reuse, R225, RZ ;  /* 0x000000e1e3767210 */ /* 0x040fe20007ffe0ff */
[----:B------:R-:W-:Y:S01]  /*3d60*/  USHF.L.U32 UR14, UR39, 0x6, URZ ;  /* 0x00000006270e7899 */ /* 0x000fe200080006ff */
[----:B------:R-:W-:Y:S01]  /*3d70*/  IADD3 R117, PT, PT, R227, R224, RZ ;  /* 0x000000e0e3757210 */ /* 0x000fe20007ffe0ff */
[----:B------:R-:W-:Y:S02]  /*3d80*/  USHF.L.U32 UR29, UR47, 0x6, URZ ;  /* 0x000000062f1d7899 */ /* 0x000fe400080006ff */
[----:B------:R-:W-:Y:S01]  /*3d90*/  UIADD3 UR25, UPT, UPT, UR14, UR44, URZ ;  /* 0x0000002c0e197290 */ /* 0x000fe2000fffe0ff */
[----:B------:R-:W-:Y:S01]  /*3da0*/  IADD3 R116, PT, PT, R225, R117, RZ ;  /* 0x00000075e1747210 */ /* 0x000fe20007ffe0ff */
[----:B------:R-:W-:Y:S02]  /*3db0*/  UISETP.GE.AND UP0, UPT, UR29, UR43, UPT ;  /* 0x0000002b1d00728c */ /* 0x000fe4000bf06270 */
[----:B------:R-:W-:Y:S01]  /*3dc0*/  UIADD3 UR25, UPT, UPT, UR25, 0x40, URZ ;  /* 0x0000004019197890 */ /* 0x000fe2000fffe0ff */
        /* <DEDUP_REMOVED lines=37> */
[----:B------:R-:W3:Y:S01]  /*4020*/  LDSM.16.M88.4 R92, [R117+0x2000] ;  /* 0x00200000755c783b */ /* 0x000ee20000000200 */
[C---:B----4-:R-:W-:Y:S08]  /*4030*/  HMMA.16816.F32.BF16 R4, R96.reuse, R104, R4 ;  /* 0x000000686004723c */ /* 0x050ff00000041804 */
        /* <DEDUP_REMOVED lines=13> */
[C---:B------:R-:W-:Y:S08]  /*4110*/  HMMA.16816.F32.BF16 R4, R92.reuse, R112, R4 ;  /* 0x000000705c04723c */ /* 0x040ff00000041804 */
[C---:B------:R-:W-:Y:S01]  /*4120*/  HMMA.16816.F32.BF16 R8, R92.reuse, R114, R8 ;  /* 0x000000725c08723c */ /* 0x040fe20000041808 */
[----:B------:R-:W3:Y:S07]  /*4130*/  LDSM.16.M88.4 R112, [R228+0x1c800] ;  /* 0x01c80000e470783b */ /* 0x000eee0000000200 */
[C---:B----4-:R-:W-:Y:S08]  /*4140*/  HMMA.16816.F32.BF16 R12, R92.reuse, R104, R12 ;  /* 0x000000685c0c723c */ /* 0x050ff0000004180c */
[----:B------:R-:W-:Y:S01]  /*4150*/  HMMA.16816.F32.BF16 R16, R92, R106, R16 ;  /* 0x0000006a5c10723c */ /* 0x000fe20000041810 */
[----:B------:R-:W-:Y:S06]  /*4160*/  LDSM.16.M88.4 R92, [R118+0x4000] ;  /* 0x00400000765c783b */ /* 0x000fec0000000200 */
[----:B------:R-:W-:Y:S01]  /*4170*/  LDSM.16.M88.4 R104, [R2+0x1c000] ;  /* 0x01c000000268783b */ /* 0x000fe20000000200 */
[C---:B-1----:R-:W-:Y:S08]  /*4180*/  HMMA.16816.F32.BF16 R4, R84.reuse, R96, R4 ;  /* 0x000000605404723c */ /* 0x042ff00000041804 */
[C---:B------:R-:W-:Y:S01]  /*4190*/  HMMA.16816.F32.BF16 R8, R84.reuse, R98, R8 ;  /* 0x000000625408723c */ /* 0x040fe20000041808 */
[----:B------:R-:W1:Y:S07]  /*41a0*/  LDSM.16.M88.4 R96, [R3+0x1c000] ;  /* 0x01c000000360783b */ /* 0x000e6e0000000200 */
[C---:B--2---:R-:W-:Y:S01]  /*41b0*/  HMMA.16816.F32.BF16 R12, R84.reuse, R108, R12 ;  /* 0x0000006c540c723c */ /* 0x044fe2000004180c */
[----:B------:R-:W-:Y:S02]  /*41c0*/  MOV R108, UR16 ;  /* 0x00000010006c7c02 */ /* 0x000fe40008000f00 */
[----:B------:R-:W-:Y:S02]  /*41d0*/  MOV R109, UR17 ;  /* 0x00000011006d7c02 */ /* 0x000fe40008000f00 */
[C---:B------:R-:W-:Y:S03]  /*41e0*/  LEA R108, P0, R239.reuse, R108, 0x2 ;  /* 0x0000006cef6c7211 */ /* 0x040fe600078010ff */
[----:B------:R-:W-:Y:S01]  /*41f0*/  HMMA.16816.F32.BF16 R16, R84, R110, R16 ;  /* 0x0000006e5410723c */ /* 0x000fe20000041810 */
[----:B------:R-:W2:Y:S02]  /*4200*/  LDSM.16.M88.4 R84, [R3+0x1c800] ;  /* 0x01c800000354783b */ /* 0x000ea40000000200 */
[----:B------:R-:W-:Y:S05]  /*4210*/  LEA.HI.X R109, R239, R109, RZ, 0x2, P0 ;  /* 0x0000006def6d7211 */ /* 0x000fea00000f14ff */
[C---:B---3--:R-:W-:Y:S01]  /*4220*/  HMMA.16816.F32.BF16 R4, R88.reuse, R100, R4 ;  /* 0x000000645804723c */ /* 0x048fe20000041804 */
[----:B-----5:R-:W5:Y:S06]  /*4230*/  LDG.E R131, desc[UR36][R108.64] ;  /* 0x000000246c837981 */ /* 0x020f6c000c1e1900 */
[----:B------:R3:W5:Y:S01]  /*4240*/  LDG.E R130, desc[UR36][R108.64+0x20] ;  /* 0x000020246c827981 */ /* 0x000762000c1e1900 */
[C---:B------:R-:W-:Y:S05]  /*4250*/  HMMA.16816.F32.BF16 R8, R88.reuse, R102, R8 ;  /* 0x000000665808723c */ /* 0x040fea0000041808 */
[----:B------:R-:W4:Y:S03]  /*4260*/  LDSM.16.M88.4 R100, [R117+0x4000] ;  /* 0x004000007564783b */ /* 0x000f260000000200 */
[C---:B------:R-:W-:Y:S08]  /*4270*/  HMMA.16816.F32.BF16 R12, R88.reuse, R112, R12 ;  /* 0x00000070580c723c */ /* 0x040ff0000004180c */
[----:B------:R-:W-:Y:S01]  /*4280*/  HMMA.16816.F32.BF16 R16, R88, R114, R16 ;  /* 0x000000725810723c */ /* 0x000fe20000041810 */
[----:B------:R-:W4:Y:S06]  /*4290*/  LDSM.16.M88.4 R88, [R2+0x1c800] ;  /* 0x01c800000258783b */ /* 0x000f2c0000000200 */
[----:B---3--:R-:W-:Y:S01]  /*42a0*/  LDSM.16.M88.4 R108, [R116+0x4000] ;  /* 0x00400000746c783b */ /* 0x008fe20000000200 */
[C---:B-1----:R-:W-:Y:S05]  /*42b0*/  HMMA.16816.F32.BF16 R4, R92.reuse, R96, R4 ;  /* 0x000000605c04723c */ /* 0x042fea0000041804 */
[----:B------:R-:W1:Y:S03]  /*42c0*/  LDSM.16.M88.4 R112, [R0+0x1c000] ;  /* 0x01c000000070783b */ /* 0x000e660000000200 */
[C---:B------:R-:W-:Y:S03]  /*42d0*/  HMMA.16816.F32.BF16 R8, R92.reuse, R98, R8 ;  /* 0x000000625c08723c */ /* 0x040fe60000041808 */
[----:B------:R-:W-:Y:S05]  /*42e0*/  LDSM.16.M88.4 R96, [R228+0x1e000] ;  /* 0x01e00000e460783b */ /* 0x000fea0000000200 */
[C---:B--2---:R-:W-:Y:S08]  /*42f0*/  HMMA.16816.F32.BF16 R12, R92.reuse, R84, R12 ;  /* 0x000000545c0c723c */ /* 0x044ff0000004180c */
[----:B------:R-:W-:Y:S01]  /*4300*/  HMMA.16816.F32.BF16 R16, R92, R86, R16 ;  /* 0x000000565c10723c */ /* 0x000fe20000041810 */
[----:B------:R-:W2:Y:S06]  /*4310*/  LDSM.16.M88.4 R84, [R0+0x1c800] ;  /* 0x01c800000054783b */ /* 0x000eac0000000200 */
[----:B------:R-:W3:Y:S01]  /*4320*/  LDSM.16.M88.4 R92, [R227+0x6000] ;  /* 0x00600000e35c783b */ /* 0x000ee20000000200 */
[C---:B----4-:R-:W-:Y:S08]  /*4330*/  HMMA.16816.F32.BF16 R4, R100.reuse, R104, R4 ;  /* 0x000000686404723c */ /* 0x050ff00000041804 */
[C---:B------:R-:W-:Y:S01]  /*4340*/  HMMA.16816.F32.BF16 R8, R100.reuse, R106, R8 ;  /* 0x0000006a6408723c */ /* 0x040fe20000041808 */
[----:B------:R-:W-:Y:S07]  /*4350*/  LDSM.16.M88.4 R104, [R3+0x1e000] ;  /* 0x01e000000368783b */ /* 0x000fee0000000200 */
[C---:B------:R-:W-:Y:S08]  /*4360*/  HMMA.16816.F32.BF16 R12, R100.reuse, R88, R12 ;  /* 0x00000058640c723c */ /* 0x040ff0000004180c */
        /* <DEDUP_REMOVED lines=18> */
[C---:B------:R-:W-:Y:S08]  /*4490*/  HMMA.16816.F32.BF16 R8, R100.reuse, R106, R8 ;  /* 0x0000006a6408723c */ /* 0x040ff00000041808 */
[C---:B-1----:R-:W-:Y:S08]  /*44a0*/  HMMA.16816.F32.BF16 R12, R100.reuse, R84, R12 ;  /* 0x00000054640c723c */ /* 0x042ff0000004180c */
[----:B------:R-:W-:Y:S01]  /*44b0*/  HMMA.16816.F32.BF16 R16, R100, R86, R16 ;  /* 0x000000566410723c */ /* 0x000fe20000041810 */
[----:B------:R-:W1:Y:S07]  /*44c0*/  LDSM.16.M88.4 R84, [R0+0x1e800] ;  /* 0x01e800000054783b */ /* 0x000e6e0000000200 */
[C---:B--2---:R-:W-:Y:S08]  /*44d0*/  HMMA.16816.F32.BF16 R4, R108.reuse, R112, R4 ;  /* 0x000000706c04723c */ /* 0x044ff00000041804 */
[C---:B------:R-:W-:Y:S08]  /*44e0*/  HMMA.16816.F32.BF16 R8, R108.reuse, R114, R8 ;  /* 0x000000726c08723c */ /* 0x040ff00000041808 */
[C---:B---3--:R-:W-:Y:S08]  /*44f0*/  HMMA.16816.F32.BF16 R12, R108.reuse, R88, R12 ;  /* 0x000000586c0c723c */ /* 0x048ff0000004180c */
[----:B------:R-:W-:Y:S08]  /*4500*/  HMMA.16816.F32.BF16 R16, R108, R90, R16 ;  /* 0x0000005a6c10723c */ /* 0x000ff00000041810 */
[C---:B----4-:R-:W-:Y:S08]  /*4510*/  HMMA.16816.F32.BF16 R4, R92.reuse, R96, R4 ;  /* 0x000000605c04723c */ /* 0x050ff00000041804 */
[C---:B------:R-:W-:Y:S08]  /*4520*/  HMMA.16816.F32.BF16 R8, R92.reuse, R98, R8 ;  /* 0x000000625c08723c */ /* 0x040ff00000041808 */
[C---:B-1----:R-:W-:Y:S03]  /*4530*/  HMMA.16816.F32.BF16 R12, R92.reuse, R84, R12 ;  /* 0x000000545c0c723c */ /* 0x042fe6000004180c */
[----:B------:R-:W-:Y:S01]  /*4540*/  FMUL.FTZ R4, R4, UR12 ;  /* 0x0000000c04047c20 */ /* 0x000fe20008410000 */
[----:B------:R-:W-:Y:S01]  /*4550*/  FMUL.FTZ R5, R5, UR12 ;  /* 0x0000000c05057c20 */ /* 0x000fe20008410000 */
[----:B------:R-:W-:Y:S01]  /*4560*/  FMUL.FTZ R6, R6, UR12 ;  /* 0x0000000c06067c20 */ /* 0x000fe20008410000 */
[----:B------:R-:W-:Y:S01]  /*4570*/  FMUL.FTZ R7, R7, UR12 ;  /* 0x0000000c07077c20 */ /* 0x000fe20008410000 */
[----:B------:R-:W1:Y:S01]  /*4580*/  MUFU.TANH R91, R4 ;  /* 0x00000004005b7308 */ /* 0x000e620000002400 */
[----:B------:R-:W-:Y:S01]  /*4590*/  HMMA.16816.F32.BF16 R16, R92, R86, R16 ;  /* 0x000000565c10723c */ /* 0x000fe20000041810 */
[----:B------:R-:W-:Y:S02]  /*45a0*/  MOV R86, UR35 ;  /* 0x0000002300567c02 */ /* 0x000fe40008000f00 */
[----:B------:R-:W-:Y:S01]  /*45b0*/  FMUL.FTZ R10, R10, UR12 ;  /* 0x0000000c0a0a7c20 */ /* 0x000fe20008410000 */
[----:B------:R-:W-:Y:S01]  /*45c0*/  FMUL.FTZ R11, R11, UR12 ;  /* 0x0000000c0b0b7c20 */ /* 0x000fe20008410000 */
[----:B------:R-:W-:Y:S01]  /*45d0*/  FMUL.FTZ R8, R8, UR12 ;  /* 0x0000000c08087c20 */ /* 0x000fe20008410000 */
[----:B------:R-:W-:Y:S03]  /*45e0*/  FMUL.FTZ R9, R9, UR12 ;  /* 0x0000000c09097c20 */ /* 0x000fe60008410000 */
[----:B------:R2:W-:Y:S01]  /*45f0*/  MUFU.TANH R208, R10 ;  /* 0x0000000a00d07308 */ /* 0x0005e20000002400 */
[----:B------:R-:W-:Y:S02]  /*4600*/  LOP3.LUT R84, R239, UR29, RZ, 0xfc, !PT ;  /* 0x0000001def547c12 */ /* 0x000fe4000f8efcff */
[----:B------:R-:W-:Y:S01]  /*4610*/  IADD3 R86, PT, PT, R86, -UR25, -R235 ;  /* 0x8000001956567c10 */ /* 0x000fe2000fffe8eb */
[----:B------:R-:W-:Y:S01]  /*4620*/  FMUL.FTZ R204, R14, UR12 ;  /* 0x0000000c0ecc7c20 */ /* 0x000fe20008410000 */
[----:B------:R-:W-:Y:S02]  /*4630*/  FMUL.FTZ R202, R15, UR12 ;  /* 0x0000000c0fca7c20 */ /* 0x000fe40008410000 */
[----:B------:R-:W-:Y:S03]  /*4640*/  IADD3 R86, PT, PT, R84, R86, RZ ;  /* 0x0000005654567210 */ /* 0x000fe60007ffe0ff */
[----:B------:R3:W-:Y:S01]  /*4650*/  MUFU.TANH R206, R11 ;  /* 0x0000000b00ce7308 */ /* 0x0007e20000002400 */
[----:B-1----:R-:W-:Y:S01]  /*4660*/  FFMA.FTZ R213, -R91, R91, 1 ;  /* 0x3f8000005bd57423 */ /* 0x002fe2000001015b */
[----:B------:R-:W-:Y:S01]  /*4670*/  IADD3 R4, PT, PT, R86, 0x2f, RZ ;  /* 0x0000002f56047810 */ /* 0x000fe20007ffe0ff */
[----:B------:R-:W-:Y:S01]  /*4680*/  FMUL.FTZ R201, R16, UR12 ;  /* 0x0000000c10c97c20 */ /* 0x000fe20008410000 */
[----:B------:R-:W-:Y:S01]  /*4690*/  FMUL.FTZ R200, R17, UR12 ;  /* 0x0000000c11c87c20 */ /* 0x000fe20008410000 */
[----:B------:R-:W-:Y:S01]  /*46a0*/  FMUL.FTZ R197, R19, UR12 ;  /* 0x0000000c13c57c20 */ /* 0x000fe20008410000 */
[----:B------:R-:W-:Y:S04]  /*46b0*/  FMUL.FTZ R18, R18, UR12 ;  /* 0x0000000c12127c20 */ /* 0x000fe80008410000 */
[----:B------:R1:W4:Y:S01]  /*46c0*/  MUFU.TANH R88, R5 ;  /* 0x0000000500587308 */ /* 0x0003220000002400 */
[----:B--2---:R-:W-:Y:S01]  /*46d0*/  FMUL.FTZ R10, R13, UR12 ;  /* 0x0000000c0d0a7c20 */ /* 0x004fe20008410000 */
[C---:B------:R-:W-:Y:S01]  /*46e0*/  IADD3 R17, PT, PT, R86.reuse, 0x48, RZ ;  /* 0x0000004856117810 */ /* 0x040fe20007ffe0ff */
[----:B------:R-:W-:Y:S01]  /*46f0*/  FMUL.FTZ R213, R213, UR12 ;  /* 0x0000000cd5d57c20 */ /* 0x000fe20008410000 */
[C---:B------:R-:W-:Y:S02]  /*4700*/  IADD3 R16, PT, PT, R86.reuse, 0x47, RZ ;  /* 0x0000004756107810 */ /* 0x040fe40007ffe0ff */
[----:B------:R-:W-:Y:S04]  /*4710*/  IADD3 R13, PT, PT, R86, 0x40, RZ ;  /* 0x00000040560d7810 */ /* 0x000fe80007ffe0ff */
[----:B------:R2:W2:Y:S01]  /*4720*/  MUFU.TANH R15, R8 ;  /* 0x00000008000f7308 */ /* 0x0004a20000002400 */
[----:B---3--:R-:W-:Y:S01]  /*4730*/  FMUL.FTZ R11, R12, UR12 ;  /* 0x0000000c0c0b7c20 */ /* 0x008fe20008410000 */
[C---:B------:R-:W-:Y:S02]  /*4740*/  IADD3 R12, PT, PT, R86.reuse, 0x3f, RZ ;  /* 0x0000003f560c7810 */ /* 0x040fe40007ffe0ff */
[C---:B------:R-:W-:Y:S02]  /*4750*/  IADD3 R85, PT, PT, R86.reuse, 0x28, RZ ;  /* 0x0000002856557810 */ /* 0x040fe40007ffe0ff */
[C---:B------:R-:W-:Y:S04]  /*4760*/  IADD3 R19, PT, PT, R86.reuse, 0x27, RZ ;  /* 0x0000002756137810 */ /* 0x040fe80007ffe0ff */
[----:B------:R3:W3:Y:S01]  /*4770*/  MUFU.TANH R14, R9 ;  /* 0x00000009000e7308 */ /* 0x0006e20000002400 */
[----:B-1----:R-:W-:Y:S01]  /*4780*/  IADD3 R5, PT, PT, R86, 0x30, RZ ;  /* 0x0000003056057810 */ /* 0x002fe20007ffe0ff */
[----:B----4-:R-:W-:Y:S01]  /*4790*/  FFMA.FTZ R211, -R88, R88, 1 ;  /* 0x3f80000058d37423 */ /* 0x010fe20000010158 */
[----:B------:R-:W-:Y:S02]  /*47a0*/  IABS R17, R17 ;  /* 0x0000001100117213 */ /* 0x000fe40000000000 */
[----:B------:R-:W-:Y:S01]  /*47b0*/  IABS R16, R16 ;  /* 0x0000001000107213 */ /* 0x000fe20000000000 */
[----:B------:R-:W-:Y:S01]  /*47c0*/  FMUL.FTZ R211, R211, UR12 ;  /* 0x0000000cd3d37c20 */ /* 0x000fe20008410000 */
[----:B------:R-:W-:Y:S03]  /*47d0*/  IABS R13, R13 ;  /* 0x0000000d000d7213 */ /* 0x000fe60000000000 */
[----:B------:R-:W1:Y:S01]  /*47e0*/  MUFU.TANH R11, R11 ;  /* 0x0000000b000b7308 */ /* 0x000e620000002400 */
[C---:B--2---:R-:W-:Y:S01]  /*47f0*/  IADD3 R8, PT, PT, R86.reuse, 0x37, RZ ;  /* 0x0000003756087810 */ /* 0x044fe20007ffe0ff */
[----:B------:R-:W-:Y:S01]  /*4800*/  FFMA.FTZ R209, -R15, R15, 1 ;  /* 0x3f8000000fd17423 */ /* 0x000fe2000001010f */
[----:B------:R-:W-:Y:S02]  /*4810*/  IABS R12, R12 ;  /* 0x0000000c000c7213 */ /* 0x000fe40000000000 */
[----:B------:R-:W-:Y:S01]  /*4820*/  IABS R8, R8 ;  /* 0x0000000800087213 */ /* 0x000fe20000000000 */
[----:B------:R-:W-:Y:S01]  /*4830*/  FMUL.FTZ R209, R209, UR12 ;  /* 0x0000000cd1d17c20 */ /* 0x000fe20008410000 */
[----:B------:R-:W-:Y:S03]  /*4840*/  IABS R5, R5 ;  /* 0x0000000500057213 */ /* 0x000fe60000000000 */
[----:B------:R-:W2:Y:S01]  /*4850*/  MUFU.TANH R10, R10 ;  /* 0x0000000a000a7308 */ /* 0x000ea20000002400 */
[----:B---3--:R-:W-:Y:S01]  /*4860*/  IADD3 R9, PT, PT, R86, 0x38, RZ ;  /* 0x0000003856097810 */ /* 0x008fe20007ffe0ff */
[----:B------:R-:W-:Y:S01]  /*4870*/  FFMA.FTZ R207, -R14, R14, 1 ;  /* 0x3f8000000ecf7423 */ /* 0x000fe2000001010e */
[----:B------:R-:W-:Y:S02]  /*4880*/  IABS R4, R4 ;  /* 0x0000000400047213 */ /* 0x000fe40000000000 */
[----:B------:R-:W-:Y:S01]  /*4890*/  IABS R9, R9 ;  /* 0x0000000900097213 */ /* 0x000fe20000000000 */
[----:B------:R-:W-:Y:S01]  /*48a0*/  FMUL.FTZ R207, R207, UR12 ;  /* 0x0000000ccfcf7c20 */ /* 0x000fe20008410000 */
[----:B------:R-:W-:Y:S03]  /*48b0*/  IABS R85, R85 ;  /* 0x0000005500557213 */ /* 0x000fe60000000000 */
[----:B------:R-:W3:Y:S01]  /*48c0*/  MUFU.TANH R6, R6 ;  /* 0x0000000600067308 */ /* 0x000ee20000002400 */
[----:B------:R-:W-:Y:S01]  /*48d0*/  IABS R19, R19 ;  /* 0x0000001300137213 */ /* 0x000fe20000000000 */
[----:B-1----:R-:W-:Y:S01]  /*48e0*/  FFMA.FTZ R205, -R11, R11, 1 ;  /* 0x3f8000000bcd7423 */ /* 0x002fe2000001010b */
[----:B------:R-:W-:Y:S02]  /*48f0*/  I2FP.F32.S32 R17, R17 ;  /* 0x0000001100117245 */ /* 0x000fe40000201400 */
[----:B------:R-:W-:Y:S01]  /*4900*/  I2FP.F32.S32 R16, R16 ;  /* 0x0000001000107245 */ /* 0x000fe20000201400 */
[----:B------:R-:W-:Y:S01]  /*4910*/  FMUL.FTZ R205, R205, UR12 ;  /* 0x0000000ccdcd7c20 */ /* 0x000fe20008410000 */
[----:B------:R-:W-:Y:S03]  /*4920*/  I2FP.F32.S32 R13, R13 ;  /* 0x0000000d000d7245 */ /* 0x000fe60000201400 */
[----:B------:R-:W1:Y:S01]  /*4930*/  MUFU.TANH R7, R7 ;  /* 0x0000000700077308 */ /* 0x000e620000002400 */
[----:B------:R-:W-:Y:S01]  /*4940*/  I2FP.F32.S32 R12, R12 ;  /* 0x0000000c000c7245 */ /* 0x000fe20000201400 */
[----:B--2---:R-:W-:Y:S01]  /*4950*/  FFMA.FTZ R203, -R10, R10, 1 ;  /* 0x3f8000000acb7423 */ /* 0x004fe2000001010a */
[----:B------:R-:W-:Y:S01]  /*4960*/  I2FP.F32.S32 R9, R9 ;  /* 0x0000000900097245 */ /* 0x000fe20000201400 */
[C---:B------:R-:W-:Y:S01]  /*4970*/  FFMA.FTZ R91, R13.reuse, -UR15, R91 ;  /* 0x8000000f0d5b7c23 */ /* 0x040fe2000801005b */
[----:B------:R-:W-:Y:S01]  /*4980*/  I2FP.F32.S32 R8, R8 ;  /* 0x0000000800087245 */ /* 0x000fe20000201400 */
[----:B------:R-:W-:Y:S01]  /*4990*/  FFMA.FTZ R13, R13, -UR15, R208 ;  /* 0x8000000f0d0d7c23 */ /* 0x000fe200080100d0 */
[----:B------:R-:W-:Y:S03]  /*49a0*/  I2FP.F32.S32 R5, R5 ;  /* 0x0000000500057245 */ /* 0x000fe60000201400 */
[----:B------:R2:W4:Y:S01]  /*49b0*/  MUFU.TANH R198, R18 ;  /* 0x0000001200c67308 */ /* 0x0005220000002400 */
[----:B------:R-:W-:Y:S01]  /*49c0*/  I2FP.F32.S32 R4, R4 ;  /* 0x0000000400047245 */ /* 0x000fe20000201400 */
[----:B---3--:R-:W-:Y:S01]  /*49d0*/  FFMA.FTZ R17, R17, -UR15, R6 ;  /* 0x8000000f11117c23 */ /* 0x008fe20008010006 */
[----:B------:R-:W-:Y:S01]  /*49e0*/  I2FP.F32.S32 R85, R85 ;  /* 0x0000005500557245 */ /* 0x000fe20000201400 */
[----:B------:R-:W-:Y:S01]  /*49f0*/  FFMA.FTZ R212, -R6, R6, 1 ;  /* 0x3f80000006d47423 */ /* 0x000fe20000010106 */
[----:B------:R-:W-:Y:S01]  /*4a00*/  I2FP.F32.S32 R19, R19 ;  /* 0x0000001300137245 */ /* 0x000fe20000201400 */
[----:B------:R-:W-:Y:S01]  /*4a10*/  FFMA.FTZ R15, R9, -UR15, R15 ;  /* 0x8000000f090f7c23 */ /* 0x000fe2000801000f */
[----:B------:R-:W-:Y:S03]  /*4a20*/  FFMA.FTZ R14, R8, -UR15, R14 ;  /* 0x8000000f080e7c23 */ /* 0x000fe6000801000e */
[----:B------:R-:W3:Y:S01]  /*4a30*/  MUFU.TANH R204, R204 ;  /* 0x000000cc00cc7308 */ /* 0x000ee20000002400 */
[----:B-1----:R-:W-:Y:S01]  /*4a40*/  FFMA.FTZ R16, R16, -UR15, R7 ;  /* 0x8000000f10107c23 */ /* 0x002fe20008010007 */
[----:B------:R-:W-:Y:S01]  /*4a50*/  FFMA.FTZ R210, -R7, R7, 1 ;  /* 0x3f80000007d27423 */ /* 0x000fe20000010107 */
[C---:B------:R-:W-:Y:S01]  /*4a60*/  FFMA.FTZ R11, R5.reuse, -UR15, R11 ;  /* 0x8000000f050b7c23 */ /* 0x040fe2000801000b */
[----:B------:R-:W-:Y:S01]  /*4a70*/  FFMA.FTZ R10, R4, -UR15, R10 ;  /* 0x8000000f040a7c23 */ /* 0x000fe2000801000a */
[----:B------:R-:W-:Y:S01]  /*4a80*/  FFMA.FTZ R208, -R208, R208, 1 ;  /* 0x3f800000d0d07423 */ /* 0x000fe200000101d0 */
[----:B------:R-:W-:Y:S01]  /*4a90*/  FMUL.FTZ R212, R212, UR12 ;  /* 0x0000000cd4d47c20 */ /* 0x000fe20008410000 */
[----:B------:R-:W-:Y:S03]  /*4aa0*/  FMUL.FTZ R210, R210, UR12 ;  /* 0x0000000cd2d27c20 */ /* 0x000fe60008410000 */
[----:B------:R-:W1:Y:S01]  /*4ab0*/  MUFU.TANH R202, R202 ;  /* 0x000000ca00ca7308 */ /* 0x000e620000002400 */
[C---:B--2---:R-:W-:Y:S01]  /*4ac0*/  FFMA.FTZ R18, R12.reuse, -UR15, R88 ;  /* 0x8000000f0c127c23 */ /* 0x044fe20008010058 */
[----:B------:R-:W-:Y:S01]  /*4ad0*/  FFMA.FTZ R12, R12, -UR15, R206 ;  /* 0x8000000f0c0c7c23 */ /* 0x000fe200080100ce */
[----:B----4-:R-:W-:Y:S01]  /*4ae0*/  FFMA.FTZ R5, R5, -UR15, R198 ;  /* 0x8000000f05057c23 */ /* 0x010fe200080100c6 */
[----:B------:R-:W-:Y:S01]  /*4af0*/  FFMA.FTZ R206, -R206, R206, 1 ;  /* 0x3f800000cece7423 */ /* 0x000fe200000101ce */
[----:B------:R-:W-:Y:S01]  /*4b00*/  FFMA.FTZ R198, -R198, R198, 1 ;  /* 0x3f800000c6c67423 */ /* 0x000fe200000101c6 */
[----:B------:R-:W-:Y:S01]  /*4b10*/  FMUL.FTZ R208, R208, UR12 ;  /* 0x0000000cd0d07c20 */ /* 0x000fe20008410000 */
[----:B------:R-:W-:Y:S03]  /*4b20*/  FMUL.FTZ R203, R203, UR12 ;  /* 0x0000000ccbcb7c20 */ /* 0x000fe60008410000 */
[----:B------:R-:W2:Y:S01]  /*4b30*/  MUFU.TANH R201, R201 ;  /* 0x000000c900c97308 */ /* 0x000ea20000002400 */
[----:B---3--:R-:W-:Y:S01]  /*4b40*/  FFMA.FTZ R9, R9, -UR15, R204 ;  /* 0x8000000f09097c23 */ /* 0x008fe200080100cc */
[----:B------:R-:W-:Y:S01]  /*4b50*/  FFMA.FTZ R204, -R204, R204, 1 ;  /* 0x3f800000cccc7423 */ /* 0x000fe200000101cc */
[----:B------:R-:W-:Y:S01]  /*4b60*/  FMUL.FTZ R206, R206, UR12 ;  /* 0x0000000ccece7c20 */ /* 0x000fe20008410000 */
[----:B------:R-:W-:Y:S02]  /*4b70*/  FMUL.FTZ R198, R198, UR12 ;  /* 0x0000000cc6c67c20 */ /* 0x000fe40008410000 */
        /* <DEDUP_REMOVED lines=8> */
[----:B------:R-:W-:Y:S01]  /*4c00*/  FMUL.FTZ R201, R201, UR12 ;  /* 0x0000000cc9c97c20 */ /* 0x000fe20008410000 */
[----:B---3--:R-:W-:Y:S01]  /*4c10*/  FFMA.FTZ R6, R19, -UR15, R200 ;  /* 0x8000000f13067c23 */ /* 0x008fe200080100c8 */
[----:B------:R-:W-:Y:S04]  /*4c20*/  FFMA.FTZ R200, -R200, R200, 1 ;  /* 0x3f800000c8c87423 */ /* 0x000fe800000101c8 */
[----:B------:R-:W-:Y:S01]  /*4c30*/  FMUL.FTZ R200, R200, UR12 ;  /* 0x0000000cc8c87c20 */ /* 0x000fe20008410000 */
[----:B-1----:R-:W-:Y:S01]  /*4c40*/  FFMA.FTZ R4, R4, -UR15, R197 ;  /* 0x8000000f04047c23 */ /* 0x002fe200080100c5 */
[----:B------:R-:W-:Y:S04]  /*4c50*/  FFMA.FTZ R197, -R197, R197, 1 ;  /* 0x3f800000c5c57423 */ /* 0x000fe800000101c5 */
[----:B------:R-:W-:Y:S01]  /*4c60*/  FMUL.FTZ R197, R197, UR12 ;  /* 0x0000000cc5c57c20 */ /* 0x000fe20008410000 */
        /* <DEDUP_REMOVED lines=11> */
.L_x_2443:
        /* <DEDUP_REMOVED lines=9> */
[C---:B------:R-:W-:Y:S01]  /*4db0*/  VIADD R89, R92.reuse, 0x8 ;  /* 0x000000085c597836 */ /* 0x040fe20000000000 */
[C---:B------:R-:W-:Y:S01]  /*4dc0*/  VIADDMNMX R93, R85.reuse, R93, UR35, PT ;  /* 0x00000023555d7e46 */ /* 0x040fe2000b80015d */
[C---:B------:R-:W-:Y:S01]  /*4dd0*/  VIADD R88, R92.reuse, 0x9 ;  /* 0x000000095c587836 */ /* 0x040fe20000000000 */
        /* <DEDUP_REMOVED lines=70> */
.L_x_2444:
[----:B------:R-:W1:Y:S01]  /*5240*/  S2R R230, SR_TID.X ;  /* 0x0000000000e67919 */ /* 0x000e620000002100 */
[C---:B------:R-:W-:Y:S01]  /*5250*/  FMUL.FTZ R84, R238.reuse, 1.4426950216293334961 ;  /* 0x3fb8aa3bee547820 */ /* 0x040fe20000410000 */
[----:B------:R-:W-:Y:S01]  /*5260*/  FSETP.NEU.FTZ.AND P0, PT, R238, -INF , PT ;  /* 0xff800000ee00780b */ /* 0x000fe20003f1d000 */
[C---:B------:R-:W-:Y:S01]  /*5270*/  FMUL.FTZ R19, R237.reuse, 1.4426950216293334961 ;  /* 0x3fb8aa3bed137820 */ /* 0x040fe20000410000 */
[----:B------:R-:W-:Y:S01]  /*5280*/  IMAD.MOV.U32 R214, RZ, RZ, 0x10 ;  /* 0x00000010ffd67424 */ /* 0x000fe200078e00ff */
[----:B------:R-:W-:Y:S01]  /*5290*/  MOV R116, 0x20 ;  /* 0x0000002000747802 */ /* 0x000fe20000000f00 */
[----:B------:R-:W-:Y:S01]  /*52a0*/  UISETP.GT.AND UP0, UPT, UR47, UR45, UPT ;  /* 0x0000002d2f00728c */ /* 0x000fe2000bf04270 */
[----:B------:R-:W-:Y:S02]  /*52b0*/  FSEL R84, R84, RZ, P0 ;  /* 0x000000ff54547208 */ /* 0x000fe40000000000 */
        /* <DEDUP_REMOVED lines=17> */
[--C-:B------:R-:W-:Y:S01]  /*53d0*/  FFMA.FTZ R218, R13, UR11, -R19.reuse ;  /* 0x0000000b0dda7c23 */ /* 0x100fe20008010813 */
[--C-:B------:R-:W-:Y:S01]  /*53e0*/  FFMA.FTZ R217, R12, UR11, -R19.reuse ;  /* 0x0000000b0cd97c23 */ /* 0x100fe20008010813 */
[----:B------:R-:W-:Y:S03]  /*53f0*/  FFMA.FTZ R19, R4, UR11, -R19 ;  /* 0x0000000b04137c23 */ /* 0x000fe60008010813 */
[----:B------:R-:W-:Y:S10]  /*5400*/  MUFU.EX2 R221, R221 ;  /* 0x000000dd00dd7308 */ /* 0x000ff40000000800 */
[----:B------:R-:W2:Y:S10]  /*5410*/  MUFU.EX2 R219, R219 ;  /* 0x000000db00db7308 */ /* 0x000eb40000000800 */
        /* <DEDUP_REMOVED lines=18> */
[----:B--2---:R-:W-:Y:S02]  /*5540*/  F2FP.BF16.F32.PACK_AB R5, R219, R221 ;  /* 0x000000dddb05723e */ /* 0x004fe400000010ff */
[----:B------:R-:W-:Y:S02]  /*5550*/  LOP3.LUT R9, R10, 0x20, R9, 0x78, !PT ;  /* 0x000000200a097812 */ /* 0x000fe400078e7809 */
[----:B------:R-:W-:Y:S02]  /*5560*/  LOP3.LUT R10, R120, 0xc00, RZ, 0xc0, !PT ;  /* 0x00000c00780a7812 */ /* 0x000fe400078ec0ff */
[----:B------:R-:W-:Y:S02]  /*5570*/  LOP3.LUT R9, R9, 0x1c0, R8, 0xf8, !PT ;  /* 0x000001c009097812 */ /* 0x000fe400078ef808 */
[----:B------:R-:W-:Y:S02]  /*5580*/  LOP3.LUT R10, R10, 0x6, R124, 0xf8, !PT ;  /* 0x000000060a0a7812 */ /* 0x000fe400078ef87c */
[----:B---3--:R-:W-:Y:S02]  /*5590*/  F2FP.BF16.F32.PACK_AB R6, R251, R252 ;  /* 0x000000fcfb06723e */ /* 0x008fe400000010ff */
[----:B------:R-:W-:Y:S02]  /*55a0*/  LOP3.LUT R9, R10, R9, RZ, 0xfc, !PT ;  /* 0x000000090a097212 */ /* 0x000fe400078efcff */
[C---:B------:R-:W-:Y:S02]  /*55b0*/  SHF.L.U32 R121, R230.reuse, 0x6, RZ ;  /* 0x00000006e6797819 */ /* 0x040fe400000006ff */
[----:B------:R-:W-:Y:S02]  /*55c0*/  LEA R199, R9, UR4, 0x1 ;  /* 0x0000000409c77c11 */ /* 0x000fe4000f8e08ff */
[C---:B------:R-:W-:Y:S02]  /*55d0*/  LOP3.LUT P1, RZ, R230.reuse, 0x8, RZ, 0xc0, !PT ;  /* 0x00000008e6ff7812 */ /* 0x040fe4000782c0ff */
[----:B------:R-:W-:Y:S01]  /*55e0*/  SHF.L.U32 R229, R230, 0x3, RZ ;  /* 0x00000003e6e57819 */ /* 0x000fe200000006ff */
[----:B------:R1:W-:Y:S01]  /*55f0*/  STS [R199+0x2a400], R5 ;  /* 0x02a40005c7007388 */ /* 0x0003e20000000800 */
[----:B------:R-:W-:Y:S01]  /*5600*/  LOP3.LUT R122, R121, 0x1c0, RZ, 0xc0, !PT ;  /* 0x000001c0797a7812 */ /* 0x000fe200078ec0ff */
[----:B------:R-:W-:Y:S01]  /*5610*/  VIADD R196, R199, 0x2a020 ;  /* 0x0002a020c7c47836 */ /* 0x000fe20000000000 */
[----:B------:R-:W-:Y:S03]  /*5620*/  LOP3.LUT R7, R120, 0x200, RZ, 0xc0, !PT ;  /* 0x0000020078077812 */ /* 0x000fe600078ec0ff */
[----:B------:R2:W-:Y:S01]  /*5630*/  STS [R199+0x2a000], R6 ;  /* 0x02a00006c7007388 */ /* 0x0005e20000000800 */
[----:B------:R-:W-:Y:S02]  /*5640*/  LOP3.LUT R122, R122, 0x38, R229, 0xf8, !PT ;  /* 0x000000387a7a7812 */ /* 0x000fe400078ef8e5 */
[----:B------:R-:W-:Y:S02]  /*5650*/  LOP3.LUT P0, R123, R230, 0x4, RZ, 0xc0, !PT ;  /* 0x00000004e67b7812 */ /* 0x000fe4000780c0ff */
[----:B------:R-:W-:Y:S02]  /*5660*/  LOP3.LUT R7, R7, 0x3800, R8, 0xf8, !PT ;  /* 0x0000380007077812 */ /* 0x000fe400078ef808 */
[----:B------:R-:W-:Y:S02]  /*5670*/  IADD3 R4, PT, PT, R199, 0x2a000, RZ ;  /* 0x0002a000c7047810 */ /* 0x000fe40007ffe0ff */
[--C-:B------:R-:W-:Y:S02]  /*5680*/  LOP3.LUT R228, R122, 0x8, R230.reuse, 0x78, !PT ;  /* 0x000000087ae47812 */ /* 0x100fe400078e78e6 */
[----:B------:R-:W-:Y:S02]  /*5690*/  @P1 IADD3 R196, PT, PT, R4, -0x20, RZ ;  /* 0xffffffe004c41810 */ /* 0x000fe40007ffe0ff */
[----:B------:R-:W-:Y:S02]  /*56a0*/  LOP3.LUT R228, R7, R228, RZ, 0xfc, !PT ;  /* 0x000000e407e47212 */ /* 0x000fe400078efcff */
[----:B----4-:R-:W-:Y:S02]  /*56b0*/  F2FP.BF16.F32.PACK_AB R8, R233, R241 ;  /* 0x000000f1e908723e */ /* 0x010fe400000010ff */
[----:B------:R-:W-:Y:S02]  /*56c0*/  F2FP.BF16.F32.PACK_AB R7, R217, R218 ;  /* 0x000000dad907723e */ /* 0x000fe400000010ff */
[----:B------:R-:W-:Y:S02]  /*56d0*/  SHF.R.U32.HI R118, RZ, 0x1, R230 ;  /* 0x00000001ff767819 */ /* 0x000fe400000116e6 */
[----:B-1----:R-:W-:Y:S02]  /*56e0*/  SEL R5, R214, 0xfffffff0, !P0 ;  /* 0xfffffff0d6057807 */ /* 0x002fe40004000000 */
[----:B------:R-:W-:Y:S02]  /*56f0*/  LOP3.LUT R119, R121, 0x200, RZ, 0xc0, !PT ;  /* 0x0000020079777812 */ /* 0x000fe400078ec0ff */
[----:B------:R-:W-:Y:S01]  /*5700*/  IADD3 R4, PT, PT, R199, R5, RZ ;  /* 0x00000005c7047210 */ /* 0x000fe20007ffe0ff */
[----:B------:R-:W-:Y:S01]  /*5710*/  IMAD.IADD R5, R5, 0x1, R196 ;  /* 0x0000000105057824 */ /* 0x000fe200078e02c4 */
[----:B--2---:R-:W-:Y:S02]  /*5720*/  F2FP.BF16.F32.PACK_AB R6, R223, R231 ;  /* 0x000000e7df06723e */ /* 0x004fe400000010ff */
[----:B------:R-:W-:Y:S01]  /*5730*/  LOP3.LUT R113, R119, 0xc00, R120, 0xf8, !PT ;  /* 0x00000c0077717812 */ /* 0x000fe200078ef878 */
[----:B------:R-:W-:Y:S01]  /*5740*/  STS [R4+0x2a000], R8 ;  /* 0x02a0000804007388 */ /* 0x000fe20000000800 */
[----:B------:R-:W-:Y:S02]  /*5750*/  LOP3.LUT R118, R122, 0x8, R118, 0x78, !PT ;  /* 0x000000087a767812 */ /* 0x000fe400078e7876 */
[----:B------:R-:W-:Y:S03]  /*5760*/  LEA R228, R228, UR4, 0x1 ;  /* 0x00000004e4e47c11 */ /* 0x000fe6000f8e08ff */
[----:B------:R1:W-:Y:S01]  /*5770*/  STS [R4+0x2a400], R7 ;  /* 0x02a4000704007388 */ /* 0x0003e20000000800 */
[----:B------:R-:W-:Y:S02]  /*5780*/  LOP3.LUT R113, R113, R118, RZ, 0xfc, !PT ;  /* 0x0000007671717212 */ /* 0x000fe400078efcff */
[----:B------:R-:W-:Y:S03]  /*5790*/  LOP3.LUT P1, R117, R230, 0x2, RZ, 0xc0, !PT ;  /* 0x00000002e6757812 */ /* 0x000fe6000782c0ff */
[----:B------:R2:W-:Y:S01]  /*57a0*/  STS [R196], R6 ;  /* 0x00000006c4007388 */ /* 0x0005e20000000800 */
[----:B------:R-:W-:Y:S02]  /*57b0*/  LEA R113, R113, UR4, 0x1 ;  /* 0x0000000471717c11 */ /* 0x000fe4000f8e08ff */
[----:B------:R-:W-:Y:S02]  /*57c0*/  SEL R125, R116, 0xffffffe0, !P1 ;  /* 0xffffffe0747d7807 */ /* 0x000fe40004800000 */
[----:B------:R-:W-:Y:S02]  /*57d0*/  SEL R126, R220, 0xffffffc0, !P0 ;  /* 0xffffffc0dc7e7807 */ /* 0x000fe40004000000 */
[C---:B------:R-:W-:Y:S01]  /*57e0*/  IADD3 R112, PT, PT, R113.reuse, R125, RZ ;  /* 0x0000007d71707210 */ /* 0x040fe20007ffe0ff */
[C---:B------:R-:W-:Y:S01]  /*57f0*/  IMAD.IADD R129, R228.reuse, 0x1, R125 ;  /* 0x00000001e4817824 */ /* 0x040fe200078e027d */
[----:B------:R-:W-:Y:S01]  /*5800*/  IADD3 R128, PT, PT, R113, R126, RZ ;  /* 0x0000007e71807210 */ /* 0x000fe20007ffe0ff */
[----:B------:R-:W-:Y:S01]  /*5810*/  IMAD.IADD R126, R228, 0x1, R126 ;  /* 0x00000001e47e7824 */ /* 0x000fe200078e027e */
[----:B------:R-:W-:Y:S02]  /*5820*/  LOP3.LUT R124, R124, 0x20, RZ, 0xc0, !PT ;  /* 0x000000207c7c7812 */ /* 0x000fe400078ec0ff */
[C---:B------:R-:W-:Y:S02]  /*5830*/  IADD3 R127, PT, PT, R125.reuse, R128, RZ ;  /* 0x000000807d7f7210 */ /* 0x040fe40007ffe0ff */
[----:B------:R-:W-:Y:S02]  /*5840*/  IADD3 R125, PT, PT, R125, R126, RZ ;  /* 0x0000007e7d7d7210 */ /* 0x000fe40007ffe0ff */
[--C-:B------:R-:W-:Y:S02]  /*5850*/  SHF.R.U32.HI R232, RZ, 0x1, R230.reuse ;  /* 0x00000001ffe87819 */ /* 0x100fe400000116e6 */
[----:B------:R-:W-:Y:S02]  /*5860*/  ISETP.NE.AND P1, PT, R123, RZ, PT ;  /* 0x000000ff7b00720c */ /* 0x000fe40003f25270 */
[----:B-1----:R-:W-:Y:S02]  /*5870*/  F2FP.BF16.F32.PACK_AB R4, R215, R216 ;  /* 0x000000d8d704723e */ /* 0x002fe400000010ff */
[----:B------:R-:W-:Y:S02]  /*5880*/  F2FP.BF16.F32.PACK_AB R7, R250, R222 ;  /* 0x000000defa07723e */ /* 0x000fe400000010ff */
[----:B--2---:R-:W-:Y:S01]  /*5890*/  F2FP.BF16.F32.PACK_AB R6, R248, R249 ;  /* 0x000000f9f806723e */ /* 0x004fe200000010ff */
[----:B------:R-:W-:Y:S01]  /*58a0*/  STS [R196+0x400], R4 ;  /* 0x00040004c4007388 */ /* 0x000fe20000000800 */
[----:B------:R-:W-:Y:S05]  /*58b0*/  SEL R214, R214, 0xfffffff0, !P1 ;  /* 0xfffffff0d6d67807 */ /* 0x000fea0004800000 */
        /* <DEDUP_REMOVED lines=102> */
[C---:B------:R-:W-:Y:S08]  /*5f20*/  HMMA.16816.F32.BF16 R8, R96.reuse, R114, R8 ;  /* 0x000000726008723c */ /* 0x040ff00000041808 */
[C---:B---3--:R-:W-:Y:S08]  /*5f30*/  HMMA.16816.F32.BF16 R12, R96.reuse, R88, R12 ;  /* 0x00000058600c723c */ /* 0x048ff0000004180c */
        /* <DEDUP_REMOVED lines=12> */
[C---:B----4-:R-:W-:Y:S05]  /*6000*/  HMMA.16816.F32.BF16 R4, R92.reuse, R104, R4 ;  /* 0x000000685c04723c */ /* 0x050fea0000041804 */
[----:B------:R-:W-:Y:S02]  /*6010*/  LOP3.LUT R122, R85, R122, RZ, 0x3c, !PT ;  /* 0x0000007a557a7212 */ /* 0x000fe400078e3cff */
[----:B------:R-:W-:Y:S01]  /*6020*/  LOP3.LUT R84, R84, 0x200, R121, 0xf8, !PT ;  /* 0x0000020054547812 */ /* 0x000fe200078ef879 */
[C---:B------:R-:W-:Y:S08]  /*6030*/  HMMA.16816.F32.BF16 R8, R92.reuse, R106, R8 ;  /* 0x0000006a5c08723c */ /* 0x040ff00000041808 */
[C---:B--2---:R-:W-:Y:S03]  /*6040*/  HMMA.16816.F32.BF16 R12, R92.reuse, R88, R12 ;  /* 0x000000585c0c723c */ /* 0x044fe6000004180c */
        /* <DEDUP_REMOVED lines=125> */
.L_x_2445:
[----:B------:R-:W-:Y:S01]  /*6820*/  STS [R199+0x28000], R5 ;  /* 0x02800005c7007388 */ /* 0x000fe20000000800 */
[----:B------:R-:W-:Y:S01]  /*6830*/  FMUL.FTZ R19, R197, R19 ;  /* 0x00000013c5137220 */ /* 0x000fe20000410000 */
[----:B------:R-:W-:Y:S01]  /*6840*/  FMUL.FTZ R18, R198, R18 ;  /* 0x00000012c6127220 */ /* 0x000fe20000410000 */
[----:B------:R-:W-:Y:S03]  /*6850*/  F2FP.BF16.F32.PACK_AB R12, R13, R12 ;  /* 0x0000000c0d0c723e */ /* 0x000fe600000010ff */
[----:B------:R2:W-:Y:S01]  /*6860*/  STS [R199+0x28400], R6 ;  /* 0x02840006c7007388 */ /* 0x0005e20000000800 */
        /* <DEDUP_REMOVED lines=172> */
.L_x_2446:
        /* <DEDUP_REMOVED lines=608> */
.L_x_2448:
        /* <DEDUP_REMOVED lines=13> */
.L_x_2449:
[----:B------:R-:W2:Y:S01]  /*9a00*/  LDCU.64 UR8, c[0x0][0x5c8] ;  /* 0x0000b900ff0877ac */ /* 0x000ea20008000a00 */
[----:B------:R-:W-:-:S04]  /*9a10*/  UIADD3 UR5, UPT, UPT, UR38, UR42, URZ ;  /* 0x0000002a26057290 */ /* 0x000fc8000fffe0ff */
[----:B--2---:R-:W-:Y:S02]  /*9a20*/  UIMAD.WIDE.U32 UR12, UR5, UR8, URZ ;  /* 0x00000008050c72a5 */ /* 0x004fe4000f8e00ff */
[----:B------:R-:W-:-:S04]  /*9a30*/  UIMAD UR5, UR5, UR9, URZ ;  /* 0x00000009050572a4 */ /* 0x000fc8000f8e02ff */
[----:B------:R-:W-:Y:S01]  /*9a40*/  UIADD3 UR5, UPT, UPT, UR13, UR5, URZ ;  /* 0x000000050d057290 */ /* 0x000fe2000fffe0ff */
[----:B------:R-:W-:-:S05]  /*9a50*/  UMOV UR38, UR12 ;  /* 0x0000000c00267c82 */ /* 0x000fca0008000000 */
[----:B------:R-:W-:-:S07]  /*9a60*/  MOV R6, UR5 ;  /* 0x0000000500067c02 */ /* 0x000fce0008000f00 */
.L_x_2450:
        /* <DEDUP_REMOVED lines=63> */
.L_x_2452:
[----:B------:R-:W-:Y:S05]  /*9e60*/  BSYNC.RECONVERGENT B0 ;  /* 0x0000000000007941 */ /* 0x000fea0003800200 */
.L_x_2451:
        /* <DEDUP_REMOVED lines=21> */
.L_x_2454:
[----:B------:R-:W-:Y:S05]  /*9fc0*/  BSYNC.RECONVERGENT B0 ;  /* 0x0000000000007941 */ /* 0x000fea0003800200 */
.L_x_2453:
        /* <DEDUP_REMOVED lines=26> */
.L_x_2456:
[----:B------:R-:W-:Y:S05]  /*a170*/  BSYNC.RECONVERGENT B0 ;  /* 0x0000000000007941 */ /* 0x000fea0003800200 */
.L_x_2455:
        /* <DEDUP_REMOVED lines=18> */
.L_x_2422:
[----:B------:R-:W-:Y:S05]  /*a2a0*/  BSYNC.RECONVERGENT B1 ;  /* 0x0000000000017941 */ /* 0x000fea0003800200 */
.L_x_2400:
[----:B------:R-:W3:Y:S01]  /*a2b0*/  LDCU UR8, c[0x0][0x438] ;  /* 0x00008700ff0877ac */ /* 0x000ee20008000800 */
[----:B------:R-:W4:Y:S01]  /*a2c0*/  LDCU UR9, c[0x0][0x370] ;  /* 0x00006e00ff0977ac */ /* 0x000f220008000800 */
[----:B------:R-:W-:Y:S01]  /*a2d0*/  UMOV UR10, UR20 ;  /* 0x00000014000a7c82 */ /* 0x000fe20008000000 */
[----:B---3--:R-:W-:-:S04]  /*a2e0*/  UIADD3 UR8, UPT, UPT, UR8, 0x3f, URZ ;  /* 0x0000003f08087890 */ /* 0x008fc8000fffe0ff */
[----:B------:R-:W-:Y:S02]  /*a2f0*/  USHF.R.S32.HI UR5, URZ, 0x1f, UR8 ;  /* 0x0000001fff057899 */ /* 0x000fe40008011408 */
[----:B----4-:R-:W-:Y:S02]  /*a300*/  UIADD3 UR39, UPT, UPT, UR9, UR39, URZ ;  /* 0x0000002709277290 */ /* 0x010fe4000fffe0ff */
[----:B------:R-:W-:-:S04]  /*a310*/  ULEA.HI UR5, UR5, UR8, URZ, 0x6 ;  /* 0x0000000805057291 */ /* 0x000fc8000f8f30ff */
[----:B------:R-:W-:-:S04]  /*a320*/  USHF.R.S32.HI UR5, URZ, 0x6, UR5 ;  /* 0x00000006ff057899 */ /* 0x000fc80008011405 */
[----:B------:R-:W-:-:S09]  /*a330*/  UISETP.GE.AND UP0, UPT, UR39, UR5, UPT ;  /* 0x000000052700728c */ /* 0x000fd2000bf06270 */
[----:B------:R-:W-:Y:S05]  /*a340*/  BRA.U !UP0, `(.L_x_2457) ;  /* 0xffffff5d08f07547 */ /* 0x000fea000b83ffff */
[----:B------:R-:W-:Y:S05]  /*a350*/  EXIT ;  /* 0x000000000000794d */ /* 0x000fea0003800000 */
.L_x_2458:
        /* <DEDUP_REMOVED lines=10> */
.L_x_2537:


//--------------------- .text._ZN5flash25flash_bwd_dot_do_o_kernelILb0E23Flash_bwd_kernel_traitsILi256ELi64ELi64ELi8ELi4ELi2ELi2ELb0ELb0EN7cutlass10bfloat16_tE19Flash_kernel_traitsILi256ELi64ELi64ELi8ES3_EEEEvNS_16Flash_bwd_paramsE --------------------------
	.section	.text._ZN5flash25flash_bwd_dot_do_o_kernelILb0E23Flash_bwd_kernel_traitsILi256ELi64ELi64ELi8ELi4ELi2ELi2ELb0ELb0EN7cutlass10bfloat16_tE19Flash_kernel_traitsILi256ELi64ELi64ELi8ES3_EEEEvNS_16Flash_bwd_paramsE,"ax",@progbits
	.align	128
        .global         _ZN5flash25flash_bwd_dot_do_o_kernelILb0E23Flash_bwd_kernel_traitsILi256ELi64ELi64ELi8ELi4ELi2ELi2ELb0ELb0EN7cutlass10bfloat16_tE19Flash_kernel_traitsILi256ELi64ELi64ELi8ES3_EEEEvNS_16Flash_bwd_paramsE
        .type           _ZN5flash25flash_bwd_dot_do_o_kernelILb0E23Flash_bwd_kernel_traitsILi256ELi64ELi64ELi8ELi4ELi2ELi2ELb0ELb0EN7cutlass10bfloat16_tE19Flash_kernel_traitsILi256ELi64ELi64ELi8ES3_EEEEvNS_16Flash_bwd_paramsE,@function
        .size           _ZN5flash25flash_bwd_dot_do_o_kernelILb0E23Flash_bwd_kernel_traitsILi256ELi64ELi64ELi8ELi4ELi2ELi2ELb0ELb0EN7cutlass10bfloat16_tE19Flash_kernel_traitsILi256ELi64ELi64ELi8ES3_EEEEvNS_16Flash_bwd_paramsE,(.L_x_2538 - _ZN5flash25flash_bwd_dot_do_o_kernelILb0E23Flash_bwd_kernel_traitsILi256ELi64ELi64ELi8ELi4ELi2ELi2ELb0ELb0EN7cutlass10bfloat16_tE19Flash_kernel_traitsILi256ELi64ELi64ELi8ES3_EEEEvNS_16Flash_bwd_paramsE)
        .other          _ZN5flash25flash_bwd_dot_do_o_kernelILb0E23Flash_bwd_kernel_traitsILi256ELi64ELi64ELi8ELi4ELi2ELi2ELb0ELb0EN7cutlass10bfloat16_tE19Flash_kernel_traitsILi256ELi64ELi64ELi8ES3_EEEEvNS_16Flash_bwd_paramsE,@"STO_CUDA_ENTRY STV_DEFAULT"
_ZN5flash25flash_bwd_dot_do_o_kernelILb0E23Flash_bwd_kernel_traitsILi256ELi64ELi64ELi8ELi4ELi2ELi2ELb0ELb0EN7cutlass10bfloat16_tE19Flash_kernel_traitsILi256ELi64ELi64ELi8ES3_EEEEvNS_16Flash_bwd_paramsE:
.text._ZN5flash25flash_bwd_dot_do_o_kernelILb0E23Flash_bwd_kernel_traitsILi256ELi64ELi64ELi8ELi4ELi2ELi2ELb0ELb0EN7cutlass10bfloat16_tE19Flash_kernel_traitsILi256ELi64ELi64ELi8ES3_EEEEvNS_16Flash_bwd_paramsE:
        /* <DEDUP_REMOVED lines=51> */
.L_x_2459:
[----:B------:R-:W0:Y:S08]  /*0330*/  LDC R10, c[0x0][0x3e0] ;  /* 0x0000f800ff0a7b82 */ /* 0x000e300000000800 */
[----:B------:R-:W1:Y:S01]  /*0340*/  LDC R3, c[0x0][0x444] ;  /* 0x00011100ff037b82 */ /* 0x000e620000000800 */
[----:B0-----:R-:W-:-:S04]  /*0350*/  IMAD R10, R7, R10, UR5 ;  /* 0x00000005070a7e24 */ /* 0x001fc8000f8e020a */
[----:B-1----:R-:W-:-:S07]  /*0360*/  IMAD R10, R10, R3, RZ ;  /* 0x000000030a0a7224 */ /* 0x002fce00078e02ff */
.L_x_2460:
        /* <DEDUP_REMOVED lines=63> */
.L_x_2462:
[----:B------:R-:W-:Y:S05]  /*0760*/  BSYNC.RECONVERGENT B0 ;  /* 0x0000000000007941 */ /* 0x000fea0003800200 */
.L_x_2461:
        /* <DEDUP_REMOVED lines=22> */
.L_x_2464:
[----:B------:R-:W-:Y:S05]  /*08d0*/  BSYNC.RECONVERGENT B0 ;  /* 0x0000000000007941 */ /* 0x000fea0003800200 */
.L_x_2463:
        /* <DEDUP_REMOVED lines=25> */
.L_x_2466:
[----:B------:R-:W-:Y:S05]  /*0a70*/  BSYNC.RECONVERGENT B0 ;  /* 0x0000000000007941 */ /* 0x000fea0003800200 */
.L_x_2465:
        /* <DEDUP_REMOVED lines=30> */
.L_x_2468:
[----:B------:R-:W-:Y:S05]  /*0c60*/  BSYNC.RECONVERGENT B0 ;  /* 0x0000000000007941 */ /* 0x000fea0003800200 */
.L_x_2467:
        /* <DEDUP_REMOVED lines=221> */
.L_x_2469:
        /* <DEDUP_REMOVED lines=12> */
.L_x_2538:


//--------------------- .text._ZN5flash25flash_bwd_dot_do_o_kernelILb1E23Flash_bwd_kernel_traitsILi256ELi64ELi64ELi8ELi4ELi2ELi2ELb0ELb0EN7cutlass10bfloat16_tE19Flash_kernel_traitsILi256ELi64ELi64ELi8ES3_EEEEvNS_16Flash_bwd_paramsE --------------------------
	.section	.text._ZN5flash25flash_bwd_dot_do_o_kernelILb1E23Flash_bwd_kernel_traitsILi256ELi64ELi64ELi8ELi4ELi2ELi2ELb0ELb0EN7cutlass10bfloat16_tE19Flash_kernel_traitsILi256ELi64ELi64ELi8ES3_EEEEvNS_16Flash_bwd_paramsE,"ax",@progbits
	.align	128
        .global         _ZN5flash25flash_bwd_dot_do_o_kernelILb1E23Flash_bwd_kernel_traitsILi256ELi64ELi64ELi8ELi4ELi2ELi2ELb0ELb0EN7cutlass10bfloat16_tE19Flash_kernel_traitsILi256ELi64ELi64ELi8ES3_EEEEvNS_16Flash_bwd_paramsE
        .type           _ZN5flash25flash_bwd_dot_do_o_kernelILb1E23Flash_bwd_kernel_traitsILi256ELi64ELi64ELi8ELi4ELi2ELi2ELb0ELb0EN7cutlass10bfloat16_tE19Flash_kernel_traitsILi256ELi64ELi64ELi8ES3_EEEEvNS_16Flash_bwd_paramsE,@function
        .size           _ZN5flash25flash_bwd_dot_do_o_kernelILb1E23Flash_bwd_kernel_traitsILi256ELi64ELi64ELi8ELi4ELi2ELi2ELb0ELb0EN7cutlass10bfloat16_tE19Flash_kernel_traitsILi256ELi64ELi64ELi8ES3_EEEEvNS_16Flash_bwd_paramsE,(.L_x_2539 - _ZN5flash25flash_bwd_dot_do_o_kernelILb1E23Flash_bwd_kernel_traitsILi256ELi64ELi64ELi8ELi4ELi2ELi2ELb0ELb0EN7cutlass10bfloat16_tE19Flash_kernel_traitsILi256ELi64ELi64ELi8ES3_EEEEvNS_16Flash_bwd_paramsE)
        .other          _ZN5flash25flash_bwd_dot_do_o_kernelILb1E23Flash_bwd_kernel_traitsILi256ELi64ELi64ELi8ELi4ELi2ELi2ELb0ELb0EN7cutlass10bfloat16_tE19Flash_kernel_traitsILi256ELi64ELi64ELi8ES3_EEEEvNS_16Flash_bwd_paramsE,@"STO_CUDA_ENTRY STV_DEFAULT"
_ZN5flash25flash_bwd_dot_do_o_kernelILb1E23Flash_bwd_kernel_traitsILi256ELi64ELi64ELi8ELi4ELi2ELi2ELb0ELb0EN7cutlass10bfloat16_tE19Flash_kernel_traitsILi256ELi64ELi64ELi8ES3_EEEEvNS_16Flash_bwd_paramsE:
.text._ZN5flash25flash_bwd_dot_do_o_kernelILb1E23Flash_bwd_kernel_traitsILi256ELi64ELi64ELi8ELi4ELi2ELi2ELb0ELb0EN7cutlass10bfloat16_tE19Flash_kernel_traitsILi256ELi64ELi64ELi8ES3_EEEEvNS_16Flash_bwd_paramsE:
        /* <DEDUP_REMOVED lines=60> */
.L_x_2470:
[-C--:B------:R-:W-:Y:S02]  /*03c0*/  IMAD R7, R3, R13.reuse, RZ ;  /* 0x0000000d03077224 */ /* 0x080fe400078e02ff */
[----:B------:R-:W-:-:S04]  /*03d0*/  IMAD.WIDE.U32 R4, R2, R13, RZ ;  /* 0x0000000d02047225 */ /* 0x000fc800078e00ff */
[----:B------:R-:W-:Y:S01]  /*03e0*/  IMAD.MOV.U32 R6, RZ, RZ, R4 ;  /* 0x000000ffff067224 */ /* 0x000fe200078e0004 */
[----:B------:R-:W-:-:S07]  /*03f0*/  IADD3 R14, PT, PT, R5, R7, RZ ;  /* 0x00000007050e7210 */ /* 0x000fce0007ffe0ff */
.L_x_2471:
        /* <DEDUP_REMOVED lines=21> */
.L_x_2472:
[----:B------:R-:W0:Y:S01]  /*0550*/  LDC R0, c[0x0][0x444] ;  /* 0x00011100ff007b82 */ /* 0x000e220000000800 */
[----:B------:R-:W-:-:S04]  /*0560*/  IMAD R71, R71, R22, R9 ;  /* 0x0000001647477224 */ /* 0x000fc800078e0209 */
[----:B0-----:R-:W-:-:S07]  /*0570*/  IMAD R71, R71, R0, RZ ;  /* 0x0000000047477224 */ /* 0x001fce00078e02ff */
.L_x_2473:
        /* <DEDUP_REMOVED lines=66> */
.L_x_2475:
[----:B------:R-:W-:Y:S05]  /*09a0*/  BSYNC.RECONVERGENT B0 ;  /* 0x0000000000007941 */ /* 0x000fea0003800200 */
.L_x_2474:
        /* <DEDUP_REMOVED lines=22> */
.L_x_2477:
[----:B------:R-:W-:Y:S05]  /*0b10*/  BSYNC.RECONVERGENT B0 ;  /* 0x0000000000007941 */ /* 0x000fea0003800200 */
.L_x_2476:
        /* <DEDUP_REMOVED lines=36> */
.L_x_2479:
[----:B------:R-:W-:Y:S05]  /*0d60*/  BSYNC.RECONVERGENT B0 ;  /* 0x0000000000007941 */ /* 0x000fea0003800200 */
.L_x_2478:
        /* <DEDUP_REMOVED lines=26> */
.L_x_2481:
[----:B------:R-:W-:Y:S05]  /*0f10*/  BSYNC.RECONVERGENT B0 ;  /* 0x0000000000007941 */ /* 0x000fea0003800200 */
.L_x_2480:
        /* <DEDUP_REMOVED lines=253> */
.L_x_2482:
        /* <DEDUP_REMOVED lines=9> */
.L_x_2539:


//--------------------- .nv.shared._ZN5flash27flash_bwd_convert_dq_kernelI23Flash_bwd_kernel_traitsILi256ELi64ELi32ELi8ELi4ELi1ELi2ELb1ELb1EN7cutlass10bfloat16_tE19Flash_kernel_traitsILi256ELi64ELi32ELi8ES3_EEEEvNS_16Flash_bwd_paramsEi --------------------------
	.section	.nv.shared._ZN5flash27flash_bwd_convert_dq_kernelI23Flash_bwd_kernel_traitsILi256ELi64ELi32ELi8ELi4ELi1ELi2ELb1ELb1EN7cutlass10bfloat16_tE19Flash_kernel_traitsILi256ELi64ELi32ELi8ES3_EEEEvNS_16Flash_bwd_paramsEi,"aw",@nobits
	.sectionflags	@""
	.align	16
	.zero		1024


//--------------------- .nv.shared.reserved.0     --------------------------
	.section	.nv.shared.reserved.0,"aw",@nobits
	.weak		__nv_reservedSMEM_offset_0_alias
	.size		__nv_reservedSMEM_offset_0_alias, 0, 64
	.other		__nv_reservedSMEM_offset_0_alias,@"STO_CUDA_RESERVED_SHARED STV_DEFAULT"
__nv_reservedSMEM_offset_0_alias:
	.zero		0
	.zero		64


//--------------------- .nv.global                --------------------------
	.section	.nv.global,"aw",@nobits
.nv.global:
	.type		_ZN66_INTERNAL_8dd3f9e9_30_flash_bwd_hdim256_bf16_sm80_cu_a6473388_33554cute1_E,@object
	.size		_ZN66_INTERNAL_8dd3f9e9_30_flash_bwd_hdim256_bf16_sm80_cu_a6473388_33554cute1_E,(_ZN66_INTERNAL_8dd3f9e9_30_flash_bwd_hdim256_bf16_sm80_cu_a6473388_33554cuda3std3__45__cpo6cbeginE - _ZN66_INTERNAL_8dd3f9e9_30_flash_bwd_hdim256_bf16_sm80_cu_a6473388_33554cute1_E)
_ZN66_INTERNAL_8dd3f9e9_30_flash_bwd_hdim256_bf16_sm80_cu_a6473388_33554cute1_E:
	.zero		1
	.type		_ZN66_INTERNAL_8dd3f9e9_30_flash_bwd_hdim256_bf16_sm80_cu_a6473388_33554cuda3std3__45__cpo6cbeginE,@object
	.size		_ZN66_INTERNAL_8dd3f9e9_30_flash_bwd_hdim256_bf16_sm80_cu_a6473388_33554cuda3std3__45__cpo6cbeginE,(_ZN66_INTERNAL_8dd3f9e9_30_flash_bwd_hdim256_bf16_sm80_cu_a6473388_33554cuda3std3__48in_placeE - _ZN66_INTERNAL_8dd3f9e9_30_flash_bwd_hdim256_bf16_sm80_cu_a6473388_33554cuda3std3__45__cpo6cbeginE)
_ZN66_INTERNAL_8dd3f9e9_30_flash_bwd_hdim256_bf16_sm80_cu_a6473388_33554cuda3std3__45__cpo6cbeginE:
	.zero		1
	.type		_ZN66_INTERNAL_8dd3f9e9_30_flash_bwd_hdim256_bf16_sm80_cu_a6473388_33554cuda3std3__48in_placeE,@object
	.size		_ZN66_INTERNAL_8dd3f9e9_30_flash_bwd_hdim256_bf16_sm80_cu_a6473388_33554cuda3std3__48in_placeE,(_ZN66_INTERNAL_8dd3f9e9_30_flash_bwd_hdim256_bf16_sm80_cu_a6473388_33554cuda3std6ranges3__45__cpo9iter_moveE - _ZN66_INTERNAL_8dd3f9e9_30_flash_bwd_hdim256_bf16_sm80_cu_a6473388_33554cuda3std3__48in_placeE)
_ZN66_INTERNAL_8dd3f9e9_30_flash_bwd_hdim256_bf16_sm80_cu_a6473388_33554cuda3std3__48in_placeE:
	.zero		1
	.type		_ZN66_INTERNAL_8dd3f9e9_30_flash_bwd_hdim256_bf16_sm80_cu_a6473388_33554cuda3std6ranges3__45__cpo9iter_moveE,@object
	.size		_ZN66_INTERNAL_8dd3f9e9_30_flash_bwd_hdim256_bf16_sm80_cu_a6473388_33554cuda3std6ranges3__45__cpo9iter_moveE,(_ZN66_INTERNAL_8dd3f9e9_30_flash_bwd_hdim256_bf16_sm80_cu_a6473388_33554cuda3std3__45__cpo5beginE - _ZN66_INTERNAL_8dd3f9e9_30_flash_bwd_hdim256_bf16_sm80_cu_a6473388_33554cuda3std6ranges3__45__cpo9iter_moveE)
_ZN66_INTERNAL_8dd3f9e9_30_flash_bwd_hdim256_bf16_sm80_cu_a6473388_33554cuda3std6ranges3__45__cpo9iter_moveE:
	.zero		1
	.type		_ZN66_INTERNAL_8dd3f9e9_30_flash_bwd_hdim256_bf16_sm80_cu_a6473388_33554cuda3std3__45__cpo5beginE,@object
	.size		_ZN66_INTERNAL_8dd3f9e9_30_flash_bwd_hdim256_bf16_sm80_cu_a6473388_33554cuda3std3__45__cpo5beginE,(_ZN66_INTERNAL_8dd3f9e9_30_flash_bwd_hdim256_bf16_sm80_cu_a6473388_33554cuda3std3__468_GLOBAL__N__8dd3f9e9_30_flash_bwd_hdim256_bf16_sm80_cu_a6473388_33556ignoreE - _ZN66_INTERNAL_8dd3f9e9_30_flash_bwd_hdim256_bf16_sm80_cu_a6473388_33554cuda3std3__45__cpo5beginE)
_ZN66_INTERNAL_8dd3f9e9_30_flash_bwd_hdim256_bf16_sm80_cu_a6473388_33554cuda3std3__45__cpo5beginE:
	.zero		1
	.type		_ZN66_INTERNAL_8dd3f9e9_30_flash_bwd_hdim256_bf16_sm80_cu_a6473388_33554cuda3std3__468_GLOBAL__N__8dd3f9e9_30_flash_bwd_hdim256_bf16_sm80_cu_a6473388_33556ignoreE,@object
	.size		_ZN66_INTERNAL_8dd3f9e9_30_flash_bwd_hdim256_bf16_sm80_cu_a6473388_33554cuda3std3__468_GLOBAL__N__8dd3f9e9_30_flash_bwd_hdim256_bf16_sm80_cu_a6473388_33556ignoreE,(_ZN66_INTERNAL_8dd3f9e9_30_flash_bwd_hdim256_bf16_sm80_cu_a6473388_33554cute7productE - _ZN66_INTERNAL_8dd3f9e9_30_flash_bwd_hdim256_bf16_sm80_cu_a6473388_33554cuda3std3__468_GLOBAL__N__8dd3f9e9_30_flash_bwd_hdim256_bf16_sm80_cu_a6473388_33556ignoreE)
_ZN66_INTERNAL_8dd3f9e9_30_flash_bwd_hdim256_bf16_sm80_cu_a6473388_33554cuda3std3__468_GLOBAL__N__8dd3f9e9_30_flash_bwd_hdim256_bf16_sm80_cu_a6473388_33556ignoreE:
	.zero		1
	.type		_ZN66_INTERNAL_8dd3f9e9_30_flash_bwd_hdim256_bf16_sm80_cu_a6473388_33554cute7productE,@object
	.size		_ZN66_INTERNAL_8dd3f9e9_30_flash_bwd_hdim256_bf16_sm80_cu_a6473388_33554cute7productE,(_ZN66_INTERNAL_8dd3f9e9_30_flash_bwd_hdim256_bf16_sm80_cu_a6473388_33554cuda3std3__45__cpo3endE - _ZN66_INTERNAL_8dd3f9e9_30_flash_bwd_hdim256_bf16_sm80_cu_a6473388_33554cute7productE)
_ZN66_INTERNAL_8dd3f9e9_30_flash_bwd_hdim256_bf16_sm80_cu_a6473388_33554cute7productE:
	.zero		1
	.type		_ZN66_INTERNAL_8dd3f9e9_30_flash_bwd_hdim256_bf16_sm80_cu_a6473388_33554cuda3std3__45__cpo3endE,@object
	.size		_ZN66_INTERNAL_8dd3f9e9_30_flash_bwd_hdim256_bf16_sm80_cu_a6473388_33554cuda3std3__45__cpo3endE,(_ZN66_INTERNAL_8dd3f9e9_30_flash_bwd_hdim256_bf16_sm80_cu_a6473388_33554cuda3std3__419piecewise_constructE - _ZN66_INTERNAL_8dd3f9e9_30_flash_bwd_hdim256_bf16_sm80_cu_a6473388_33554cuda3std3__45__cpo3endE)
_ZN66_INTERNAL_8dd3f9e9_30_flash_bwd_hdim256_bf16_sm80_cu_a6473388_33554cuda3std3__45__cpo3endE:
	.zero		1
	.type		_ZN66_INTERNAL_8dd3f9e9_30_flash_bwd_hdim256_bf16_sm80_cu_a6473388_33554cuda3std3__419piecewise_constructE,@object
	.size		_ZN66_INTERNAL_8dd3f9e9_30_flash_bwd_hdim256_bf16_sm80_cu_a6473388_33554cuda3std3__419piecewise_constructE,(_ZN66_INTERNAL_8dd3f9e9_30_flash_bwd_hdim256_bf16_sm80_cu_a6473388_33554cuda3std3__45__cpo4cendE - _ZN66_INTERNAL_8dd3f9e9_30_flash_bwd_hdim256_bf16_sm80_cu_a6473388_33554cuda3std3__419piecewise_constructE)
_ZN66_INTERNAL_8dd3f9e9_30_flash_bwd_hdim256_bf16_sm80_cu_a6473388_33554cuda3std3__419piecewise_constructE:
	.zero		1
	.type		_ZN66_INTERNAL_8dd3f9e9_30_flash_bwd_hdim256_bf16_sm80_cu_a6473388_33554cuda3std3__45__cpo4cendE,@object
	.size		_ZN66_INTERNAL_8dd3f9e9_30_flash_bwd_hdim256_bf16_sm80_cu_a6473388_33554cuda3std3__45__cpo4cendE,(_ZN66_INTERNAL_8dd3f9e9_30_flash_bwd_hdim256_bf16_sm80_cu_a6473388_33554cuda3std6ranges3__45__cpo4swapE - _ZN66_INTERNAL_8dd3f9e9_30_flash_bwd_hdim256_bf16_sm80_cu_a6473388_33554cuda3std3__45__cpo4cendE)
_ZN66_INTERNAL_8dd3f9e9_30_flash_bwd_hdim256_bf16_sm80_cu_a6473388_33554cuda3std3__45__cpo4cendE:
	.zero		1
	.type		_ZN66_INTERNAL_8dd3f9e9_30_flash_bwd_hdim256_bf16_sm80_cu_a6473388_33554cuda3std6ranges3__45__cpo4swapE,@object
	.size		_ZN66_INTERNAL_8dd3f9e9_30_flash_bwd_hdim256_bf16_sm80_cu_a6473388_33554cuda3std6ranges3__45__cpo4swapE,(.L_7 - _ZN66_INTERNAL_8dd3f9e9_30_flash_bwd_hdim256_bf16_sm80_cu_a6473388_33554cuda3std6ranges3__45__cpo4swapE)
_ZN66_INTERNAL_8dd3f9e9_30_flash_bwd_hdim256_bf16_sm80_cu_a6473388_33554cuda3std6ranges3__45__cpo4swapE:
	.zero		1
.L_7:


//--------------------- .nv.shared._ZN5flash44flash_bwd_dq_dk_dv_loop_seqk_parallel_kernelI23Flash_bwd_kernel_traitsILi256ELi64ELi32ELi8ELi4ELi1ELi2ELb1ELb1EN7cutlass10bfloat16_tE19Flash_kernel_traitsILi256ELi64ELi32ELi8ES3_EELb0ELb0ELb0ELb0ELb0ELb0ELb0EEEvNS_16Flash_bwd_paramsE --------------------------
	.section	.nv.shared._ZN5flash44flash_bwd_dq_dk_dv_loop_seqk_parallel_kernelI23Flash_bwd_kernel_traitsILi256ELi64ELi32ELi8ELi4ELi1ELi2ELb1ELb1EN7cutlass10bfloat16_tE19Flash_kernel_traitsILi256ELi64ELi32ELi8ES3_EELb0ELb0ELb0ELb0ELb0ELb0ELb0EEEvNS_16Flash_bwd_paramsE,"aw",@nobits
	.sectionflags	@""
	.align	16
	.zero		1024


//--------------------- .nv.shared._ZN5flash44flash_bwd_dq_dk_dv_loop_seqk_parallel_kernelI23Flash_bwd_kernel_traitsILi256ELi64ELi32ELi8ELi4ELi1ELi2ELb1ELb1EN7cutlass10bfloat16_tE19Flash_kernel_traitsILi256ELi64ELi32ELi8ES3_EELb0ELb0ELb0ELb0ELb0ELb0ELb1EEEvNS_16Flash_bwd_paramsE --------------------------
	.section	.nv.shared._ZN5flash44flash_bwd_dq_dk_dv_loop_seqk_parallel_kernelI23Flash_bwd_kernel_traitsILi256ELi64ELi32ELi8ELi4ELi1ELi2ELb1ELb1EN7cutlass10bfloat16_tE19Flash_kernel_traitsILi256ELi64ELi32ELi8ES3_EELb0ELb0ELb0ELb0ELb0ELb0ELb1EEEvNS_16Flash_bwd_paramsE,"aw",@nobits
	.sectionflags	@""
	.align	16
	.zero		1024


//--------------------- .nv.shared._ZN5flash44flash_bwd_dq_dk_dv_loop_seqk_parallel_kernelI23Flash_bwd_kernel_traitsILi256ELi64ELi32ELi8ELi4ELi1ELi2ELb1ELb1EN7cutlass10bfloat16_tE19Flash_kernel_traitsILi256ELi64ELi32ELi8ES3_EELb0ELb0ELb1ELb0ELb0ELb0ELb0EEEvNS_16Flash_bwd_paramsE --------------------------
	.section	.nv.shared._ZN5flash44flash_bwd_dq_dk_dv_loop_seqk_parallel_kernelI23Flash_bwd_kernel_traitsILi256ELi64ELi32ELi8ELi4ELi1ELi2ELb1ELb1EN7cutlass10bfloat16_tE19Flash_kernel_traitsILi256ELi64ELi32ELi8ES3_EELb0ELb0ELb1ELb0ELb0ELb0ELb0EEEvNS_16Flash_bwd_paramsE,"aw",@nobits
	.sectionflags	@""
	.align	16
	.zero		1024


//--------------------- .nv.shared._ZN5flash44flash_bwd_dq_dk_dv_loop_seqk_parallel_kernelI23Flash_bwd_kernel_traitsILi256ELi64ELi32ELi8ELi4ELi1ELi2ELb1ELb1EN7cutlass10bfloat16_tE19Flash_kernel_traitsILi256ELi64ELi32ELi8ES3_EELb0ELb0ELb1ELb0ELb0ELb0ELb1EEEvNS_16Flash_bwd_paramsE --------------------------
	.section	.nv.shared._ZN5flash44flash_bwd_dq_dk_dv_loop_seqk_parallel_kernelI23Flash_bwd_kernel_traitsILi256ELi64ELi32ELi8ELi4ELi1ELi2ELb1ELb1EN7cutlass10bfloat16_tE19Flash_kernel_traitsILi256ELi64ELi32ELi8ES3_EELb0ELb0ELb1ELb0ELb0ELb0ELb1EEEvNS_16Flash_bwd_paramsE,"aw",@nobits
	.sectionflags	@""
	.align	16
	.zero		1024


//--------------------- .nv.shared._ZN5flash44flash_bwd_dq_dk_dv_loop_seqk_parallel_kernelI23Flash_bwd_kernel_traitsILi256ELi64ELi32ELi8ELi4ELi1ELi2ELb1ELb1EN7cutlass10bfloat16_tE19Flash_kernel_traitsILi256ELi64ELi32ELi8ES3_EELb0ELb0ELb0ELb0ELb0ELb1ELb0EEEvNS_16Flash_bwd_paramsE --------------------------
	.section	.nv.shared._ZN5flash44flash_bwd_dq_dk_dv_loop_seqk_parallel_kernelI23Flash_bwd_kernel_traitsILi256ELi64ELi32ELi8ELi4ELi1ELi2ELb1ELb1EN7cutlass10bfloat16_tE19Flash_kernel_traitsILi256ELi64ELi32ELi8ES3_EELb0ELb0ELb0ELb0ELb0ELb1ELb0EEEvNS_16Flash_bwd_paramsE,"aw",@nobits
	.sectionflags	@""
	.align	16
	.zero		1024


//--------------------- .nv.shared._ZN5flash44flash_bwd_dq_dk_dv_loop_seqk_parallel_kernelI23Flash_bwd_kernel_traitsILi256ELi64ELi32ELi8ELi4ELi1ELi2ELb1ELb1EN7cutlass10bfloat16_tE19Flash_kernel_traitsILi256ELi64ELi32ELi8ES3_EELb0ELb0ELb0ELb0ELb0ELb1ELb1EEEvNS_16Flash_bwd_paramsE --------------------------
	.section	.nv.shared._ZN5flash44flash_bwd_dq_dk_dv_loop_seqk_parallel_kernelI23Flash_bwd_kernel_traitsILi256ELi64ELi32ELi8ELi4ELi1ELi2ELb1ELb1EN7cutlass10bfloat16_tE19Flash_kernel_traitsILi256ELi64ELi32ELi8ES3_EELb0ELb0ELb0ELb0ELb0ELb1ELb1EEEvNS_16Flash_bwd_paramsE,"aw",@nobits
	.sectionflags	@""
	.align	16
	.zero		1024


//--------------------- .nv.shared._ZN5flash44flash_bwd_dq_dk_dv_loop_seqk_parallel_kernelI23Flash_bwd_kernel_traitsILi256ELi64ELi32ELi8ELi4ELi1ELi2ELb1ELb1EN7cutlass10bfloat16_tE19Flash_kernel_traitsILi256ELi64ELi32ELi8ES3_EELb0ELb0ELb0ELb1ELb0ELb0ELb0EEEvNS_16Flash_bwd_paramsE --------------------------
	.section	.nv.shared._ZN5flash44flash_bwd_dq_dk_dv_loop_seqk_parallel_kernelI23Flash_bwd_kernel_traitsILi256ELi64ELi32ELi8ELi4ELi1ELi2ELb1ELb1EN7cutlass10bfloat16_tE19Flash_kernel_traitsILi256ELi64ELi32ELi8ES3_EELb0ELb0ELb0ELb1ELb0ELb0ELb0EEEvNS_16Flash_bwd_paramsE,"aw",@nobits
	.sectionflags	@""
	.align	16
	.zero		1024


//--------------------- .nv.shared._ZN5flash44flash_bwd_dq_dk_dv_loop_seqk_parallel_kernelI23Flash_bwd_kernel_traitsILi256ELi64ELi32ELi8ELi4ELi1ELi2ELb1ELb1EN7cutlass10bfloat16_tE19Flash_kernel_traitsILi256ELi64ELi32ELi8ES3_EELb0ELb0ELb0ELb1ELb0ELb0ELb1EEEvNS_16Flash_bwd_paramsE --------------------------
	.section	.nv.shared._ZN5flash44flash_bwd_dq_dk_dv_loop_seqk_parallel_kernelI23Flash_bwd_kernel_traitsILi256ELi64ELi32ELi8ELi4ELi1ELi2ELb1ELb1EN7cutlass10bfloat16_tE19Flash_kernel_traitsILi256ELi64ELi32ELi8ES3_EELb0ELb0ELb0ELb1ELb0ELb0ELb1EEEvNS_16Flash_bwd_paramsE,"aw",@nobits
	.sectionflags	@""
	.align	16
	.zero		1024


//--------------------- .nv.shared._ZN5flash44flash_bwd_dq_dk_dv_loop_seqk_parallel_kernelI23Flash_bwd_kernel_traitsILi256ELi64ELi32ELi8ELi4ELi1ELi2ELb1ELb1EN7cutlass10bfloat16_tE19Flash_kernel_traitsILi256ELi64ELi32ELi8ES3_EELb0ELb0ELb1ELb0ELb0ELb1ELb0EEEvNS_16Flash_bwd_paramsE --------------------------
	.section	.nv.shared._ZN5flash44flash_bwd_dq_dk_dv_loop_seqk_parallel_kernelI23Flash_bwd_kernel_traitsILi256ELi64ELi32ELi8ELi4ELi1ELi2ELb1ELb1EN7cutlass10bfloat16_tE19Flash_kernel_traitsILi256ELi64ELi32ELi8ES3_EELb0ELb0ELb1ELb0ELb0ELb1ELb0EEEvNS_16Flash_bwd_paramsE,"aw",@nobits
	.sectionflags	@""
	.align	16
	.zero		1024


//--------------------- .nv.shared._ZN5flash44flash_bwd_dq_dk_dv_loop_seqk_parallel_kernelI23Flash_bwd_kernel_traitsILi256ELi64ELi32ELi8ELi4ELi1ELi2ELb1ELb1EN7cutlass10bfloat16_tE19Flash_kernel_traitsILi256ELi64ELi32ELi8ES3_EELb0ELb0ELb1ELb0ELb0ELb1ELb1EEEvNS_16Flash_bwd_paramsE --------------------------
	.section	.nv.shared._ZN5flash44flash_bwd_dq_dk_dv_loop_seqk_parallel_kernelI23Flash_bwd_kernel_traitsILi256ELi64ELi32ELi8ELi4ELi1ELi2ELb1ELb1EN7cutlass10bfloat16_tE19Flash_kernel_traitsILi256ELi64ELi32ELi8ES3_EELb0ELb0ELb1ELb0ELb0ELb1ELb1EEEvNS_16Flash_bwd_paramsE,"aw",@nobits
	.sectionflags	@""
	.align	16
	.zero		1024


//--------------------- .nv.shared._ZN5flash44flash_bwd_dq_dk_dv_loop_seqk_parallel_kernelI23Flash_bwd_kernel_traitsILi256ELi64ELi32ELi8ELi4ELi1ELi2ELb1ELb1EN7cutlass10bfloat16_tE19Flash_kernel_traitsILi256ELi64ELi32ELi8ES3_EELb0ELb0ELb1ELb1ELb0ELb0ELb0EEEvNS_16Flash_bwd_paramsE --------------------------
	.section	.nv.shared._ZN5flash44flash_bwd_dq_dk_dv_loop_seqk_parallel_kernelI23Flash_bwd_kernel_traitsILi256ELi64ELi32ELi8ELi4ELi1ELi2ELb1ELb1EN7cutlass10bfloat16_tE19Flash_kernel_traitsILi256ELi64ELi32ELi8ES3_EELb0ELb0ELb1ELb1ELb0ELb0ELb0EEEvNS_16Flash_bwd_paramsE,"aw",@nobits
	.sectionflags	@""
	.align	16
	.zero		1024


//--------------------- .nv.shared._ZN5flash44flash_bwd_dq_dk_dv_loop_seqk_parallel_kernelI23Flash_bwd_kernel_traitsILi256ELi64ELi32ELi8ELi4ELi1ELi2ELb1ELb1EN7cutlass10bfloat16_tE19Flash_kernel_traitsILi256ELi64ELi32ELi8ES3_EELb0ELb0ELb1ELb1ELb0ELb0ELb1EEEvNS_16Flash_bwd_paramsE --------------------------
	.section	.nv.shared._ZN5flash44flash_bwd_dq_dk_dv_loop_seqk_parallel_kernelI23Flash_bwd_kernel_traitsILi256ELi64ELi32ELi8ELi4ELi1ELi2ELb1ELb1EN7cutlass10bfloat16_tE19Flash_kernel_traitsILi256ELi64ELi32ELi8ES3_EELb0ELb0ELb1ELb1ELb0ELb0ELb1EEEvNS_16Flash_bwd_paramsE,"aw",@nobits
	.sectionflags	@""
	.align	16
	.zero		1024


//--------------------- .nv.shared._ZN5flash25flash_bwd_dot_do_o_kernelILb0E23Flash_bwd_kernel_traitsILi256ELi64ELi32ELi8ELi4ELi1ELi2ELb1ELb1EN7cutlass10bfloat16_tE19Flash_kernel_traitsILi256ELi64ELi32ELi8ES3_EEEEvNS_16Flash_bwd_paramsE --------------------------
	.section	.nv.shared._ZN5flash25flash_bwd_dot_do_o_kernelILb0E23Flash_bwd_kernel_traitsILi256ELi64ELi32ELi8ELi4ELi1ELi2ELb1ELb1EN7cutlass10bfloat16_tE19Flash_kernel_traitsILi256ELi64ELi32ELi8ES3_EEEEvNS_16Flash_bwd_paramsE,"aw",@nobits
	.sectionflags	@""
	.align	16
	.zero		1024


//--------------------- .nv.shared._ZN5flash25flash_bwd_dot_do_o_kernelILb1E23Flash_bwd_kernel_traitsILi256ELi64ELi32ELi8ELi4ELi1ELi2ELb1ELb1EN7cutlass10bfloat16_tE19Flash_kernel_traitsILi256ELi64ELi32ELi8ES3_EEEEvNS_16Flash_bwd_paramsE --------------------------
	.section	.nv.shared._ZN5flash25flash_bwd_dot_do_o_kernelILb1E23Flash_bwd_kernel_traitsILi256ELi64ELi32ELi8ELi4ELi1ELi2ELb1ELb1EN7cutlass10bfloat16_tE19Flash_kernel_traitsILi256ELi64ELi32ELi8ES3_EEEEvNS_16Flash_bwd_paramsE,"aw",@nobits
	.sectionflags	@""
	.align	16
	.zero		1024


//--------------------- .nv.shared._ZN5flash44flash_bwd_dq_dk_dv_loop_seqk_parallel_kernelI23Flash_bwd_kernel_traitsILi256ELi64ELi64ELi8ELi4ELi2ELi2ELb0ELb1EN7cutlass10bfloat16_tE19Flash_kernel_traitsILi256ELi64ELi64ELi8ES3_EELb0ELb0ELb0ELb0ELb0ELb0ELb0EEEvNS_16Flash_bwd_paramsE --------------------------
	.section	.nv.shared._ZN5flash44flash_bwd_dq_dk_dv_loop_seqk_parallel_kernelI23Flash_bwd_kernel_traitsILi256ELi64ELi64ELi8ELi4ELi2ELi2ELb0ELb1EN7cutlass10bfloat16_tE19Flash_kernel_traitsILi256ELi64ELi64ELi8ES3_EELb0ELb0ELb0ELb0ELb0ELb0ELb0EEEvNS_16Flash_bwd_paramsE,"aw",@nobits
	.sectionflags	@""
	.align	16
	.zero		1024


//--------------------- .nv.shared._ZN5flash44flash_bwd_dq_dk_dv_loop_seqk_parallel_kernelI23Flash_bwd_kernel_traitsILi256ELi64ELi64ELi8ELi4ELi2ELi2ELb0ELb1EN7cutlass10bfloat16_tE19Flash_kernel_traitsILi256ELi64ELi64ELi8ES3_EELb0ELb0ELb1ELb0ELb0ELb0ELb0EEEvNS_16Flash_bwd_paramsE --------------------------
	.section	.nv.shared._ZN5flash44flash_bwd_dq_dk_dv_loop_seqk_parallel_kernelI23Flash_bwd_kernel_traitsILi256ELi64ELi64ELi8ELi4ELi2ELi2ELb0ELb1EN7cutlass10bfloat16_tE19Flash_kernel_traitsILi256ELi64ELi64ELi8ES3_EELb0ELb0ELb1ELb0ELb0ELb0ELb0EEEvNS_16Flash_bwd_paramsE,"aw",@nobits
	.sectionflags	@""
	.align	16
	.zero		1024


//--------------------- .nv.shared._ZN5flash44flash_bwd_dq_dk_dv_loop_seqk_parallel_kernelI23Flash_bwd_kernel_traitsILi256ELi64ELi64ELi8ELi4ELi2ELi2ELb0ELb1EN7cutlass10bfloat16_tE19Flash_kernel_traitsILi256ELi64ELi64ELi8ES3_EELb0ELb0ELb0ELb0ELb0ELb1ELb0EEEvNS_16Flash_bwd_paramsE --------------------------
	.section	.nv.shared._ZN5flash44flash_bwd_dq_dk_dv_loop_seqk_parallel_kernelI23Flash_bwd_kernel_traitsILi256ELi64ELi64ELi8ELi4ELi2ELi2ELb0ELb1EN7cutlass10bfloat16_tE19Flash_kernel_traitsILi256ELi64ELi64ELi8ES3_EELb0ELb0ELb0ELb0ELb0ELb1ELb0EEEvNS_16Flash_bwd_paramsE,"aw",@nobits
	.sectionflags	@""
	.align	16
	.zero		1024


//--------------------- .nv.shared._ZN5flash44flash_bwd_dq_dk_dv_loop_seqk_parallel_kernelI23Flash_bwd_kernel_traitsILi256ELi64ELi64ELi8ELi4ELi2ELi2ELb0ELb1EN7cutlass10bfloat16_tE19Flash_kernel_traitsILi256ELi64ELi64ELi8ES3_EELb0ELb0ELb0ELb1ELb0ELb0ELb0EEEvNS_16Flash_bwd_paramsE --------------------------
	.section	.nv.shared._ZN5flash44flash_bwd_dq_dk_dv_loop_seqk_parallel_kernelI23Flash_bwd_kernel_traitsILi256ELi64ELi64ELi8ELi4ELi2ELi2ELb0ELb1EN7cutlass10bfloat16_tE19Flash_kernel_traitsILi256ELi64ELi64ELi8ES3_EELb0ELb0ELb0ELb1ELb0ELb0ELb0EEEvNS_16Flash_bwd_paramsE,"aw",@nobits
	.sectionflags	@""
	.align	16
	.zero		1024


//--------------------- .nv.shared._ZN5flash44flash_bwd_dq_dk_dv_loop_seqk_parallel_kernelI23Flash_bwd_kernel_traitsILi256ELi64ELi64ELi8ELi4ELi2ELi2ELb0ELb1EN7cutlass10bfloat16_tE19Flash_kernel_traitsILi256ELi64ELi64ELi8ES3_EELb0ELb0ELb1ELb0ELb0ELb1ELb0EEEvNS_16Flash_bwd_paramsE --------------------------
	.section	.nv.shared._ZN5flash44flash_bwd_dq_dk_dv_loop_seqk_parallel_kernelI23Flash_bwd_kernel_traitsILi256ELi64ELi64ELi8ELi4ELi2ELi2ELb0ELb1EN7cutlass10bfloat16_tE19Flash_kernel_traitsILi256ELi64ELi64ELi8ES3_EELb0ELb0ELb1ELb0ELb0ELb1ELb0EEEvNS_16Flash_bwd_paramsE,"aw",@nobits
	.sectionflags	@""
	.align	16
	.zero		1024


//--------------------- .nv.shared._ZN5flash44flash_bwd_dq_dk_dv_loop_seqk_parallel_kernelI23Flash_bwd_kernel_traitsILi256ELi64ELi64ELi8ELi4ELi2ELi2ELb0ELb1EN7cutlass10bfloat16_tE19Flash_kernel_traitsILi256ELi64ELi64ELi8ES3_EELb0ELb0ELb1ELb1ELb0ELb0ELb0EEEvNS_16Flash_bwd_paramsE --------------------------
	.section	.nv.shared._ZN5flash44flash_bwd_dq_dk_dv_loop_seqk_parallel_kernelI23Flash_bwd_kernel_traitsILi256ELi64ELi64ELi8ELi4ELi2ELi2ELb0ELb1EN7cutlass10bfloat16_tE19Flash_kernel_traitsILi256ELi64ELi64ELi8ES3_EELb0ELb0ELb1ELb1ELb0ELb0ELb0EEEvNS_16Flash_bwd_paramsE,"aw",@nobits
	.sectionflags	@""
	.align	16
	.zero		1024


//--------------------- .nv.shared._ZN5flash44flash_bwd_dq_dk_dv_loop_seqk_parallel_kernelI23Flash_bwd_kernel_traitsILi256ELi64ELi64ELi8ELi4ELi2ELi2ELb0ELb0EN7cutlass10bfloat16_tE19Flash_kernel_traitsILi256ELi64ELi64ELi8ES3_EELb0ELb0ELb0ELb0ELb0ELb0ELb0EEEvNS_16Flash_bwd_paramsE --------------------------
	.section	.nv.shared._ZN5flash44flash_bwd_dq_dk_dv_loop_seqk_parallel_kernelI23Flash_bwd_kernel_traitsILi256ELi64ELi64ELi8ELi4ELi2ELi2ELb0ELb0EN7cutlass10bfloat16_tE19Flash_kernel_traitsILi256ELi64ELi64ELi8ES3_EELb0ELb0ELb0ELb0ELb0ELb0ELb0EEEvNS_16Flash_bwd_paramsE,"aw",@nobits
	.sectionflags	@""
	.align	16
	.zero		1024


//--------------------- .nv.shared._ZN5flash44flash_bwd_dq_dk_dv_loop_seqk_parallel_kernelI23Flash_bwd_kernel_traitsILi256ELi64ELi64ELi8ELi4ELi2ELi2ELb0ELb0EN7cutlass10bfloat16_tE19Flash_kernel_traitsILi256ELi64ELi64ELi8ES3_EELb0ELb0ELb1ELb0ELb0ELb0ELb0EEEvNS_16Flash_bwd_paramsE --------------------------
	.section	.nv.shared._ZN5flash44flash_bwd_dq_dk_dv_loop_seqk_parallel_kernelI23Flash_bwd_kernel_traitsILi256ELi64ELi64ELi8ELi4ELi2ELi2ELb0ELb0EN7cutlass10bfloat16_tE19Flash_kernel_traitsILi256ELi64ELi64ELi8ES3_EELb0ELb0ELb1ELb0ELb0ELb0ELb0EEEvNS_16Flash_bwd_paramsE,"aw",@nobits
	.sectionflags	@""
	.align	16
	.zero		1024


//--------------------- .nv.shared._ZN5flash44flash_bwd_dq_dk_dv_loop_seqk_parallel_kernelI23Flash_bwd_kernel_traitsILi256ELi64ELi64ELi8ELi4ELi2ELi2ELb0ELb0EN7cutlass10bfloat16_tE19Flash_kernel_traitsILi256ELi64ELi64ELi8ES3_EELb0ELb0ELb0ELb0ELb0ELb1ELb0EEEvNS_16Flash_bwd_paramsE --------------------------
	.section	.nv.shared._ZN5flash44flash_bwd_dq_dk_dv_loop_seqk_parallel_kernelI23Flash_bwd_kernel_traitsILi256ELi64ELi64ELi8ELi4ELi2ELi2ELb0ELb0EN7cutlass10bfloat16_tE19Flash_kernel_traitsILi256ELi64ELi64ELi8ES3_EELb0ELb0ELb0ELb0ELb0ELb1ELb0EEEvNS_16Flash_bwd_paramsE,"aw",@nobits
	.sectionflags	@""
	.align	16
	.zero		1024


//--------------------- .nv.shared._ZN5flash44flash_bwd_dq_dk_dv_loop_seqk_parallel_kernelI23Flash_bwd_kernel_traitsILi256ELi64ELi64ELi8ELi4ELi2ELi2ELb0ELb0EN7cutlass10bfloat16_tE19Flash_kernel_traitsILi256ELi64ELi64ELi8ES3_EELb0ELb0ELb0ELb1ELb0ELb0ELb0EEEvNS_16Flash_bwd_paramsE --------------------------
	.section	.nv.shared._ZN5flash44flash_bwd_dq_dk_dv_loop_seqk_parallel_kernelI23Flash_bwd_kernel_traitsILi256ELi64ELi64ELi8ELi4ELi2ELi2ELb0ELb0EN7cutlass10bfloat16_tE19Flash_kernel_traitsILi256ELi64ELi64ELi8ES3_EELb0ELb0ELb0ELb1ELb0ELb0ELb0EEEvNS_16Flash_bwd_paramsE,"aw",@nobits
	.sectionflags	@""
	.align	16
	.zero		1024


//--------------------- .nv.shared._ZN5flash44flash_bwd_dq_dk_dv_loop_seqk_parallel_kernelI23Flash_bwd_kernel_traitsILi256ELi64ELi64ELi8ELi4ELi2ELi2ELb0ELb0EN7cutlass10bfloat16_tE19Flash_kernel_traitsILi256ELi64ELi64ELi8ES3_EELb0ELb0ELb1ELb0ELb0ELb1ELb0EEEvNS_16Flash_bwd_paramsE --------------------------
	.section	.nv.shared._ZN5flash44flash_bwd_dq_dk_dv_loop_seqk_parallel_kernelI23Flash_bwd_kernel_traitsILi256ELi64ELi64ELi8ELi4ELi2ELi2ELb0ELb0EN7cutlass10bfloat16_tE19Flash_kernel_traitsILi256ELi64ELi64ELi8ES3_EELb0ELb0ELb1ELb0ELb0ELb1ELb0EEEvNS_16Flash_bwd_paramsE,"aw",@nobits
	.sectionflags	@""
	.align	16
	.zero		1024


//--------------------- .nv.shared._ZN5flash44flash_bwd_dq_dk_dv_loop_seqk_parallel_kernelI23Flash_bwd_kernel_traitsILi256ELi64ELi64ELi8ELi4ELi2ELi2ELb0ELb0EN7cutlass10bfloat16_tE19Flash_kernel_traitsILi256ELi64ELi64ELi8ES3_EELb0ELb0ELb1ELb1ELb0ELb0ELb0EEEvNS_16Flash_bwd_paramsE --------------------------
	.section	.nv.shared._ZN5flash44flash_bwd_dq_dk_dv_loop_seqk_parallel_kernelI23Flash_bwd_kernel_traitsILi256ELi64ELi64ELi8ELi4ELi2ELi2ELb0ELb0EN7cutlass10bfloat16_tE19Flash_kernel_traitsILi256ELi64ELi64ELi8ES3_EELb0ELb0ELb1ELb1ELb0ELb0ELb0EEEvNS_16Flash_bwd_paramsE,"aw",@nobits
	.sectionflags	@""
	.align	16
	.zero		1024


//--------------------- .nv.shared._ZN5flash27flash_bwd_convert_dq_kernelI23Flash_bwd_kernel_traitsILi256ELi64ELi64ELi8ELi4ELi2ELi2ELb0ELb1EN7cutlass10bfloat16_tE19Flash_kernel_traitsILi256ELi64ELi64ELi8ES3_EEEEvNS_16Flash_bwd_paramsEi --------------------------
	.section	.nv.shared._ZN5flash27flash_bwd_convert_dq_kernelI23Flash_bwd_kernel_traitsILi256ELi64ELi64ELi8ELi4ELi2ELi2ELb0ELb1EN7cutlass10bfloat16_tE19Flash_kernel_traitsILi256ELi64ELi64ELi8ES3_EEEEvNS_16Flash_bwd_paramsEi,"aw",@nobits
	.sectionflags	@""
	.align	16
	.zero		1024


//--------------------- .nv.shared._ZN5flash44flash_bwd_dq_dk_dv_loop_seqk_parallel_kernelI23Flash_bwd_kernel_traitsILi256ELi64ELi64ELi8ELi4ELi2ELi2ELb0ELb1EN7cutlass10bfloat16_tE19Flash_kernel_traitsILi256ELi64ELi64ELi8ES3_EELb1ELb0ELb0ELb0ELb0ELb0ELb0EEEvNS_16Flash_bwd_paramsE --------------------------
	.section	.nv.shared._ZN5flash44flash_bwd_dq_dk_dv_loop_seqk_parallel_kernelI23Flash_bwd_kernel_traitsILi256ELi64ELi64ELi8ELi4ELi2ELi2ELb0ELb1EN7cutlass10bfloat16_tE19Flash_kernel_traitsILi256ELi64ELi64ELi8ES3_EELb1ELb0ELb0ELb0ELb0ELb0ELb0EEEvNS_16Flash_bwd_paramsE,"aw",@nobits
	.sectionflags	@""
	.align	16
	.zero		1024


//--------------------- .nv.shared._ZN5flash44flash_bwd_dq_dk_dv_loop_seqk_parallel_kernelI23Flash_bwd_kernel_traitsILi256ELi64ELi64ELi8ELi4ELi2ELi2ELb0ELb1EN7cutlass10bfloat16_tE19Flash_kernel_traitsILi256ELi64ELi64ELi8ES3_EELb0ELb0ELb0ELb0ELb0ELb0ELb1EEEvNS_16Flash_bwd_paramsE --------------------------
	.section	.nv.shared._ZN5flash44flash_bwd_dq_dk_dv_loop_seqk_parallel_kernelI23Flash_bwd_kernel_traitsILi256ELi64ELi64ELi8ELi4ELi2ELi2ELb0ELb1EN7cutlass10bfloat16_tE19Flash_kernel_traitsILi256ELi64ELi64ELi8ES3_EELb0ELb0ELb0ELb0ELb0ELb0ELb1EEEvNS_16Flash_bwd_paramsE,"aw",@nobits
	.sectionflags	@""
	.align	16
	.zero		1024


//--------------------- .nv.shared._ZN5flash44flash_bwd_dq_dk_dv_loop_seqk_parallel_kernelI23Flash_bwd_kernel_traitsILi256ELi64ELi64ELi8ELi4ELi2ELi2ELb0ELb1EN7cutlass10bfloat16_tE19Flash_kernel_traitsILi256ELi64ELi64ELi8ES3_EELb1ELb0ELb1ELb0ELb0ELb0ELb0EEEvNS_16Flash_bwd_paramsE --------------------------
	.section	.nv.shared._ZN5flash44flash_bwd_dq_dk_dv_loop_seqk_parallel_kernelI23Flash_bwd_kernel_traitsILi256ELi64ELi64ELi8ELi4ELi2ELi2ELb0ELb1EN7cutlass10bfloat16_tE19Flash_kernel_traitsILi256ELi64ELi64ELi8ES3_EELb1ELb0ELb1ELb0ELb0ELb0ELb0EEEvNS_16Flash_bwd_paramsE,"aw",@nobits
	.sectionflags	@""
	.align	16
	.zero		1024


//--------------------- .nv.shared._ZN5flash44flash_bwd_dq_dk_dv_loop_seqk_parallel_kernelI23Flash_bwd_kernel_traitsILi256ELi64ELi64ELi8ELi4ELi2ELi2ELb0ELb1EN7cutlass10bfloat16_tE19Flash_kernel_traitsILi256ELi64ELi64ELi8ES3_EELb0ELb0ELb1ELb0ELb0ELb0ELb1EEEvNS_16Flash_bwd_paramsE --------------------------
	.section	.nv.shared._ZN5flash44flash_bwd_dq_dk_dv_loop_seqk_parallel_kernelI23Flash_bwd_kernel_traitsILi256ELi64ELi64ELi8ELi4ELi2ELi2ELb0ELb1EN7cutlass10bfloat16_tE19Flash_kernel_traitsILi256ELi64ELi64ELi8ES3_EELb0ELb0ELb1ELb0ELb0ELb0ELb1EEEvNS_16Flash_bwd_paramsE,"aw",@nobits
	.sectionflags	@""
	.align	16
	.zero		1024


//--------------------- .nv.shared._ZN5flash44flash_bwd_dq_dk_dv_loop_seqk_parallel_kernelI23Flash_bwd_kernel_traitsILi256ELi64ELi64ELi8ELi4ELi2ELi2ELb0ELb1EN7cutlass10bfloat16_tE19Flash_kernel_traitsILi256ELi64ELi64ELi8ES3_EELb1ELb0ELb0ELb0ELb0ELb1ELb0EEEvNS_16Flash_bwd_paramsE --------------------------
	.section	.nv.shared._ZN5flash44flash_bwd_dq_dk_dv_loop_seqk_parallel_kernelI23Flash_bwd_kernel_traitsILi256ELi64ELi64ELi8ELi4ELi2ELi2ELb0ELb1EN7cutlass10bfloat16_tE19Flash_kernel_traitsILi256ELi64ELi64ELi8ES3_EELb1ELb0ELb0ELb0ELb0ELb1ELb0EEEvNS_16Flash_bwd_paramsE,"aw",@nobits
	.sectionflags	@""
	.align	16
	.zero		1024


//--------------------- .nv.shared._ZN5flash44flash_bwd_dq_dk_dv_loop_seqk_parallel_kernelI23Flash_bwd_kernel_traitsILi256ELi64ELi64ELi8ELi4ELi2ELi2ELb0ELb1EN7cutlass10bfloat16_tE19Flash_kernel_traitsILi256ELi64ELi64ELi8ES3_EELb0ELb0ELb0ELb0ELb0ELb1ELb1EEEvNS_16Flash_bwd_paramsE --------------------------
	.section	.nv.shared._ZN5flash44flash_bwd_dq_dk_dv_loop_seqk_parallel_kernelI23Flash_bwd_kernel_traitsILi256ELi64ELi64ELi8ELi4ELi2ELi2ELb0ELb1EN7cutlass10bfloat16_tE19Flash_kernel_traitsILi256ELi64ELi64ELi8ES3_EELb0ELb0ELb0ELb0ELb0ELb1ELb1EEEvNS_16Flash_bwd_paramsE,"aw",@nobits
	.sectionflags	@""
	.align	16
	.zero		1024


//--------------------- .nv.shared._ZN5flash44flash_bwd_dq_dk_dv_loop_seqk_parallel_kernelI23Flash_bwd_kernel_traitsILi256ELi64ELi64ELi8ELi4ELi2ELi2ELb0ELb1EN7cutlass10bfloat16_tE19Flash_kernel_traitsILi256ELi64ELi64ELi8ES3_EELb1ELb0ELb0ELb1ELb0ELb0ELb0EEEvNS_16Flash_bwd_paramsE --------------------------
	.section	.nv.shared._ZN5flash44flash_bwd_dq_dk_dv_loop_seqk_parallel_kernelI23Flash_bwd_kernel_traitsILi256ELi64ELi64ELi8ELi4ELi2ELi2ELb0ELb1EN7cutlass10bfloat16_tE19Flash_kernel_traitsILi256ELi64ELi64ELi8ES3_EELb1ELb0ELb0ELb1ELb0ELb0ELb0EEEvNS_16Flash_bwd_paramsE,"aw",@nobits
	.sectionflags	@""
	.align	16
	.zero		1024


//--------------------- .nv.shared._ZN5flash44flash_bwd_dq_dk_dv_loop_seqk_parallel_kernelI23Flash_bwd_kernel_traitsILi256ELi64ELi64ELi8ELi4ELi2ELi2ELb0ELb1EN7cutlass10bfloat16_tE19Flash_kernel_traitsILi256ELi64ELi64ELi8ES3_EELb0ELb0ELb0ELb1ELb0ELb0ELb1EEEvNS_16Flash_bwd_paramsE --------------------------
	.section	.nv.shared._ZN5flash44flash_bwd_dq_dk_dv_loop_seqk_parallel_kernelI23Flash_bwd_kernel_traitsILi256ELi64ELi64ELi8ELi4ELi2ELi2ELb0ELb1EN7cutlass10bfloat16_tE19Flash_kernel_traitsILi256ELi64ELi64ELi8ES3_EELb0ELb0ELb0ELb1ELb0ELb0ELb1EEEvNS_16Flash_bwd_paramsE,"aw",@nobits
	.sectionflags	@""
	.align	16
	.zero		1024


//--------------------- .nv.shared._ZN5flash44flash_bwd_dq_dk_dv_loop_seqk_parallel_kernelI23Flash_bwd_kernel_traitsILi256ELi64ELi64ELi8ELi4ELi2ELi2ELb0ELb1EN7cutlass10bfloat16_tE19Flash_kernel_traitsILi256ELi64ELi64ELi8ES3_EELb1ELb0ELb1ELb0ELb0ELb1ELb0EEEvNS_16Flash_bwd_paramsE --------------------------
	.section	.nv.shared._ZN5flash44flash_bwd_dq_dk_dv_loop_seqk_parallel_kernelI23Flash_bwd_kernel_traitsILi256ELi64ELi64ELi8ELi4ELi2ELi2ELb0ELb1EN7cutlass10bfloat16_tE19Flash_kernel_traitsILi256ELi64ELi64ELi8ES3_EELb1ELb0ELb1ELb0ELb0ELb1ELb0EEEvNS_16Flash_bwd_paramsE,"aw",@nobits
	.sectionflags	@""
	.align	16
	.zero		1024


//--------------------- .nv.shared._ZN5flash44flash_bwd_dq_dk_dv_loop_seqk_parallel_kernelI23Flash_bwd_kernel_traitsILi256ELi64ELi64ELi8ELi4ELi2ELi2ELb0ELb1EN7cutlass10bfloat16_tE19Flash_kernel_traitsILi256ELi64ELi64ELi8ES3_EELb0ELb0ELb1ELb0ELb0ELb1ELb1EEEvNS_16Flash_bwd_paramsE --------------------------
	.section	.nv.shared._ZN5flash44flash_bwd_dq_dk_dv_loop_seqk_parallel_kernelI23Flash_bwd_kernel_traitsILi256ELi64ELi64ELi8ELi4ELi2ELi2ELb0ELb1EN7cutlass10bfloat16_tE19Flash_kernel_traitsILi256ELi64ELi64ELi8ES3_EELb0ELb0ELb1ELb0ELb0ELb1ELb1EEEvNS_16Flash_bwd_paramsE,"aw",@nobits
	.sectionflags	@""
	.align	16
	.zero		1024


//--------------------- .nv.shared._ZN5flash44flash_bwd_dq_dk_dv_loop_seqk_parallel_kernelI23Flash_bwd_kernel_traitsILi256ELi64ELi64ELi8ELi4ELi2ELi2ELb0ELb1EN7cutlass10bfloat16_tE19Flash_kernel_traitsILi256ELi64ELi64ELi8ES3_EELb1ELb0ELb1ELb1ELb0ELb0ELb0EEEvNS_16Flash_bwd_paramsE --------------------------
	.section	.nv.shared._ZN5flash44flash_bwd_dq_dk_dv_loop_seqk_parallel_kernelI23Flash_bwd_kernel_traitsILi256ELi64ELi64ELi8ELi4ELi2ELi2ELb0ELb1EN7cutlass10bfloat16_tE19Flash_kernel_traitsILi256ELi64ELi64ELi8ES3_EELb1ELb0ELb1ELb1ELb0ELb0ELb0EEEvNS_16Flash_bwd_paramsE,"aw",@nobits
	.sectionflags	@""
	.align	16
	.zero		1024


//--------------------- .nv.shared._ZN5flash44flash_bwd_dq_dk_dv_loop_seqk_parallel_kernelI23Flash_bwd_kernel_traitsILi256ELi64ELi64ELi8ELi4ELi2ELi2ELb0ELb1EN7cutlass10bfloat16_tE19Flash_kernel_traitsILi256ELi64ELi64ELi8ES3_EELb0ELb0ELb1ELb1ELb0ELb0ELb1EEEvNS_16Flash_bwd_paramsE --------------------------
	.section	.nv.shared._ZN5flash44flash_bwd_dq_dk_dv_loop_seqk_parallel_kernelI23Flash_bwd_kernel_traitsILi256ELi64ELi64ELi8ELi4ELi2ELi2ELb0ELb1EN7cutlass10bfloat16_tE19Flash_kernel_traitsILi256ELi64ELi64ELi8ES3_EELb0ELb0ELb1ELb1ELb0ELb0ELb1EEEvNS_16Flash_bwd_paramsE,"aw",@nobits
	.sectionflags	@""
	.align	16
	.zero		1024


//--------------------- .nv.shared._ZN5flash25flash_bwd_dot_do_o_kernelILb0E23Flash_bwd_kernel_traitsILi256ELi64ELi64ELi8ELi4ELi2ELi2ELb0ELb1EN7cutlass10bfloat16_tE19Flash_kernel_traitsILi256ELi64ELi64ELi8ES3_EEEEvNS_16Flash_bwd_paramsE --------------------------
	.section	.nv.shared._ZN5flash25flash_bwd_dot_do_o_kernelILb0E23Flash_bwd_kernel_traitsILi256ELi64ELi64ELi8ELi4ELi2ELi2ELb0ELb1EN7cutlass10bfloat16_tE19Flash_kernel_traitsILi256ELi64ELi64ELi8ES3_EEEEvNS_16Flash_bwd_paramsE,"aw",@nobits
	.sectionflags	@""
	.align	16
	.zero		1024


//--------------------- .nv.shared._ZN5flash25flash_bwd_dot_do_o_kernelILb1E23Flash_bwd_kernel_traitsILi256ELi64ELi64ELi8ELi4ELi2ELi2ELb0ELb1EN7cutlass10bfloat16_tE19Flash_kernel_traitsILi256ELi64ELi64ELi8ES3_EEEEvNS_16Flash_bwd_paramsE --------------------------
	.section	.nv.shared._ZN5flash25flash_bwd_dot_do_o_kernelILb1E23Flash_bwd_kernel_traitsILi256ELi64ELi64ELi8ELi4ELi2ELi2ELb0ELb1EN7cutlass10bfloat16_tE19Flash_kernel_traitsILi256ELi64ELi64ELi8ES3_EEEEvNS_16Flash_bwd_paramsE,"aw",@nobits
	.sectionflags	@""
	.align	16
	.zero		1024


//--------------------- .nv.shared._ZN5flash27flash_bwd_convert_dq_kernelI23Flash_bwd_kernel_traitsILi256ELi64ELi64ELi8ELi4ELi2ELi2ELb0ELb0EN7cutlass10bfloat16_tE19Flash_kernel_traitsILi256ELi64ELi64ELi8ES3_EEEEvNS_16Flash_bwd_paramsEi --------------------------
	.section	.nv.shared._ZN5flash27flash_bwd_convert_dq_kernelI23Flash_bwd_kernel_traitsILi256ELi64ELi64ELi8ELi4ELi2ELi2ELb0ELb0EN7cutlass10bfloat16_tE19Flash_kernel_traitsILi256ELi64ELi64ELi8ES3_EEEEvNS_16Flash_bwd_paramsEi,"aw",@nobits
	.sectionflags	@""
	.align	16
	.zero		1024


//--------------------- .nv.shared._ZN5flash44flash_bwd_dq_dk_dv_loop_seqk_parallel_kernelI23Flash_bwd_kernel_traitsILi256ELi64ELi64ELi8ELi4ELi2ELi2ELb0ELb0EN7cutlass10bfloat16_tE19Flash_kernel_traitsILi256ELi64ELi64ELi8ES3_EELb1ELb0ELb0ELb0ELb0ELb0ELb0EEEvNS_16Flash_bwd_paramsE --------------------------
	.section	.nv.shared._ZN5flash44flash_bwd_dq_dk_dv_loop_seqk_parallel_kernelI23Flash_bwd_kernel_traitsILi256ELi64ELi64ELi8ELi4ELi2ELi2ELb0ELb0EN7cutlass10bfloat16_tE19Flash_kernel_traitsILi256ELi64ELi64ELi8ES3_EELb1ELb0ELb0ELb0ELb0ELb0ELb0EEEvNS_16Flash_bwd_paramsE,"aw",@nobits
	.sectionflags	@""
	.align	16
	.zero		1024


//--------------------- .nv.shared._ZN5flash44flash_bwd_dq_dk_dv_loop_seqk_parallel_kernelI23Flash_bwd_kernel_traitsILi256ELi64ELi64ELi8ELi4ELi2ELi2ELb0ELb0EN7cutlass10bfloat16_tE19Flash_kernel_traitsILi256ELi64ELi64ELi8ES3_EELb0ELb0ELb0ELb0ELb0ELb0ELb1EEEvNS_16Flash_bwd_paramsE --------------------------
	.section	.nv.shared._ZN5flash44flash_bwd_dq_dk_dv_loop_seqk_parallel_kernelI23Flash_bwd_kernel_traitsILi256ELi64ELi64ELi8ELi4ELi2ELi2ELb0ELb0EN7cutlass10bfloat16_tE19Flash_kernel_traitsILi256ELi64ELi64ELi8ES3_EELb0ELb0ELb0ELb0ELb0ELb0ELb1EEEvNS_16Flash_bwd_paramsE,"aw",@nobits
	.sectionflags	@""
	.align	16
	.zero		1024


//--------------------- .nv.shared._ZN5flash44flash_bwd_dq_dk_dv_loop_seqk_parallel_kernelI23Flash_bwd_kernel_traitsILi256ELi64ELi64ELi8ELi4ELi2ELi2ELb0ELb0EN7cutlass10bfloat16_tE19Flash_kernel_traitsILi256ELi64ELi64ELi8ES3_EELb1ELb0ELb1ELb0ELb0ELb0ELb0EEEvNS_16Flash_bwd_paramsE --------------------------
	.section	.nv.shared._ZN5flash44flash_bwd_dq_dk_dv_loop_seqk_parallel_kernelI23Flash_bwd_kernel_traitsILi256ELi64ELi64ELi8ELi4ELi2ELi2ELb0ELb0EN7cutlass10bfloat16_tE19Flash_kernel_traitsILi256ELi64ELi64ELi8ES3_EELb1ELb0ELb1ELb0ELb0ELb0ELb0EEEvNS_16Flash_bwd_paramsE,"aw",@nobits
	.sectionflags	@""
	.align	16
	.zero		1024


//--------------------- .nv.shared._ZN5flash44flash_bwd_dq_dk_dv_loop_seqk_parallel_kernelI23Flash_bwd_kernel_traitsILi256ELi64ELi64ELi8ELi4ELi2ELi2ELb0ELb0EN7cutlass10bfloat16_tE19Flash_kernel_traitsILi256ELi64ELi64ELi8ES3_EELb0ELb0ELb1ELb0ELb0ELb0ELb1EEEvNS_16Flash_bwd_paramsE --------------------------
	.section	.nv.shared._ZN5flash44flash_bwd_dq_dk_dv_loop_seqk_parallel_kernelI23Flash_bwd_kernel_traitsILi256ELi64ELi64ELi8ELi4ELi2ELi2ELb0ELb0EN7cutlass10bfloat16_tE19Flash_kernel_traitsILi256ELi64ELi64ELi8ES3_EELb0ELb0ELb1ELb0ELb0ELb0ELb1EEEvNS_16Flash_bwd_paramsE,"aw",@nobits
	.sectionflags	@""
	.align	16
	.zero		1024


//--------------------- .nv.shared._ZN5flash44flash_bwd_dq_dk_dv_loop_seqk_parallel_kernelI23Flash_bwd_kernel_traitsILi256ELi64ELi64ELi8ELi4ELi2ELi2ELb0ELb0EN7cutlass10bfloat16_tE19Flash_kernel_traitsILi256ELi64ELi64ELi8ES3_EELb1ELb0ELb0ELb0ELb0ELb1ELb0EEEvNS_16Flash_bwd_paramsE --------------------------
	.section	.nv.shared._ZN5flash44flash_bwd_dq_dk_dv_loop_seqk_parallel_kernelI23Flash_bwd_kernel_traitsILi256ELi64ELi64ELi8ELi4ELi2ELi2ELb0ELb0EN7cutlass10bfloat16_tE19Flash_kernel_traitsILi256ELi64ELi64ELi8ES3_EELb1ELb0ELb0ELb0ELb0ELb1ELb0EEEvNS_16Flash_bwd_paramsE,"aw",@nobits
	.sectionflags	@""
	.align	16
	.zero		1024


//--------------------- .nv.shared._ZN5flash44flash_bwd_dq_dk_dv_loop_seqk_parallel_kernelI23Flash_bwd_kernel_traitsILi256ELi64ELi64ELi8ELi4ELi2ELi2ELb0ELb0EN7cutlass10bfloat16_tE19Flash_kernel_traitsILi256ELi64ELi64ELi8ES3_EELb0ELb0ELb0ELb0ELb0ELb1ELb1EEEvNS_16Flash_bwd_paramsE --------------------------
	.section	.nv.shared._ZN5flash44flash_bwd_dq_dk_dv_loop_seqk_parallel_kernelI23Flash_bwd_kernel_traitsILi256ELi64ELi64ELi8ELi4ELi2ELi2ELb0ELb0EN7cutlass10bfloat16_tE19Flash_kernel_traitsILi256ELi64ELi64ELi8ES3_EELb0ELb0ELb0ELb0ELb0ELb1ELb1EEEvNS_16Flash_bwd_paramsE,"aw",@nobits
	.sectionflags	@""
	.align	16
	.zero		1024


//--------------------- .nv.shared._ZN5flash44flash_bwd_dq_dk_dv_loop_seqk_parallel_kernelI23Flash_bwd_kernel_traitsILi256ELi64ELi64ELi8ELi4ELi2ELi2ELb0ELb0EN7cutlass10bfloat16_tE19Flash_kernel_traitsILi256ELi64ELi64ELi8ES3_EELb1ELb0ELb0ELb1ELb0ELb0ELb0EEEvNS_16Flash_bwd_paramsE --------------------------
	.section	.nv.shared._ZN5flash44flash_bwd_dq_dk_dv_loop_seqk_parallel_kernelI23Flash_bwd_kernel_traitsILi256ELi64ELi64ELi8ELi4ELi2ELi2ELb0ELb0EN7cutlass10bfloat16_tE19Flash_kernel_traitsILi256ELi64ELi64ELi8ES3_EELb1ELb0ELb0ELb1ELb0ELb0ELb0EEEvNS_16Flash_bwd_paramsE,"aw",@nobits
	.sectionflags	@""
	.align	16
	.zero		1024


//--------------------- .nv.shared._ZN5flash44flash_bwd_dq_dk_dv_loop_seqk_parallel_kernelI23Flash_bwd_kernel_traitsILi256ELi64ELi64ELi8ELi4ELi2ELi2ELb0ELb0EN7cutlass10bfloat16_tE19Flash_kernel_traitsILi256ELi64ELi64ELi8ES3_EELb0ELb0ELb0ELb1ELb0ELb0ELb1EEEvNS_16Flash_bwd_paramsE --------------------------
	.section	.nv.shared._ZN5flash44flash_bwd_dq_dk_dv_loop_seqk_parallel_kernelI23Flash_bwd_kernel_traitsILi256ELi64ELi64ELi8ELi4ELi2ELi2ELb0ELb0EN7cutlass10bfloat16_tE19Flash_kernel_traitsILi256ELi64ELi64ELi8ES3_EELb0ELb0ELb0ELb1ELb0ELb0ELb1EEEvNS_16Flash_bwd_paramsE,"aw",@nobits
	.sectionflags	@""
	.align	16
	.zero		1024


//--------------------- .nv.shared._ZN5flash44flash_bwd_dq_dk_dv_loop_seqk_parallel_kernelI23Flash_bwd_kernel_traitsILi256ELi64ELi64ELi8ELi4ELi2ELi2ELb0ELb0EN7cutlass10bfloat16_tE19Flash_kernel_traitsILi256ELi64ELi64ELi8ES3_EELb1ELb0ELb1ELb0ELb0ELb1ELb0EEEvNS_16Flash_bwd_paramsE --------------------------
	.section	.nv.shared._ZN5flash44flash_bwd_dq_dk_dv_loop_seqk_parallel_kernelI23Flash_bwd_kernel_traitsILi256ELi64ELi64ELi8ELi4ELi2ELi2ELb0ELb0EN7cutlass10bfloat16_tE19Flash_kernel_traitsILi256ELi64ELi64ELi8ES3_EELb1ELb0ELb1ELb0ELb0ELb1ELb0EEEvNS_16Flash_bwd_paramsE,"aw",@nobits
	.sectionflags	@""
	.align	16
	.zero		1024


//--------------------- .nv.shared._ZN5flash44flash_bwd_dq_dk_dv_loop_seqk_parallel_kernelI23Flash_bwd_kernel_traitsILi256ELi64ELi64ELi8ELi4ELi2ELi2ELb0ELb0EN7cutlass10bfloat16_tE19Flash_kernel_traitsILi256ELi64ELi64ELi8ES3_EELb0ELb0ELb1ELb0ELb0ELb1ELb1EEEvNS_16Flash_bwd_paramsE --------------------------
	.section	.nv.shared._ZN5flash44flash_bwd_dq_dk_dv_loop_seqk_parallel_kernelI23Flash_bwd_kernel_traitsILi256ELi64ELi64ELi8ELi4ELi2ELi2ELb0ELb0EN7cutlass10bfloat16_tE19Flash_kernel_traitsILi256ELi64ELi64ELi8ES3_EELb0ELb0ELb1ELb0ELb0ELb1ELb1EEEvNS_16Flash_bwd_paramsE,"aw",@nobits
	.sectionflags	@""
	.align	16
	.zero		1024


//--------------------- .nv.shared._ZN5flash44flash_bwd_dq_dk_dv_loop_seqk_parallel_kernelI23Flash_bwd_kernel_traitsILi256ELi64ELi64ELi8ELi4ELi2ELi2ELb0ELb0EN7cutlass10bfloat16_tE19Flash_kernel_traitsILi256ELi64ELi64ELi8ES3_EELb1ELb0ELb1ELb1ELb0ELb0ELb0EEEvNS_16Flash_bwd_paramsE --------------------------
	.section	.nv.shared._ZN5flash44flash_bwd_dq_dk_dv_loop_seqk_parallel_kernelI23Flash_bwd_kernel_traitsILi256ELi64ELi64ELi8ELi4ELi2ELi2ELb0ELb0EN7cutlass10bfloat16_tE19Flash_kernel_traitsILi256ELi64ELi64ELi8ES3_EELb1ELb0ELb1ELb1ELb0ELb0ELb0EEEvNS_16Flash_bwd_paramsE,"aw",@nobits
	.sectionflags	@""
	.align	16
	.zero		1024


//--------------------- .nv.shared._ZN5flash44flash_bwd_dq_dk_dv_loop_seqk_parallel_kernelI23Flash_bwd_kernel_traitsILi256ELi64ELi64ELi8ELi4ELi2ELi2ELb0ELb0EN7cutlass10bfloat16_tE19Flash_kernel_traitsILi256ELi64ELi64ELi8ES3_EELb0ELb0ELb1ELb1ELb0ELb0ELb1EEEvNS_16Flash_bwd_paramsE --------------------------
	.section	.nv.shared._ZN5flash44flash_bwd_dq_dk_dv_loop_seqk_parallel_kernelI23Flash_bwd_kernel_traitsILi256ELi64ELi64ELi8ELi4ELi2ELi2ELb0ELb0EN7cutlass10bfloat16_tE19Flash_kernel_traitsILi256ELi64ELi64ELi8ES3_EELb0ELb0ELb1ELb1ELb0ELb0ELb1EEEvNS_16Flash_bwd_paramsE,"aw",@nobits
	.sectionflags	@""
	.align	16
	.zero		1024


//--------------------- .nv.shared._ZN5flash25flash_bwd_dot_do_o_kernelILb0E23Flash_bwd_kernel_traitsILi256ELi64ELi64ELi8ELi4ELi2ELi2ELb0ELb0EN7cutlass10bfloat16_tE19Flash_kernel_traitsILi256ELi64ELi64ELi8ES3_EEEEvNS_16Flash_bwd_paramsE --------------------------
	.section	.nv.shared._ZN5flash25flash_bwd_dot_do_o_kernelILb0E23Flash_bwd_kernel_traitsILi256ELi64ELi64ELi8ELi4ELi2ELi2ELb0ELb0EN7cutlass10bfloat16_tE19Flash_kernel_traitsILi256ELi64ELi64ELi8ES3_EEEEvNS_16Flash_bwd_paramsE,"aw",@nobits
	.sectionflags	@""
	.align	16
	.zero		1024


//--------------------- .nv.shared._ZN5flash25flash_bwd_dot_do_o_kernelILb1E23Flash_bwd_kernel_traitsILi256ELi64ELi64ELi8ELi4ELi2ELi2ELb0ELb0EN7cutlass10bfloat16_tE19Flash_kernel_traitsILi256ELi64ELi64ELi8ES3_EEEEvNS_16Flash_bwd_paramsE --------------------------
	.section	.nv.shared._ZN5flash25flash_bwd_dot_do_o_kernelILb1E23Flash_bwd_kernel_traitsILi256ELi64ELi64ELi8ELi4ELi2ELi2ELb0ELb0EN7cutlass10bfloat16_tE19Flash_kernel_traitsILi256ELi64ELi64ELi8ES3_EEEEvNS_16Flash_bwd_paramsE,"aw",@nobits
	.sectionflags	@""
	.align	16
	.zero		1024


//--------------------- .nv.constant0._ZN5flash27flash_bwd_convert_dq_kernelI23Flash_bwd_kernel_traitsILi256ELi64ELi32ELi8ELi4ELi1ELi2ELb1ELb1EN7cutlass10bfloat16_tE19Flash_kernel_traitsILi256ELi64ELi32ELi8ES3_EEEEvNS_16Flash_bwd_paramsEi --------------------------
	.section	.nv.constant0._ZN5flash27flash_bwd_convert_dq_kernelI23Flash_bwd_kernel_traitsILi256ELi64ELi32ELi8ELi4ELi1ELi2ELb1ELb1EN7cutlass10bfloat16_tE19Flash_kernel_traitsILi256ELi64ELi32ELi8ES3_EEEEvNS_16Flash_bwd_paramsEi,"a",@progbits
	.sectionflags	@""
	.align	4
.nv.constant0._ZN5flash27flash_bwd_convert_dq_kernelI23Flash_bwd_kernel_traitsILi256ELi64ELi32ELi8ELi4ELi1ELi2ELb1ELb1EN7cutlass10bfloat16_tE19Flash_kernel_traitsILi256ELi64ELi32ELi8ES3_EEEEvNS_16Flash_bwd_paramsEi:
	.zero		1540


//--------------------- .nv.constant0._ZN5flash44flash_bwd_dq_dk_dv_loop_seqk_parallel_kernelI23Flash_bwd_kernel_traitsILi256ELi64ELi32ELi8ELi4ELi1ELi2ELb1ELb1EN7cutlass10bfloat16_tE19Flash_kernel_traitsILi256ELi64ELi32ELi8ES3_EELb0ELb0ELb0ELb0ELb0ELb0ELb0EEEvNS_16Flash_bwd_paramsE --------------------------
	.section	.nv.constant0._ZN5flash44flash_bwd_dq_dk_dv_loop_seqk_parallel_kernelI23Flash_bwd_kernel_traitsILi256ELi64ELi32ELi8ELi4ELi1ELi2ELb1ELb1EN7cutlass10bfloat16_tE19Flash_kernel_traitsILi256ELi64ELi32ELi8ES3_EELb0ELb0ELb0ELb0ELb0ELb0ELb0EEEvNS_16Flash_bwd_paramsE,"a",@progbits
	.sectionflags	@""
	.align	4
.nv.constant0._ZN5flash44flash_bwd_dq_dk_dv_loop_seqk_parallel_kernelI23Flash_bwd_kernel_traitsILi256ELi64ELi32ELi8ELi4ELi1ELi2ELb1ELb1EN7cutlass10bfloat16_tE19Flash_kernel_traitsILi256ELi64ELi32ELi8ES3_EELb0ELb0ELb0ELb0ELb0ELb0ELb0EEEvNS_16Flash_bwd_paramsE:
	.zero		1536


//--------------------- .nv.constant0._ZN5flash44flash_bwd_dq_dk_dv_loop_seqk_parallel_kernelI23Flash_bwd_kernel_traitsILi256ELi64ELi32ELi8ELi4ELi1ELi2ELb1ELb1EN7cutlass10bfloat16_tE19Flash_kernel_traitsILi256ELi64ELi32ELi8ES3_EELb0ELb0ELb0ELb0ELb0ELb0ELb1EEEvNS_16Flash_bwd_paramsE --------------------------
	.section	.nv.constant0._ZN5flash44flash_bwd_dq_dk_dv_loop_seqk_parallel_kernelI23Flash_bwd_kernel_traitsILi256ELi64ELi32ELi8ELi4ELi1ELi2ELb1ELb1EN7cutlass10bfloat16_tE19Flash_kernel_traitsILi256ELi64ELi32ELi8ES3_EELb0ELb0ELb0ELb0ELb0ELb0ELb1EEEvNS_16Flash_bwd_paramsE,"a",@progbits
	.sectionflags	@""
	.align	4
.nv.constant0._ZN5flash44flash_bwd_dq_dk_dv_loop_seqk_parallel_kernelI23Flash_bwd_kernel_traitsILi256ELi64ELi32ELi8ELi4ELi1ELi2ELb1ELb1EN7cutlass10bfloat16_tE19Flash_kernel_traitsILi256ELi64ELi32ELi8ES3_EELb0ELb0ELb0ELb0ELb0ELb0ELb1EEEvNS_16Flash_bwd_paramsE:
	.zero		1536


//--------------------- .nv.constant0._ZN5flash44flash_bwd_dq_dk_dv_loop_seqk_parallel_kernelI23Flash_bwd_kernel_traitsILi256ELi64ELi32ELi8ELi4ELi1ELi2ELb1ELb1EN7cutlass10bfloat16_tE19Flash_kernel_traitsILi256ELi64ELi32ELi8ES3_EELb0ELb0ELb1ELb0ELb0ELb0ELb0EEEvNS_16Flash_bwd_paramsE --------------------------
	.section	.nv.constant0._ZN5flash44flash_bwd_dq_dk_dv_loop_seqk_parallel_kernelI23Flash_bwd_kernel_traitsILi256ELi64ELi32ELi8ELi4ELi1ELi2ELb1ELb1EN7cutlass10bfloat16_tE19Flash_kernel_traitsILi256ELi64ELi32ELi8ES3_EELb0ELb0ELb1ELb0ELb0ELb0ELb0EEEvNS_16Flash_bwd_paramsE,"a",@progbits
	.sectionflags	@""
	.align	4
.nv.constant0._ZN5flash44flash_bwd_dq_dk_dv_loop_seqk_parallel_kernelI23Flash_bwd_kernel_traitsILi256ELi64ELi32ELi8ELi4ELi1ELi2ELb1ELb1EN7cutlass10bfloat16_tE19Flash_kernel_traitsILi256ELi64ELi32ELi8ES3_EELb0ELb0ELb1ELb0ELb0ELb0ELb0EEEvNS_16Flash_bwd_paramsE:
	.zero		1536


//--------------------- .nv.constant0._ZN5flash44flash_bwd_dq_dk_dv_loop_seqk_parallel_kernelI23Flash_bwd_kernel_traitsILi256ELi64ELi32ELi8ELi4ELi1ELi2ELb1ELb1EN7cutlass10bfloat16_tE19Flash_kernel_traitsILi256ELi64ELi32ELi8ES3_EELb0ELb0ELb1ELb0ELb0ELb0ELb1EEEvNS_16Flash_bwd_paramsE --------------------------
	.section	.nv.constant0._ZN5flash44flash_bwd_dq_dk_dv_loop_seqk_parallel_kernelI23Flash_bwd_kernel_traitsILi256ELi64ELi32ELi8ELi4ELi1ELi2ELb1ELb1EN7cutlass10bfloat16_tE19Flash_kernel_traitsILi256ELi64ELi32ELi8ES3_EELb0ELb0ELb1ELb0ELb0ELb0ELb1EEEvNS_16Flash_bwd_paramsE,"a",@progbits
	.sectionflags	@""
	.align	4
.nv.constant0._ZN5flash44flash_bwd_dq_dk_dv_loop_seqk_parallel_kernelI23Flash_bwd_kernel_traitsILi256ELi64ELi32ELi8ELi4ELi1ELi2ELb1ELb1EN7cutlass10bfloat16_tE19Flash_kernel_traitsILi256ELi64ELi32ELi8ES3_EELb0ELb0ELb1ELb0ELb0ELb0ELb1EEEvNS_16Flash_bwd_paramsE:
	.zero		1536


//--------------------- .nv.constant0._ZN5flash44flash_bwd_dq_dk_dv_loop_seqk_parallel_kernelI23Flash_bwd_kernel_traitsILi256ELi64ELi32ELi8ELi4ELi1ELi2ELb1ELb1EN7cutlass10bfloat16_tE19Flash_kernel_traitsILi256ELi64ELi32ELi8ES3_EELb0ELb0ELb0ELb0ELb0ELb1ELb0EEEvNS_16Flash_bwd_paramsE --------------------------
	.section	.nv.constant0._ZN5flash44flash_bwd_dq_dk_dv_loop_seqk_parallel_kernelI23Flash_bwd_kernel_traitsILi256ELi64ELi32ELi8ELi4ELi1ELi2ELb1ELb1EN7cutlass10bfloat16_tE19Flash_kernel_traitsILi256ELi64ELi32ELi8ES3_EELb0ELb0ELb0ELb0ELb0ELb1ELb0EEEvNS_16Flash_bwd_paramsE,"a",@progbits
	.sectionflags	@""
	.align	4
.nv.constant0._ZN5flash44flash_bwd_dq_dk_dv_loop_seqk_parallel_kernelI23Flash_bwd_kernel_traitsILi256ELi64ELi32ELi8ELi4ELi1ELi2ELb1ELb1EN7cutlass10bfloat16_tE19Flash_kernel_traitsILi256ELi64ELi32ELi8ES3_EELb0ELb0ELb0ELb0ELb0ELb1ELb0EEEvNS_16Flash_bwd_paramsE:
	.zero		1536


//--------------------- .nv.constant0._ZN5flash44flash_bwd_dq_dk_dv_loop_seqk_parallel_kernelI23Flash_bwd_kernel_traitsILi256ELi64ELi32ELi8ELi4ELi1ELi2ELb1ELb1EN7cutlass10bfloat16_tE19Flash_kernel_traitsILi256ELi64ELi32ELi8ES3_EELb0ELb0ELb0ELb0ELb0ELb1ELb1EEEvNS_16Flash_bwd_paramsE --------------------------
	.section	.nv.constant0._ZN5flash44flash_bwd_dq_dk_dv_loop_seqk_parallel_kernelI23Flash_bwd_kernel_traitsILi256ELi64ELi32ELi8ELi4ELi1ELi2ELb1ELb1EN7cutlass10bfloat16_tE19Flash_kernel_traitsILi256ELi64ELi32ELi8ES3_EELb0ELb0ELb0ELb0ELb0ELb1ELb1EEEvNS_16Flash_bwd_paramsE,"a",@progbits
	.sectionflags	@""
	.align	4
.nv.constant0._ZN5flash44flash_bwd_dq_dk_dv_loop_seqk_parallel_kernelI23Flash_bwd_kernel_traitsILi256ELi64ELi32ELi8ELi4ELi1ELi2ELb1ELb1EN7cutlass10bfloat16_tE19Flash_kernel_traitsILi256ELi64ELi32ELi8ES3_EELb0ELb0ELb0ELb0ELb0ELb1ELb1EEEvNS_16Flash_bwd_paramsE:
	.zero		1536


//--------------------- .nv.constant0._ZN5flash44flash_bwd_dq_dk_dv_loop_seqk_parallel_kernelI23Flash_bwd_kernel_traitsILi256ELi64ELi32ELi8ELi4ELi1ELi2ELb1ELb1EN7cutlass10bfloat16_tE19Flash_kernel_traitsILi256ELi64ELi32ELi8ES3_EELb0ELb0ELb0ELb1ELb0ELb0ELb0EEEvNS_16Flash_bwd_paramsE --------------------------
	.section	.nv.constant0._ZN5flash44flash_bwd_dq_dk_dv_loop_seqk_parallel_kernelI23Flash_bwd_kernel_traitsILi256ELi64ELi32ELi8ELi4ELi1ELi2ELb1ELb1EN7cutlass10bfloat16_tE19Flash_kernel_traitsILi256ELi64ELi32ELi8ES3_EELb0ELb0ELb0ELb1ELb0ELb0ELb0EEEvNS_16Flash_bwd_paramsE,"a",@progbits
	.sectionflags	@""
	.align	4
.nv.constant0._ZN5flash44flash_bwd_dq_dk_dv_loop_seqk_parallel_kernelI23Flash_bwd_kernel_traitsILi256ELi64ELi32ELi8ELi4ELi1ELi2ELb1ELb1EN7cutlass10bfloat16_tE19Flash_kernel_traitsILi256ELi64ELi32ELi8ES3_EELb0ELb0ELb0ELb1ELb0ELb0ELb0EEEvNS_16Flash_bwd_paramsE:
	.zero		1536


//--------------------- .nv.constant0._ZN5flash44flash_bwd_dq_dk_dv_loop_seqk_parallel_kernelI23Flash_bwd_kernel_traitsILi256ELi64ELi32ELi8ELi4ELi1ELi2ELb1ELb1EN7cutlass10bfloat16_tE19Flash_kernel_traitsILi256ELi64ELi32ELi8ES3_EELb0ELb0ELb0ELb1ELb0ELb0ELb1EEEvNS_16Flash_bwd_paramsE --------------------------
	.section	.nv.constant0._ZN5flash44flash_bwd_dq_dk_dv_loop_seqk_parallel_kernelI23Flash_bwd_kernel_traitsILi256ELi64ELi32ELi8ELi4ELi1ELi2ELb1ELb1EN7cutlass10bfloat16_tE19Flash_kernel_traitsILi256ELi64ELi32ELi8ES3_EELb0ELb0ELb0ELb1ELb0ELb0ELb1EEEvNS_16Flash_bwd_paramsE,"a",@progbits
	.sectionflags	@""
	.align	4
.nv.constant0._ZN5flash44flash_bwd_dq_dk_dv_loop_seqk_parallel_kernelI23Flash_bwd_kernel_traitsILi256ELi64ELi32ELi8ELi4ELi1ELi2ELb1ELb1EN7cutlass10bfloat16_tE19Flash_kernel_traitsILi256ELi64ELi32ELi8ES3_EELb0ELb0ELb0ELb1ELb0ELb0ELb1EEEvNS_16Flash_bwd_paramsE:
	.zero		1536


//--------------------- .nv.constant0._ZN5flash44flash_bwd_dq_dk_dv_loop_seqk_parallel_kernelI23Flash_bwd_kernel_traitsILi256ELi64ELi32ELi8ELi4ELi1ELi2ELb1ELb1EN7cutlass10bfloat16_tE19Flash_kernel_traitsILi256ELi64ELi32ELi8ES3_EELb0ELb0ELb1ELb0ELb0ELb1ELb0EEEvNS_16Flash_bwd_paramsE --------------------------
	.section	.nv.constant0._ZN5flash44flash_bwd_dq_dk_dv_loop_seqk_parallel_kernelI23Flash_bwd_kernel_traitsILi256ELi64ELi32ELi8ELi4ELi1ELi2ELb1ELb1EN7cutlass10bfloat16_tE19Flash_kernel_traitsILi256ELi64ELi32ELi8ES3_EELb0ELb0ELb1ELb0ELb0ELb1ELb0EEEvNS_16Flash_bwd_paramsE,"a",@progbits
	.sectionflags	@""
	.align	4
.nv.constant0._ZN5flash44flash_bwd_dq_dk_dv_loop_seqk_parallel_kernelI23Flash_bwd_kernel_traitsILi256ELi64ELi32ELi8ELi4ELi1ELi2ELb1ELb1EN7cutlass10bfloat16_tE19Flash_kernel_traitsILi256ELi64ELi32ELi8ES3_EELb0ELb0ELb1ELb0ELb0ELb1ELb0EEEvNS_16Flash_bwd_paramsE:
	.zero		1536


//--------------------- .nv.constant0._ZN5flash44flash_bwd_dq_dk_dv_loop_seqk_parallel_kernelI23Flash_bwd_kernel_traitsILi256ELi64ELi32ELi8ELi4ELi1ELi2ELb1ELb1EN7cutlass10bfloat16_tE19Flash_kernel_traitsILi256ELi64ELi32ELi8ES3_EELb0ELb0ELb1ELb0ELb0ELb1ELb1EEEvNS_16Flash_bwd_paramsE --------------------------
	.section	.nv.constant0._ZN5flash44flash_bwd_dq_dk_dv_loop_seqk_parallel_kernelI23Flash_bwd_kernel_traitsILi256ELi64ELi32ELi8ELi4ELi1ELi2ELb1ELb1EN7cutlass10bfloat16_tE19Flash_kernel_traitsILi256ELi64ELi32ELi8ES3_EELb0ELb0ELb1ELb0ELb0ELb1ELb1EEEvNS_16Flash_bwd_paramsE,"a",@progbits
	.sectionflags	@""
	.align	4
.nv.constant0._ZN5flash44flash_bwd_dq_dk_dv_loop_seqk_parallel_kernelI23Flash_bwd_kernel_traitsILi256ELi64ELi32ELi8ELi4ELi1ELi2ELb1ELb1EN7cutlass10bfloat16_tE19Flash_kernel_traitsILi256ELi64ELi32ELi8ES3_EELb0ELb0ELb1ELb0ELb0ELb1ELb1EEEvNS_16Flash_bwd_paramsE:
	.zero		1536


//--------------------- .nv.constant0._ZN5flash44flash_bwd_dq_dk_dv_loop_seqk_parallel_kernelI23Flash_bwd_kernel_traitsILi256ELi64ELi32ELi8ELi4ELi1ELi2ELb1ELb1EN7cutlass10bfloat16_tE19Flash_kernel_traitsILi256ELi64ELi32ELi8ES3_EELb0ELb0ELb1ELb1ELb0ELb0ELb0EEEvNS_16Flash_bwd_paramsE --------------------------
	.section	.nv.constant0._ZN5flash44flash_bwd_dq_dk_dv_loop_seqk_parallel_kernelI23Flash_bwd_kernel_traitsILi256ELi64ELi32ELi8ELi4ELi1ELi2ELb1ELb1EN7cutlass10bfloat16_tE19Flash_kernel_traitsILi256ELi64ELi32ELi8ES3_EELb0ELb0ELb1ELb1ELb0ELb0ELb0EEEvNS_16Flash_bwd_paramsE,"a",@progbits
	.sectionflags	@""
	.align	4
.nv.constant0._ZN5flash44flash_bwd_dq_dk_dv_loop_seqk_parallel_kernelI23Flash_bwd_kernel_traitsILi256ELi64ELi32ELi8ELi4ELi1ELi2ELb1ELb1EN7cutlass10bfloat16_tE19Flash_kernel_traitsILi256ELi64ELi32ELi8ES3_EELb0ELb0ELb1ELb1ELb0ELb0ELb0EEEvNS_16Flash_bwd_paramsE:
	.zero		1536


//--------------------- .nv.constant0._ZN5flash44flash_bwd_dq_dk_dv_loop_seqk_parallel_kernelI23Flash_bwd_kernel_traitsILi256ELi64ELi32ELi8ELi4ELi1ELi2ELb1ELb1EN7cutlass10bfloat16_tE19Flash_kernel_traitsILi256ELi64ELi32ELi8ES3_EELb0ELb0ELb1ELb1ELb0ELb0ELb1EEEvNS_16Flash_bwd_paramsE --------------------------
	.section	.nv.constant0._ZN5flash44flash_bwd_dq_dk_dv_loop_seqk_parallel_kernelI23Flash_bwd_kernel_traitsILi256ELi64ELi32ELi8ELi4ELi1ELi2ELb1ELb1EN7cutlass10bfloat16_tE19Flash_kernel_traitsILi256ELi64ELi32ELi8ES3_EELb0ELb0ELb1ELb1ELb0ELb0ELb1EEEvNS_16Flash_bwd_paramsE,"a",@progbits
	.sectionflags	@""
	.align	4
.nv.constant0._ZN5flash44flash_bwd_dq_dk_dv_loop_seqk_parallel_kernelI23Flash_bwd_kernel_traitsILi256ELi64ELi32ELi8ELi4ELi1ELi2ELb1ELb1EN7cutlass10bfloat16_tE19Flash_kernel_traitsILi256ELi64ELi32ELi8ES3_EELb0ELb0ELb1ELb1ELb0ELb0ELb1EEEvNS_16Flash_bwd_paramsE:
	.zero		1536


//--------------------- .nv.constant0._ZN5flash25flash_bwd_dot_do_o_kernelILb0E23Flash_bwd_kernel_traitsILi256ELi64ELi32ELi8ELi4ELi1ELi2ELb1ELb1EN7cutlass10bfloat16_tE19Flash_kernel_traitsILi256ELi64ELi32ELi8ES3_EEEEvNS_16Flash_bwd_paramsE --------------------------
	.section	.nv.constant0._ZN5flash25flash_bwd_dot_do_o_kernelILb0E23Flash_bwd_kernel_traitsILi256ELi64ELi32ELi8ELi4ELi1ELi2ELb1ELb1EN7cutlass10bfloat16_tE19Flash_kernel_traitsILi256ELi64ELi32ELi8ES3_EEEEvNS_16Flash_bwd_paramsE,"a",@progbits
	.sectionflags	@""
	.align	4
.nv.constant0._ZN5flash25flash_bwd_dot_do_o_kernelILb0E23Flash_bwd_kernel_traitsILi256ELi64ELi32ELi8ELi4ELi1ELi2ELb1ELb1EN7cutlass10bfloat16_tE19Flash_kernel_traitsILi256ELi64ELi32ELi8ES3_EEEEvNS_16Flash_bwd_paramsE:
	.zero		1536


//--------------------- .nv.constant0._ZN5flash25flash_bwd_dot_do_o_kernelILb1E23Flash_bwd_kernel_traitsILi256ELi64ELi32ELi8ELi4ELi1ELi2ELb1ELb1EN7cutlass10bfloat16_tE19Flash_kernel_traitsILi256ELi64ELi32ELi8ES3_EEEEvNS_16Flash_bwd_paramsE --------------------------
	.section	.nv.constant0._ZN5flash25flash_bwd_dot_do_o_kernelILb1E23Flash_bwd_kernel_traitsILi256ELi64ELi32ELi8ELi4ELi1ELi2ELb1ELb1EN7cutlass10bfloat16_tE19Flash_kernel_traitsILi256ELi64ELi32ELi8ES3_EEEEvNS_16Flash_bwd_paramsE,"a",@progbits
	.sectionflags	@""
	.align	4
.nv.constant0._ZN5flash25flash_bwd_dot_do_o_kernelILb1E23Flash_bwd_kernel_traitsILi256ELi64ELi32ELi8ELi4ELi1ELi2ELb1ELb1EN7cutlass10bfloat16_tE19Flash_kernel_traitsILi256ELi64ELi32ELi8ES3_EEEEvNS_16Flash_bwd_paramsE:
	.zero		1536


//--------------------- .nv.constant0._ZN5flash44flash_bwd_dq_dk_dv_loop_seqk_parallel_kernelI23Flash_bwd_kernel_traitsILi256ELi64ELi64ELi8ELi4ELi2ELi2ELb0ELb1EN7cutlass10bfloat16_tE19Flash_kernel_traitsILi256ELi64ELi64ELi8ES3_EELb0ELb0ELb0ELb0ELb0ELb0ELb0EEEvNS_16Flash_bwd_paramsE --------------------------
	.section	.nv.constant0._ZN5flash44flash_bwd_dq_dk_dv_loop_seqk_parallel_kernelI23Flash_bwd_kernel_traitsILi256ELi64ELi64ELi8ELi4ELi2ELi2ELb0ELb1EN7cutlass10bfloat16_tE19Flash_kernel_traitsILi256ELi64ELi64ELi8ES3_EELb0ELb0ELb0ELb0ELb0ELb0ELb0EEEvNS_16Flash_bwd_paramsE,"a",@progbits
	.sectionflags	@""
	.align	4
.nv.constant0._ZN5flash44flash_bwd_dq_dk_dv_loop_seqk_parallel_kernelI23Flash_bwd_kernel_traitsILi256ELi64ELi64ELi8ELi4ELi2ELi2ELb0ELb1EN7cutlass10bfloat16_tE19Flash_kernel_traitsILi256ELi64ELi64ELi8ES3_EELb0ELb0ELb0ELb0ELb0ELb0ELb0EEEvNS_16Flash_bwd_paramsE:
	.zero		1536


//--------------------- .nv.constant0._ZN5flash44flash_bwd_dq_dk_dv_loop_seqk_parallel_kernelI23Flash_bwd_kernel_traitsILi256ELi64ELi64ELi8ELi4ELi2ELi2ELb0ELb1EN7cutlass10bfloat16_tE19Flash_kernel_traitsILi256ELi64ELi64ELi8ES3_EELb0ELb0ELb1ELb0ELb0ELb0ELb0EEEvNS_16Flash_bwd_paramsE --------------------------
	.section	.nv.constant0._ZN5flash44flash_bwd_dq_dk_dv_loop_seqk_parallel_kernelI23Flash_bwd_kernel_traitsILi256ELi64ELi64ELi8ELi4ELi2ELi2ELb0ELb1EN7cutlass10bfloat16_tE19Flash_kernel_traitsILi256ELi64ELi64ELi8ES3_EELb0ELb0ELb1ELb0ELb0ELb0ELb0EEEvNS_16Flash_bwd_paramsE,"a",@progbits
	.sectionflags	@""
	.align	4
.nv.constant0._ZN5flash44flash_bwd_dq_dk_dv_loop_seqk_parallel_kernelI23Flash_bwd_kernel_traitsILi256ELi64ELi64ELi8ELi4ELi2ELi2ELb0ELb1EN7cutlass10bfloat16_tE19Flash_kernel_traitsILi256ELi64ELi64ELi8ES3_EELb0ELb0ELb1ELb0ELb0ELb0ELb0EEEvNS_16Flash_bwd_paramsE:
	.zero		1536


//--------------------- .nv.constant0._ZN5flash44flash_bwd_dq_dk_dv_loop_seqk_parallel_kernelI23Flash_bwd_kernel_traitsILi256ELi64ELi64ELi8ELi4ELi2ELi2ELb0ELb1EN7cutlass10bfloat16_tE19Flash_kernel_traitsILi256ELi64ELi64ELi8ES3_EELb0ELb0ELb0ELb0ELb0ELb1ELb0EEEvNS_16Flash_bwd_paramsE --------------------------
	.section	.nv.constant0._ZN5flash44flash_bwd_dq_dk_dv_loop_seqk_parallel_kernelI23Flash_bwd_kernel_traitsILi256ELi64ELi64ELi8ELi4ELi2ELi2ELb0ELb1EN7cutlass10bfloat16_tE19Flash_kernel_traitsILi256ELi64ELi64ELi8ES3_EELb0ELb0ELb0ELb0ELb0ELb1ELb0EEEvNS_16Flash_bwd_paramsE,"a",@progbits
	.sectionflags	@""
	.align	4
.nv.constant0._ZN5flash44flash_bwd_dq_dk_dv_loop_seqk_parallel_kernelI23Flash_bwd_kernel_traitsILi256ELi64ELi64ELi8ELi4ELi2ELi2ELb0ELb1EN7cutlass10bfloat16_tE19Flash_kernel_traitsILi256ELi64ELi64ELi8ES3_EELb0ELb0ELb0ELb0ELb0ELb1ELb0EEEvNS_16Flash_bwd_paramsE:
	.zero		1536


//--------------------- .nv.constant0._ZN5flash44flash_bwd_dq_dk_dv_loop_seqk_parallel_kernelI23Flash_bwd_kernel_traitsILi256ELi64ELi64ELi8ELi4ELi2ELi2ELb0ELb1EN7cutlass10bfloat16_tE19Flash_kernel_traitsILi256ELi64ELi64ELi8ES3_EELb0ELb0ELb0ELb1ELb0ELb0ELb0EEEvNS_16Flash_bwd_paramsE --------------------------
	.section	.nv.constant0._ZN5flash44flash_bwd_dq_dk_dv_loop_seqk_parallel_kernelI23Flash_bwd_kernel_traitsILi256ELi64ELi64ELi8ELi4ELi2ELi2ELb0ELb1EN7cutlass10bfloat16_tE19Flash_kernel_traitsILi256ELi64ELi64ELi8ES3_EELb0ELb0ELb0ELb1ELb0ELb0ELb0EEEvNS_16Flash_bwd_paramsE,"a",@progbits
	.sectionflags	@""
	.align	4
.nv.constant0._ZN5flash44flash_bwd_dq_dk_dv_loop_seqk_parallel_kernelI23Flash_bwd_kernel_traitsILi256ELi64ELi64ELi8ELi4ELi2ELi2ELb0ELb1EN7cutlass10bfloat16_tE19Flash_kernel_traitsILi256ELi64ELi64ELi8ES3_EELb0ELb0ELb0ELb1ELb0ELb0ELb0EEEvNS_16Flash_bwd_paramsE:
	.zero		1536


//--------------------- .nv.constant0._ZN5flash44flash_bwd_dq_dk_dv_loop_seqk_parallel_kernelI23Flash_bwd_kernel_traitsILi256ELi64ELi64ELi8ELi4ELi2ELi2ELb0ELb1EN7cutlass10bfloat16_tE19Flash_kernel_traitsILi256ELi64ELi64ELi8ES3_EELb0ELb0ELb1ELb0ELb0ELb1ELb0EEEvNS_16Flash_bwd_paramsE --------------------------
	.section	.nv.constant0._ZN5flash44flash_bwd_dq_dk_dv_loop_seqk_parallel_kernelI23Flash_bwd_kernel_traitsILi256ELi64ELi64ELi8ELi4ELi2ELi2ELb0ELb1EN7cutlass10bfloat16_tE19Flash_kernel_traitsILi256ELi64ELi64ELi8ES3_EELb0ELb0ELb1ELb0ELb0ELb1ELb0EEEvNS_16Flash_bwd_paramsE,"a",@progbits
	.sectionflags	@""
	.align	4
.nv.constant0._ZN5flash44flash_bwd_dq_dk_dv_loop_seqk_parallel_kernelI23Flash_bwd_kernel_traitsILi256ELi64ELi64ELi8ELi4ELi2ELi2ELb0ELb1EN7cutlass10bfloat16_tE19Flash_kernel_traitsILi256ELi64ELi64ELi8ES3_EELb0ELb0ELb1ELb0ELb0ELb1ELb0EEEvNS_16Flash_bwd_paramsE:
	.zero		1536


//--------------------- .nv.constant0._ZN5flash44flash_bwd_dq_dk_dv_loop_seqk_parallel_kernelI23Flash_bwd_kernel_traitsILi256ELi64ELi64ELi8ELi4ELi2ELi2ELb0ELb1EN7cutlass10bfloat16_tE19Flash_kernel_traitsILi256ELi64ELi64ELi8ES3_EELb0ELb0ELb1ELb1ELb0ELb0ELb0EEEvNS_16Flash_bwd_paramsE --------------------------
	.section	.nv.constant0._ZN5flash44flash_bwd_dq_dk_dv_loop_seqk_parallel_kernelI23Flash_bwd_kernel_traitsILi256ELi64ELi64ELi8ELi4ELi2ELi2ELb0ELb1EN7cutlass10bfloat16_tE19Flash_kernel_traitsILi256ELi64ELi64ELi8ES3_EELb0ELb0ELb1ELb1ELb0ELb0ELb0EEEvNS_16Flash_bwd_paramsE,"a",@progbits
	.sectionflags	@""
	.align	4
.nv.constant0._ZN5flash44flash_bwd_dq_dk_dv_loop_seqk_parallel_kernelI23Flash_bwd_kernel_traitsILi256ELi64ELi64ELi8ELi4ELi2ELi2ELb0ELb1EN7cutlass10bfloat16_tE19Flash_kernel_traitsILi256ELi64ELi64ELi8ES3_EELb0ELb0ELb1ELb1ELb0ELb0ELb0EEEvNS_16Flash_bwd_paramsE:
	.zero		1536


//--------------------- .nv.constant0._ZN5flash44flash_bwd_dq_dk_dv_loop_seqk_parallel_kernelI23Flash_bwd_kernel_traitsILi256ELi64ELi64ELi8ELi4ELi2ELi2ELb0ELb0EN7cutlass10bfloat16_tE19Flash_kernel_traitsILi256ELi64ELi64ELi8ES3_EELb0ELb0ELb0ELb0ELb0ELb0ELb0EEEvNS_16Flash_bwd_paramsE --------------------------
	.section	.nv.constant0._ZN5flash44flash_bwd_dq_dk_dv_loop_seqk_parallel_kernelI23Flash_bwd_kernel_traitsILi256ELi64ELi64ELi8ELi4ELi2ELi2ELb0ELb0EN7cutlass10bfloat16_tE19Flash_kernel_traitsILi256ELi64ELi64ELi8ES3_EELb0ELb0ELb0ELb0ELb0ELb0ELb0EEEvNS_16Flash_bwd_paramsE,"a",@progbits
	.sectionflags	@""
	.align	4
.nv.constant0._ZN5flash44flash_bwd_dq_dk_dv_loop_seqk_parallel_kernelI23Flash_bwd_kernel_traitsILi256ELi64ELi64ELi8ELi4ELi2ELi2ELb0ELb0EN7cutlass10bfloat16_tE19Flash_kernel_traitsILi256ELi64ELi64ELi8ES3_EELb0ELb0ELb0ELb0ELb0ELb0ELb0EEEvNS_16Flash_bwd_paramsE:
	.zero		1536


//--------------------- .nv.constant0._ZN5flash44flash_bwd_dq_dk_dv_loop_seqk_parallel_kernelI23Flash_bwd_kernel_traitsILi256ELi64ELi64ELi8ELi4ELi2ELi2ELb0ELb0EN7cutlass10bfloat16_tE19Flash_kernel_traitsILi256ELi64ELi64ELi8ES3_EELb0ELb0ELb1ELb0ELb0ELb0ELb0EEEvNS_16Flash_bwd_paramsE --------------------------
	.section	.nv.constant0._ZN5flash44flash_bwd_dq_dk_dv_loop_seqk_parallel_kernelI23Flash_bwd_kernel_traitsILi256ELi64ELi64ELi8ELi4ELi2ELi2ELb0ELb0EN7cutlass10bfloat16_tE19Flash_kernel_traitsILi256ELi64ELi64ELi8ES3_EELb0ELb0ELb1ELb0ELb0ELb0ELb0EEEvNS_16Flash_bwd_paramsE,"a",@progbits
	.sectionflags	@""
	.align	4
.nv.constant0._ZN5flash44flash_bwd_dq_dk_dv_loop_seqk_parallel_kernelI23Flash_bwd_kernel_traitsILi256ELi64ELi64ELi8ELi4ELi2ELi2ELb0ELb0EN7cutlass10bfloat16_tE19Flash_kernel_traitsILi256ELi64ELi64ELi8ES3_EELb0ELb0ELb1ELb0ELb0ELb0ELb0EEEvNS_16Flash_bwd_paramsE:
	.zero		1536


//--------------------- .nv.constant0._ZN5flash44flash_bwd_dq_dk_dv_loop_seqk_parallel_kernelI23Flash_bwd_kernel_traitsILi256ELi64ELi64ELi8ELi4ELi2ELi2ELb0ELb0EN7cutlass10bfloat16_tE19Flash_kernel_traitsILi256ELi64ELi64ELi8ES3_EELb0ELb0ELb0ELb0ELb0ELb1ELb0EEEvNS_16Flash_bwd_paramsE --------------------------
	.section	.nv.constant0._ZN5flash44flash_bwd_dq_dk_dv_loop_seqk_parallel_kernelI23Flash_bwd_kernel_traitsILi256ELi64ELi64ELi8ELi4ELi2ELi2ELb0ELb0EN7cutlass10bfloat16_tE19Flash_kernel_traitsILi256ELi64ELi64ELi8ES3_EELb0ELb0ELb0ELb0ELb0ELb1ELb0EEEvNS_16Flash_bwd_paramsE,"a",@progbits
	.sectionflags	@""
	.align	4
.nv.constant0._ZN5flash44flash_bwd_dq_dk_dv_loop_seqk_parallel_kernelI23Flash_bwd_kernel_traitsILi256ELi64ELi64ELi8ELi4ELi2ELi2ELb0ELb0EN7cutlass10bfloat16_tE19Flash_kernel_traitsILi256ELi64ELi64ELi8ES3_EELb0ELb0ELb0ELb0ELb0ELb1ELb0EEEvNS_16Flash_bwd_paramsE:
	.zero		1536


//--------------------- .nv.constant0._ZN5flash44flash_bwd_dq_dk_dv_loop_seqk_parallel_kernelI23Flash_bwd_kernel_traitsILi256ELi64ELi64ELi8ELi4ELi2ELi2ELb0ELb0EN7cutlass10bfloat16_tE19Flash_kernel_traitsILi256ELi64ELi64ELi8ES3_EELb0ELb0ELb0ELb1ELb0ELb0ELb0EEEvNS_16Flash_bwd_paramsE --------------------------
	.section	.nv.constant0._ZN5flash44flash_bwd_dq_dk_dv_loop_seqk_parallel_kernelI23Flash_bwd_kernel_traitsILi256ELi64ELi64ELi8ELi4ELi2ELi2ELb0ELb0EN7cutlass10bfloat16_tE19Flash_kernel_traitsILi256ELi64ELi64ELi8ES3_EELb0ELb0ELb0ELb1ELb0ELb0ELb0EEEvNS_16Flash_bwd_paramsE,"a",@progbits
	.sectionflags	@""
	.align	4
.nv.constant0._ZN5flash44flash_bwd_dq_dk_dv_loop_seqk_parallel_kernelI23Flash_bwd_kernel_traitsILi256ELi64ELi64ELi8ELi4ELi2ELi2ELb0ELb0EN7cutlass10bfloat16_tE19Flash_kernel_traitsILi256ELi64ELi64ELi8ES3_EELb0ELb0ELb0ELb1ELb0ELb0ELb0EEEvNS_16Flash_bwd_paramsE:
	.zero		1536


//--------------------- .nv.constant0._ZN5flash44flash_bwd_dq_dk_dv_loop_seqk_parallel_kernelI23Flash_bwd_kernel_traitsILi256ELi64ELi64ELi8ELi4ELi2ELi2ELb0ELb0EN7cutlass10bfloat16_tE19Flash_kernel_traitsILi256ELi64ELi64ELi8ES3_EELb0ELb0ELb1ELb0ELb0ELb1ELb0EEEvNS_16Flash_bwd_paramsE --------------------------
	.section	.nv.constant0._ZN5flash44flash_bwd_dq_dk_dv_loop_seqk_parallel_kernelI23Flash_bwd_kernel_traitsILi256ELi64ELi64ELi8ELi4ELi2ELi2ELb0ELb0EN7cutlass10bfloat16_tE19Flash_kernel_traitsILi256ELi64ELi64ELi8ES3_EELb0ELb0ELb1ELb0ELb0ELb1ELb0EEEvNS_16Flash_bwd_paramsE,"a",@progbits
	.sectionflags	@""
	.align	4
.nv.constant0._ZN5flash44flash_bwd_dq_dk_dv_loop_seqk_parallel_kernelI23Flash_bwd_kernel_traitsILi256ELi64ELi64ELi8ELi4ELi2ELi2ELb0ELb0EN7cutlass10bfloat16_tE19Flash_kernel_traitsILi256ELi64ELi64ELi8ES3_EELb0ELb0ELb1ELb0ELb0ELb1ELb0EEEvNS_16Flash_bwd_paramsE:
	.zero		1536


//--------------------- .nv.constant0._ZN5flash44flash_bwd_dq_dk_dv_loop_seqk_parallel_kernelI23Flash_bwd_kernel_traitsILi256ELi64ELi64ELi8ELi4ELi2ELi2ELb0ELb0EN7cutlass10bfloat16_tE19Flash_kernel_traitsILi256ELi64ELi64ELi8ES3_EELb0ELb0ELb1ELb1ELb0ELb0ELb0EEEvNS_16Flash_bwd_paramsE --------------------------
	.section	.nv.constant0._ZN5flash44flash_bwd_dq_dk_dv_loop_seqk_parallel_kernelI23Flash_bwd_kernel_traitsILi256ELi64ELi64ELi8ELi4ELi2ELi2ELb0ELb0EN7cutlass10bfloat16_tE19Flash_kernel_traitsILi256ELi64ELi64ELi8ES3_EELb0ELb0ELb1ELb1ELb0ELb0ELb0EEEvNS_16Flash_bwd_paramsE,"a",@progbits
	.sectionflags	@""
	.align	4
.nv.constant0._ZN5flash44flash_bwd_dq_dk_dv_loop_seqk_parallel_kernelI23Flash_bwd_kernel_traitsILi256ELi64ELi64ELi8ELi4ELi2ELi2ELb0ELb0EN7cutlass10bfloat16_tE19Flash_kernel_traitsILi256ELi64ELi64ELi8ES3_EELb0ELb0ELb1ELb1ELb0ELb0ELb0EEEvNS_16Flash_bwd_paramsE:
	.zero		1536


//--------------------- .nv.constant0._ZN5flash27flash_bwd_convert_dq_kernelI23Flash_bwd_kernel_traitsILi256ELi64ELi64ELi8ELi4ELi2ELi2ELb0ELb1EN7cutlass10bfloat16_tE19Flash_kernel_traitsILi256ELi64ELi64ELi8ES3_EEEEvNS_16Flash_bwd_paramsEi --------------------------
	.section	.nv.constant0._ZN5flash27flash_bwd_convert_dq_kernelI23Flash_bwd_kernel_traitsILi256ELi64ELi64ELi8ELi4ELi2ELi2ELb0ELb1EN7cutlass10bfloat16_tE19Flash_kernel_traitsILi256ELi64ELi64ELi8ES3_EEEEvNS_16Flash_bwd_paramsEi,"a",@progbits
	.sectionflags	@""
	.align	4
.nv.constant0._ZN5flash27flash_bwd_convert_dq_kernelI23Flash_bwd_kernel_traitsILi256ELi64ELi64ELi8ELi4ELi2ELi2ELb0ELb1EN7cutlass10bfloat16_tE19Flash_kernel_traitsILi256ELi64ELi64ELi8ES3_EEEEvNS_16Flash_bwd_paramsEi:
	.zero		1540


//--------------------- .nv.constant0._ZN5flash44flash_bwd_dq_dk_dv_loop_seqk_parallel_kernelI23Flash_bwd_kernel_traitsILi256ELi64ELi64ELi8ELi4ELi2ELi2ELb0ELb1EN7cutlass10bfloat16_tE19Flash_kernel_traitsILi256ELi64ELi64ELi8ES3_EELb1ELb0ELb0ELb0ELb0ELb0ELb0EEEvNS_16Flash_bwd_paramsE --------------------------
	.section	.nv.constant0._ZN5flash44flash_bwd_dq_dk_dv_loop_seqk_parallel_kernelI23Flash_bwd_kernel_traitsILi256ELi64ELi64ELi8ELi4ELi2ELi2ELb0ELb1EN7cutlass10bfloat16_tE19Flash_kernel_traitsILi256ELi64ELi64ELi8ES3_EELb1ELb0ELb0ELb0ELb0ELb0ELb0EEEvNS_16Flash_bwd_paramsE,"a",@progbits
	.sectionflags	@""
	.align	4
.nv.constant0._ZN5flash44flash_bwd_dq_dk_dv_loop_seqk_parallel_kernelI23Flash_bwd_kernel_traitsILi256ELi64ELi64ELi8ELi4ELi2ELi2ELb0ELb1EN7cutlass10bfloat16_tE19Flash_kernel_traitsILi256ELi64ELi64ELi8ES3_EELb1ELb0ELb0ELb0ELb0ELb0ELb0EEEvNS_16Flash_bwd_paramsE:
	.zero		1536


//--------------------- .nv.constant0._ZN5flash44flash_bwd_dq_dk_dv_loop_seqk_parallel_kernelI23Flash_bwd_kernel_traitsILi256ELi64ELi64ELi8ELi4ELi2ELi2ELb0ELb1EN7cutlass10bfloat16_tE19Flash_kernel_traitsILi256ELi64ELi64ELi8ES3_EELb0ELb0ELb0ELb0ELb0ELb0ELb1EEEvNS_16Flash_bwd_paramsE --------------------------
	.section	.nv.constant0._ZN5flash44flash_bwd_dq_dk_dv_loop_seqk_parallel_kernelI23Flash_bwd_kernel_traitsILi256ELi64ELi64ELi8ELi4ELi2ELi2ELb0ELb1EN7cutlass10bfloat16_tE19Flash_kernel_traitsILi256ELi64ELi64ELi8ES3_EELb0ELb0ELb0ELb0ELb0ELb0ELb1EEEvNS_16Flash_bwd_paramsE,"a",@progbits
	.sectionflags	@""
	.align	4
.nv.constant0._ZN5flash44flash_bwd_dq_dk_dv_loop_seqk_parallel_kernelI23Flash_bwd_kernel_traitsILi256ELi64ELi64ELi8ELi4ELi2ELi2ELb0ELb1EN7cutlass10bfloat16_tE19Flash_kernel_traitsILi256ELi64ELi64ELi8ES3_EELb0ELb0ELb0ELb0ELb0ELb0ELb1EEEvNS_16Flash_bwd_paramsE:
	.zero		1536


//--------------------- .nv.constant0._ZN5flash44flash_bwd_dq_dk_dv_loop_seqk_parallel_kernelI23Flash_bwd_kernel_traitsILi256ELi64ELi64ELi8ELi4ELi2ELi2ELb0ELb1EN7cutlass10bfloat16_tE19Flash_kernel_traitsILi256ELi64ELi64ELi8ES3_EELb1ELb0ELb1ELb0ELb0ELb0ELb0EEEvNS_16Flash_bwd_paramsE --------------------------
	.section	.nv.constant0._ZN5flash44flash_bwd_dq_dk_dv_loop_seqk_parallel_kernelI23Flash_bwd_kernel_traitsILi256ELi64ELi64ELi8ELi4ELi2ELi2ELb0ELb1EN7cutlass10bfloat16_tE19Flash_kernel_traitsILi256ELi64ELi64ELi8ES3_EELb1ELb0ELb1ELb0ELb0ELb0ELb0EEEvNS_16Flash_bwd_paramsE,"a",@progbits
	.sectionflags	@""
	.align	4
.nv.constant0._ZN5flash44flash_bwd_dq_dk_dv_loop_seqk_parallel_kernelI23Flash_bwd_kernel_traitsILi256ELi64ELi64ELi8ELi4ELi2ELi2ELb0ELb1EN7cutlass10bfloat16_tE19Flash_kernel_traitsILi256ELi64ELi64ELi8ES3_EELb1ELb0ELb1ELb0ELb0ELb0ELb0EEEvNS_16Flash_bwd_paramsE:
	.zero		1536


//--------------------- .nv.constant0._ZN5flash44flash_bwd_dq_dk_dv_loop_seqk_parallel_kernelI23Flash_bwd_kernel_traitsILi256ELi64ELi64ELi8ELi4ELi2ELi2ELb0ELb1EN7cutlass10bfloat16_tE19Flash_kernel_traitsILi256ELi64ELi64ELi8ES3_EELb0ELb0ELb1ELb0ELb0ELb0ELb1EEEvNS_16Flash_bwd_paramsE --------------------------
	.section	.nv.constant0._ZN5flash44flash_bwd_dq_dk_dv_loop_seqk_parallel_kernelI23Flash_bwd_kernel_traitsILi256ELi64ELi64ELi8ELi4ELi2ELi2ELb0ELb1EN7cutlass10bfloat16_tE19Flash_kernel_traitsILi256ELi64ELi64ELi8ES3_EELb0ELb0ELb1ELb0ELb0ELb0ELb1EEEvNS_16Flash_bwd_paramsE,"a",@progbits
	.sectionflags	@""
	.align	4
.nv.constant0._ZN5flash44flash_bwd_dq_dk_dv_loop_seqk_parallel_kernelI23Flash_bwd_kernel_traitsILi256ELi64ELi64ELi8ELi4ELi2ELi2ELb0ELb1EN7cutlass10bfloat16_tE19Flash_kernel_traitsILi256ELi64ELi64ELi8ES3_EELb0ELb0ELb1ELb0ELb0ELb0ELb1EEEvNS_16Flash_bwd_paramsE:
	.zero		1536


//--------------------- .nv.constant0._ZN5flash44flash_bwd_dq_dk_dv_loop_seqk_parallel_kernelI23Flash_bwd_kernel_traitsILi256ELi64ELi64ELi8ELi4ELi2ELi2ELb0ELb1EN7cutlass10bfloat16_tE19Flash_kernel_traitsILi256ELi64ELi64ELi8ES3_EELb1ELb0ELb0ELb0ELb0ELb1ELb0EEEvNS_16Flash_bwd_paramsE --------------------------
	.section	.nv.constant0._ZN5flash44flash_bwd_dq_dk_dv_loop_seqk_parallel_kernelI23Flash_bwd_kernel_traitsILi256ELi64ELi64ELi8ELi4ELi2ELi2ELb0ELb1EN7cutlass10bfloat16_tE19Flash_kernel_traitsILi256ELi64ELi64ELi8ES3_EELb1ELb0ELb0ELb0ELb0ELb1ELb0EEEvNS_16Flash_bwd_paramsE,"a",@progbits
	.sectionflags	@""
	.align	4
.nv.constant0._ZN5flash44flash_bwd_dq_dk_dv_loop_seqk_parallel_kernelI23Flash_bwd_kernel_traitsILi256ELi64ELi64ELi8ELi4ELi2ELi2ELb0ELb1EN7cutlass10bfloat16_tE19Flash_kernel_traitsILi256ELi64ELi64ELi8ES3_EELb1ELb0ELb0ELb0ELb0ELb1ELb0EEEvNS_16Flash_bwd_paramsE:
	.zero		1536


//--------------------- .nv.constant0._ZN5flash44flash_bwd_dq_dk_dv_loop_seqk_parallel_kernelI23Flash_bwd_kernel_traitsILi256ELi64ELi64ELi8ELi4ELi2ELi2ELb0ELb1EN7cutlass10bfloat16_tE19Flash_kernel_traitsILi256ELi64ELi64ELi8ES3_EELb0ELb0ELb0ELb0ELb0ELb1ELb1EEEvNS_16Flash_bwd_paramsE --------------------------
	.section	.nv.constant0._ZN5flash44flash_bwd_dq_dk_dv_loop_seqk_parallel_kernelI23Flash_bwd_kernel_traitsILi256ELi64ELi64ELi8ELi4ELi2ELi2ELb0ELb1EN7cutlass10bfloat16_tE19Flash_kernel_traitsILi256ELi64ELi64ELi8ES3_EELb0ELb0ELb0ELb0ELb0ELb1ELb1EEEvNS_16Flash_bwd_paramsE,"a",@progbits
	.sectionflags	@""
	.align	4
.nv.constant0._ZN5flash44flash_bwd_dq_dk_dv_loop_seqk_parallel_kernelI23Flash_bwd_kernel_traitsILi256ELi64ELi64ELi8ELi4ELi2ELi2ELb0ELb1EN7cutlass10bfloat16_tE19Flash_kernel_traitsILi256ELi64ELi64ELi8ES3_EELb0ELb0ELb0ELb0ELb0ELb1ELb1EEEvNS_16Flash_bwd_paramsE:
	.zero		1536


//--------------------- .nv.constant0._ZN5flash44flash_bwd_dq_dk_dv_loop_seqk_parallel_kernelI23Flash_bwd_kernel_traitsILi256ELi64ELi64ELi8ELi4ELi2ELi2ELb0ELb1EN7cutlass10bfloat16_tE19Flash_kernel_traitsILi256ELi64ELi64ELi8ES3_EELb1ELb0ELb0ELb1ELb0ELb0ELb0EEEvNS_16Flash_bwd_paramsE --------------------------
	.section	.nv.constant0._ZN5flash44flash_bwd_dq_dk_dv_loop_seqk_parallel_kernelI23Flash_bwd_kernel_traitsILi256ELi64ELi64ELi8ELi4ELi2ELi2ELb0ELb1EN7cutlass10bfloat16_tE19Flash_kernel_traitsILi256ELi64ELi64ELi8ES3_EELb1ELb0ELb0ELb1ELb0ELb0ELb0EEEvNS_16Flash_bwd_paramsE,"a",@progbits
	.sectionflags	@""
	.align	4
.nv.constant0._ZN5flash44flash_bwd_dq_dk_dv_loop_seqk_parallel_kernelI23Flash_bwd_kernel_traitsILi256ELi64ELi64ELi8ELi4ELi2ELi2ELb0ELb1EN7cutlass10bfloat16_tE19Flash_kernel_traitsILi256ELi64ELi64ELi8ES3_EELb1ELb0ELb0ELb1ELb0ELb0ELb0EEEvNS_16Flash_bwd_paramsE:
	.zero		1536


//--------------------- .nv.constant0._ZN5flash44flash_bwd_dq_dk_dv_loop_seqk_parallel_kernelI23Flash_bwd_kernel_traitsILi256ELi64ELi64ELi8ELi4ELi2ELi2ELb0ELb1EN7cutlass10bfloat16_tE19Flash_kernel_traitsILi256ELi64ELi64ELi8ES3_EELb0ELb0ELb0ELb1ELb0ELb0ELb1EEEvNS_16Flash_bwd_paramsE --------------------------
	.section	.nv.constant0._ZN5flash44flash_bwd_dq_dk_dv_loop_seqk_parallel_kernelI23Flash_bwd_kernel_traitsILi256ELi64ELi64ELi8ELi4ELi2ELi2ELb0ELb1EN7cutlass10bfloat16_tE19Flash_kernel_traitsILi256ELi64ELi64ELi8ES3_EELb0ELb0ELb0ELb1ELb0ELb0ELb1EEEvNS_16Flash_bwd_paramsE,"a",@progbits
	.sectionflags	@""
	.align	4
.nv.constant0._ZN5flash44flash_bwd_dq_dk_dv_loop_seqk_parallel_kernelI23Flash_bwd_kernel_traitsILi256ELi64ELi64ELi8ELi4ELi2ELi2ELb0ELb1EN7cutlass10bfloat16_tE19Flash_kernel_traitsILi256ELi64ELi64ELi8ES3_EELb0ELb0ELb0ELb1ELb0ELb0ELb1EEEvNS_16Flash_bwd_paramsE:
	.zero		1536


//--------------------- .nv.constant0._ZN5flash44flash_bwd_dq_dk_dv_loop_seqk_parallel_kernelI23Flash_bwd_kernel_traitsILi256ELi64ELi64ELi8ELi4ELi2ELi2ELb0ELb1EN7cutlass10bfloat16_tE19Flash_kernel_traitsILi256ELi64ELi64ELi8ES3_EELb1ELb0ELb1ELb0ELb0ELb1ELb0EEEvNS_16Flash_bwd_paramsE --------------------------
	.section	.nv.constant0._ZN5flash44flash_bwd_dq_dk_dv_loop_seqk_parallel_kernelI23Flash_bwd_kernel_traitsILi256ELi64ELi64ELi8ELi4ELi2ELi2ELb0ELb1EN7cutlass10bfloat16_tE19Flash_kernel_traitsILi256ELi64ELi64ELi8ES3_EELb1ELb0ELb1ELb0ELb0ELb1ELb0EEEvNS_16Flash_bwd_paramsE,"a",@progbits
	.sectionflags	@""
	.align	4
.nv.constant0._ZN5flash44flash_bwd_dq_dk_dv_loop_seqk_parallel_kernelI23Flash_bwd_kernel_traitsILi256ELi64ELi64ELi8ELi4ELi2ELi2ELb0ELb1EN7cutlass10bfloat16_tE19Flash_kernel_traitsILi256ELi64ELi64ELi8ES3_EELb1ELb0ELb1ELb0ELb0ELb1ELb0EEEvNS_16Flash_bwd_paramsE:
	.zero		1536


//--------------------- .nv.constant0._ZN5flash44flash_bwd_dq_dk_dv_loop_seqk_parallel_kernelI23Flash_bwd_kernel_traitsILi256ELi64ELi64ELi8ELi4ELi2ELi2ELb0ELb1EN7cutlass10bfloat16_tE19Flash_kernel_traitsILi256ELi64ELi64ELi8ES3_EELb0ELb0ELb1ELb0ELb0ELb1ELb1EEEvNS_16Flash_bwd_paramsE --------------------------
	.section	.nv.constant0._ZN5flash44flash_bwd_dq_dk_dv_loop_seqk_parallel_kernelI23Flash_bwd_kernel_traitsILi256ELi64ELi64ELi8ELi4ELi2ELi2ELb0ELb1EN7cutlass10bfloat16_tE19Flash_kernel_traitsILi256ELi64ELi64ELi8ES3_EELb0ELb0ELb1ELb0ELb0ELb1ELb1EEEvNS_16Flash_bwd_paramsE,"a",@progbits
	.sectionflags	@""
	.align	4
.nv.constant0._ZN5flash44flash_bwd_dq_dk_dv_loop_seqk_parallel_kernelI23Flash_bwd_kernel_traitsILi256ELi64ELi64ELi8ELi4ELi2ELi2ELb0ELb1EN7cutlass10bfloat16_tE19Flash_kernel_traitsILi256ELi64ELi64ELi8ES3_EELb0ELb0ELb1ELb0ELb0ELb1ELb1EEEvNS_16Flash_bwd_paramsE:
	.zero		1536


//--------------------- .nv.constant0._ZN5flash44flash_bwd_dq_dk_dv_loop_seqk_parallel_kernelI23Flash_bwd_kernel_traitsILi256ELi64ELi64ELi8ELi4ELi2ELi2ELb0ELb1EN7cutlass10bfloat16_tE19Flash_kernel_traitsILi256ELi64ELi64ELi8ES3_EELb1ELb0ELb1ELb1ELb0ELb0ELb0EEEvNS_16Flash_bwd_paramsE --------------------------
	.section	.nv.constant0._ZN5flash44flash_bwd_dq_dk_dv_loop_seqk_parallel_kernelI23Flash_bwd_kernel_traitsILi256ELi64ELi64ELi8ELi4ELi2ELi2ELb0ELb1EN7cutlass10bfloat16_tE19Flash_kernel_traitsILi256ELi64ELi64ELi8ES3_EELb1ELb0ELb1ELb1ELb0ELb0ELb0EEEvNS_16Flash_bwd_paramsE,"a",@progbits
	.sectionflags	@""
	.align	4
.nv.constant0._ZN5flash44flash_bwd_dq_dk_dv_loop_seqk_parallel_kernelI23Flash_bwd_kernel_traitsILi256ELi64ELi64ELi8ELi4ELi2ELi2ELb0ELb1EN7cutlass10bfloat16_tE19Flash_kernel_traitsILi256ELi64ELi64ELi8ES3_EELb1ELb0ELb1ELb1ELb0ELb0ELb0EEEvNS_16Flash_bwd_paramsE:
	.zero		1536


//--------------------- .nv.constant0._ZN5flash44flash_bwd_dq_dk_dv_loop_seqk_parallel_kernelI23Flash_bwd_kernel_traitsILi256ELi64ELi64ELi8ELi4ELi2ELi2ELb0ELb1EN7cutlass10bfloat16_tE19Flash_kernel_traitsILi256ELi64ELi64ELi8ES3_EELb0ELb0ELb1ELb1ELb0ELb0ELb1EEEvNS_16Flash_bwd_paramsE --------------------------
	.section	.nv.constant0._ZN5flash44flash_bwd_dq_dk_dv_loop_seqk_parallel_kernelI23Flash_bwd_kernel_traitsILi256ELi64ELi64ELi8ELi4ELi2ELi2ELb0ELb1EN7cutlass10bfloat16_tE19Flash_kernel_traitsILi256ELi64ELi64ELi8ES3_EELb0ELb0ELb1ELb1ELb0ELb0ELb1EEEvNS_16Flash_bwd_paramsE,"a",@progbits
	.sectionflags	@""
	.align	4
.nv.constant0._ZN5flash44flash_bwd_dq_dk_dv_loop_seqk_parallel_kernelI23Flash_bwd_kernel_traitsILi256ELi64ELi64ELi8ELi4ELi2ELi2ELb0ELb1EN7cutlass10bfloat16_tE19Flash_kernel_traitsILi256ELi64ELi64ELi8ES3_EELb0ELb0ELb1ELb1ELb0ELb0ELb1EEEvNS_16Flash_bwd_paramsE:
	.zero		1536


//--------------------- .nv.constant0._ZN5flash25flash_bwd_dot_do_o_kernelILb0E23Flash_bwd_kernel_traitsILi256ELi64ELi64ELi8ELi4ELi2ELi2ELb0ELb1EN7cutlass10bfloat16_tE19Flash_kernel_traitsILi256ELi64ELi64ELi8ES3_EEEEvNS_16Flash_bwd_paramsE --------------------------
	.section	.nv.constant0._ZN5flash25flash_bwd_dot_do_o_kernelILb0E23Flash_bwd_kernel_traitsILi256ELi64ELi64ELi8ELi4ELi2ELi2ELb0ELb1EN7cutlass10bfloat16_tE19Flash_kernel_traitsILi256ELi64ELi64ELi8ES3_EEEEvNS_16Flash_bwd_paramsE,"a",@progbits
	.sectionflags	@""
	.align	4
.nv.constant0._ZN5flash25flash_bwd_dot_do_o_kernelILb0E23Flash_bwd_kernel_traitsILi256ELi64ELi64ELi8ELi4ELi2ELi2ELb0ELb1EN7cutlass10bfloat16_tE19Flash_kernel_traitsILi256ELi64ELi64ELi8ES3_EEEEvNS_16Flash_bwd_paramsE:
	.zero		1536


//--------------------- .nv.constant0._ZN5flash25flash_bwd_dot_do_o_kernelILb1E23Flash_bwd_kernel_traitsILi256ELi64ELi64ELi8ELi4ELi2ELi2ELb0ELb1EN7cutlass10bfloat16_tE19Flash_kernel_traitsILi256ELi64ELi64ELi8ES3_EEEEvNS_16Flash_bwd_paramsE --------------------------
	.section	.nv.constant0._ZN5flash25flash_bwd_dot_do_o_kernelILb1E23Flash_bwd_kernel_traitsILi256ELi64ELi64ELi8ELi4ELi2ELi2ELb0ELb1EN7cutlass10bfloat16_tE19Flash_kernel_traitsILi256ELi64ELi64ELi8ES3_EEEEvNS_16Flash_bwd_paramsE,"a",@progbits
	.sectionflags	@""
	.align	4
.nv.constant0._ZN5flash25flash_bwd_dot_do_o_kernelILb1E23Flash_bwd_kernel_traitsILi256ELi64ELi64ELi8ELi4ELi2ELi2ELb0ELb1EN7cutlass10bfloat16_tE19Flash_kernel_traitsILi256ELi64ELi64ELi8ES3_EEEEvNS_16Flash_bwd_paramsE:
	.zero		1536


//--------------------- .nv.constant0._ZN5flash27flash_bwd_convert_dq_kernelI23Flash_bwd_kernel_traitsILi256ELi64ELi64ELi8ELi4ELi2ELi2ELb0ELb0EN7cutlass10bfloat16_tE19Flash_kernel_traitsILi256ELi64ELi64ELi8ES3_EEEEvNS_16Flash_bwd_paramsEi --------------------------
	.section	.nv.constant0._ZN5flash27flash_bwd_convert_dq_kernelI23Flash_bwd_kernel_traitsILi256ELi64ELi64ELi8ELi4ELi2ELi2ELb0ELb0EN7cutlass10bfloat16_tE19Flash_kernel_traitsILi256ELi64ELi64ELi8ES3_EEEEvNS_16Flash_bwd_paramsEi,"a",@progbits
	.sectionflags	@""
	.align	4
.nv.constant0._ZN5flash27flash_bwd_convert_dq_kernelI23Flash_bwd_kernel_traitsILi256ELi64ELi64ELi8ELi4ELi2ELi2ELb0ELb0EN7cutlass10bfloat16_tE19Flash_kernel_traitsILi256ELi64ELi64ELi8ES3_EEEEvNS_16Flash_bwd_paramsEi:
	.zero		1540


//--------------------- .nv.constant0._ZN5flash44flash_bwd_dq_dk_dv_loop_seqk_parallel_kernelI23Flash_bwd_kernel_traitsILi256ELi64ELi64ELi8ELi4ELi2ELi2ELb0ELb0EN7cutlass10bfloat16_tE19Flash_kernel_traitsILi256ELi64ELi64ELi8ES3_EELb1ELb0ELb0ELb0ELb0ELb0ELb0EEEvNS_16Flash_bwd_paramsE --------------------------
	.section	.nv.constant0._ZN5flash44flash_bwd_dq_dk_dv_loop_seqk_parallel_kernelI23Flash_bwd_kernel_traitsILi256ELi64ELi64ELi8ELi4ELi2ELi2ELb0ELb0EN7cutlass10bfloat16_tE19Flash_kernel_traitsILi256ELi64ELi64ELi8ES3_EELb1ELb0ELb0ELb0ELb0ELb0ELb0EEEvNS_16Flash_bwd_paramsE,"a",@progbits
	.sectionflags	@""
	.align	4
.nv.constant0._ZN5flash44flash_bwd_dq_dk_dv_loop_seqk_parallel_kernelI23Flash_bwd_kernel_traitsILi256ELi64ELi64ELi8ELi4ELi2ELi2ELb0ELb0EN7cutlass10bfloat16_tE19Flash_kernel_traitsILi256ELi64ELi64ELi8ES3_EELb1ELb0ELb0ELb0ELb0ELb0ELb0EEEvNS_16Flash_bwd_paramsE:
	.zero		1536


//--------------------- .nv.constant0._ZN5flash44flash_bwd_dq_dk_dv_loop_seqk_parallel_kernelI23Flash_bwd_kernel_traitsILi256ELi64ELi64ELi8ELi4ELi2ELi2ELb0ELb0EN7cutlass10bfloat16_tE19Flash_kernel_traitsILi256ELi64ELi64ELi8ES3_EELb0ELb0ELb0ELb0ELb0ELb0ELb1EEEvNS_16Flash_bwd_paramsE --------------------------
	.section	.nv.constant0._ZN5flash44flash_bwd_dq_dk_dv_loop_seqk_parallel_kernelI23Flash_bwd_kernel_traitsILi256ELi64ELi64ELi8ELi4ELi2ELi2ELb0ELb0EN7cutlass10bfloat16_tE19Flash_kernel_traitsILi256ELi64ELi64ELi8ES3_EELb0ELb0ELb0ELb0ELb0ELb0ELb1EEEvNS_16Flash_bwd_paramsE,"a",@progbits
	.sectionflags	@""
	.align	4
.nv.constant0._ZN5flash44flash_bwd_dq_dk_dv_loop_seqk_parallel_kernelI23Flash_bwd_kernel_traitsILi256ELi64ELi64ELi8ELi4ELi2ELi2ELb0ELb0EN7cutlass10bfloat16_tE19Flash_kernel_traitsILi256ELi64ELi64ELi8ES3_EELb0ELb0ELb0ELb0ELb0ELb0ELb1EEEvNS_16Flash_bwd_paramsE:
	.zero		1536


//--------------------- .nv.constant0._ZN5flash44flash_bwd_dq_dk_dv_loop_seqk_parallel_kernelI23Flash_bwd_kernel_traitsILi256ELi64ELi64ELi8ELi4ELi2ELi2ELb0ELb0EN7cutlass10bfloat16_tE19Flash_kernel_traitsILi256ELi64ELi64ELi8ES3_EELb1ELb0ELb1ELb0ELb0ELb0ELb0EEEvNS_16Flash_bwd_paramsE --------------------------
	.section	.nv.constant0._ZN5flash44flash_bwd_dq_dk_dv_loop_seqk_parallel_kernelI23Flash_bwd_kernel_traitsILi256ELi64ELi64ELi8ELi4ELi2ELi2ELb0ELb0EN7cutlass10bfloat16_tE19Flash_kernel_traitsILi256ELi64ELi64ELi8ES3_EELb1ELb0ELb1ELb0ELb0ELb0ELb0EEEvNS_16Flash_bwd_paramsE,"a",@progbits
	.sectionflags	@""
	.align	4
.nv.constant0._ZN5flash44flash_bwd_dq_dk_dv_loop_seqk_parallel_kernelI23Flash_bwd_kernel_traitsILi256ELi64ELi64ELi8ELi4ELi2ELi2ELb0ELb0EN7cutlass10bfloat16_tE19Flash_kernel_traitsILi256ELi64ELi64ELi8ES3_EELb1ELb0ELb1ELb0ELb0ELb0ELb0EEEvNS_16Flash_bwd_paramsE:
	.zero		1536


//--------------------- .nv.constant0._ZN5flash44flash_bwd_dq_dk_dv_loop_seqk_parallel_kernelI23Flash_bwd_kernel_traitsILi256ELi64ELi64ELi8ELi4ELi2ELi2ELb0ELb0EN7cutlass10bfloat16_tE19Flash_kernel_traitsILi256ELi64ELi64ELi8ES3_EELb0ELb0ELb1ELb0ELb0ELb0ELb1EEEvNS_16Flash_bwd_paramsE --------------------------
	.section	.nv.constant0._ZN5flash44flash_bwd_dq_dk_dv_loop_seqk_parallel_kernelI23Flash_bwd_kernel_traitsILi256ELi64ELi64ELi8ELi4ELi2ELi2ELb0ELb0EN7cutlass10bfloat16_tE19Flash_kernel_traitsILi256ELi64ELi64ELi8ES3_EELb0ELb0ELb1ELb0ELb0ELb0ELb1EEEvNS_16Flash_bwd_paramsE,"a",@progbits
	.sectionflags	@""
	.align	4
.nv.constant0._ZN5flash44flash_bwd_dq_dk_dv_loop_seqk_parallel_kernelI23Flash_bwd_kernel_traitsILi256ELi64ELi64ELi8ELi4ELi2ELi2ELb0ELb0EN7cutlass10bfloat16_tE19Flash_kernel_traitsILi256ELi64ELi64ELi8ES3_EELb0ELb0ELb1ELb0ELb0ELb0ELb1EEEvNS_16Flash_bwd_paramsE:
	.zero		1536


//--------------------- .nv.constant0._ZN5flash44flash_bwd_dq_dk_dv_loop_seqk_parallel_kernelI23Flash_bwd_kernel_traitsILi256ELi64ELi64ELi8ELi4ELi2ELi2ELb0ELb0EN7cutlass10bfloat16_tE19Flash_kernel_traitsILi256ELi64ELi64ELi8ES3_EELb1ELb0ELb0ELb0ELb0ELb1ELb0EEEvNS_16Flash_bwd_paramsE --------------------------
	.section	.nv.constant0._ZN5flash44flash_bwd_dq_dk_dv_loop_seqk_parallel_kernelI23Flash_bwd_kernel_traitsILi256ELi64ELi64ELi8ELi4ELi2ELi2ELb0ELb0EN7cutlass10bfloat16_tE19Flash_kernel_traitsILi256ELi64ELi64ELi8ES3_EELb1ELb0ELb0ELb0ELb0ELb1ELb0EEEvNS_16Flash_bwd_paramsE,"a",@progbits
	.sectionflags	@""
	.align	4
.nv.constant0._ZN5flash44flash_bwd_dq_dk_dv_loop_seqk_parallel_kernelI23Flash_bwd_kernel_traitsILi256ELi64ELi64ELi8ELi4ELi2ELi2ELb0ELb0EN7cutlass10bfloat16_tE19Flash_kernel_traitsILi256ELi64ELi64ELi8ES3_EELb1ELb0ELb0ELb0ELb0ELb1ELb0EEEvNS_16Flash_bwd_paramsE:
	.zero		1536


//--------------------- .nv.constant0._ZN5flash44flash_bwd_dq_dk_dv_loop_seqk_parallel_kernelI23Flash_bwd_kernel_traitsILi256ELi64ELi64ELi8ELi4ELi2ELi2ELb0ELb0EN7cutlass10bfloat16_tE19Flash_kernel_traitsILi256ELi64ELi64ELi8ES3_EELb0ELb0ELb0ELb0ELb0ELb1ELb1EEEvNS_16Flash_bwd_paramsE --------------------------
	.section	.nv.constant0._ZN5flash44flash_bwd_dq_dk_dv_loop_seqk_parallel_kernelI23Flash_bwd_kernel_traitsILi256ELi64ELi64ELi8ELi4ELi2ELi2ELb0ELb0EN7cutlass10bfloat16_tE19Flash_kernel_traitsILi256ELi64ELi64ELi8ES3_EELb0ELb0ELb0ELb0ELb0ELb1ELb1EEEvNS_16Flash_bwd_paramsE,"a",@progbits
	.sectionflags	@""
	.align	4
.nv.constant0._ZN5flash44flash_bwd_dq_dk_dv_loop_seqk_parallel_kernelI23Flash_bwd_kernel_traitsILi256ELi64ELi64ELi8ELi4ELi2ELi2ELb0ELb0EN7cutlass10bfloat16_tE19Flash_kernel_traitsILi256ELi64ELi64ELi8ES3_EELb0ELb0ELb0ELb0ELb0ELb1ELb1EEEvNS_16Flash_bwd_paramsE:
	.zero		1536


//--------------------- .nv.constant0._ZN5flash44flash_bwd_dq_dk_dv_loop_seqk_parallel_kernelI23Flash_bwd_kernel_traitsILi256ELi64ELi64ELi8ELi4ELi2ELi2ELb0ELb0EN7cutlass10bfloat16_tE19Flash_kernel_traitsILi256ELi64ELi64ELi8ES3_EELb1ELb0ELb0ELb1ELb0ELb0ELb0EEEvNS_16Flash_bwd_paramsE --------------------------
	.section	.nv.constant0._ZN5flash44flash_bwd_dq_dk_dv_loop_seqk_parallel_kernelI23Flash_bwd_kernel_traitsILi256ELi64ELi64ELi8ELi4ELi2ELi2ELb0ELb0EN7cutlass10bfloat16_tE19Flash_kernel_traitsILi256ELi64ELi64ELi8ES3_EELb1ELb0ELb0ELb1ELb0ELb0ELb0EEEvNS_16Flash_bwd_paramsE,"a",@progbits
	.sectionflags	@""
	.align	4
.nv.constant0._ZN5flash44flash_bwd_dq_dk_dv_loop_seqk_parallel_kernelI23Flash_bwd_kernel_traitsILi256ELi64ELi64ELi8ELi4ELi2ELi2ELb0ELb0EN7cutlass10bfloat16_tE19Flash_kernel_traitsILi256ELi64ELi64ELi8ES3_EELb1ELb0ELb0ELb1ELb0ELb0ELb0EEEvNS_16Flash_bwd_paramsE:
	.zero		1536


//--------------------- .nv.constant0._ZN5flash44flash_bwd_dq_dk_dv_loop_seqk_parallel_kernelI23Flash_bwd_kernel_traitsILi256ELi64ELi64ELi8ELi4ELi2ELi2ELb0ELb0EN7cutlass10bfloat16_tE19Flash_kernel_traitsILi256ELi64ELi64ELi8ES3_EELb0ELb0ELb0ELb1ELb0ELb0ELb1EEEvNS_16Flash_bwd_paramsE --------------------------
	.section	.nv.constant0._ZN5flash44flash_bwd_dq_dk_dv_loop_seqk_parallel_kernelI23Flash_bwd_kernel_traitsILi256ELi64ELi64ELi8ELi4ELi2ELi2ELb0ELb0EN7cutlass10bfloat16_tE19Flash_kernel_traitsILi256ELi64ELi64ELi8ES3_EELb0ELb0ELb0ELb1ELb0ELb0ELb1EEEvNS_16Flash_bwd_paramsE,"a",@progbits
	.sectionflags	@""
	.align	4
.nv.constant0._ZN5flash44flash_bwd_dq_dk_dv_loop_seqk_parallel_kernelI23Flash_bwd_kernel_traitsILi256ELi64ELi64ELi8ELi4ELi2ELi2ELb0ELb0EN7cutlass10bfloat16_tE19Flash_kernel_traitsILi256ELi64ELi64ELi8ES3_EELb0ELb0ELb0ELb1ELb0ELb0ELb1EEEvNS_16Flash_bwd_paramsE:
	.zero		1536


//--------------------- .nv.constant0._ZN5flash44flash_bwd_dq_dk_dv_loop_seqk_parallel_kernelI23Flash_bwd_kernel_traitsILi256ELi64ELi64ELi8ELi4ELi2ELi2ELb0ELb0EN7cutlass10bfloat16_tE19Flash_kernel_traitsILi256ELi64ELi64ELi8ES3_EELb1ELb0ELb1ELb0ELb0ELb1ELb0EEEvNS_16Flash_bwd_paramsE --------------------------
	.section	.nv.constant0._ZN5flash44flash_bwd_dq_dk_dv_loop_seqk_parallel_kernelI23Flash_bwd_kernel_traitsILi256ELi64ELi64ELi8ELi4ELi2ELi2ELb0ELb0EN7cutlass10bfloat16_tE19Flash_kernel_traitsILi256ELi64ELi64ELi8ES3_EELb1ELb0ELb1ELb0ELb0ELb1ELb0EEEvNS_16Flash_bwd_paramsE,"a",@progbits
	.sectionflags	@""
	.align	4
.nv.constant0._ZN5flash44flash_bwd_dq_dk_dv_loop_seqk_parallel_kernelI23Flash_bwd_kernel_traitsILi256ELi64ELi64ELi8ELi4ELi2ELi2ELb0ELb0EN7cutlass10bfloat16_tE19Flash_kernel_traitsILi256ELi64ELi64ELi8ES3_EELb1ELb0ELb1ELb0ELb0ELb1ELb0EEEvNS_16Flash_bwd_paramsE:
	.zero		1536


//--------------------- .nv.constant0._ZN5flash44flash_bwd_dq_dk_dv_loop_seqk_parallel_kernelI23Flash_bwd_kernel_traitsILi256ELi64ELi64ELi8ELi4ELi2ELi2ELb0ELb0EN7cutlass10bfloat16_tE19Flash_kernel_traitsILi256ELi64ELi64ELi8ES3_EELb0ELb0ELb1ELb0ELb0ELb1ELb1EEEvNS_16Flash_bwd_paramsE --------------------------
	.section	.nv.constant0._ZN5flash44flash_bwd_dq_dk_dv_loop_seqk_parallel_kernelI23Flash_bwd_kernel_traitsILi256ELi64ELi64ELi8ELi4ELi2ELi2ELb0ELb0EN7cutlass10bfloat16_tE19Flash_kernel_traitsILi256ELi64ELi64ELi8ES3_EELb0ELb0ELb1ELb0ELb0ELb1ELb1EEEvNS_16Flash_bwd_paramsE,"a",@progbits
	.sectionflags	@""
	.align	4
.nv.constant0._ZN5flash44flash_bwd_dq_dk_dv_loop_seqk_parallel_kernelI23Flash_bwd_kernel_traitsILi256ELi64ELi64ELi8ELi4ELi2ELi2ELb0ELb0EN7cutlass10bfloat16_tE19Flash_kernel_traitsILi256ELi64ELi64ELi8ES3_EELb0ELb0ELb1ELb0ELb0ELb1ELb1EEEvNS_16Flash_bwd_paramsE:
	.zero		1536


//--------------------- .nv.constant0._ZN5flash44flash_bwd_dq_dk_dv_loop_seqk_parallel_kernelI23Flash_bwd_kernel_traitsILi256ELi64ELi64ELi8ELi4ELi2ELi2ELb0ELb0EN7cutlass10bfloat16_tE19Flash_kernel_traitsILi256ELi64ELi64ELi8ES3_EELb1ELb0ELb1ELb1ELb0ELb0ELb0EEEvNS_16Flash_bwd_paramsE --------------------------
	.section	.nv.constant0._ZN5flash44flash_bwd_dq_dk_dv_loop_seqk_parallel_kernelI23Flash_bwd_kernel_traitsILi256ELi64ELi64ELi8ELi4ELi2ELi2ELb0ELb0EN7cutlass10bfloat16_tE19Flash_kernel_traitsILi256ELi64ELi64ELi8ES3_EELb1ELb0ELb1ELb1ELb0ELb0ELb0EEEvNS_16Flash_bwd_paramsE,"a",@progbits
	.sectionflags	@""
	.align	4
.nv.constant0._ZN5flash44flash_bwd_dq_dk_dv_loop_seqk_parallel_kernelI23Flash_bwd_kernel_traitsILi256ELi64ELi64ELi8ELi4ELi2ELi2ELb0ELb0EN7cutlass10bfloat16_tE19Flash_kernel_traitsILi256ELi64ELi64ELi8ES3_EELb1ELb0ELb1ELb1ELb0ELb0ELb0EEEvNS_16Flash_bwd_paramsE:
	.zero		1536


//--------------------- .nv.constant0._ZN5flash44flash_bwd_dq_dk_dv_loop_seqk_parallel_kernelI23Flash_bwd_kernel_traitsILi256ELi64ELi64ELi8ELi4ELi2ELi2ELb0ELb0EN7cutlass10bfloat16_tE19Flash_kernel_traitsILi256ELi64ELi64ELi8ES3_EELb0ELb0ELb1ELb1ELb0ELb0ELb1EEEvNS_16Flash_bwd_paramsE --------------------------
	.section	.nv.constant0._ZN5flash44flash_bwd_dq_dk_dv_loop_seqk_parallel_kernelI23Flash_bwd_kernel_traitsILi256ELi64ELi64ELi8ELi4ELi2ELi2ELb0ELb0EN7cutlass10bfloat16_tE19Flash_kernel_traitsILi256ELi64ELi64ELi8ES3_EELb0ELb0ELb1ELb1ELb0ELb0ELb1EEEvNS_16Flash_bwd_paramsE,"a",@progbits
	.sectionflags	@""
	.align	4
.nv.constant0._ZN5flash44flash_bwd_dq_dk_dv_loop_seqk_parallel_kernelI23Flash_bwd_kernel_traitsILi256ELi64ELi64ELi8ELi4ELi2ELi2ELb0ELb0EN7cutlass10bfloat16_tE19Flash_kernel_traitsILi256ELi64ELi64ELi8ES3_EELb0ELb0ELb1ELb1ELb0ELb0ELb1EEEvNS_16Flash_bwd_paramsE:
	.zero		1536


//--------------------- .nv.constant0._ZN5flash25flash_bwd_dot_do_o_kernelILb0E23Flash_bwd_kernel_traitsILi256ELi64ELi64ELi8ELi4ELi2ELi2ELb0ELb0EN7cutlass10bfloat16_tE19Flash_kernel_traitsILi256ELi64ELi64ELi8ES3_EEEEvNS_16Flash_bwd_paramsE --------------------------
	.section	.nv.constant0._ZN5flash25flash_bwd_dot_do_o_kernelILb0E23Flash_bwd_kernel_traitsILi256ELi64ELi64ELi8ELi4ELi2ELi2ELb0ELb0EN7cutlass10bfloat16_tE19Flash_kernel_traitsILi256ELi64ELi64ELi8ES3_EEEEvNS_16Flash_bwd_paramsE,"a",@progbits
	.sectionflags	@""
	.align	4
.nv.constant0._ZN5flash25flash_bwd_dot_do_o_kernelILb0E23Flash_bwd_kernel_traitsILi256ELi64ELi64ELi8ELi4ELi2ELi2ELb0ELb0EN7cutlass10bfloat16_tE19Flash_kernel_traitsILi256ELi64ELi64ELi8ES3_EEEEvNS_16Flash_bwd_paramsE:
	.zero		1536


//--------------------- .nv.constant0._ZN5flash25flash_bwd_dot_do_o_kernelILb1E23Flash_bwd_kernel_traitsILi256ELi64ELi64ELi8ELi4ELi2ELi2ELb0ELb0EN7cutlass10bfloat16_tE19Flash_kernel_traitsILi256ELi64ELi64ELi8ES3_EEEEvNS_16Flash_bwd_paramsE --------------------------
	.section	.nv.constant0._ZN5flash25flash_bwd_dot_do_o_kernelILb1E23Flash_bwd_kernel_traitsILi256ELi64ELi64ELi8ELi4ELi2ELi2ELb0ELb0EN7cutlass10bfloat16_tE19Flash_kernel_traitsILi256ELi64ELi64ELi8ES3_EEEEvNS_16Flash_bwd_paramsE,"a",@progbits
	.sectionflags	@""
	.align	4
.nv.constant0._ZN5flash25flash_bwd_dot_do_o_kernelILb1E23Flash_bwd_kernel_traitsILi256ELi64ELi64ELi8ELi4ELi2ELi2ELb0ELb0EN7cutlass10bfloat16_tE19Flash_kernel_traitsILi256ELi64ELi64ELi8ES3_EEEEvNS_16Flash_bwd_paramsE:
	.zero		1536


//--------------------- SYMBOLS --------------------------

	.type		.nv.reservedSmem.offset0,@object
	.size		.nv.reservedSmem.offset0,0x4
	.type		.nv.reservedSmem.cap,@object
	.size		.nv.reservedSmem.cap,0x4
